// Copyright (c) 2024, Jay Shah, Ganesh Bikshandi, Ying Zhang, Vijay Thakkar, Pradeep Ramani, Tri Dao.
// Splitting the different template instantiations to different files to speed up compilation.
// This file is auto-generated. See "generate_kernels.py"

#include "flash_fwd_launch_template.h"

#ifndef FLASHATTENTION_DISABLE_SM8x
#ifndef FLASHATTENTION_DISABLE_HDIM96
template void run_mha_fwd_<80, cutlass::bfloat16_t, 96, 96, true, false, false, true>(Flash_fwd_params &params, cudaStream_t stream);
template void run_mha_fwd_<86, cutlass::bfloat16_t, 96, 96, true, false, false, true>(Flash_fwd_params &params, cudaStream_t stream);
#endif
#endif


// ===== COMPILED SASS (sm_80) =====

	.target	sm_80

	.elftype	@"ET_EXEC"


//--------------------- .note.nv.tkinfo           --------------------------
	.section	.note.nv.tkinfo,"",@"SHT_NOTE"
	.sectionflags	@"SHF_NOTE_NV_TKINFO"
	.tkinfo
        /*0018*/ 	.word	0x00000002
        /*0030*/ 	.string	""
        /*0030*/ 	.string	"ptxas"
        /*0030*/ 	.string	"Cuda compilation tools, release 13.0, V13.0.88"
        /*0030*/ 	.string	"Build cuda_13.0.r13.0/compiler.36424714_0"
        /*0030*/ 	.string	"-arch sm_80 -m 64 "



//--------------------- .note.nv.cuinfo           --------------------------
	.section	.note.nv.cuinfo,"",@"SHT_NOTE"
	.sectionflags	@"SHF_NOTE_NV_CUINFO"
        /*0018*/ 	.short	0x0002
        /*001a*/ 	.short	0x0050
        /*001c*/ 	.short	0x0082
	.zero		2


//--------------------- .nv.info                  --------------------------
	.section	.nv.info,"",@"SHT_CUDA_INFO"
	.align	4


	//----- nvinfo : EIATTR_REGCOUNT
	.align		4
        /*0000*/ 	.byte	0x04, 0x2f
        /*0002*/ 	.short	(.L_12 - .L_11)
	.align		4
.L_11:
        /*0004*/ 	.word	index@(_ZN7cutlass13device_kernelIN5flash19enable_sm80_to_sm89INS1_16FlashAttnFwdSm80INS1_25CollectiveMainloopFwdSm80ILi4ELi1ELb0EN4cute5tupleIJNS5_1CILi128EEENS7_ILi48EEENS7_ILi96EEEEEELi96ENS_10bfloat16_tEfNS_4arch4Sm80ELb1ELb0ELb0ELb1ELb0ELb1ELb1ELb1EEENS1_21CollectiveEpilogueFwdINS6_IJS8_SA_S9_EEENS6_IJNS7_ILi1EEESI_SI_EEESC_SE_Li128ELb1ELb1ELb1ELb0EEENS1_36VarlenDynamicPersistentTileSchedulerILi128ELi48ELi128ELi128ELb1ELb1ELb0ELb1ELb1ELb1EEEEEEEEEvNT_6ParamsE)
        /*0008*/ 	.word	0x000000ff


	//----- nvinfo : EIATTR_FRAME_SIZE
	.align		4
.L_12:
        /*000c*/ 	.byte	0x04, 0x11
        /*000e*/ 	.short	(.L_14 - .L_13)
	.align		4
.L_13:
        /*0010*/ 	.word	index@($__internal_25_$__cuda_sm70_votesync_ballot)
        /*0014*/ 	.word	0x00000000


	//----- nvinfo : EIATTR_FRAME_SIZE
	.align		4
.L_14:
        /*0018*/ 	.byte	0x04, 0x11
        /*001a*/ 	.short	(.L_16 - .L_15)
	.align		4
.L_15:
        /*001c*/ 	.word	index@($__internal_24_$__cuda_sm70_shflsync_up_p)
        /*0020*/ 	.word	0x00000000


	//----- nvinfo : EIATTR_FRAME_SIZE
	.align		4
.L_16:
        /*0024*/ 	.byte	0x04, 0x11
        /*0026*/ 	.short	(.L_18 - .L_17)
	.align		4
.L_17:
        /*0028*/ 	.word	index@($__internal_23_$__cuda_sm70_shflsync_idx_p)
        /*002c*/ 	.word	0x00000000


	//----- nvinfo : EIATTR_FRAME_SIZE
	.align		4
.L_18:
        /*0030*/ 	.byte	0x04, 0x11
        /*0032*/ 	.short	(.L_20 - .L_19)
	.align		4
.L_19:
        /*0034*/ 	.word	index@($__internal_22_$__cuda_sm70_shflsync_bfly_p)
        /*0038*/ 	.word	0x00000000


	//----- nvinfo : EIATTR_FRAME_SIZE
	.align		4
.L_20:
        /*003c*/ 	.byte	0x04, 0x11
        /*003e*/ 	.short	(.L_22 - .L_21)
	.align		4
.L_21:
        /*0040*/ 	.word	index@(_ZN7cutlass13device_kernelIN5flash19enable_sm80_to_sm89INS1_16FlashAttnFwdSm80INS1_25CollectiveMainloopFwdSm80ILi4ELi1ELb0EN4cute5tupleIJNS5_1CILi128EEENS7_ILi48EEENS7_ILi96EEEEEELi96ENS_10bfloat16_tEfNS_4arch4Sm80ELb1ELb0ELb0ELb1ELb0ELb1ELb1ELb1EEENS1_21CollectiveEpilogueFwdINS6_IJS8_SA_S9_EEENS6_IJNS7_ILi1EEESI_SI_EEESC_SE_Li128ELb1ELb1ELb1ELb0EEENS1_36VarlenDynamicPersistentTileSchedulerILi128ELi48ELi128ELi128ELb1ELb1ELb0ELb1ELb1ELb1EEEEEEEEEvNT_6ParamsE)
        /*0044*/ 	.word	0x000000b0


	//----- nvinfo : EIATTR_REGCOUNT
	.align		4
.L_22:
        /*0048*/ 	.byte	0x04, 0x2f
        /*004a*/ 	.short	(.L_24 - .L_23)
	.align		4
.L_23:
        /*004c*/ 	.word	index@(_ZN7cutlass13device_kernelIN5flash19enable_sm80_to_sm89INS1_16FlashAttnFwdSm80INS1_25CollectiveMainloopFwdSm80ILi4ELi1ELb0EN4cute5tupleIJNS5_1CILi128EEENS7_ILi48EEENS7_ILi96EEEEEELi96ENS_10bfloat16_tEfNS_4arch4Sm80ELb1ELb0ELb0ELb1ELb0ELb0ELb1ELb1EEENS1_21CollectiveEpilogueFwdINS6_IJS8_SA_S9_EEENS6_IJNS7_ILi1EEESI_SI_EEESC_SE_Li128ELb1ELb1ELb1ELb0EEENS1_36VarlenDynamicPersistentTileSchedulerILi128ELi48ELi128ELi128ELb1ELb1ELb0ELb1ELb1ELb1EEEEEEEEEvNT_6ParamsE)
        /*0050*/ 	.word	0x000000ff


	//----- nvinfo : EIATTR_FRAME_SIZE
	.align		4
.L_24:
        /*0054*/ 	.byte	0x04, 0x11
        /*0056*/ 	.short	(.L_26 - .L_25)
	.align		4
.L_25:
        /*0058*/ 	.word	index@($__internal_21_$__cuda_sm70_votesync_ballot)
        /*005c*/ 	.word	0x00000000


	//----- nvinfo : EIATTR_FRAME_SIZE
	.align		4
.L_26:
        /*0060*/ 	.byte	0x04, 0x11
        /*0062*/ 	.short	(.L_28 - .L_27)
	.align		4
.L_27:
        /*0064*/ 	.word	index@($__internal_20_$__cuda_sm70_shflsync_up_p)
        /*0068*/ 	.word	0x00000000


	//----- nvinfo : EIATTR_FRAME_SIZE
	.align		4
.L_28:
        /*006c*/ 	.byte	0x04, 0x11
        /*006e*/ 	.short	(.L_30 - .L_29)
	.align		4
.L_29:
        /*0070*/ 	.word	index@($__internal_19_$__cuda_sm70_shflsync_idx_p)
        /*0074*/ 	.word	0x00000000


	//----- nvinfo : EIATTR_FRAME_SIZE
	.align		4
.L_30:
        /*0078*/ 	.byte	0x04, 0x11
        /*007a*/ 	.short	(.L_32 - .L_31)
	.align		4
.L_31:
        /*007c*/ 	.word	index@($__internal_18_$__cuda_sm70_shflsync_bfly_p)
        /*0080*/ 	.word	0x00000000


	//----- nvinfo : EIATTR_FRAME_SIZE
	.align		4
.L_32:
        /*0084*/ 	.byte	0x04, 0x11
        /*0086*/ 	.short	(.L_34 - .L_33)
	.align		4
.L_33:
        /*0088*/ 	.word	index@(_ZN7cutlass13device_kernelIN5flash19enable_sm80_to_sm89INS1_16FlashAttnFwdSm80INS1_25CollectiveMainloopFwdSm80ILi4ELi1ELb0EN4cute5tupleIJNS5_1CILi128EEENS7_ILi48EEENS7_ILi96EEEEEELi96ENS_10bfloat16_tEfNS_4arch4Sm80ELb1ELb0ELb0ELb1ELb0ELb0ELb1ELb1EEENS1_21CollectiveEpilogueFwdINS6_IJS8_SA_S9_EEENS6_IJNS7_ILi1EEESI_SI_EEESC_SE_Li128ELb1ELb1ELb1ELb0EEENS1_36VarlenDynamicPersistentTileSchedulerILi128ELi48ELi128ELi128ELb1ELb1ELb0ELb1ELb1ELb1EEEEEEEEEvNT_6ParamsE)
        /*008c*/ 	.word	0x000000b8


	//----- nvinfo : EIATTR_REGCOUNT
	.align		4
.L_34:
        /*0090*/ 	.byte	0x04, 0x2f
        /*0092*/ 	.short	(.L_36 - .L_35)
	.align		4
.L_35:
        /*0094*/ 	.word	index@(_ZN7cutlass13device_kernelIN5flash19enable_sm80_to_sm89INS1_16FlashAttnFwdSm80INS1_25CollectiveMainloopFwdSm80ILi4ELi1ELb0EN4cute5tupleIJNS5_1CILi128EEENS7_ILi64EEENS7_ILi96EEEEEELi96ENS_10bfloat16_tEfNS_4arch4Sm80ELb1ELb0ELb0ELb0ELb0ELb0ELb1ELb1EEENS1_21CollectiveEpilogueFwdINS6_IJS8_SA_S9_EEENS6_IJNS7_ILi1EEESI_SI_EEESC_SE_Li128ELb0ELb1ELb1ELb0EEENS1_30DynamicPersistentTileSchedulerILi128ELi128ELb1ELb1ELb0EEEEEEEEEvNT_6ParamsE)
        /*0098*/ 	.word	0x000000ff


	//----- nvinfo : EIATTR_FRAME_SIZE
	.align		4
.L_36:
        /*009c*/ 	.byte	0x04, 0x11
        /*009e*/ 	.short	(.L_38 - .L_37)
	.align		4
.L_37:
        /*00a0*/ 	.word	index@($__internal_17_$__cuda_sm70_shflsync_idx_p)
        /*00a4*/ 	.word	0x00000000


	//----- nvinfo : EIATTR_FRAME_SIZE
	.align		4
.L_38:
        /*00a8*/ 	.byte	0x04, 0x11
        /*00aa*/ 	.short	(.L_40 - .L_39)
	.align		4
.L_39:
        /*00ac*/ 	.word	index@($__internal_16_$__cuda_sm70_shflsync_bfly_p)
        /*00b0*/ 	.word	0x00000000


	//----- nvinfo : EIATTR_FRAME_SIZE
	.align		4
.L_40:
        /*00b4*/ 	.byte	0x04, 0x11
        /*00b6*/ 	.short	(.L_42 - .L_41)
	.align		4
.L_41:
        /*00b8*/ 	.word	index@(_ZN7cutlass13device_kernelIN5flash19enable_sm80_to_sm89INS1_16FlashAttnFwdSm80INS1_25CollectiveMainloopFwdSm80ILi4ELi1ELb0EN4cute5tupleIJNS5_1CILi128EEENS7_ILi64EEENS7_ILi96EEEEEELi96ENS_10bfloat16_tEfNS_4arch4Sm80ELb1ELb0ELb0ELb0ELb0ELb0ELb1ELb1EEENS1_21CollectiveEpilogueFwdINS6_IJS8_SA_S9_EEENS6_IJNS7_ILi1EEESI_SI_EEESC_SE_Li128ELb0ELb1ELb1ELb0EEENS1_30DynamicPersistentTileSchedulerILi128ELi128ELb1ELb1ELb0EEEEEEEEEvNT_6ParamsE)
        /*00bc*/ 	.word	0x00000078


	//----- nvinfo : EIATTR_REGCOUNT
	.align		4
.L_42:
        /*00c0*/ 	.byte	0x04, 0x2f
        /*00c2*/ 	.short	(.L_44 - .L_43)
	.align		4
.L_43:
        /*00c4*/ 	.word	index@(_ZN7cutlass13device_kernelIN5flash19enable_sm80_to_sm89INS1_16FlashAttnFwdSm80INS1_25CollectiveMainloopFwdSm80ILi4ELi1ELb0EN4cute5tupleIJNS5_1CILi128EEENS7_ILi48EEENS7_ILi96EEEEEELi96ENS_10bfloat16_tEfNS_4arch4Sm80ELb0ELb1ELb0ELb1ELb0ELb1ELb1ELb1EEENS1_21CollectiveEpilogueFwdINS6_IJS8_SA_S9_EEENS6_IJNS7_ILi1EEESI_SI_EEESC_SE_Li128ELb1ELb1ELb1ELb0EEENS1_36VarlenDynamicPersistentTileSchedulerILi128ELi48ELi128ELi128ELb1ELb1ELb0ELb1ELb0ELb1EEEEEEEEEvNT_6ParamsE)
        /*00c8*/ 	.word	0x000000ff


	//----- nvinfo : EIATTR_FRAME_SIZE
	.align		4
.L_44:
        /*00cc*/ 	.byte	0x04, 0x11
        /*00ce*/ 	.short	(.L_46 - .L_45)
	.align		4
.L_45:
        /*00d0*/ 	.word	index@($__internal_15_$__cuda_sm70_votesync_ballot)
        /*00d4*/ 	.word	0x00000000


	//----- nvinfo : EIATTR_FRAME_SIZE
	.align		4
.L_46:
        /*00d8*/ 	.byte	0x04, 0x11
        /*00da*/ 	.short	(.L_48 - .L_47)
	.align		4
.L_47:
        /*00dc*/ 	.word	index@($__internal_14_$__cuda_sm70_shflsync_up_p)
        /*00e0*/ 	.word	0x00000000


	//----- nvinfo : EIATTR_FRAME_SIZE
	.align		4
.L_48:
        /*00e4*/ 	.byte	0x04, 0x11
        /*00e6*/ 	.short	(.L_50 - .L_49)
	.align		4
.L_49:
        /*00e8*/ 	.word	index@($__internal_13_$__cuda_sm70_shflsync_idx_p)
        /*00ec*/ 	.word	0x00000000


	//----- nvinfo : EIATTR_FRAME_SIZE
	.align		4
.L_50:
        /*00f0*/ 	.byte	0x04, 0x11
        /*00f2*/ 	.short	(.L_52 - .L_51)
	.align		4
.L_51:
        /*00f4*/ 	.word	index@($__internal_12_$__cuda_sm70_shflsync_bfly_p)
        /*00f8*/ 	.word	0x00000000


	//----- nvinfo : EIATTR_FRAME_SIZE
	.align		4
.L_52:
        /*00fc*/ 	.byte	0x04, 0x11
        /*00fe*/ 	.short	(.L_54 - .L_53)
	.align		4
.L_53:
        /*0100*/ 	.word	index@(_ZN7cutlass13device_kernelIN5flash19enable_sm80_to_sm89INS1_16FlashAttnFwdSm80INS1_25CollectiveMainloopFwdSm80ILi4ELi1ELb0EN4cute5tupleIJNS5_1CILi128EEENS7_ILi48EEENS7_ILi96EEEEEELi96ENS_10bfloat16_tEfNS_4arch4Sm80ELb0ELb1ELb0ELb1ELb0ELb1ELb1ELb1EEENS1_21CollectiveEpilogueFwdINS6_IJS8_SA_S9_EEENS6_IJNS7_ILi1EEESI_SI_EEESC_SE_Li128ELb1ELb1ELb1ELb0EEENS1_36VarlenDynamicPersistentTileSchedulerILi128ELi48ELi128ELi128ELb1ELb1ELb0ELb1ELb0ELb1EEEEEEEEEvNT_6ParamsE)
        /*0104*/ 	.word	0x000000b8


	//----- nvinfo : EIATTR_REGCOUNT
	.align		4
.L_54:
        /*0108*/ 	.byte	0x04, 0x2f
        /*010a*/ 	.short	(.L_56 - .L_55)
	.align		4
.L_55:
        /*010c*/ 	.word	index@(_ZN7cutlass13device_kernelIN5flash19enable_sm80_to_sm89INS1_16FlashAttnFwdSm80INS1_25CollectiveMainloopFwdSm80ILi4ELi1ELb0EN4cute5tupleIJNS5_1CILi128EEENS7_ILi48EEENS7_ILi96EEEEEELi96ENS_10bfloat16_tEfNS_4arch4Sm80ELb0ELb1ELb0ELb1ELb0ELb0ELb1ELb1EEENS1_21CollectiveEpilogueFwdINS6_IJS8_SA_S9_EEENS6_IJNS7_ILi1EEESI_SI_EEESC_SE_Li128ELb1ELb1ELb1ELb0EEENS1_36VarlenDynamicPersistentTileSchedulerILi128ELi48ELi128ELi128ELb1ELb1ELb0ELb1ELb0ELb1EEEEEEEEEvNT_6ParamsE)
        /*0110*/ 	.word	0x000000ff


	//----- nvinfo : EIATTR_FRAME_SIZE
	.align		4
.L_56:
        /*0114*/ 	.byte	0x04, 0x11
        /*0116*/ 	.short	(.L_58 - .L_57)
	.align		4
.L_57:
        /*0118*/ 	.word	index@($__internal_11_$__cuda_sm70_votesync_ballot)
        /*011c*/ 	.word	0x00000000


	//----- nvinfo : EIATTR_FRAME_SIZE
	.align		4
.L_58:
        /*0120*/ 	.byte	0x04, 0x11
        /*0122*/ 	.short	(.L_60 - .L_59)
	.align		4
.L_59:
        /*0124*/ 	.word	index@($__internal_10_$__cuda_sm70_shflsync_up_p)
        /*0128*/ 	.word	0x00000000


	//----- nvinfo : EIATTR_FRAME_SIZE
	.align		4
.L_60:
        /*012c*/ 	.byte	0x04, 0x11
        /*012e*/ 	.short	(.L_62 - .L_61)
	.align		4
.L_61:
        /*0130*/ 	.word	index@($__internal_9_$__cuda_sm70_shflsync_idx_p)
        /*0134*/ 	.word	0x00000000


	//----- nvinfo : EIATTR_FRAME_SIZE
	.align		4
.L_62:
        /*0138*/ 	.byte	0x04, 0x11
        /*013a*/ 	.short	(.L_64 - .L_63)
	.align		4
.L_63:
        /*013c*/ 	.word	index@($__internal_8_$__cuda_sm70_shflsync_bfly_p)
        /*0140*/ 	.word	0x00000000


	//----- nvinfo : EIATTR_FRAME_SIZE
	.align		4
.L_64:
        /*0144*/ 	.byte	0x04, 0x11
        /*0146*/ 	.short	(.L_66 - .L_65)
	.align		4
.L_65:
        /*0148*/ 	.word	index@(_ZN7cutlass13device_kernelIN5flash19enable_sm80_to_sm89INS1_16FlashAttnFwdSm80INS1_25CollectiveMainloopFwdSm80ILi4ELi1ELb0EN4cute5tupleIJNS5_1CILi128EEENS7_ILi48EEENS7_ILi96EEEEEELi96ENS_10bfloat16_tEfNS_4arch4Sm80ELb0ELb1ELb0ELb1ELb0ELb0ELb1ELb1EEENS1_21CollectiveEpilogueFwdINS6_IJS8_SA_S9_EEENS6_IJNS7_ILi1EEESI_SI_EEESC_SE_Li128ELb1ELb1ELb1ELb0EEENS1_36VarlenDynamicPersistentTileSchedulerILi128ELi48ELi128ELi128ELb1ELb1ELb0ELb1ELb0ELb1EEEEEEEEEvNT_6ParamsE)
        /*014c*/ 	.word	0x00000068


	//----- nvinfo : EIATTR_REGCOUNT
	.align		4
.L_66:
        /*0150*/ 	.byte	0x04, 0x2f
        /*0152*/ 	.short	(.L_68 - .L_67)
	.align		4
.L_67:
        /*0154*/ 	.word	index@(_ZN7cutlass13device_kernelIN5flash19enable_sm80_to_sm89INS1_16FlashAttnFwdSm80INS1_25CollectiveMainloopFwdSm80ILi4ELi1ELb0EN4cute5tupleIJNS5_1CILi128EEENS7_ILi48EEENS7_ILi96EEEEEELi96ENS_10bfloat16_tEfNS_4arch4Sm80ELb0ELb1ELb0ELb0ELb0ELb0ELb1ELb1EEENS1_21CollectiveEpilogueFwdINS6_IJS8_SA_S9_EEENS6_IJNS7_ILi1EEESI_SI_EEESC_SE_Li128ELb0ELb1ELb1ELb0EEENS1_19SingleTileSchedulerILb0ELb1ELb1ELi128EEEEEEEEEvNT_6ParamsE)
        /*0158*/ 	.word	0x000000ff


	//----- nvinfo : EIATTR_FRAME_SIZE
	.align		4
.L_68:
        /*015c*/ 	.byte	0x04, 0x11
        /*015e*/ 	.short	(.L_70 - .L_69)
	.align		4
.L_69:
        /*0160*/ 	.word	index@(_ZN7cutlass13device_kernelIN5flash19enable_sm80_to_sm89INS1_16FlashAttnFwdSm80INS1_25CollectiveMainloopFwdSm80ILi4ELi1ELb0EN4cute5tupleIJNS5_1CILi128EEENS7_ILi48EEENS7_ILi96EEEEEELi96ENS_10bfloat16_tEfNS_4arch4Sm80ELb0ELb1ELb0ELb0ELb0ELb0ELb1ELb1EEENS1_21CollectiveEpilogueFwdINS6_IJS8_SA_S9_EEENS6_IJNS7_ILi1EEESI_SI_EEESC_SE_Li128ELb0ELb1ELb1ELb0EEENS1_19SingleTileSchedulerILb0ELb1ELb1ELi128EEEEEEEEEvNT_6ParamsE)
        /*0164*/ 	.word	0x00000000


	//----- nvinfo : EIATTR_REGCOUNT
	.align		4
.L_70:
        /*0168*/ 	.byte	0x04, 0x2f
        /*016a*/ 	.short	(.L_72 - .L_71)
	.align		4
.L_71:
        /*016c*/ 	.word	index@(_ZN7cutlass13device_kernelIN5flash19enable_sm80_to_sm89INS1_16FlashAttnFwdSm80INS1_25CollectiveMainloopFwdSm80ILi4ELi1ELb0EN4cute5tupleIJNS5_1CILi128EEENS7_ILi48EEENS7_ILi96EEEEEELi96ENS_10bfloat16_tEfNS_4arch4Sm80ELb0ELb0ELb0ELb1ELb0ELb1ELb1ELb1EEENS1_21CollectiveEpilogueFwdINS6_IJS8_SA_S9_EEENS6_IJNS7_ILi1EEESI_SI_EEESC_SE_Li128ELb1ELb1ELb1ELb0EEENS1_36VarlenDynamicPersistentTileSchedulerILi128ELi48ELi128ELi128ELb1ELb1ELb0ELb0ELb1ELb1EEEEEEEEEvNT_6ParamsE)
        /*0170*/ 	.word	0x000000ff


	//----- nvinfo : EIATTR_FRAME_SIZE
	.align		4
.L_72:
        /*0174*/ 	.byte	0x04, 0x11
        /*0176*/ 	.short	(.L_74 - .L_73)
	.align		4
.L_73:
        /*0178*/ 	.word	index@($__internal_7_$__cuda_sm70_votesync_ballot)
        /*017c*/ 	.word	0x00000000


	//----- nvinfo : EIATTR_FRAME_SIZE
	.align		4
.L_74:
        /*0180*/ 	.byte	0x04, 0x11
        /*0182*/ 	.short	(.L_76 - .L_75)
	.align		4
.L_75:
        /*0184*/ 	.word	index@($__internal_6_$__cuda_sm70_shflsync_up_p)
        /*0188*/ 	.word	0x00000000


	//----- nvinfo : EIATTR_FRAME_SIZE
	.align		4
.L_76:
        /*018c*/ 	.byte	0x04, 0x11
        /*018e*/ 	.short	(.L_78 - .L_77)
	.align		4
.L_77:
        /*0190*/ 	.word	index@($__internal_5_$__cuda_sm70_shflsync_idx_p)
        /*0194*/ 	.word	0x00000000


	//----- nvinfo : EIATTR_FRAME_SIZE
	.align		4
.L_78:
        /*0198*/ 	.byte	0x04, 0x11
        /*019a*/ 	.short	(.L_80 - .L_79)
	.align		4
.L_79:
        /*019c*/ 	.word	index@($__internal_4_$__cuda_sm70_shflsync_bfly_p)
        /*01a0*/ 	.word	0x00000000


	//----- nvinfo : EIATTR_FRAME_SIZE
	.align		4
.L_80:
        /*01a4*/ 	.byte	0x04, 0x11
        /*01a6*/ 	.short	(.L_82 - .L_81)
	.align		4
.L_81:
        /*01a8*/ 	.word	index@(_ZN7cutlass13device_kernelIN5flash19enable_sm80_to_sm89INS1_16FlashAttnFwdSm80INS1_25CollectiveMainloopFwdSm80ILi4ELi1ELb0EN4cute5tupleIJNS5_1CILi128EEENS7_ILi48EEENS7_ILi96EEEEEELi96ENS_10bfloat16_tEfNS_4arch4Sm80ELb0ELb0ELb0ELb1ELb0ELb1ELb1ELb1EEENS1_21CollectiveEpilogueFwdINS6_IJS8_SA_S9_EEENS6_IJNS7_ILi1EEESI_SI_EEESC_SE_Li128ELb1ELb1ELb1ELb0EEENS1_36VarlenDynamicPersistentTileSchedulerILi128ELi48ELi128ELi128ELb1ELb1ELb0ELb0ELb1ELb1EEEEEEEEEvNT_6ParamsE)
        /*01ac*/ 	.word	0x00000088


	//----- nvinfo : EIATTR_REGCOUNT
	.align		4
.L_82:
        /*01b0*/ 	.byte	0x04, 0x2f
        /*01b2*/ 	.short	(.L_84 - .L_83)
	.align		4
.L_83:
        /*01b4*/ 	.word	index@(_ZN7cutlass13device_kernelIN5flash19enable_sm80_to_sm89INS1_16FlashAttnFwdSm80INS1_25CollectiveMainloopFwdSm80ILi4ELi1ELb0EN4cute5tupleIJNS5_1CILi128EEENS7_ILi48EEENS7_ILi96EEEEEELi96ENS_10bfloat16_tEfNS_4arch4Sm80ELb0ELb0ELb0ELb1ELb0ELb0ELb1ELb1EEENS1_21CollectiveEpilogueFwdINS6_IJS8_SA_S9_EEENS6_IJNS7_ILi1EEESI_SI_EEESC_SE_Li128ELb1ELb1ELb1ELb0EEENS1_36VarlenDynamicPersistentTileSchedulerILi128ELi48ELi128ELi128ELb1ELb1ELb0ELb0ELb1ELb1EEEEEEEEEvNT_6ParamsE)
        /*01b8*/ 	.word	0x000000ff


	//----- nvinfo : EIATTR_FRAME_SIZE
	.align		4
.L_84:
        /*01bc*/ 	.byte	0x04, 0x11
        /*01be*/ 	.short	(.L_86 - .L_85)
	.align		4
.L_85:
        /*01c0*/ 	.word	index@($__internal_3_$__cuda_sm70_votesync_ballot)
        /*01c4*/ 	.word	0x00000000


	//----- nvinfo : EIATTR_FRAME_SIZE
	.align		4
.L_86:
        /*01c8*/ 	.byte	0x04, 0x11
        /*01ca*/ 	.short	(.L_88 - .L_87)
	.align		4
.L_87:
        /*01cc*/ 	.word	index@($__internal_2_$__cuda_sm70_shflsync_up_p)
        /*01d0*/ 	.word	0x00000000


	//----- nvinfo : EIATTR_FRAME_SIZE
	.align		4
.L_88:
        /*01d4*/ 	.byte	0x04, 0x11
        /*01d6*/ 	.short	(.L_90 - .L_89)
	.align		4
.L_89:
        /*01d8*/ 	.word	index@($__internal_1_$__cuda_sm70_shflsync_idx_p)
        /*01dc*/ 	.word	0x00000000


	//----- nvinfo : EIATTR_FRAME_SIZE
	.align		4
.L_90:
        /*01e0*/ 	.byte	0x04, 0x11
        /*01e2*/ 	.short	(.L_92 - .L_91)
	.align		4
.L_91:
        /*01e4*/ 	.word	index@($__internal_0_$__cuda_sm70_shflsync_bfly_p)
        /*01e8*/ 	.word	0x00000000


	//----- nvinfo : EIATTR_FRAME_SIZE
	.align		4
.L_92:
        /*01ec*/ 	.byte	0x04, 0x11
        /*01ee*/ 	.short	(.L_94 - .L_93)
	.align		4
.L_93:
        /*01f0*/ 	.word	index@(_ZN7cutlass13device_kernelIN5flash19enable_sm80_to_sm89INS1_16FlashAttnFwdSm80INS1_25CollectiveMainloopFwdSm80ILi4ELi1ELb0EN4cute5tupleIJNS5_1CILi128EEENS7_ILi48EEENS7_ILi96EEEEEELi96ENS_10bfloat16_tEfNS_4arch4Sm80ELb0ELb0ELb0ELb1ELb0ELb0ELb1ELb1EEENS1_21CollectiveEpilogueFwdINS6_IJS8_SA_S9_EEENS6_IJNS7_ILi1EEESI_SI_EEESC_SE_Li128ELb1ELb1ELb1ELb0EEENS1_36VarlenDynamicPersistentTileSchedulerILi128ELi48ELi128ELi128ELb1ELb1ELb0ELb0ELb1ELb1EEEEEEEEEvNT_6ParamsE)
        /*01f4*/ 	.word	0x00000080


	//----- nvinfo : EIATTR_REGCOUNT
	.align		4
.L_94:
        /*01f8*/ 	.byte	0x04, 0x2f
        /*01fa*/ 	.short	(.L_96 - .L_95)
	.align		4
.L_95:
        /*01fc*/ 	.word	index@(_ZN7cutlass13device_kernelIN5flash19enable_sm80_to_sm89INS1_16FlashAttnFwdSm80INS1_25CollectiveMainloopFwdSm80ILi4ELi1ELb0EN4cute5tupleIJNS5_1CILi128EEENS7_ILi64EEENS7_ILi96EEEEEELi96ENS_10bfloat16_tEfNS_4arch4Sm80ELb0ELb0ELb0ELb0ELb0ELb0ELb1ELb1EEENS1_21CollectiveEpilogueFwdINS6_IJS8_SA_S9_EEENS6_IJNS7_ILi1EEESI_SI_EEESC_SE_Li128ELb0ELb1ELb1ELb0EEENS1_19SingleTileSchedulerILb0ELb1ELb1ELi128EEEEEEEEEvNT_6ParamsE)
        /*0200*/ 	.word	0x000000ff


	//----- nvinfo : EIATTR_FRAME_SIZE
	.align		4
.L_96:
        /*0204*/ 	.byte	0x04, 0x11
        /*0206*/ 	.short	(.L_98 - .L_97)
	.align		4
.L_97:
        /*0208*/ 	.word	index@(_ZN7cutlass13device_kernelIN5flash19enable_sm80_to_sm89INS1_16FlashAttnFwdSm80INS1_25CollectiveMainloopFwdSm80ILi4ELi1ELb0EN4cute5tupleIJNS5_1CILi128EEENS7_ILi64EEENS7_ILi96EEEEEELi96ENS_10bfloat16_tEfNS_4arch4Sm80ELb0ELb0ELb0ELb0ELb0ELb0ELb1ELb1EEENS1_21CollectiveEpilogueFwdINS6_IJS8_SA_S9_EEENS6_IJNS7_ILi1EEESI_SI_EEESC_SE_Li128ELb0ELb1ELb1ELb0EEENS1_19SingleTileSchedulerILb0ELb1ELb1ELi128EEEEEEEEEvNT_6ParamsE)
        /*020c*/ 	.word	0x00000038


	//----- nvinfo : EIATTR_MIN_STACK_SIZE
	.align		4
.L_98:
        /*0210*/ 	.byte	0x04, 0x12
        /*0212*/ 	.short	(.L_100 - .L_99)
	.align		4
.L_99:
        /*0214*/ 	.word	index@(_ZN7cutlass13device_kernelIN5flash19enable_sm80_to_sm89INS1_16FlashAttnFwdSm80INS1_25CollectiveMainloopFwdSm80ILi4ELi1ELb0EN4cute5tupleIJNS5_1CILi128EEENS7_ILi64EEENS7_ILi96EEEEEELi96ENS_10bfloat16_tEfNS_4arch4Sm80ELb0ELb0ELb0ELb0ELb0ELb0ELb1ELb1EEENS1_21CollectiveEpilogueFwdINS6_IJS8_SA_S9_EEENS6_IJNS7_ILi1EEESI_SI_EEESC_SE_Li128ELb0ELb1ELb1ELb0EEENS1_19SingleTileSchedulerILb0ELb1ELb1ELi128EEEEEEEEEvNT_6ParamsE)
        /*0218*/ 	.word	0x00000038


	//----- nvinfo : EIATTR_MIN_STACK_SIZE
	.align		4
.L_100:
        /*021c*/ 	.byte	0x04, 0x12
        /*021e*/ 	.short	(.L_102 - .L_101)
	.align		4
.L_101:
        /*0220*/ 	.word	index@(_ZN7cutlass13device_kernelIN5flash19enable_sm80_to_sm89INS1_16FlashAttnFwdSm80INS1_25CollectiveMainloopFwdSm80ILi4ELi1ELb0EN4cute5tupleIJNS5_1CILi128EEENS7_ILi48EEENS7_ILi96EEEEEELi96ENS_10bfloat16_tEfNS_4arch4Sm80ELb0ELb0ELb0ELb1ELb0ELb0ELb1ELb1EEENS1_21CollectiveEpilogueFwdINS6_IJS8_SA_S9_EEENS6_IJNS7_ILi1EEESI_SI_EEESC_SE_Li128ELb1ELb1ELb1ELb0EEENS1_36VarlenDynamicPersistentTileSchedulerILi128ELi48ELi128ELi128ELb1ELb1ELb0ELb0ELb1ELb1EEEEEEEEEvNT_6ParamsE)
        /*0224*/ 	.word	0x00000080


	//----- nvinfo : EIATTR_MIN_STACK_SIZE
	.align		4
.L_102:
        /*0228*/ 	.byte	0x04, 0x12
        /*022a*/ 	.short	(.L_104 - .L_103)
	.align		4
.L_103:
        /*022c*/ 	.word	index@(_ZN7cutlass13device_kernelIN5flash19enable_sm80_to_sm89INS1_16FlashAttnFwdSm80INS1_25CollectiveMainloopFwdSm80ILi4ELi1ELb0EN4cute5tupleIJNS5_1CILi128EEENS7_ILi48EEENS7_ILi96EEEEEELi96ENS_10bfloat16_tEfNS_4arch4Sm80ELb0ELb0ELb0ELb1ELb0ELb1ELb1ELb1EEENS1_21CollectiveEpilogueFwdINS6_IJS8_SA_S9_EEENS6_IJNS7_ILi1EEESI_SI_EEESC_SE_Li128ELb1ELb1ELb1ELb0EEENS1_36VarlenDynamicPersistentTileSchedulerILi128ELi48ELi128ELi128ELb1ELb1ELb0ELb0ELb1ELb1EEEEEEEEEvNT_6ParamsE)
        /*0230*/ 	.word	0x00000088


	//----- nvinfo : EIATTR_MIN_STACK_SIZE
	.align		4
.L_104:
        /*0234*/ 	.byte	0x04, 0x12
        /*0236*/ 	.short	(.L_106 - .L_105)
	.align		4
.L_105:
        /*0238*/ 	.word	index@(_ZN7cutlass13device_kernelIN5flash19enable_sm80_to_sm89INS1_16FlashAttnFwdSm80INS1_25CollectiveMainloopFwdSm80ILi4ELi1ELb0EN4cute5tupleIJNS5_1CILi128EEENS7_ILi48EEENS7_ILi96EEEEEELi96ENS_10bfloat16_tEfNS_4arch4Sm80ELb0ELb1ELb0ELb0ELb0ELb0ELb1ELb1EEENS1_21CollectiveEpilogueFwdINS6_IJS8_SA_S9_EEENS6_IJNS7_ILi1EEESI_SI_EEESC_SE_Li128ELb0ELb1ELb1ELb0EEENS1_19SingleTileSchedulerILb0ELb1ELb1ELi128EEEEEEEEEvNT_6ParamsE)
        /*023c*/ 	.word	0x00000000


	//----- nvinfo : EIATTR_MIN_STACK_SIZE
	.align		4
.L_106:
        /*0240*/ 	.byte	0x04, 0x12
        /*0242*/ 	.short	(.L_108 - .L_107)
	.align		4
.L_107:
        /*0244*/ 	.word	index@(_ZN7cutlass13device_kernelIN5flash19enable_sm80_to_sm89INS1_16FlashAttnFwdSm80INS1_25CollectiveMainloopFwdSm80ILi4ELi1ELb0EN4cute5tupleIJNS5_1CILi128EEENS7_ILi48EEENS7_ILi96EEEEEELi96ENS_10bfloat16_tEfNS_4arch4Sm80ELb0ELb1ELb0ELb1ELb0ELb0ELb1ELb1EEENS1_21CollectiveEpilogueFwdINS6_IJS8_SA_S9_EEENS6_IJNS7_ILi1EEESI_SI_EEESC_SE_Li128ELb1ELb1ELb1ELb0EEENS1_36VarlenDynamicPersistentTileSchedulerILi128ELi48ELi128ELi128ELb1ELb1ELb0ELb1ELb0ELb1EEEEEEEEEvNT_6ParamsE)
        /*0248*/ 	.word	0x00000068


	//----- nvinfo : EIATTR_MIN_STACK_SIZE
	.align		4
.L_108:
        /*024c*/ 	.byte	0x04, 0x12
        /*024e*/ 	.short	(.L_110 - .L_109)
	.align		4
.L_109:
        /*0250*/ 	.word	index@(_ZN7cutlass13device_kernelIN5flash19enable_sm80_to_sm89INS1_16FlashAttnFwdSm80INS1_25CollectiveMainloopFwdSm80ILi4ELi1ELb0EN4cute5tupleIJNS5_1CILi128EEENS7_ILi48EEENS7_ILi96EEEEEELi96ENS_10bfloat16_tEfNS_4arch4Sm80ELb0ELb1ELb0ELb1ELb0ELb1ELb1ELb1EEENS1_21CollectiveEpilogueFwdINS6_IJS8_SA_S9_EEENS6_IJNS7_ILi1EEESI_SI_EEESC_SE_Li128ELb1ELb1ELb1ELb0EEENS1_36VarlenDynamicPersistentTileSchedulerILi128ELi48ELi128ELi128ELb1ELb1ELb0ELb1ELb0ELb1EEEEEEEEEvNT_6ParamsE)
        /*0254*/ 	.word	0x000000b8


	//----- nvinfo : EIATTR_MIN_STACK_SIZE
	.align		4
.L_110:
        /*0258*/ 	.byte	0x04, 0x12
        /*025a*/ 	.short	(.L_112 - .L_111)
	.align		4
.L_111:
        /*025c*/ 	.word	index@(_ZN7cutlass13device_kernelIN5flash19enable_sm80_to_sm89INS1_16FlashAttnFwdSm80INS1_25CollectiveMainloopFwdSm80ILi4ELi1ELb0EN4cute5tupleIJNS5_1CILi128EEENS7_ILi64EEENS7_ILi96EEEEEELi96ENS_10bfloat16_tEfNS_4arch4Sm80ELb1ELb0ELb0ELb0ELb0ELb0ELb1ELb1EEENS1_21CollectiveEpilogueFwdINS6_IJS8_SA_S9_EEENS6_IJNS7_ILi1EEESI_SI_EEESC_SE_Li128ELb0ELb1ELb1ELb0EEENS1_30DynamicPersistentTileSchedulerILi128ELi128ELb1ELb1ELb0EEEEEEEEEvNT_6ParamsE)
        /*0260*/ 	.word	0x00000078


	//----- nvinfo : EIATTR_MIN_STACK_SIZE
	.align		4
.L_112:
        /*0264*/ 	.byte	0x04, 0x12
        /*0266*/ 	.short	(.L_114 - .L_113)
	.align		4
.L_113:
        /*0268*/ 	.word	index@(_ZN7cutlass13device_kernelIN5flash19enable_sm80_to_sm89INS1_16FlashAttnFwdSm80INS1_25CollectiveMainloopFwdSm80ILi4ELi1ELb0EN4cute5tupleIJNS5_1CILi128EEENS7_ILi48EEENS7_ILi96EEEEEELi96ENS_10bfloat16_tEfNS_4arch4Sm80ELb1ELb0ELb0ELb1ELb0ELb0ELb1ELb1EEENS1_21CollectiveEpilogueFwdINS6_IJS8_SA_S9_EEENS6_IJNS7_ILi1EEESI_SI_EEESC_SE_Li128ELb1ELb1ELb1ELb0EEENS1_36VarlenDynamicPersistentTileSchedulerILi128ELi48ELi128ELi128ELb1ELb1ELb0ELb1ELb1ELb1EEEEEEEEEvNT_6ParamsE)
        /*026c*/ 	.word	0x000000b8


	//----- nvinfo : EIATTR_MIN_STACK_SIZE
	.align		4
.L_114:
        /*0270*/ 	.byte	0x04, 0x12
        /*0272*/ 	.short	(.L_116 - .L_115)
	.align		4
.L_115:
        /*0274*/ 	.word	index@(_ZN7cutlass13device_kernelIN5flash19enable_sm80_to_sm89INS1_16FlashAttnFwdSm80INS1_25CollectiveMainloopFwdSm80ILi4ELi1ELb0EN4cute5tupleIJNS5_1CILi128EEENS7_ILi48EEENS7_ILi96EEEEEELi96ENS_10bfloat16_tEfNS_4arch4Sm80ELb1ELb0ELb0ELb1ELb0ELb1ELb1ELb1EEENS1_21CollectiveEpilogueFwdINS6_IJS8_SA_S9_EEENS6_IJNS7_ILi1EEESI_SI_EEESC_SE_Li128ELb1ELb1ELb1ELb0EEENS1_36VarlenDynamicPersistentTileSchedulerILi128ELi48ELi128ELi128ELb1ELb1ELb0ELb1ELb1ELb1EEEEEEEEEvNT_6ParamsE)
        /*0278*/ 	.word	0x000000b0
.L_116:


//--------------------- .nv.info._ZN7cutlass13device_kernelIN5flash19enable_sm80_to_sm89INS1_16FlashAttnFwdSm80INS1_25CollectiveMainloopFwdSm80ILi4ELi1ELb0EN4cute5tupleIJNS5_1CILi128EEENS7_ILi64EEENS7_ILi96EEEEEELi96ENS_10bfloat16_tEfNS_4arch4Sm80ELb0ELb0ELb0ELb0ELb0ELb0ELb1ELb1EEENS1_21CollectiveEpilogueFwdINS6_IJS8_SA_S9_EEENS6_IJNS7_ILi1EEESI_SI_EEESC_SE_Li128ELb0ELb1ELb1ELb0EEENS1_19SingleTileSchedulerILb0ELb1ELb1ELi128EEEEEEEEEvNT_6ParamsE --------------------------
	.section	.nv.info._ZN7cutlass13device_kernelIN5flash19enable_sm80_to_sm89INS1_16FlashAttnFwdSm80INS1_25CollectiveMainloopFwdSm80ILi4ELi1ELb0EN4cute5tupleIJNS5_1CILi128EEENS7_ILi64EEENS7_ILi96EEEEEELi96ENS_10bfloat16_tEfNS_4arch4Sm80ELb0ELb0ELb0ELb0ELb0ELb0ELb1ELb1EEENS1_21CollectiveEpilogueFwdINS6_IJS8_SA_S9_EEENS6_IJNS7_ILi1EEESI_SI_EEESC_SE_Li128ELb0ELb1ELb1ELb0EEENS1_19SingleTileSchedulerILb0ELb1ELb1ELi128EEEEEEEEEvNT_6ParamsE,"",@"SHT_CUDA_INFO"
	.sectionflags	@""
	.align	4


	//----- nvinfo : EIATTR_CUDA_API_VERSION
	.align		4
        /*0000*/ 	.byte	0x04, 0x37
        /*0002*/ 	.short	(.L_118 - .L_117)
.L_117:
        /*0004*/ 	.word	0x00000082


	//----- nvinfo : EIATTR_SW2861232_WAR
	.align		4
.L_118:
        /*0008*/ 	.byte	0x01, 0x35
	.zero		2


	//----- nvinfo : EIATTR_PARAM_CBANK
	.align		4
        /*000c*/ 	.byte	0x04, 0x0a
        /*000e*/ 	.short	(.L_120 - .L_119)
	.align		4
.L_119:
        /*0010*/ 	.word	index@(.nv.constant0._ZN7cutlass13device_kernelIN5flash19enable_sm80_to_sm89INS1_16FlashAttnFwdSm80INS1_25CollectiveMainloopFwdSm80ILi4ELi1ELb0EN4cute5tupleIJNS5_1CILi128EEENS7_ILi64EEENS7_ILi96EEEEEELi96ENS_10bfloat16_tEfNS_4arch4Sm80ELb0ELb0ELb0ELb0ELb0ELb0ELb1ELb1EEENS1_21CollectiveEpilogueFwdINS6_IJS8_SA_S9_EEENS6_IJNS7_ILi1EEESI_SI_EEESC_SE_Li128ELb0ELb1ELb1ELb0EEENS1_19SingleTileSchedulerILb0ELb1ELb1ELi128EEEEEEEEEvNT_6ParamsE)
        /*0014*/ 	.short	0x0160
        /*0016*/ 	.short	0x0418


	//----- nvinfo : EIATTR_CBANK_PARAM_SIZE
	.align		4
.L_120:
        /*0018*/ 	.byte	0x03, 0x19
        /*001a*/ 	.short	0x0418


	//----- nvinfo : EIATTR_KPARAM_INFO
	.align		4
        /*001c*/ 	.byte	0x04, 0x17
        /*001e*/ 	.short	(.L_122 - .L_121)
.L_121:
        /*0020*/ 	.word	0x00000000
        /*0024*/ 	.short	0x0000
        /*0026*/ 	.short	0x0000
        /*0028*/ 	.byte	0x00, 0xf0, 0x61, 0x10


	//----- nvinfo : EIATTR_MAXREG_COUNT
	.align		4
.L_122:
        /*002c*/ 	.byte	0x03, 0x1b
        /*002e*/ 	.short	0x00ff


	//----- nvinfo : EIATTR_NUM_BARRIERS
	.align		4
        /*0030*/ 	.byte	0x02, 0x4c
        /*0032*/ 	.byte	0x02
	.zero		1


	//----- nvinfo : EIATTR_ANNOTATIONS
	.align		4
        /*0034*/ 	.byte	0x04, 0x55
        /*0036*/ 	.short	(.L_124 - .L_123)


	//   ....[0]....
.L_123:
        /*0038*/ 	.word	0x00000001
        /*003c*/ 	.byte	0x90, 0x00, 0x00, 0x00, 0x01, 0x00, 0x00, 0x00, 0xf0, 0x00, 0x00, 0x00, 0x01, 0x00, 0x00, 0x00
        /* <DEDUP_REMOVED lines=14> */
        /*012c*/ 	.byte	0x70, 0x9f, 0x00, 0x00


	//----- nvinfo : EIATTR_MERCURY_ISA_VERSION
	.align		4
.L_124:
        /*0130*/ 	.byte	0x03, 0x5f
        /*0132*/ 	.short	0x0000


	//----- nvinfo : EIATTR_COOP_GROUP_MASK_REGIDS
	.align		4
        /*0134*/ 	.byte	0x04, 0x29
        /*0136*/ 	.short	(.L_126 - .L_125)


	//   ....[0]....
.L_125:
        /*0138*/ 	.word	0xffffffff


	//   ....[1]....
        /*013c*/ 	.word	0xffffffff


	//   ....[2]....
        /*0140*/ 	.word	0xffffffff


	//   ....[3]....
        /*0144*/ 	.word	0xffffffff


	//   ....[4]....
        /*0148*/ 	.word	0xffffffff


	//   ....[5]....
        /*014c*/ 	.word	0xffffffff


	//   ....[6]....
        /*0150*/ 	.word	0xffffffff


	//   ....[7]....
        /*0154*/ 	.word	0xffffffff


	//   ....[8]....
        /*0158*/ 	.word	0xffffffff


	//   ....[9]....
        /*015c*/ 	.word	0xffffffff


	//   ....[10]....
        /*0160*/ 	.word	0xffffffff


	//   ....[11]....
        /*0164*/ 	.word	0xffffffff


	//   ....[12]....
        /*0168*/ 	.word	0xffffffff


	//   ....[13]....
        /*016c*/ 	.word	0xffffffff


	//   ....[14]....
        /*0170*/ 	.word	0xffffffff


	//   ....[15]....
        /*0174*/ 	.word	0xffffffff


	//   ....[16]....
        /*0178*/ 	.word	0xffffffff


	//   ....[17]....
        /*017c*/ 	.word	0xffffffff


	//   ....[18]....
        /*0180*/ 	.word	0xffffffff


	//   ....[19]....
        /*0184*/ 	.word	0xffffffff


	//   ....[20]....
        /*0188*/ 	.word	0xffffffff


	//   ....[21]....
        /*018c*/ 	.word	0xffffffff


	//   ....[22]....
        /*0190*/ 	.word	0xffffffff


	//   ....[23]....
        /*0194*/ 	.word	0xffffffff


	//   ....[24]....
        /*0198*/ 	.word	0xffffffff


	//   ....[25]....
        /*019c*/ 	.word	0xffffffff


	//   ....[26]....
        /*01a0*/ 	.word	0xffffffff


	//   ....[27]....
        /*01a4*/ 	.word	0xffffffff


	//   ....[28]....
        /*01a8*/ 	.word	0xffffffff


	//   ....[29]....
        /*01ac*/ 	.word	0xffffffff


	//   ....[30]....
        /*01b0*/ 	.word	0xffffffff


	//   ....[31]....
        /*01b4*/ 	.word	0xffffffff


	//   ....[32]....
        /*01b8*/ 	.word	0xffffffff


	//   ....[33]....
        /*01bc*/ 	.word	0xffffffff


	//   ....[34]....
        /*01c0*/ 	.word	0xffffffff


	//   ....[35]....
        /*01c4*/ 	.word	0xffffffff


	//   ....[36]....
        /*01c8*/ 	.word	0xffffffff


	//   ....[37]....
        /*01cc*/ 	.word	0xffffffff


	//   ....[38]....
        /*01d0*/ 	.word	0xffffffff


	//   ....[39]....
        /*01d4*/ 	.word	0xffffffff


	//   ....[40]....
        /*01d8*/ 	.word	0xffffffff


	//   ....[41]....
        /*01dc*/ 	.word	0xffffffff


	//   ....[42]....
        /*01e0*/ 	.word	0xffffffff


	//   ....[43]....
        /*01e4*/ 	.word	0xffffffff


	//   ....[44]....
        /*01e8*/ 	.word	0xffffffff


	//   ....[45]....
        /*01ec*/ 	.word	0xffffffff


	//   ....[46]....
        /*01f0*/ 	.word	0xffffffff


	//   ....[47]....
        /*01f4*/ 	.word	0xffffffff


	//   ....[48]....
        /*01f8*/ 	.word	0xffffffff


	//----- nvinfo : EIATTR_COOP_GROUP_INSTR_OFFSETS
	.align		4
.L_126:
        /*01fc*/ 	.byte	0x04, 0x28
        /*01fe*/ 	.short	(.L_128 - .L_127)


	//   ....[0]....
.L_127:
        /*0200*/ 	.word	0x00000060


	//   ....[1]....
        /*0204*/ 	.word	0x00000da0


	//   ....[2]....
        /*0208*/ 	.word	0x00000dd0


	//   ....[3]....
        /*020c*/ 	.word	0x000010f0


	//   ....[4]....
        /*0210*/ 	.word	0x00001120


	//   ....[5]....
        /*0214*/ 	.word	0x00001260


	//   ....[6]....
        /*0218*/ 	.word	0x00001290


	//   ....[7]....
        /*021c*/ 	.word	0x000013c0


	//   ....[8]....
        /*0220*/ 	.word	0x00001400


	//   ....[9]....
        /*0224*/ 	.word	0x00002c60


	//   ....[10]....
        /*0228*/ 	.word	0x00002da0


	//   ....[11]....
        /*022c*/ 	.word	0x00002de0


	//   ....[12]....
        /*0230*/ 	.word	0x00002ef0


	//   ....[13]....
        /*0234*/ 	.word	0x00002f20


	//   ....[14]....
        /*0238*/ 	.word	0x00002ff0


	//   ....[15]....
        /*023c*/ 	.word	0x00003050


	//   ....[16]....
        /*0240*/ 	.word	0x00003250


	//   ....[17]....
        /*0244*/ 	.word	0x00005940


	//   ....[18]....
        /*0248*/ 	.word	0x00005990


	//   ....[19]....
        /*024c*/ 	.word	0x00005a50


	//   ....[20]....
        /*0250*/ 	.word	0x00005aa0


	//   ....[21]....
        /*0254*/ 	.word	0x00005ae0


	//   ....[22]....
        /*0258*/ 	.word	0x00005be0


	//   ....[23]....
        /*025c*/ 	.word	0x00005e50


	//   ....[24]....
        /*0260*/ 	.word	0x00005fb0


	//   ....[25]....
        /*0264*/ 	.word	0x00007b40


	//   ....[26]....
        /*0268*/ 	.word	0x00007b70


	//   ....[27]....
        /*026c*/ 	.word	0x00007ba0


	//   ....[28]....
        /*0270*/ 	.word	0x00007bc0


	//   ....[29]....
        /*0274*/ 	.word	0x00007bf0


	//   ....[30]....
        /*0278*/ 	.word	0x00007c10


	//   ....[31]....
        /*027c*/ 	.word	0x00007c30


	//   ....[32]....
        /*0280*/ 	.word	0x00007c40


	//   ....[33]....
        /*0284*/ 	.word	0x00008a10


	//   ....[34]....
        /*0288*/ 	.word	0x00008a60


	//   ....[35]....
        /*028c*/ 	.word	0x00008a90


	//   ....[36]....
        /*0290*/ 	.word	0x00008ac0


	//   ....[37]....
        /*0294*/ 	.word	0x00008af0


	//   ....[38]....
        /*0298*/ 	.word	0x00008b20


	//   ....[39]....
        /*029c*/ 	.word	0x00008b50


	//   ....[40]....
        /*02a0*/ 	.word	0x00008b80


	//   ....[41]....
        /*02a4*/ 	.word	0x00008ba0


	//   ....[42]....
        /*02a8*/ 	.word	0x00008bb0


	//   ....[43]....
        /*02ac*/ 	.word	0x000090f0


	//   ....[44]....
        /*02b0*/ 	.word	0x00009110


	//   ....[45]....
        /*02b4*/ 	.word	0x00009590


	//   ....[46]....
        /*02b8*/ 	.word	0x000095b0


	//   ....[47]....
        /*02bc*/ 	.word	0x00009a40


	//   ....[48]....
        /*02c0*/ 	.word	0x00009a50


	//----- nvinfo : EIATTR_EXIT_INSTR_OFFSETS
	.align		4
.L_128:
        /*02c4*/ 	.byte	0x04, 0x1c
        /*02c6*/ 	.short	(.L_130 - .L_129)


	//   ....[0]....
.L_129:
        /*02c8*/ 	.word	0x000001b0


	//   ....[1]....
        /*02cc*/ 	.word	0x00009a60


	//   ....[2]....
        /*02d0*/ 	.word	0x00009e80


	//   ....[3]....
        /*02d4*/ 	.word	0x00009ed0


	//   ....[4]....
        /*02d8*/ 	.word	0x00009f00


	//   ....[5]....
        /*02dc*/ 	.word	0x00009f60


	//   ....[6]....
        /*02e0*/ 	.word	0x0000a1c0


	//----- nvinfo : EIATTR_CTAIDZ_USED
	.align		4
.L_130:
        /*02e4*/ 	.byte	0x01, 0x04
	.zero		2


	//----- nvinfo : EIATTR_MAX_THREADS
	.align		4
        /*02e8*/ 	.byte	0x04, 0x05
        /*02ea*/ 	.short	(.L_132 - .L_131)
.L_131:
        /*02ec*/ 	.word	0x00000080
        /*02f0*/ 	.word	0x00000001
        /*02f4*/ 	.word	0x00000001


	//----- nvinfo : EIATTR_CRS_STACK_SIZE
	.align		4
.L_132:
        /*02f8*/ 	.byte	0x04, 0x1e
        /*02fa*/ 	.short	(.L_134 - .L_133)
.L_133:
        /*02fc*/ 	.word	0x00000000
.L_134:


//--------------------- .nv.info._ZN7cutlass13device_kernelIN5flash19enable_sm80_to_sm89INS1_16FlashAttnFwdSm80INS1_25CollectiveMainloopFwdSm80ILi4ELi1ELb0EN4cute5tupleIJNS5_1CILi128EEENS7_ILi48EEENS7_ILi96EEEEEELi96ENS_10bfloat16_tEfNS_4arch4Sm80ELb0ELb0ELb0ELb1ELb0ELb0ELb1ELb1EEENS1_21CollectiveEpilogueFwdINS6_IJS8_SA_S9_EEENS6_IJNS7_ILi1EEESI_SI_EEESC_SE_Li128ELb1ELb1ELb1ELb0EEENS1_36VarlenDynamicPersistentTileSchedulerILi128ELi48ELi128ELi128ELb1ELb1ELb0ELb0ELb1ELb1EEEEEEEEEvNT_6ParamsE --------------------------
	.section	.nv.info._ZN7cutlass13device_kernelIN5flash19enable_sm80_to_sm89INS1_16FlashAttnFwdSm80INS1_25CollectiveMainloopFwdSm80ILi4ELi1ELb0EN4cute5tupleIJNS5_1CILi128EEENS7_ILi48EEENS7_ILi96EEEEEELi96ENS_10bfloat16_tEfNS_4arch4Sm80ELb0ELb0ELb0ELb1ELb0ELb0ELb1ELb1EEENS1_21CollectiveEpilogueFwdINS6_IJS8_SA_S9_EEENS6_IJNS7_ILi1EEESI_SI_EEESC_SE_Li128ELb1ELb1ELb1ELb0EEENS1_36VarlenDynamicPersistentTileSchedulerILi128ELi48ELi128ELi128ELb1ELb1ELb0ELb0ELb1ELb1EEEEEEEEEvNT_6ParamsE,"",@"SHT_CUDA_INFO"
	.sectionflags	@""
	.align	4


	//----- nvinfo : EIATTR_CUDA_API_VERSION
	.align		4
        /*0000*/ 	.byte	0x04, 0x37
        /*0002*/ 	.short	(.L_136 - .L_135)
.L_135:
        /*0004*/ 	.word	0x00000082


	//----- nvinfo : EIATTR_SW2861232_WAR
	.align		4
.L_136:
        /*0008*/ 	.byte	0x01, 0x35
	.zero		2


	//----- nvinfo : EIATTR_PARAM_CBANK
	.align		4
        /*000c*/ 	.byte	0x04, 0x0a
        /*000e*/ 	.short	(.L_138 - .L_137)
	.align		4
.L_137:
        /*0010*/ 	.word	index@(.nv.constant0._ZN7cutlass13device_kernelIN5flash19enable_sm80_to_sm89INS1_16FlashAttnFwdSm80INS1_25CollectiveMainloopFwdSm80ILi4ELi1ELb0EN4cute5tupleIJNS5_1CILi128EEENS7_ILi48EEENS7_ILi96EEEEEELi96ENS_10bfloat16_tEfNS_4arch4Sm80ELb0ELb0ELb0ELb1ELb0ELb0ELb1ELb1EEENS1_21CollectiveEpilogueFwdINS6_IJS8_SA_S9_EEENS6_IJNS7_ILi1EEESI_SI_EEESC_SE_Li128ELb1ELb1ELb1ELb0EEENS1_36VarlenDynamicPersistentTileSchedulerILi128ELi48ELi128ELi128ELb1ELb1ELb0ELb0ELb1ELb1EEEEEEEEEvNT_6ParamsE)
        /*0014*/ 	.short	0x0160
        /*0016*/ 	.short	0x0438


	//----- nvinfo : EIATTR_CBANK_PARAM_SIZE
	.align		4
.L_138:
        /*0018*/ 	.byte	0x03, 0x19
        /*001a*/ 	.short	0x0438


	//----- nvinfo : EIATTR_KPARAM_INFO
	.align		4
        /*001c*/ 	.byte	0x04, 0x17
        /*001e*/ 	.short	(.L_140 - .L_139)
.L_139:
        /*0020*/ 	.word	0x00000000
        /*0024*/ 	.short	0x0000
        /*0026*/ 	.short	0x0000
        /*0028*/ 	.byte	0x00, 0xf0, 0xe1, 0x10


	//----- nvinfo : EIATTR_MAXREG_COUNT
	.align		4
.L_140:
        /*002c*/ 	.byte	0x03, 0x1b
        /*002e*/ 	.short	0x00ff


	//----- nvinfo : EIATTR_NUM_BARRIERS
	.align		4
        /*0030*/ 	.byte	0x02, 0x4c
        /*0032*/ 	.byte	0x06
	.zero		1


	//----- nvinfo : EIATTR_ANNOTATIONS
	.align		4
        /*0034*/ 	.byte	0x04, 0x55
        /*0036*/ 	.short	(.L_142 - .L_141)


	//   ....[0]....
.L_141:
        /* <DEDUP_REMOVED lines=81> */
        /*053c*/ 	.byte	0x00, 0xbf, 0x00, 0x00, 0x01, 0x00, 0x00, 0x00, 0xe0, 0xbf, 0x00, 0x00


	//----- nvinfo : EIATTR_MERCURY_ISA_VERSION
	.align		4
.L_142:
        /*0548*/ 	.byte	0x03, 0x5f
        /*054a*/ 	.short	0x0000


	//----- nvinfo : EIATTR_INT_WARP_WIDE_INSTR_OFFSETS
	.align		4
        /*054c*/ 	.byte	0x04, 0x31
        /*054e*/ 	.short	(.L_144 - .L_143)


	//   ....[0]....
.L_143:
        /*0550*/ 	.word	0x00008670


	//   ....[1]....
        /*0554*/ 	.word	0x000086f0


	//----- nvinfo : EIATTR_COOP_GROUP_MASK_REGIDS
	.align		4
.L_144:
        /*0558*/ 	.byte	0x04, 0x29
        /*055a*/ 	.short	(.L_146 - .L_145)


	//   ....[0]....
.L_145:
        /*055c*/ 	.word	0xffffffff


	//   ....[1]....
        /*0560*/ 	.word	0xffffffff


	//   ....[2]....
        /*0564*/ 	.word	0xffffffff


	//   ....[3]....
        /*0568*/ 	.word	0xffffffff


	//   ....[4]....
        /*056c*/ 	.word	0xffffffff


	//   ....[5]....
        /*0570*/ 	.word	0xffffffff


	//   ....[6]....
        /*0574*/ 	.word	0xffffffff


	//   ....[7]....
        /*0578*/ 	.word	0xffffffff


	//   ....[8]....
        /*057c*/ 	.word	0xffffffff


	//   ....[9]....
        /*0580*/ 	.word	0xffffffff


	//   ....[10]....
        /*0584*/ 	.word	0xffffffff


	//   ....[11]....
        /*0588*/ 	.word	0xffffffff


	//   ....[12]....
        /*058c*/ 	.word	0xffffffff


	//   ....[13]....
        /*0590*/ 	.word	0xffffffff


	//   ....[14]....
        /*0594*/ 	.word	0xffffffff


	//   ....[15]....
        /*0598*/ 	.word	0xffffffff


	//   ....[16]....
        /*059c*/ 	.word	0xffffffff


	//   ....[17]....
        /*05a0*/ 	.word	0xffffffff


	//   ....[18]....
        /*05a4*/ 	.word	0xffffffff


	//   ....[19]....
        /*05a8*/ 	.word	0xffffffff


	//   ....[20]....
        /*05ac*/ 	.word	0xffffffff


	//   ....[21]....
        /*05b0*/ 	.word	0xffffffff


	//   ....[22]....
        /*05b4*/ 	.word	0xffffffff


	//   ....[23]....
        /*05b8*/ 	.word	0xffffffff


	//   ....[24]....
        /*05bc*/ 	.word	0xffffffff


	//   ....[25]....
        /*05c0*/ 	.word	0xffffffff


	//   ....[26]....
        /*05c4*/ 	.word	0xffffffff


	//   ....[27]....
        /*05c8*/ 	.word	0xffffffff


	//   ....[28]....
        /*05cc*/ 	.word	0xffffffff


	//   ....[29]....
        /*05d0*/ 	.word	0xffffffff


	//   ....[30]....
        /*05d4*/ 	.word	0xffffffff


	//   ....[31]....
        /*05d8*/ 	.word	0xffffffff


	//   ....[32]....
        /*05dc*/ 	.word	0xffffffff


	//   ....[33]....
        /*05e0*/ 	.word	0xffffffff


	//   ....[34]....
        /*05e4*/ 	.word	0xffffffff


	//   ....[35]....
        /*05e8*/ 	.word	0xffffffff


	//   ....[36]....
        /*05ec*/ 	.word	0xffffffff


	//   ....[37]....
        /*05f0*/ 	.word	0xffffffff


	//   ....[38]....
        /*05f4*/ 	.word	0xffffffff


	//   ....[39]....
        /*05f8*/ 	.word	0xffffffff


	//   ....[40]....
        /*05fc*/ 	.word	0xffffffff


	//   ....[41]....
        /*0600*/ 	.word	0xffffffff


	//   ....[42]....
        /*0604*/ 	.word	0xffffffff


	//   ....[43]....
        /*0608*/ 	.word	0xffffffff


	//   ....[44]....
        /*060c*/ 	.word	0xffffffff


	//   ....[45]....
        /*0610*/ 	.word	0xffffffff


	//   ....[46]....
        /*0614*/ 	.word	0xffffffff


	//   ....[47]....
        /*0618*/ 	.word	0xffffffff


	//   ....[48]....
        /*061c*/ 	.word	0xffffffff


	//   ....[49]....
        /*0620*/ 	.word	0xffffffff


	//   ....[50]....
        /*0624*/ 	.word	0xffffffff


	//   ....[51]....
        /*0628*/ 	.word	0xffffffff


	//   ....[52]....
        /*062c*/ 	.word	0xffffffff


	//   ....[53]....
        /*0630*/ 	.word	0xffffffff


	//   ....[54]....
        /*0634*/ 	.word	0xffffffff


	//   ....[55]....
        /*0638*/ 	.word	0xffffffff


	//   ....[56]....
        /*063c*/ 	.word	0xffffffff


	//   ....[57]....
        /*0640*/ 	.word	0xffffffff


	//   ....[58]....
        /*0644*/ 	.word	0xffffffff


	//   ....[59]....
        /*0648*/ 	.word	0xffffffff


	//   ....[60]....
        /*064c*/ 	.word	0xffffffff


	//   ....[61]....
        /*0650*/ 	.word	0xffffffff


	//   ....[62]....
        /*0654*/ 	.word	0xffffffff


	//   ....[63]....
        /*0658*/ 	.word	0xffffffff


	//   ....[64]....
        /*065c*/ 	.word	0xffffffff


	//   ....[65]....
        /*0660*/ 	.word	0xffffffff


	//   ....[66]....
        /*0664*/ 	.word	0xffffffff


	//   ....[67]....
        /*0668*/ 	.word	0xffffffff


	//   ....[68]....
        /*066c*/ 	.word	0xffffffff


	//   ....[69]....
        /*0670*/ 	.word	0xffffffff


	//   ....[70]....
        /*0674*/ 	.word	0xffffffff


	//   ....[71]....
        /*0678*/ 	.word	0xffffffff


	//   ....[72]....
        /*067c*/ 	.word	0xffffffff


	//   ....[73]....
        /*0680*/ 	.word	0xffffffff


	//   ....[74]....
        /*0684*/ 	.word	0xffffffff


	//   ....[75]....
        /*0688*/ 	.word	0xffffffff


	//   ....[76]....
        /*068c*/ 	.word	0xffffffff


	//   ....[77]....
        /*0690*/ 	.word	0xffffffff


	//   ....[78]....
        /*0694*/ 	.word	0xffffffff


	//   ....[79]....
        /*0698*/ 	.word	0xffffffff


	//   ....[80]....
        /*069c*/ 	.word	0xffffffff


	//   ....[81]....
        /*06a0*/ 	.word	0xffffffff


	//   ....[82]....
        /*06a4*/ 	.word	0xffffffff


	//   ....[83]....
        /*06a8*/ 	.word	0xffffffff


	//   ....[84]....
        /*06ac*/ 	.word	0xffffffff


	//   ....[85]....
        /*06b0*/ 	.word	0xffffffff


	//   ....[86]....
        /*06b4*/ 	.word	0xffffffff


	//   ....[87]....
        /*06b8*/ 	.word	0xffffffff


	//   ....[88]....
        /*06bc*/ 	.word	0xffffffff


	//   ....[89]....
        /*06c0*/ 	.word	0xffffffff


	//   ....[90]....
        /*06c4*/ 	.word	0xffffffff


	//   ....[91]....
        /*06c8*/ 	.word	0xffffffff


	//   ....[92]....
        /*06cc*/ 	.word	0xffffffff


	//   ....[93]....
        /*06d0*/ 	.word	0xffffffff


	//   ....[94]....
        /*06d4*/ 	.word	0xffffffff


	//   ....[95]....
        /*06d8*/ 	.word	0xffffffff


	//   ....[96]....
        /*06dc*/ 	.word	0xffffffff


	//   ....[97]....
        /*06e0*/ 	.word	0xffffffff


	//   ....[98]....
        /*06e4*/ 	.word	0xffffffff


	//   ....[99]....
        /*06e8*/ 	.word	0xffffffff


	//   ....[100]....
        /*06ec*/ 	.word	0xffffffff


	//   ....[101]....
        /*06f0*/ 	.word	0xffffffff


	//   ....[102]....
        /*06f4*/ 	.word	0xffffffff


	//   ....[103]....
        /*06f8*/ 	.word	0xffffffff


	//   ....[104]....
        /*06fc*/ 	.word	0xffffffff


	//   ....[105]....
        /*0700*/ 	.word	0xffffffff


	//   ....[106]....
        /*0704*/ 	.word	0xffffffff


	//   ....[107]....
        /*0708*/ 	.word	0xffffffff


	//   ....[108]....
        /*070c*/ 	.word	0xffffffff


	//   ....[109]....
        /*0710*/ 	.word	0xffffffff


	//   ....[110]....
        /*0714*/ 	.word	0xffffffff


	//   ....[111]....
        /*0718*/ 	.word	0xffffffff


	//   ....[112]....
        /*071c*/ 	.word	0xffffffff


	//   ....[113]....
        /*0720*/ 	.word	0xffffffff


	//   ....[114]....
        /*0724*/ 	.word	0xffffffff


	//   ....[115]....
        /*0728*/ 	.word	0xffffffff


	//   ....[116]....
        /*072c*/ 	.word	0xffffffff


	//   ....[117]....
        /*0730*/ 	.word	0xffffffff


	//   ....[118]....
        /*0734*/ 	.word	0xffffffff


	//   ....[119]....
        /*0738*/ 	.word	0xffffffff


	//   ....[120]....
        /*073c*/ 	.word	0xffffffff


	//   ....[121]....
        /*0740*/ 	.word	0xffffffff


	//   ....[122]....
        /*0744*/ 	.word	0xffffffff


	//   ....[123]....
        /*0748*/ 	.word	0xffffffff


	//   ....[124]....
        /*074c*/ 	.word	0xffffffff


	//   ....[125]....
        /*0750*/ 	.word	0xffffffff


	//   ....[126]....
        /*0754*/ 	.word	0xffffffff


	//   ....[127]....
        /*0758*/ 	.word	0xffffffff


	//   ....[128]....
        /*075c*/ 	.word	0xffffffff


	//   ....[129]....
        /*0760*/ 	.word	0xffffffff


	//   ....[130]....
        /*0764*/ 	.word	0xffffffff


	//   ....[131]....
        /*0768*/ 	.word	0xffffffff


	//   ....[132]....
        /*076c*/ 	.word	0xffffffff


	//   ....[133]....
        /*0770*/ 	.word	0xffffffff


	//   ....[134]....
        /*0774*/ 	.word	0xffffffff


	//   ....[135]....
        /*0778*/ 	.word	0xffffffff


	//   ....[136]....
        /*077c*/ 	.word	0xffffffff


	//   ....[137]....
        /*0780*/ 	.word	0xffffffff


	//   ....[138]....
        /*0784*/ 	.word	0xffffffff


	//   ....[139]....
        /*0788*/ 	.word	0xffffffff


	//   ....[140]....
        /*078c*/ 	.word	0xffffffff


	//   ....[141]....
        /*0790*/ 	.word	0xffffffff


	//   ....[142]....
        /*0794*/ 	.word	0xffffffff


	//   ....[143]....
        /*0798*/ 	.word	0xffffffff


	//   ....[144]....
        /*079c*/ 	.word	0xffffffff


	//   ....[145]....
        /*07a0*/ 	.word	0xffffffff


	//   ....[146]....
        /*07a4*/ 	.word	0xffffffff


	//   ....[147]....
        /*07a8*/ 	.word	0xffffffff


	//   ....[148]....
        /*07ac*/ 	.word	0xffffffff


	//   ....[149]....
        /*07b0*/ 	.word	0xffffffff


	//   ....[150]....
        /*07b4*/ 	.word	0xffffffff


	//   ....[151]....
        /*07b8*/ 	.word	0xffffffff


	//   ....[152]....
        /*07bc*/ 	.word	0xffffffff


	//   ....[153]....
        /*07c0*/ 	.word	0xffffffff


	//   ....[154]....
        /*07c4*/ 	.word	0xffffffff


	//   ....[155]....
        /*07c8*/ 	.word	0xffffffff


	//   ....[156]....
        /*07cc*/ 	.word	0xffffffff


	//   ....[157]....
        /*07d0*/ 	.word	0xffffffff


	//   ....[158]....
        /*07d4*/ 	.word	0xffffffff


	//   ....[159]....
        /*07d8*/ 	.word	0xffffffff


	//   ....[160]....
        /*07dc*/ 	.word	0xffffffff


	//   ....[161]....
        /*07e0*/ 	.word	0xffffffff


	//   ....[162]....
        /*07e4*/ 	.word	0xffffffff


	//   ....[163]....
        /*07e8*/ 	.word	0xffffffff


	//   ....[164]....
        /*07ec*/ 	.word	0xffffffff


	//   ....[165]....
        /*07f0*/ 	.word	0xffffffff


	//   ....[166]....
        /*07f4*/ 	.word	0xffffffff


	//----- nvinfo : EIATTR_COOP_GROUP_INSTR_OFFSETS
	.align		4
.L_146:
        /*07f8*/ 	.byte	0x04, 0x28
        /*07fa*/ 	.short	(.L_148 - .L_147)


	//   ....[0]....
.L_147:
        /*07fc*/ 	.word	0x00000050


	//   ....[1]....
        /*0800*/ 	.word	0x000001e0


	//   ....[2]....
        /*0804*/ 	.word	0x00000210


	//   ....[3]....
        /*0808*/ 	.word	0x00000240


	//   ....[4]....
        /*080c*/ 	.word	0x00000270


	//   ....[5]....
        /*0810*/ 	.word	0x000002a0


	//   ....[6]....
        /*0814*/ 	.word	0x000002d0


	//   ....[7]....
        /*0818*/ 	.word	0x00000440


	//   ....[8]....
        /*081c*/ 	.word	0x00000480


	//   ....[9]....
        /*0820*/ 	.word	0x000004b0


	//   ....[10]....
        /*0824*/ 	.word	0x000004e0


	//   ....[11]....
        /*0828*/ 	.word	0x00000510


	//   ....[12]....
        /*082c*/ 	.word	0x00000540


	//   ....[13]....
        /*0830*/ 	.word	0x000005d0


	//   ....[14]....
        /*0834*/ 	.word	0x00000600


	//   ....[15]....
        /*0838*/ 	.word	0x00000620


	//   ....[16]....
        /*083c*/ 	.word	0x00000680


	//   ....[17]....
        /*0840*/ 	.word	0x00002610


	//   ....[18]....
        /*0844*/ 	.word	0x00002630


	//   ....[19]....
        /*0848*/ 	.word	0x000027a0


	//   ....[20]....
        /*084c*/ 	.word	0x000027b0


	//   ....[21]....
        /*0850*/ 	.word	0x00002920


	//   ....[22]....
        /*0854*/ 	.word	0x00002940


	//   ....[23]....
        /*0858*/ 	.word	0x00002ab0


	//   ....[24]....
        /*085c*/ 	.word	0x00002ac0


	//   ....[25]....
        /*0860*/ 	.word	0x00003db0


	//   ....[26]....
        /*0864*/ 	.word	0x00003ee0


	//   ....[27]....
        /*0868*/ 	.word	0x00004040


	//   ....[28]....
        /*086c*/ 	.word	0x00004060


	//   ....[29]....
        /*0870*/ 	.word	0x000042f0


	//   ....[30]....
        /*0874*/ 	.word	0x00004360


	//   ....[31]....
        /*0878*/ 	.word	0x00004580


	//   ....[32]....
        /*087c*/ 	.word	0x00004650


	//   ....[33]....
        /*0880*/ 	.word	0x00006370


	//   ....[34]....
        /*0884*/ 	.word	0x000063c0


	//   ....[35]....
        /*0888*/ 	.word	0x000063d0


	//   ....[36]....
        /*088c*/ 	.word	0x00006410


	//   ....[37]....
        /*0890*/ 	.word	0x00006440


	//   ....[38]....
        /*0894*/ 	.word	0x00006470


	//   ....[39]....
        /*0898*/ 	.word	0x000066c0


	//   ....[40]....
        /*089c*/ 	.word	0x00006a40


	//   ....[41]....
        /*08a0*/ 	.word	0x00007cd0


	//   ....[42]....
        /*08a4*/ 	.word	0x00007ce0


	//   ....[43]....
        /*08a8*/ 	.word	0x00007cf0


	//   ....[44]....
        /*08ac*/ 	.word	0x00007d00


	//   ....[45]....
        /*08b0*/ 	.word	0x00007d30


	//   ....[46]....
        /*08b4*/ 	.word	0x00007d50


	//   ....[47]....
        /*08b8*/ 	.word	0x00007d70


	//   ....[48]....
        /*08bc*/ 	.word	0x00007d80


	//   ....[49]....
        /*08c0*/ 	.word	0x000092a0


	//   ....[50]....
        /*08c4*/ 	.word	0x000092b0


	//   ....[51]....
        /*08c8*/ 	.word	0x000092c0


	//   ....[52]....
        /*08cc*/ 	.word	0x000092d0


	//   ....[53]....
        /*08d0*/ 	.word	0x000092e0


	//   ....[54]....
        /*08d4*/ 	.word	0x000092f0


	//   ....[55]....
        /*08d8*/ 	.word	0x00009320


	//   ....[56]....
        /*08dc*/ 	.word	0x00009330


	//   ....[57]....
        /*08e0*/ 	.word	0x000097b0


	//   ....[58]....
        /*08e4*/ 	.word	0x000097d0


	//   ....[59]....
        /*08e8*/ 	.word	0x00009910


	//   ....[60]....
        /*08ec*/ 	.word	0x00009920


	//   ....[61]....
        /*08f0*/ 	.word	0x00009a70


	//   ....[62]....
        /*08f4*/ 	.word	0x00009a90


	//   ....[63]....
        /*08f8*/ 	.word	0x00009be0


	//   ....[64]....
        /*08fc*/ 	.word	0x00009bf0


	//   ....[65]....
        /*0900*/ 	.word	0x00009f40


	//   ....[66]....
        /*0904*/ 	.word	0x00009f60


	//   ....[67]....
        /*0908*/ 	.word	0x0000a430


	//   ....[68]....
        /*090c*/ 	.word	0x0000a440


	//   ....[69]....
        /*0910*/ 	.word	0x0000a910


	//   ....[70]....
        /*0914*/ 	.word	0x0000a930


	//   ....[71]....
        /*0918*/ 	.word	0x0000ae10


	//   ....[72]....
        /*091c*/ 	.word	0x0000ae20


	//   ....[73]....
        /*0920*/ 	.word	0x0000ba60


	//   ....[74]....
        /*0924*/ 	.word	0x0000ba80


	//   ....[75]....
        /*0928*/ 	.word	0x0000bbd0


	//   ....[76]....
        /*092c*/ 	.word	0x0000bbe0


	//   ....[77]....
        /*0930*/ 	.word	0x0000bd30


	//   ....[78]....
        /*0934*/ 	.word	0x0000bd50


	//   ....[79]....
        /*0938*/ 	.word	0x0000bea0


	//   ....[80]....
        /*093c*/ 	.word	0x0000beb0


	//   ....[81]....
        /*0940*/ 	.word	0x0000c0a0


	//   ....[82]....
        /*0944*/ 	.word	0x0000c0c0


	//   ....[83]....
        /*0948*/ 	.word	0x0000c1e0


	//   ....[84]....
        /*094c*/ 	.word	0x0000c220


	//   ....[85]....
        /*0950*/ 	.word	0x0000c250


	//   ....[86]....
        /*0954*/ 	.word	0x0000c280


	//   ....[87]....
        /*0958*/ 	.word	0x0000c2b0


	//   ....[88]....
        /*095c*/ 	.word	0x0000c2e0


	//   ....[89]....
        /*0960*/ 	.word	0x0000c430


	//   ....[90]....
        /*0964*/ 	.word	0x0000c470


	//   ....[91]....
        /*0968*/ 	.word	0x0000c4a0


	//   ....[92]....
        /*096c*/ 	.word	0x0000c4d0


	//   ....[93]....
        /*0970*/ 	.word	0x0000c500


	//   ....[94]....
        /*0974*/ 	.word	0x0000c530


	//   ....[95]....
        /*0978*/ 	.word	0x0000c5c0


	//   ....[96]....
        /*097c*/ 	.word	0x0000c5f0


	//   ....[97]....
        /*0980*/ 	.word	0x0000c600


	//   ....[98]....
        /*0984*/ 	.word	0x0000c660


	//   ....[99]....
        /*0988*/ 	.word	0x0000cb90


	//   ....[100]....
        /*098c*/ 	.word	0x0000cbf0


	//   ....[101]....
        /*0990*/ 	.word	0x0000cc40


	//   ....[102]....
        /*0994*/ 	.word	0x0000cc90


	//   ....[103]....
        /*0998*/ 	.word	0x0000cce0


	//   ....[104]....
        /*099c*/ 	.word	0x0000cd50


	//   ....[105]....
        /*09a0*/ 	.word	0x0000cd90


	//   ....[106]....
        /*09a4*/ 	.word	0x0000ce00


	//   ....[107]....
        /*09a8*/ 	.word	0x0000ce70


	//   ....[108]....
        /*09ac*/ 	.word	0x0000ced0


	//   ....[109]....
        /*09b0*/ 	.word	0x0000cf40


	//   ....[110]....
        /*09b4*/ 	.word	0x0000cfb0


	//   ....[111]....
        /*09b8*/ 	.word	0x0000d010


	//   ....[112]....
        /*09bc*/ 	.word	0x0000d070


	//   ....[113]....
        /*09c0*/ 	.word	0x0000d0d0


	//   ....[114]....
        /*09c4*/ 	.word	0x0000d140


	//   ....[115]....
        /*09c8*/ 	.word	0x0000d1a0


	//   ....[116]....
        /*09cc*/ 	.word	0x0000d200


	//   ....[117]....
        /*09d0*/ 	.word	0x0000d270


	//   ....[118]....
        /*09d4*/ 	.word	0x0000d2b0


	//   ....[119]....
        /*09d8*/ 	.word	0x0000d300


	//   ....[120]....
        /*09dc*/ 	.word	0x0000d350


	//   ....[121]....
        /*09e0*/ 	.word	0x0000d3a0


	//   ....[122]....
        /*09e4*/ 	.word	0x0000d3f0


	//   ....[123]....
        /*09e8*/ 	.word	0x0000d440


	//   ....[124]....
        /*09ec*/ 	.word	0x0000d490


	//   ....[125]....
        /*09f0*/ 	.word	0x0000d4f0


	//   ....[126]....
        /*09f4*/ 	.word	0x0000d560


	//   ....[127]....
        /*09f8*/ 	.word	0x0000d5c0


	//   ....[128]....
        /*09fc*/ 	.word	0x0000d620


	//   ....[129]....
        /*0a00*/ 	.word	0x0000d680


	//   ....[130]....
        /*0a04*/ 	.word	0x0000d6f0


	//   ....[131]....
        /*0a08*/ 	.word	0x0000d750


	//   ....[132]....
        /*0a0c*/ 	.word	0x0000d7b0


	//   ....[133]....
        /*0a10*/ 	.word	0x0000d810


	//   ....[134]....
        /*0a14*/ 	.word	0x0000d880


	//   ....[135]....
        /*0a18*/ 	.word	0x0000d8e0


	//   ....[136]....
        /*0a1c*/ 	.word	0x0000d940


	//   ....[137]....
        /*0a20*/ 	.word	0x0000d9a0


	//   ....[138]....
        /*0a24*/ 	.word	0x0000da10


	//   ....[139]....
        /*0a28*/ 	.word	0x0000da70


	//   ....[140]....
        /*0a2c*/ 	.word	0x0000dad0


	//   ....[141]....
        /*0a30*/ 	.word	0x0000db30


	//   ....[142]....
        /*0a34*/ 	.word	0x0000dba0


	//   ....[143]....
        /*0a38*/ 	.word	0x0000dc00


	//   ....[144]....
        /*0a3c*/ 	.word	0x0000dc60


	//   ....[145]....
        /*0a40*/ 	.word	0x0000dcc0


	//   ....[146]....
        /*0a44*/ 	.word	0x0000dd30


	//   ....[147]....
        /*0a48*/ 	.word	0x0000dd90


	//   ....[148]....
        /*0a4c*/ 	.word	0x0000ddf0


	//   ....[149]....
        /*0a50*/ 	.word	0x0000de50


	//   ....[150]....
        /*0a54*/ 	.word	0x0000dec0


	//   ....[151]....
        /*0a58*/ 	.word	0x0000df10


	//   ....[152]....
        /*0a5c*/ 	.word	0x0000df50


	//   ....[153]....
        /*0a60*/ 	.word	0x0000dfa0


	//   ....[154]....
        /*0a64*/ 	.word	0x0000dff0


	//   ....[155]....
        /*0a68*/ 	.word	0x0000e040


	//   ....[156]....
        /*0a6c*/ 	.word	0x0000e0b0


	//   ....[157]....
        /*0a70*/ 	.word	0x0000e0f0


	//   ....[158]....
        /*0a74*/ 	.word	0x0000e140


	//   ....[159]....
        /*0a78*/ 	.word	0x0000e190


	//   ....[160]....
        /*0a7c*/ 	.word	0x0000e1e0


	//   ....[161]....
        /*0a80*/ 	.word	0x0000e230


	//   ....[162]....
        /*0a84*/ 	.word	0x0000e2a0


	//   ....[163]....
        /*0a88*/ 	.word	0x0000e2e0


	//   ....[164]....
        /*0a8c*/ 	.word	0x0000e350


	//   ....[165]....
        /*0a90*/ 	.word	0x0000e3b0


	//   ....[166]....
        /*0a94*/ 	.word	0x0000e410


	//----- nvinfo : EIATTR_EXIT_INSTR_OFFSETS
	.align		4
.L_148:
        /*0a98*/ 	.byte	0x04, 0x1c
        /*0a9a*/ 	.short	(.L_150 - .L_149)


	//   ....[0]....
.L_149:
        /*0a9c*/ 	.word	0x00000b40


	//   ....[1]....
        /*0aa0*/ 	.word	0x0000cb50


	//----- nvinfo : EIATTR_MAX_THREADS
	.align		4
.L_150:
        /*0aa4*/ 	.byte	0x04, 0x05
        /*0aa6*/ 	.short	(.L_152 - .L_151)
.L_151:
        /*0aa8*/ 	.word	0x00000080
        /*0aac*/ 	.word	0x00000001
        /*0ab0*/ 	.word	0x00000001


	//----- nvinfo : EIATTR_CRS_STACK_SIZE
	.align		4
.L_152:
        /*0ab4*/ 	.byte	0x04, 0x1e
        /*0ab6*/ 	.short	(.L_154 - .L_153)
.L_153:
        /*0ab8*/ 	.word	0x00000000
.L_154:


//--------------------- .nv.info._ZN7cutlass13device_kernelIN5flash19enable_sm80_to_sm89INS1_16FlashAttnFwdSm80INS1_25CollectiveMainloopFwdSm80ILi4ELi1ELb0EN4cute5tupleIJNS5_1CILi128EEENS7_ILi48EEENS7_ILi96EEEEEELi96ENS_10bfloat16_tEfNS_4arch4Sm80ELb0ELb0ELb0ELb1ELb0ELb1ELb1ELb1EEENS1_21CollectiveEpilogueFwdINS6_IJS8_SA_S9_EEENS6_IJNS7_ILi1EEESI_SI_EEESC_SE_Li128ELb1ELb1ELb1ELb0EEENS1_36VarlenDynamicPersistentTileSchedulerILi128ELi48ELi128ELi128ELb1ELb1ELb0ELb0ELb1ELb1EEEEEEEEEvNT_6ParamsE --------------------------
	.section	.nv.info._ZN7cutlass13device_kernelIN5flash19enable_sm80_to_sm89INS1_16FlashAttnFwdSm80INS1_25CollectiveMainloopFwdSm80ILi4ELi1ELb0EN4cute5tupleIJNS5_1CILi128EEENS7_ILi48EEENS7_ILi96EEEEEELi96ENS_10bfloat16_tEfNS_4arch4Sm80ELb0ELb0ELb0ELb1ELb0ELb1ELb1ELb1EEENS1_21CollectiveEpilogueFwdINS6_IJS8_SA_S9_EEENS6_IJNS7_ILi1EEESI_SI_EEESC_SE_Li128ELb1ELb1ELb1ELb0EEENS1_36VarlenDynamicPersistentTileSchedulerILi128ELi48ELi128ELi128ELb1ELb1ELb0ELb0ELb1ELb1EEEEEEEEEvNT_6ParamsE,"",@"SHT_CUDA_INFO"
	.sectionflags	@""
	.align	4


	//----- nvinfo : EIATTR_CUDA_API_VERSION
	.align		4
        /*0000*/ 	.byte	0x04, 0x37
        /*0002*/ 	.short	(.L_156 - .L_155)
.L_155:
        /*0004*/ 	.word	0x00000082


	//----- nvinfo : EIATTR_SW2861232_WAR
	.align		4
.L_156:
        /*0008*/ 	.byte	0x01, 0x35
	.zero		2


	//----- nvinfo : EIATTR_PARAM_CBANK
	.align		4
        /*000c*/ 	.byte	0x04, 0x0a
        /*000e*/ 	.short	(.L_158 - .L_157)
	.align		4
.L_157:
        /*0010*/ 	.word	index@(.nv.constant0._ZN7cutlass13device_kernelIN5flash19enable_sm80_to_sm89INS1_16FlashAttnFwdSm80INS1_25CollectiveMainloopFwdSm80ILi4ELi1ELb0EN4cute5tupleIJNS5_1CILi128EEENS7_ILi48EEENS7_ILi96EEEEEELi96ENS_10bfloat16_tEfNS_4arch4Sm80ELb0ELb0ELb0ELb1ELb0ELb1ELb1ELb1EEENS1_21CollectiveEpilogueFwdINS6_IJS8_SA_S9_EEENS6_IJNS7_ILi1EEESI_SI_EEESC_SE_Li128ELb1ELb1ELb1ELb0EEENS1_36VarlenDynamicPersistentTileSchedulerILi128ELi48ELi128ELi128ELb1ELb1ELb0ELb0ELb1ELb1EEEEEEEEEvNT_6ParamsE)
        /*0014*/ 	.short	0x0160
        /*0016*/ 	.short	0x0438


	//----- nvinfo : EIATTR_CBANK_PARAM_SIZE
	.align		4
.L_158:
        /*0018*/ 	.byte	0x03, 0x19
        /*001a*/ 	.short	0x0438


	//----- nvinfo : EIATTR_KPARAM_INFO
	.align		4
        /*001c*/ 	.byte	0x04, 0x17
        /*001e*/ 	.short	(.L_160 - .L_159)
.L_159:
        /*0020*/ 	.word	0x00000000
        /*0024*/ 	.short	0x0000
        /*0026*/ 	.short	0x0000
        /*0028*/ 	.byte	0x00, 0xf0, 0xe1, 0x10


	//----- nvinfo : EIATTR_MAXREG_COUNT
	.align		4
.L_160:
        /*002c*/ 	.byte	0x03, 0x1b
        /*002e*/ 	.short	0x00ff


	//----- nvinfo : EIATTR_NUM_BARRIERS
	.align		4
        /*0030*/ 	.byte	0x02, 0x4c
        /*0032*/ 	.byte	0x06
	.zero		1


	//----- nvinfo : EIATTR_ANNOTATIONS
	.align		4
        /*0034*/ 	.byte	0x04, 0x55
        /*0036*/ 	.short	(.L_162 - .L_161)


	//   ....[0]....
.L_161:
        /* <DEDUP_REMOVED lines=72> */


	//----- nvinfo : EIATTR_MERCURY_ISA_VERSION
	.align		4
.L_162:
        /*04a8*/ 	.byte	0x03, 0x5f
        /*04aa*/ 	.short	0x0000


	//----- nvinfo : EIATTR_INT_WARP_WIDE_INSTR_OFFSETS
	.align		4
        /*04ac*/ 	.byte	0x04, 0x31
        /*04ae*/ 	.short	(.L_164 - .L_163)


	//   ....[0]....
.L_163:
        /*04b0*/ 	.word	0x00013570


	//   ....[1]....
        /*04b4*/ 	.word	0x000135f0


	//----- nvinfo : EIATTR_COOP_GROUP_MASK_REGIDS
	.align		4
.L_164:
        /*04b8*/ 	.byte	0x04, 0x29
        /*04ba*/ 	.short	(.L_166 - .L_165)


	//   ....[0]....
.L_165:
        /*04bc*/ 	.word	0xffffffff


	//   ....[1]....
        /*04c0*/ 	.word	0xffffffff


	//   ....[2]....
        /*04c4*/ 	.word	0xffffffff


	//   ....[3]....
        /*04c8*/ 	.word	0xffffffff


	//   ....[4]....
        /*04cc*/ 	.word	0xffffffff


	//   ....[5]....
        /*04d0*/ 	.word	0xffffffff


	//   ....[6]....
        /*04d4*/ 	.word	0xffffffff


	//   ....[7]....
        /*04d8*/ 	.word	0xffffffff


	//   ....[8]....
        /*04dc*/ 	.word	0xffffffff


	//   ....[9]....
        /*04e0*/ 	.word	0xffffffff


	//   ....[10]....
        /*04e4*/ 	.word	0xffffffff


	//   ....[11]....
        /*04e8*/ 	.word	0xffffffff


	//   ....[12]....
        /*04ec*/ 	.word	0xffffffff


	//   ....[13]....
        /*04f0*/ 	.word	0xffffffff


	//   ....[14]....
        /*04f4*/ 	.word	0xffffffff


	//   ....[15]....
        /*04f8*/ 	.word	0xffffffff


	//   ....[16]....
        /*04fc*/ 	.word	0xffffffff


	//   ....[17]....
        /*0500*/ 	.word	0xffffffff


	//   ....[18]....
        /*0504*/ 	.word	0xffffffff


	//   ....[19]....
        /*0508*/ 	.word	0xffffffff


	//   ....[20]....
        /*050c*/ 	.word	0xffffffff


	//   ....[21]....
        /*0510*/ 	.word	0xffffffff


	//   ....[22]....
        /*0514*/ 	.word	0xffffffff


	//   ....[23]....
        /*0518*/ 	.word	0xffffffff


	//   ....[24]....
        /*051c*/ 	.word	0xffffffff


	//   ....[25]....
        /*0520*/ 	.word	0xffffffff


	//   ....[26]....
        /*0524*/ 	.word	0xffffffff


	//   ....[27]....
        /*0528*/ 	.word	0xffffffff


	//   ....[28]....
        /*052c*/ 	.word	0xffffffff


	//   ....[29]....
        /*0530*/ 	.word	0xffffffff


	//   ....[30]....
        /*0534*/ 	.word	0xffffffff


	//   ....[31]....
        /*0538*/ 	.word	0xffffffff


	//   ....[32]....
        /*053c*/ 	.word	0xffffffff


	//   ....[33]....
        /*0540*/ 	.word	0xffffffff


	//   ....[34]....
        /*0544*/ 	.word	0xffffffff


	//   ....[35]....
        /*0548*/ 	.word	0xffffffff


	//   ....[36]....
        /*054c*/ 	.word	0xffffffff


	//   ....[37]....
        /*0550*/ 	.word	0xffffffff


	//   ....[38]....
        /*0554*/ 	.word	0xffffffff


	//   ....[39]....
        /*0558*/ 	.word	0xffffffff


	//   ....[40]....
        /*055c*/ 	.word	0xffffffff


	//   ....[41]....
        /*0560*/ 	.word	0xffffffff


	//   ....[42]....
        /*0564*/ 	.word	0xffffffff


	//   ....[43]....
        /*0568*/ 	.word	0xffffffff


	//   ....[44]....
        /*056c*/ 	.word	0xffffffff


	//   ....[45]....
        /*0570*/ 	.word	0xffffffff


	//   ....[46]....
        /*0574*/ 	.word	0xffffffff


	//   ....[47]....
        /*0578*/ 	.word	0xffffffff


	//   ....[48]....
        /*057c*/ 	.word	0xffffffff


	//   ....[49]....
        /*0580*/ 	.word	0xffffffff


	//   ....[50]....
        /*0584*/ 	.word	0xffffffff


	//   ....[51]....
        /*0588*/ 	.word	0xffffffff


	//   ....[52]....
        /*058c*/ 	.word	0xffffffff


	//   ....[53]....
        /*0590*/ 	.word	0xffffffff


	//   ....[54]....
        /*0594*/ 	.word	0xffffffff


	//   ....[55]....
        /*0598*/ 	.word	0xffffffff


	//   ....[56]....
        /*059c*/ 	.word	0xffffffff


	//   ....[57]....
        /*05a0*/ 	.word	0xffffffff


	//   ....[58]....
        /*05a4*/ 	.word	0xffffffff


	//   ....[59]....
        /*05a8*/ 	.word	0xffffffff


	//   ....[60]....
        /*05ac*/ 	.word	0xffffffff


	//   ....[61]....
        /*05b0*/ 	.word	0xffffffff


	//   ....[62]....
        /*05b4*/ 	.word	0xffffffff


	//   ....[63]....
        /*05b8*/ 	.word	0xffffffff


	//   ....[64]....
        /*05bc*/ 	.word	0xffffffff


	//   ....[65]....
        /*05c0*/ 	.word	0xffffffff


	//   ....[66]....
        /*05c4*/ 	.word	0xffffffff


	//   ....[67]....
        /*05c8*/ 	.word	0xffffffff


	//   ....[68]....
        /*05cc*/ 	.word	0xffffffff


	//   ....[69]....
        /*05d0*/ 	.word	0xffffffff


	//   ....[70]....
        /*05d4*/ 	.word	0xffffffff


	//   ....[71]....
        /*05d8*/ 	.word	0xffffffff


	//   ....[72]....
        /*05dc*/ 	.word	0xffffffff


	//   ....[73]....
        /*05e0*/ 	.word	0xffffffff


	//   ....[74]....
        /*05e4*/ 	.word	0xffffffff


	//   ....[75]....
        /*05e8*/ 	.word	0xffffffff


	//   ....[76]....
        /*05ec*/ 	.word	0xffffffff


	//   ....[77]....
        /*05f0*/ 	.word	0xffffffff


	//   ....[78]....
        /*05f4*/ 	.word	0xffffffff


	//   ....[79]....
        /*05f8*/ 	.word	0xffffffff


	//   ....[80]....
        /*05fc*/ 	.word	0xffffffff


	//   ....[81]....
        /*0600*/ 	.word	0xffffffff


	//   ....[82]....
        /*0604*/ 	.word	0xffffffff


	//   ....[83]....
        /*0608*/ 	.word	0xffffffff


	//   ....[84]....
        /*060c*/ 	.word	0xffffffff


	//   ....[85]....
        /*0610*/ 	.word	0xffffffff


	//   ....[86]....
        /*0614*/ 	.word	0xffffffff


	//   ....[87]....
        /*0618*/ 	.word	0xffffffff


	//   ....[88]....
        /*061c*/ 	.word	0xffffffff


	//   ....[89]....
        /*0620*/ 	.word	0xffffffff


	//   ....[90]....
        /*0624*/ 	.word	0xffffffff


	//   ....[91]....
        /*0628*/ 	.word	0xffffffff


	//   ....[92]....
        /*062c*/ 	.word	0xffffffff


	//   ....[93]....
        /*0630*/ 	.word	0xffffffff


	//   ....[94]....
        /*0634*/ 	.word	0xffffffff


	//   ....[95]....
        /*0638*/ 	.word	0xffffffff


	//   ....[96]....
        /*063c*/ 	.word	0xffffffff


	//   ....[97]....
        /*0640*/ 	.word	0xffffffff


	//   ....[98]....
        /*0644*/ 	.word	0xffffffff


	//   ....[99]....
        /*0648*/ 	.word	0xffffffff


	//   ....[100]....
        /*064c*/ 	.word	0xffffffff


	//   ....[101]....
        /*0650*/ 	.word	0xffffffff


	//   ....[102]....
        /*0654*/ 	.word	0xffffffff


	//   ....[103]....
        /*0658*/ 	.word	0xffffffff


	//   ....[104]....
        /*065c*/ 	.word	0xffffffff


	//   ....[105]....
        /*0660*/ 	.word	0xffffffff


	//   ....[106]....
        /*0664*/ 	.word	0xffffffff


	//   ....[107]....
        /*0668*/ 	.word	0xffffffff


	//   ....[108]....
        /*066c*/ 	.word	0xffffffff


	//   ....[109]....
        /*0670*/ 	.word	0xffffffff


	//   ....[110]....
        /*0674*/ 	.word	0xffffffff


	//   ....[111]....
        /*0678*/ 	.word	0xffffffff


	//   ....[112]....
        /*067c*/ 	.word	0xffffffff


	//   ....[113]....
        /*0680*/ 	.word	0xffffffff


	//   ....[114]....
        /*0684*/ 	.word	0xffffffff


	//   ....[115]....
        /*0688*/ 	.word	0xffffffff


	//   ....[116]....
        /*068c*/ 	.word	0xffffffff


	//   ....[117]....
        /*0690*/ 	.word	0xffffffff


	//   ....[118]....
        /*0694*/ 	.word	0xffffffff


	//   ....[119]....
        /*0698*/ 	.word	0xffffffff


	//   ....[120]....
        /*069c*/ 	.word	0xffffffff


	//   ....[121]....
        /*06a0*/ 	.word	0xffffffff


	//   ....[122]....
        /*06a4*/ 	.word	0xffffffff


	//   ....[123]....
        /*06a8*/ 	.word	0xffffffff


	//   ....[124]....
        /*06ac*/ 	.word	0xffffffff


	//   ....[125]....
        /*06b0*/ 	.word	0xffffffff


	//   ....[126]....
        /*06b4*/ 	.word	0xffffffff


	//   ....[127]....
        /*06b8*/ 	.word	0xffffffff


	//   ....[128]....
        /*06bc*/ 	.word	0xffffffff


	//   ....[129]....
        /*06c0*/ 	.word	0xffffffff


	//   ....[130]....
        /*06c4*/ 	.word	0xffffffff


	//   ....[131]....
        /*06c8*/ 	.word	0xffffffff


	//   ....[132]....
        /*06cc*/ 	.word	0xffffffff


	//   ....[133]....
        /*06d0*/ 	.word	0xffffffff


	//   ....[134]....
        /*06d4*/ 	.word	0xffffffff


	//   ....[135]....
        /*06d8*/ 	.word	0xffffffff


	//   ....[136]....
        /*06dc*/ 	.word	0xffffffff


	//   ....[137]....
        /*06e0*/ 	.word	0xffffffff


	//   ....[138]....
        /*06e4*/ 	.word	0xffffffff


	//   ....[139]....
        /*06e8*/ 	.word	0xffffffff


	//   ....[140]....
        /*06ec*/ 	.word	0xffffffff


	//   ....[141]....
        /*06f0*/ 	.word	0xffffffff


	//   ....[142]....
        /*06f4*/ 	.word	0xffffffff


	//   ....[143]....
        /*06f8*/ 	.word	0xffffffff


	//   ....[144]....
        /*06fc*/ 	.word	0xffffffff


	//   ....[145]....
        /*0700*/ 	.word	0xffffffff


	//   ....[146]....
        /*0704*/ 	.word	0xffffffff


	//   ....[147]....
        /*0708*/ 	.word	0xffffffff


	//   ....[148]....
        /*070c*/ 	.word	0xffffffff


	//   ....[149]....
        /*0710*/ 	.word	0xffffffff


	//   ....[150]....
        /*0714*/ 	.word	0xffffffff


	//   ....[151]....
        /*0718*/ 	.word	0xffffffff


	//   ....[152]....
        /*071c*/ 	.word	0xffffffff


	//   ....[153]....
        /*0720*/ 	.word	0xffffffff


	//   ....[154]....
        /*0724*/ 	.word	0xffffffff


	//   ....[155]....
        /*0728*/ 	.word	0xffffffff


	//   ....[156]....
        /*072c*/ 	.word	0xffffffff


	//   ....[157]....
        /*0730*/ 	.word	0xffffffff


	//   ....[158]....
        /*0734*/ 	.word	0xffffffff


	//   ....[159]....
        /*0738*/ 	.word	0xffffffff


	//   ....[160]....
        /*073c*/ 	.word	0xffffffff


	//   ....[161]....
        /*0740*/ 	.word	0xffffffff


	//   ....[162]....
        /*0744*/ 	.word	0xffffffff


	//   ....[163]....
        /*0748*/ 	.word	0xffffffff


	//   ....[164]....
        /*074c*/ 	.word	0xffffffff


	//   ....[165]....
        /*0750*/ 	.word	0xffffffff


	//   ....[166]....
        /*0754*/ 	.word	0xffffffff


	//   ....[167]....
        /*0758*/ 	.word	0xffffffff


	//   ....[168]....
        /*075c*/ 	.word	0xffffffff


	//   ....[169]....
        /*0760*/ 	.word	0xffffffff


	//   ....[170]....
        /*0764*/ 	.word	0xffffffff


	//   ....[171]....
        /*0768*/ 	.word	0xffffffff


	//   ....[172]....
        /*076c*/ 	.word	0xffffffff


	//   ....[173]....
        /*0770*/ 	.word	0xffffffff


	//   ....[174]....
        /*0774*/ 	.word	0xffffffff


	//----- nvinfo : EIATTR_COOP_GROUP_INSTR_OFFSETS
	.align		4
.L_166:
        /*0778*/ 	.byte	0x04, 0x28
        /*077a*/ 	.short	(.L_168 - .L_167)


	//   ....[0]....
.L_167:
        /*077c*/ 	.word	0x00000050


	//   ....[1]....
        /*0780*/ 	.word	0x00000200


	//   ....[2]....
        /*0784*/ 	.word	0x00000230


	//   ....[3]....
        /*0788*/ 	.word	0x00000260


	//   ....[4]....
        /*078c*/ 	.word	0x00000290


	//   ....[5]....
        /*0790*/ 	.word	0x000002c0


	//   ....[6]....
        /*0794*/ 	.word	0x000002f0


	//   ....[7]....
        /*0798*/ 	.word	0x00000460


	//   ....[8]....
        /*079c*/ 	.word	0x000004a0


	//   ....[9]....
        /*07a0*/ 	.word	0x000004d0


	//   ....[10]....
        /*07a4*/ 	.word	0x00000500


	//   ....[11]....
        /*07a8*/ 	.word	0x00000530


	//   ....[12]....
        /*07ac*/ 	.word	0x00000560


	//   ....[13]....
        /*07b0*/ 	.word	0x000005f0


	//   ....[14]....
        /*07b4*/ 	.word	0x00000620


	//   ....[15]....
        /*07b8*/ 	.word	0x00000630


	//   ....[16]....
        /*07bc*/ 	.word	0x000006a0


	//   ....[17]....
        /*07c0*/ 	.word	0x00007f90


	//   ....[18]....
        /*07c4*/ 	.word	0x00007fb0


	//   ....[19]....
        /*07c8*/ 	.word	0x00008110


	//   ....[20]....
        /*07cc*/ 	.word	0x00008120


	//   ....[21]....
        /*07d0*/ 	.word	0x00008280


	//   ....[22]....
        /*07d4*/ 	.word	0x000082a0


	//   ....[23]....
        /*07d8*/ 	.word	0x00008400


	//   ....[24]....
        /*07dc*/ 	.word	0x00008410


	//   ....[25]....
        /*07e0*/ 	.word	0x00008950


	//   ....[26]....
        /*07e4*/ 	.word	0x00008990


	//   ....[27]....
        /*07e8*/ 	.word	0x000089d0


	//   ....[28]....
        /*07ec*/ 	.word	0x00008a10


	//   ....[29]....
        /*07f0*/ 	.word	0x0000b300


	//   ....[30]....
        /*07f4*/ 	.word	0x0000b340


	//   ....[31]....
        /*07f8*/ 	.word	0x0000b380


	//   ....[32]....
        /*07fc*/ 	.word	0x0000b3c0


	//   ....[33]....
        /*0800*/ 	.word	0x0000ee40


	//   ....[34]....
        /*0804*/ 	.word	0x0000ef70


	//   ....[35]....
        /*0808*/ 	.word	0x0000f1e0


	//   ....[36]....
        /*080c*/ 	.word	0x0000f290


	//   ....[37]....
        /*0810*/ 	.word	0x0000f300


	//   ....[38]....
        /*0814*/ 	.word	0x0000f430


	//   ....[39]....
        /*0818*/ 	.word	0x0000f450


	//   ....[40]....
        /*081c*/ 	.word	0x0000f5d0


	//   ....[41]....
        /*0820*/ 	.word	0x000111e0


	//   ....[42]....
        /*0824*/ 	.word	0x00011250


	//   ....[43]....
        /*0828*/ 	.word	0x000112e0


	//   ....[44]....
        /*082c*/ 	.word	0x00011350


	//   ....[45]....
        /*0830*/ 	.word	0x00011390


	//   ....[46]....
        /*0834*/ 	.word	0x00011480


	//   ....[47]....
        /*0838*/ 	.word	0x00011510


	//   ....[48]....
        /*083c*/ 	.word	0x000115e0


	//   ....[49]....
        /*0840*/ 	.word	0x00012bc0


	//   ....[50]....
        /*0844*/ 	.word	0x00012bd0


	//   ....[51]....
        /*0848*/ 	.word	0x00012be0


	//   ....[52]....
        /*084c*/ 	.word	0x00012bf0


	//   ....[53]....
        /*0850*/ 	.word	0x00012c20


	//   ....[54]....
        /*0854*/ 	.word	0x00012c40


	//   ....[55]....
        /*0858*/ 	.word	0x00012c60


	//   ....[56]....
        /*085c*/ 	.word	0x00012c70


	//   ....[57]....
        /*0860*/ 	.word	0x00014200


	//   ....[58]....
        /*0864*/ 	.word	0x00014210


	//   ....[59]....
        /*0868*/ 	.word	0x00014220


	//   ....[60]....
        /*086c*/ 	.word	0x00014230


	//   ....[61]....
        /*0870*/ 	.word	0x00014240


	//   ....[62]....
        /*0874*/ 	.word	0x00014250


	//   ....[63]....
        /*0878*/ 	.word	0x00014270


	//   ....[64]....
        /*087c*/ 	.word	0x00014370


	//   ....[65]....
        /*0880*/ 	.word	0x00014720


	//   ....[66]....
        /*0884*/ 	.word	0x00014740


	//   ....[67]....
        /*0888*/ 	.word	0x00014880


	//   ....[68]....
        /*088c*/ 	.word	0x00014890


	//   ....[69]....
        /*0890*/ 	.word	0x000149e0


	//   ....[70]....
        /*0894*/ 	.word	0x00014a00


	//   ....[71]....
        /*0898*/ 	.word	0x00014b50


	//   ....[72]....
        /*089c*/ 	.word	0x00014b60


	//   ....[73]....
        /*08a0*/ 	.word	0x00014ea0


	//   ....[74]....
        /*08a4*/ 	.word	0x00014ec0


	//   ....[75]....
        /*08a8*/ 	.word	0x00015380


	//   ....[76]....
        /*08ac*/ 	.word	0x00015390


	//   ....[77]....
        /*08b0*/ 	.word	0x000156f0


	//   ....[78]....
        /*08b4*/ 	.word	0x00015710


	//   ....[79]....
        /*08b8*/ 	.word	0x00015a90


	//   ....[80]....
        /*08bc*/ 	.word	0x00015aa0


	//   ....[81]....
        /*08c0*/ 	.word	0x00016590


	//   ....[82]....
        /*08c4*/ 	.word	0x000165b0


	//   ....[83]....
        /*08c8*/ 	.word	0x00016700


	//   ....[84]....
        /*08cc*/ 	.word	0x00016710


	//   ....[85]....
        /*08d0*/ 	.word	0x00016860


	//   ....[86]....
        /*08d4*/ 	.word	0x00016880


	//   ....[87]....
        /*08d8*/ 	.word	0x000169d0


	//   ....[88]....
        /*08dc*/ 	.word	0x000169e0


	//   ....[89]....
        /*08e0*/ 	.word	0x00016bf0


	//   ....[90]....
        /*08e4*/ 	.word	0x00016c10


	//   ....[91]....
        /*08e8*/ 	.word	0x00016d40


	//   ....[92]....
        /*08ec*/ 	.word	0x00016d80


	//   ....[93]....
        /*08f0*/ 	.word	0x00016db0


	//   ....[94]....
        /*08f4*/ 	.word	0x00016de0


	//   ....[95]....
        /*08f8*/ 	.word	0x00016e10


	//   ....[96]....
        /*08fc*/ 	.word	0x00016e40


	//   ....[97]....
        /*0900*/ 	.word	0x00016fa0


	//   ....[98]....
        /*0904*/ 	.word	0x00016fe0


	//   ....[99]....
        /*0908*/ 	.word	0x00017010


	//   ....[100]....
        /*090c*/ 	.word	0x00017040


	//   ....[101]....
        /*0910*/ 	.word	0x00017070


	//   ....[102]....
        /*0914*/ 	.word	0x000170a0


	//   ....[103]....
        /*0918*/ 	.word	0x00017130


	//   ....[104]....
        /*091c*/ 	.word	0x00017160


	//   ....[105]....
        /*0920*/ 	.word	0x00017170


	//   ....[106]....
        /*0924*/ 	.word	0x000171d0


	//   ....[107]....
        /*0928*/ 	.word	0x000177c0


	//   ....[108]....
        /*092c*/ 	.word	0x00017820


	//   ....[109]....
        /*0930*/ 	.word	0x00017870


	//   ....[110]....
        /*0934*/ 	.word	0x000178c0


	//   ....[111]....
        /*0938*/ 	.word	0x00017910


	//   ....[112]....
        /*093c*/ 	.word	0x00017980


	//   ....[113]....
        /*0940*/ 	.word	0x000179c0


	//   ....[114]....
        /*0944*/ 	.word	0x00017a30


	//   ....[115]....
        /*0948*/ 	.word	0x00017aa0


	//   ....[116]....
        /*094c*/ 	.word	0x00017b00


	//   ....[117]....
        /*0950*/ 	.word	0x00017b70


	//   ....[118]....
        /*0954*/ 	.word	0x00017be0


	//   ....[119]....
        /*0958*/ 	.word	0x00017c40


	//   ....[120]....
        /*095c*/ 	.word	0x00017ca0


	//   ....[121]....
        /*0960*/ 	.word	0x00017d00


	//   ....[122]....
        /*0964*/ 	.word	0x00017d70


	//   ....[123]....
        /*0968*/ 	.word	0x00017dd0


	//   ....[124]....
        /*096c*/ 	.word	0x00017e30


	//   ....[125]....
        /*0970*/ 	.word	0x00017ea0


	//   ....[126]....
        /*0974*/ 	.word	0x00017ef0


	//   ....[127]....
        /*0978*/ 	.word	0x00017f40


	//   ....[128]....
        /*097c*/ 	.word	0x00017f90


	//   ....[129]....
        /*0980*/ 	.word	0x00017fe0


	//   ....[130]....
        /*0984*/ 	.word	0x00018030


	//   ....[131]....
        /*0988*/ 	.word	0x00018080


	//   ....[132]....
        /*098c*/ 	.word	0x000180d0


	//   ....[133]....
        /*0990*/ 	.word	0x00018140


	//   ....[134]....
        /*0994*/ 	.word	0x000181b0


	//   ....[135]....
        /*0998*/ 	.word	0x00018210


	//   ....[136]....
        /*099c*/ 	.word	0x00018270


	//   ....[137]....
        /*09a0*/ 	.word	0x000182d0


	//   ....[138]....
        /*09a4*/ 	.word	0x00018340


	//   ....[139]....
        /*09a8*/ 	.word	0x000183a0


	//   ....[140]....
        /*09ac*/ 	.word	0x00018400


	//   ....[141]....
        /*09b0*/ 	.word	0x00018460


	//   ....[142]....
        /*09b4*/ 	.word	0x000184d0


	//   ....[143]....
        /*09b8*/ 	.word	0x00018530


	//   ....[144]....
        /*09bc*/ 	.word	0x00018590


	//   ....[145]....
        /*09c0*/ 	.word	0x000185f0


	//   ....[146]....
        /*09c4*/ 	.word	0x00018660


	//   ....[147]....
        /*09c8*/ 	.word	0x000186c0


	//   ....[148]....
        /*09cc*/ 	.word	0x00018720


	//   ....[149]....
        /*09d0*/ 	.word	0x00018780


	//   ....[150]....
        /*09d4*/ 	.word	0x000187f0


	//   ....[151]....
        /*09d8*/ 	.word	0x00018850


	//   ....[152]....
        /*09dc*/ 	.word	0x000188b0


	//   ....[153]....
        /*09e0*/ 	.word	0x00018910


	//   ....[154]....
        /*09e4*/ 	.word	0x00018980


	//   ....[155]....
        /*09e8*/ 	.word	0x000189e0


	//   ....[156]....
        /*09ec*/ 	.word	0x00018a40


	//   ....[157]....
        /*09f0*/ 	.word	0x00018aa0


	//   ....[158]....
        /*09f4*/ 	.word	0x00018b10


	//   ....[159]....
        /*09f8*/ 	.word	0x00018b60


	//   ....[160]....
        /*09fc*/ 	.word	0x00018ba0


	//   ....[161]....
        /*0a00*/ 	.word	0x00018bf0


	//   ....[162]....
        /*0a04*/ 	.word	0x00018c40


	//   ....[163]....
        /*0a08*/ 	.word	0x00018c90


	//   ....[164]....
        /*0a0c*/ 	.word	0x00018d00


	//   ....[165]....
        /*0a10*/ 	.word	0x00018d40


	//   ....[166]....
        /*0a14*/ 	.word	0x00018d90


	//   ....[167]....
        /*0a18*/ 	.word	0x00018de0


	//   ....[168]....
        /*0a1c*/ 	.word	0x00018e30


	//   ....[169]....
        /*0a20*/ 	.word	0x00018e80


	//   ....[170]....
        /*0a24*/ 	.word	0x00018ef0


	//   ....[171]....
        /*0a28*/ 	.word	0x00018f30


	//   ....[172]....
        /*0a2c*/ 	.word	0x00018fa0


	//   ....[173]....
        /*0a30*/ 	.word	0x00019000


	//   ....[174]....
        /*0a34*/ 	.word	0x00019060


	//----- nvinfo : EIATTR_EXIT_INSTR_OFFSETS
	.align		4
.L_168:
        /*0a38*/ 	.byte	0x04, 0x1c
        /*0a3a*/ 	.short	(.L_170 - .L_169)


	//   ....[0]....
.L_169:
        /*0a3c*/ 	.word	0x00000c10


	//   ....[1]....
        /*0a40*/ 	.word	0x00017780


	//----- nvinfo : EIATTR_MAX_THREADS
	.align		4
.L_170:
        /*0a44*/ 	.byte	0x04, 0x05
        /*0a46*/ 	.short	(.L_172 - .L_171)
.L_171:
        /*0a48*/ 	.word	0x00000080
        /*0a4c*/ 	.word	0x00000001
        /*0a50*/ 	.word	0x00000001


	//----- nvinfo : EIATTR_CRS_STACK_SIZE
	.align		4
.L_172:
        /*0a54*/ 	.byte	0x04, 0x1e
        /*0a56*/ 	.short	(.L_174 - .L_173)
.L_173:
        /*0a58*/ 	.word	0x00000000
.L_174:


//--------------------- .nv.info._ZN7cutlass13device_kernelIN5flash19enable_sm80_to_sm89INS1_16FlashAttnFwdSm80INS1_25CollectiveMainloopFwdSm80ILi4ELi1ELb0EN4cute5tupleIJNS5_1CILi128EEENS7_ILi48EEENS7_ILi96EEEEEELi96ENS_10bfloat16_tEfNS_4arch4Sm80ELb0ELb1ELb0ELb0ELb0ELb0ELb1ELb1EEENS1_21CollectiveEpilogueFwdINS6_IJS8_SA_S9_EEENS6_IJNS7_ILi1EEESI_SI_EEESC_SE_Li128ELb0ELb1ELb1ELb0EEENS1_19SingleTileSchedulerILb0ELb1ELb1ELi128EEEEEEEEEvNT_6ParamsE --------------------------
	.section	.nv.info._ZN7cutlass13device_kernelIN5flash19enable_sm80_to_sm89INS1_16FlashAttnFwdSm80INS1_25CollectiveMainloopFwdSm80ILi4ELi1ELb0EN4cute5tupleIJNS5_1CILi128EEENS7_ILi48EEENS7_ILi96EEEEEELi96ENS_10bfloat16_tEfNS_4arch4Sm80ELb0ELb1ELb0ELb0ELb0ELb0ELb1ELb1EEENS1_21CollectiveEpilogueFwdINS6_IJS8_SA_S9_EEENS6_IJNS7_ILi1EEESI_SI_EEESC_SE_Li128ELb0ELb1ELb1ELb0EEENS1_19SingleTileSchedulerILb0ELb1ELb1ELi128EEEEEEEEEvNT_6ParamsE,"",@"SHT_CUDA_INFO"
	.sectionflags	@""
	.align	4


	//----- nvinfo : EIATTR_CUDA_API_VERSION
	.align		4
        /*0000*/ 	.byte	0x04, 0x37
        /*0002*/ 	.short	(.L_176 - .L_175)
.L_175:
        /*0004*/ 	.word	0x00000082


	//----- nvinfo : EIATTR_SW2861232_WAR
	.align		4
.L_176:
        /*0008*/ 	.byte	0x01, 0x35
	.zero		2


	//----- nvinfo : EIATTR_PARAM_CBANK
	.align		4
        /*000c*/ 	.byte	0x04, 0x0a
        /*000e*/ 	.short	(.L_178 - .L_177)
	.align		4
.L_177:
        /*0010*/ 	.word	index@(.nv.constant0._ZN7cutlass13device_kernelIN5flash19enable_sm80_to_sm89INS1_16FlashAttnFwdSm80INS1_25CollectiveMainloopFwdSm80ILi4ELi1ELb0EN4cute5tupleIJNS5_1CILi128EEENS7_ILi48EEENS7_ILi96EEEEEELi96ENS_10bfloat16_tEfNS_4arch4Sm80ELb0ELb1ELb0ELb0ELb0ELb0ELb1ELb1EEENS1_21CollectiveEpilogueFwdINS6_IJS8_SA_S9_EEENS6_IJNS7_ILi1EEESI_SI_EEESC_SE_Li128ELb0ELb1ELb1ELb0EEENS1_19SingleTileSchedulerILb0ELb1ELb1ELi128EEEEEEEEEvNT_6ParamsE)
        /*0014*/ 	.short	0x0160
        /*0016*/ 	.short	0x0418


	//----- nvinfo : EIATTR_CBANK_PARAM_SIZE
	.align		4
.L_178:
        /*0018*/ 	.byte	0x03, 0x19
        /*001a*/ 	.short	0x0418


	//----- nvinfo : EIATTR_KPARAM_INFO
	.align		4
        /*001c*/ 	.byte	0x04, 0x17
        /*001e*/ 	.short	(.L_180 - .L_179)
.L_179:
        /*0020*/ 	.word	0x00000000
        /*0024*/ 	.short	0x0000
        /*0026*/ 	.short	0x0000
        /*0028*/ 	.byte	0x00, 0xf0, 0x61, 0x10


	//----- nvinfo : EIATTR_MAXREG_COUNT
	.align		4
.L_180:
        /*002c*/ 	.byte	0x03, 0x1b
        /*002e*/ 	.short	0x00ff


	//----- nvinfo : EIATTR_NUM_BARRIERS
	.align		4
        /*0030*/ 	.byte	0x02, 0x4c
        /*0032*/ 	.byte	0x02
	.zero		1


	//----- nvinfo : EIATTR_MERCURY_ISA_VERSION
	.align		4
        /*0034*/ 	.byte	0x03, 0x5f
        /*0036*/ 	.short	0x0000


	//----- nvinfo : EIATTR_COOP_GROUP_MASK_REGIDS
	.align		4
        /*0038*/ 	.byte	0x04, 0x29
        /*003a*/ 	.short	(.L_182 - .L_181)


	//   ....[0]....
.L_181:
        /*003c*/ 	.word	0xffffffff


	//   ....[1]....
        /*0040*/ 	.word	0xffffffff


	//   ....[2]....
        /*0044*/ 	.word	0xffffffff


	//   ....[3]....
        /*0048*/ 	.word	0xffffffff


	//   ....[4]....
        /*004c*/ 	.word	0xffffffff


	//   ....[5]....
        /*0050*/ 	.word	0xffffffff


	//   ....[6]....
        /*0054*/ 	.word	0xffffffff


	//   ....[7]....
        /*0058*/ 	.word	0xffffffff


	//   ....[8]....
        /*005c*/ 	.word	0xffffffff


	//   ....[9]....
        /*0060*/ 	.word	0xffffffff


	//   ....[10]....
        /*0064*/ 	.word	0xffffffff


	//   ....[11]....
        /*0068*/ 	.word	0xffffffff


	//   ....[12]....
        /*006c*/ 	.word	0xffffffff


	//   ....[13]....
        /*0070*/ 	.word	0xffffffff


	//   ....[14]....
        /*0074*/ 	.word	0xffffffff


	//   ....[15]....
        /*0078*/ 	.word	0xffffffff


	//   ....[16]....
        /*007c*/ 	.word	0xffffffff


	//   ....[17]....
        /*0080*/ 	.word	0xffffffff


	//   ....[18]....
        /*0084*/ 	.word	0xffffffff


	//   ....[19]....
        /*0088*/ 	.word	0xffffffff


	//   ....[20]....
        /*008c*/ 	.word	0xffffffff


	//   ....[21]....
        /*0090*/ 	.word	0xffffffff


	//   ....[22]....
        /*0094*/ 	.word	0xffffffff


	//   ....[23]....
        /*0098*/ 	.word	0xffffffff


	//   ....[24]....
        /*009c*/ 	.word	0xffffffff


	//   ....[25]....
        /*00a0*/ 	.word	0xffffffff


	//   ....[26]....
        /*00a4*/ 	.word	0xffffffff


	//   ....[27]....
        /*00a8*/ 	.word	0xffffffff


	//   ....[28]....
        /*00ac*/ 	.word	0xffffffff


	//   ....[29]....
        /*00b0*/ 	.word	0xffffffff


	//   ....[30]....
        /*00b4*/ 	.word	0xffffffff


	//   ....[31]....
        /*00b8*/ 	.word	0xffffffff


	//   ....[32]....
        /*00bc*/ 	.word	0xffffffff


	//   ....[33]....
        /*00c0*/ 	.word	0xffffffff


	//   ....[34]....
        /*00c4*/ 	.word	0xffffffff


	//   ....[35]....
        /*00c8*/ 	.word	0xffffffff


	//   ....[36]....
        /*00cc*/ 	.word	0xffffffff


	//   ....[37]....
        /*00d0*/ 	.word	0xffffffff


	//   ....[38]....
        /*00d4*/ 	.word	0xffffffff


	//   ....[39]....
        /*00d8*/ 	.word	0xffffffff


	//   ....[40]....
        /*00dc*/ 	.word	0xffffffff


	//   ....[41]....
        /*00e0*/ 	.word	0xffffffff


	//   ....[42]....
        /*00e4*/ 	.word	0xffffffff


	//   ....[43]....
        /*00e8*/ 	.word	0xffffffff


	//   ....[44]....
        /*00ec*/ 	.word	0xffffffff


	//   ....[45]....
        /*00f0*/ 	.word	0xffffffff


	//   ....[46]....
        /*00f4*/ 	.word	0xffffffff


	//   ....[47]....
        /*00f8*/ 	.word	0xffffffff


	//   ....[48]....
        /*00fc*/ 	.word	0xffffffff


	//   ....[49]....
        /*0100*/ 	.word	0xffffffff


	//   ....[50]....
        /*0104*/ 	.word	0xffffffff


	//   ....[51]....
        /*0108*/ 	.word	0xffffffff


	//   ....[52]....
        /*010c*/ 	.word	0xffffffff


	//   ....[53]....
        /*0110*/ 	.word	0xffffffff


	//   ....[54]....
        /*0114*/ 	.word	0xffffffff


	//   ....[55]....
        /*0118*/ 	.word	0xffffffff


	//   ....[56]....
        /*011c*/ 	.word	0xffffffff


	//   ....[57]....
        /*0120*/ 	.word	0xffffffff


	//   ....[58]....
        /*0124*/ 	.word	0xffffffff


	//   ....[59]....
        /*0128*/ 	.word	0xffffffff


	//   ....[60]....
        /*012c*/ 	.word	0xffffffff


	//   ....[61]....
        /*0130*/ 	.word	0xffffffff


	//   ....[62]....
        /*0134*/ 	.word	0xffffffff


	//   ....[63]....
        /*0138*/ 	.word	0xffffffff


	//   ....[64]....
        /*013c*/ 	.word	0xffffffff


	//   ....[65]....
        /*0140*/ 	.word	0xffffffff


	//   ....[66]....
        /*0144*/ 	.word	0xffffffff


	//   ....[67]....
        /*0148*/ 	.word	0xffffffff


	//   ....[68]....
        /*014c*/ 	.word	0xffffffff


	//   ....[69]....
        /*0150*/ 	.word	0xffffffff


	//   ....[70]....
        /*0154*/ 	.word	0xffffffff


	//   ....[71]....
        /*0158*/ 	.word	0xffffffff


	//   ....[72]....
        /*015c*/ 	.word	0xffffffff


	//   ....[73]....
        /*0160*/ 	.word	0xffffffff


	//   ....[74]....
        /*0164*/ 	.word	0xffffffff


	//   ....[75]....
        /*0168*/ 	.word	0xffffffff


	//   ....[76]....
        /*016c*/ 	.word	0xffffffff


	//----- nvinfo : EIATTR_COOP_GROUP_INSTR_OFFSETS
	.align		4
.L_182:
        /*0170*/ 	.byte	0x04, 0x28
        /*0172*/ 	.short	(.L_184 - .L_183)


	//   ....[0]....
.L_183:
        /*0174*/ 	.word	0x00000050


	//   ....[1]....
        /*0178*/ 	.word	0x00001310


	//   ....[2]....
        /*017c*/ 	.word	0x00001360


	//   ....[3]....
        /*0180*/ 	.word	0x00001600


	//   ....[4]....
        /*0184*/ 	.word	0x00001630


	//   ....[5]....
        /*0188*/ 	.word	0x00001770


	//   ....[6]....
        /*018c*/ 	.word	0x000017a0


	//   ....[7]....
        /*0190*/ 	.word	0x000018d0


	//   ....[8]....
        /*0194*/ 	.word	0x00001910


	//   ....[9]....
        /*0198*/ 	.word	0x00002c70


	//   ....[10]....
        /*019c*/ 	.word	0x00002e90


	//   ....[11]....
        /*01a0*/ 	.word	0x000033c0


	//   ....[12]....
        /*01a4*/ 	.word	0x00003b70


	//   ....[13]....
        /*01a8*/ 	.word	0x000041e0


	//   ....[14]....
        /*01ac*/ 	.word	0x000042b0


	//   ....[15]....
        /*01b0*/ 	.word	0x000042f0


	//   ....[16]....
        /*01b4*/ 	.word	0x000043e0


	//   ....[17]....
        /*01b8*/ 	.word	0x00004710


	//   ....[18]....
        /*01bc*/ 	.word	0x000048e0


	//   ....[19]....
        /*01c0*/ 	.word	0x00004900


	//   ....[20]....
        /*01c4*/ 	.word	0x000049d0


	//   ....[21]....
        /*01c8*/ 	.word	0x00006530


	//   ....[22]....
        /*01cc*/ 	.word	0x00006730


	//   ....[23]....
        /*01d0*/ 	.word	0x00006910


	//   ....[24]....
        /*01d4*/ 	.word	0x000073c0


	//   ....[25]....
        /*01d8*/ 	.word	0x00007840


	//   ....[26]....
        /*01dc*/ 	.word	0x00007940


	//   ....[27]....
        /*01e0*/ 	.word	0x00007990


	//   ....[28]....
        /*01e4*/ 	.word	0x00007ae0


	//   ....[29]....
        /*01e8*/ 	.word	0x00007c00


	//   ....[30]....
        /*01ec*/ 	.word	0x00007e00


	//   ....[31]....
        /*01f0*/ 	.word	0x00007e60


	//   ....[32]....
        /*01f4*/ 	.word	0x00007f50


	//   ....[33]....
        /*01f8*/ 	.word	0x0000a7f0


	//   ....[34]....
        /*01fc*/ 	.word	0x0000a860


	//   ....[35]....
        /*0200*/ 	.word	0x0000a8a0


	//   ....[36]....
        /*0204*/ 	.word	0x0000a8f0


	//   ....[37]....
        /*0208*/ 	.word	0x0000a920


	//   ....[38]....
        /*020c*/ 	.word	0x0000a950


	//   ....[39]....
        /*0210*/ 	.word	0x0000ab00


	//   ....[40]....
        /*0214*/ 	.word	0x0000ac30


	//   ....[41]....
        /*0218*/ 	.word	0x0000cfb0


	//   ....[42]....
        /*021c*/ 	.word	0x0000d1a0


	//   ....[43]....
        /*0220*/ 	.word	0x0000d4e0


	//   ....[44]....
        /*0224*/ 	.word	0x0000dca0


	//   ....[45]....
        /*0228*/ 	.word	0x0000e4d0


	//   ....[46]....
        /*022c*/ 	.word	0x0000e560


	//   ....[47]....
        /*0230*/ 	.word	0x0000e600


	//   ....[48]....
        /*0234*/ 	.word	0x0000e630


	//   ....[49]....
        /*0238*/ 	.word	0x0000e690


	//   ....[50]....
        /*023c*/ 	.word	0x0000e870


	//   ....[51]....
        /*0240*/ 	.word	0x0000e9a0


	//   ....[52]....
        /*0244*/ 	.word	0x0000eac0


	//   ....[53]....
        /*0248*/ 	.word	0x00010010


	//   ....[54]....
        /*024c*/ 	.word	0x00010040


	//   ....[55]....
        /*0250*/ 	.word	0x00010050


	//   ....[56]....
        /*0254*/ 	.word	0x00010060


	//   ....[57]....
        /*0258*/ 	.word	0x00010090


	//   ....[58]....
        /*025c*/ 	.word	0x000100c0


	//   ....[59]....
        /*0260*/ 	.word	0x000100e0


	//   ....[60]....
        /*0264*/ 	.word	0x000100f0


	//   ....[61]....
        /*0268*/ 	.word	0x00010f70


	//   ....[62]....
        /*026c*/ 	.word	0x00010fb0


	//   ....[63]....
        /*0270*/ 	.word	0x00010fe0


	//   ....[64]....
        /*0274*/ 	.word	0x00011010


	//   ....[65]....
        /*0278*/ 	.word	0x00011040


	//   ....[66]....
        /*027c*/ 	.word	0x00011070


	//   ....[67]....
        /*0280*/ 	.word	0x000110a0


	//   ....[68]....
        /*0284*/ 	.word	0x000110d0


	//   ....[69]....
        /*0288*/ 	.word	0x00011120


	//   ....[70]....
        /*028c*/ 	.word	0x00011170


	//   ....[71]....
        /*0290*/ 	.word	0x00011610


	//   ....[72]....
        /*0294*/ 	.word	0x00011630


	//   ....[73]....
        /*0298*/ 	.word	0x00011ab0


	//   ....[74]....
        /*029c*/ 	.word	0x00011ad0


	//   ....[75]....
        /*02a0*/ 	.word	0x00011f50


	//   ....[76]....
        /*02a4*/ 	.word	0x00011f60


	//----- nvinfo : EIATTR_EXIT_INSTR_OFFSETS
	.align		4
.L_184:
        /*02a8*/ 	.byte	0x04, 0x1c
        /*02aa*/ 	.short	(.L_186 - .L_185)


	//   ....[0]....
.L_185:
        /*02ac*/ 	.word	0x000001b0


	//   ....[1]....
        /*02b0*/ 	.word	0x00011f70


	//   ....[2]....
        /*02b4*/ 	.word	0x00012390


	//   ....[3]....
        /*02b8*/ 	.word	0x000123e0


	//   ....[4]....
        /*02bc*/ 	.word	0x00012410


	//   ....[5]....
        /*02c0*/ 	.word	0x00012470


	//   ....[6]....
        /*02c4*/ 	.word	0x00012700


	//----- nvinfo : EIATTR_CTAIDZ_USED
	.align		4
.L_186:
        /*02c8*/ 	.byte	0x01, 0x04
	.zero		2


	//----- nvinfo : EIATTR_MAX_THREADS
	.align		4
        /*02cc*/ 	.byte	0x04, 0x05
        /*02ce*/ 	.short	(.L_188 - .L_187)
.L_187:
        /*02d0*/ 	.word	0x00000080
        /*02d4*/ 	.word	0x00000001
        /*02d8*/ 	.word	0x00000001


	//----- nvinfo : EIATTR_CRS_STACK_SIZE
	.align		4
.L_188:
        /*02dc*/ 	.byte	0x04, 0x1e
        /*02de*/ 	.short	(.L_190 - .L_189)
.L_189:
        /*02e0*/ 	.word	0x00000000
.L_190:


//--------------------- .nv.info._ZN7cutlass13device_kernelIN5flash19enable_sm80_to_sm89INS1_16FlashAttnFwdSm80INS1_25CollectiveMainloopFwdSm80ILi4ELi1ELb0EN4cute5tupleIJNS5_1CILi128EEENS7_ILi48EEENS7_ILi96EEEEEELi96ENS_10bfloat16_tEfNS_4arch4Sm80ELb0ELb1ELb0ELb1ELb0ELb0ELb1ELb1EEENS1_21CollectiveEpilogueFwdINS6_IJS8_SA_S9_EEENS6_IJNS7_ILi1EEESI_SI_EEESC_SE_Li128ELb1ELb1ELb1ELb0EEENS1_36VarlenDynamicPersistentTileSchedulerILi128ELi48ELi128ELi128ELb1ELb1ELb0ELb1ELb0ELb1EEEEEEEEEvNT_6ParamsE --------------------------
	.section	.nv.info._ZN7cutlass13device_kernelIN5flash19enable_sm80_to_sm89INS1_16FlashAttnFwdSm80INS1_25CollectiveMainloopFwdSm80ILi4ELi1ELb0EN4cute5tupleIJNS5_1CILi128EEENS7_ILi48EEENS7_ILi96EEEEEELi96ENS_10bfloat16_tEfNS_4arch4Sm80ELb0ELb1ELb0ELb1ELb0ELb0ELb1ELb1EEENS1_21CollectiveEpilogueFwdINS6_IJS8_SA_S9_EEENS6_IJNS7_ILi1EEESI_SI_EEESC_SE_Li128ELb1ELb1ELb1ELb0EEENS1_36VarlenDynamicPersistentTileSchedulerILi128ELi48ELi128ELi128ELb1ELb1ELb0ELb1ELb0ELb1EEEEEEEEEvNT_6ParamsE,"",@"SHT_CUDA_INFO"
	.sectionflags	@""
	.align	4


	//----- nvinfo : EIATTR_CUDA_API_VERSION
	.align		4
        /*0000*/ 	.byte	0x04, 0x37
        /*0002*/ 	.short	(.L_192 - .L_191)
.L_191:
        /*0004*/ 	.word	0x00000082


	//----- nvinfo : EIATTR_SW2861232_WAR
	.align		4
.L_192:
        /*0008*/ 	.byte	0x01, 0x35
	.zero		2


	//----- nvinfo : EIATTR_PARAM_CBANK
	.align		4
        /*000c*/ 	.byte	0x04, 0x0a
        /*000e*/ 	.short	(.L_194 - .L_193)
	.align		4
.L_193:
        /*0010*/ 	.word	index@(.nv.constant0._ZN7cutlass13device_kernelIN5flash19enable_sm80_to_sm89INS1_16FlashAttnFwdSm80INS1_25CollectiveMainloopFwdSm80ILi4ELi1ELb0EN4cute5tupleIJNS5_1CILi128EEENS7_ILi48EEENS7_ILi96EEEEEELi96ENS_10bfloat16_tEfNS_4arch4Sm80ELb0ELb1ELb0ELb1ELb0ELb0ELb1ELb1EEENS1_21CollectiveEpilogueFwdINS6_IJS8_SA_S9_EEENS6_IJNS7_ILi1EEESI_SI_EEESC_SE_Li128ELb1ELb1ELb1ELb0EEENS1_36VarlenDynamicPersistentTileSchedulerILi128ELi48ELi128ELi128ELb1ELb1ELb0ELb1ELb0ELb1EEEEEEEEEvNT_6ParamsE)
        /*0014*/ 	.short	0x0160
        /*0016*/ 	.short	0x0438


	//----- nvinfo : EIATTR_CBANK_PARAM_SIZE
	.align		4
.L_194:
        /*0018*/ 	.byte	0x03, 0x19
        /*001a*/ 	.short	0x0438


	//----- nvinfo : EIATTR_KPARAM_INFO
	.align		4
        /*001c*/ 	.byte	0x04, 0x17
        /*001e*/ 	.short	(.L_196 - .L_195)
.L_195:
        /*0020*/ 	.word	0x00000000
        /*0024*/ 	.short	0x0000
        /*0026*/ 	.short	0x0000
        /*0028*/ 	.byte	0x00, 0xf0, 0xe1, 0x10


	//----- nvinfo : EIATTR_MAXREG_COUNT
	.align		4
.L_196:
        /*002c*/ 	.byte	0x03, 0x1b
        /*002e*/ 	.short	0x00ff


	//----- nvinfo : EIATTR_NUM_BARRIERS
	.align		4
        /*0030*/ 	.byte	0x02, 0x4c
        /*0032*/ 	.byte	0x06
	.zero		1


	//----- nvinfo : EIATTR_ANNOTATIONS
	.align		4
        /*0034*/ 	.byte	0x04, 0x55
        /*0036*/ 	.short	(.L_198 - .L_197)


	//   ....[0]....
.L_197:
        /* <DEDUP_REMOVED lines=94> */


	//----- nvinfo : EIATTR_MERCURY_ISA_VERSION
	.align		4
.L_198:
        /*0600*/ 	.byte	0x03, 0x5f
        /*0602*/ 	.short	0x0000


	//----- nvinfo : EIATTR_INT_WARP_WIDE_INSTR_OFFSETS
	.align		4
        /*0604*/ 	.byte	0x04, 0x31
        /*0606*/ 	.short	(.L_200 - .L_199)


	//   ....[0]....
.L_199:
        /*0608*/ 	.word	0x00011d00


	//   ....[1]....
        /*060c*/ 	.word	0x00011d80


	//----- nvinfo : EIATTR_COOP_GROUP_MASK_REGIDS
	.align		4
.L_200:
        /*0610*/ 	.byte	0x04, 0x29
        /*0612*/ 	.short	(.L_202 - .L_201)


	//   ....[0]....
.L_201:
        /*0614*/ 	.word	0xffffffff


	//   ....[1]....
        /*0618*/ 	.word	0xffffffff


	//   ....[2]....
        /*061c*/ 	.word	0xffffffff


	//   ....[3]....
        /*0620*/ 	.word	0xffffffff


	//   ....[4]....
        /*0624*/ 	.word	0xffffffff


	//   ....[5]....
        /*0628*/ 	.word	0xffffffff


	//   ....[6]....
        /*062c*/ 	.word	0xffffffff


	//   ....[7]....
        /*0630*/ 	.word	0xffffffff


	//   ....[8]....
        /*0634*/ 	.word	0xffffffff


	//   ....[9]....
        /*0638*/ 	.word	0xffffffff


	//   ....[10]....
        /*063c*/ 	.word	0xffffffff


	//   ....[11]....
        /*0640*/ 	.word	0xffffffff


	//   ....[12]....
        /*0644*/ 	.word	0xffffffff


	//   ....[13]....
        /*0648*/ 	.word	0xffffffff


	//   ....[14]....
        /*064c*/ 	.word	0xffffffff


	//   ....[15]....
        /*0650*/ 	.word	0xffffffff


	//   ....[16]....
        /*0654*/ 	.word	0xffffffff


	//   ....[17]....
        /*0658*/ 	.word	0xffffffff


	//   ....[18]....
        /*065c*/ 	.word	0xffffffff


	//   ....[19]....
        /*0660*/ 	.word	0xffffffff


	//   ....[20]....
        /*0664*/ 	.word	0xffffffff


	//   ....[21]....
        /*0668*/ 	.word	0xffffffff


	//   ....[22]....
        /*066c*/ 	.word	0xffffffff


	//   ....[23]....
        /*0670*/ 	.word	0xffffffff


	//   ....[24]....
        /*0674*/ 	.word	0xffffffff


	//   ....[25]....
        /*0678*/ 	.word	0xffffffff


	//   ....[26]....
        /*067c*/ 	.word	0xffffffff


	//   ....[27]....
        /*0680*/ 	.word	0xffffffff


	//   ....[28]....
        /*0684*/ 	.word	0xffffffff


	//   ....[29]....
        /*0688*/ 	.word	0xffffffff


	//   ....[30]....
        /*068c*/ 	.word	0xffffffff


	//   ....[31]....
        /*0690*/ 	.word	0xffffffff


	//   ....[32]....
        /*0694*/ 	.word	0xffffffff


	//   ....[33]....
        /*0698*/ 	.word	0xffffffff


	//   ....[34]....
        /*069c*/ 	.word	0xffffffff


	//   ....[35]....
        /*06a0*/ 	.word	0xffffffff


	//   ....[36]....
        /*06a4*/ 	.word	0xffffffff


	//   ....[37]....
        /*06a8*/ 	.word	0xffffffff


	//   ....[38]....
        /*06ac*/ 	.word	0xffffffff


	//   ....[39]....
        /*06b0*/ 	.word	0xffffffff


	//   ....[40]....
        /*06b4*/ 	.word	0xffffffff


	//   ....[41]....
        /*06b8*/ 	.word	0xffffffff


	//   ....[42]....
        /*06bc*/ 	.word	0xffffffff


	//   ....[43]....
        /*06c0*/ 	.word	0xffffffff


	//   ....[44]....
        /*06c4*/ 	.word	0xffffffff


	//   ....[45]....
        /*06c8*/ 	.word	0xffffffff


	//   ....[46]....
        /*06cc*/ 	.word	0xffffffff


	//   ....[47]....
        /*06d0*/ 	.word	0xffffffff


	//   ....[48]....
        /*06d4*/ 	.word	0xffffffff


	//   ....[49]....
        /*06d8*/ 	.word	0xffffffff


	//   ....[50]....
        /*06dc*/ 	.word	0xffffffff


	//   ....[51]....
        /*06e0*/ 	.word	0xffffffff


	//   ....[52]....
        /*06e4*/ 	.word	0xffffffff


	//   ....[53]....
        /*06e8*/ 	.word	0xffffffff


	//   ....[54]....
        /*06ec*/ 	.word	0xffffffff


	//   ....[55]....
        /*06f0*/ 	.word	0xffffffff


	//   ....[56]....
        /*06f4*/ 	.word	0xffffffff


	//   ....[57]....
        /*06f8*/ 	.word	0xffffffff


	//   ....[58]....
        /*06fc*/ 	.word	0xffffffff


	//   ....[59]....
        /*0700*/ 	.word	0xffffffff


	//   ....[60]....
        /*0704*/ 	.word	0xffffffff


	//   ....[61]....
        /*0708*/ 	.word	0xffffffff


	//   ....[62]....
        /*070c*/ 	.word	0xffffffff


	//   ....[63]....
        /*0710*/ 	.word	0xffffffff


	//   ....[64]....
        /*0714*/ 	.word	0xffffffff


	//   ....[65]....
        /*0718*/ 	.word	0xffffffff


	//   ....[66]....
        /*071c*/ 	.word	0xffffffff


	//   ....[67]....
        /*0720*/ 	.word	0xffffffff


	//   ....[68]....
        /*0724*/ 	.word	0xffffffff


	//   ....[69]....
        /*0728*/ 	.word	0xffffffff


	//   ....[70]....
        /*072c*/ 	.word	0xffffffff


	//   ....[71]....
        /*0730*/ 	.word	0xffffffff


	//   ....[72]....
        /*0734*/ 	.word	0xffffffff


	//   ....[73]....
        /*0738*/ 	.word	0xffffffff


	//   ....[74]....
        /*073c*/ 	.word	0xffffffff


	//   ....[75]....
        /*0740*/ 	.word	0xffffffff


	//   ....[76]....
        /*0744*/ 	.word	0xffffffff


	//   ....[77]....
        /*0748*/ 	.word	0xffffffff


	//   ....[78]....
        /*074c*/ 	.word	0xffffffff


	//   ....[79]....
        /*0750*/ 	.word	0xffffffff


	//   ....[80]....
        /*0754*/ 	.word	0xffffffff


	//   ....[81]....
        /*0758*/ 	.word	0xffffffff


	//   ....[82]....
        /*075c*/ 	.word	0xffffffff


	//   ....[83]....
        /*0760*/ 	.word	0xffffffff


	//   ....[84]....
        /*0764*/ 	.word	0xffffffff


	//   ....[85]....
        /*0768*/ 	.word	0xffffffff


	//   ....[86]....
        /*076c*/ 	.word	0xffffffff


	//   ....[87]....
        /*0770*/ 	.word	0xffffffff


	//   ....[88]....
        /*0774*/ 	.word	0xffffffff


	//   ....[89]....
        /*0778*/ 	.word	0xffffffff


	//   ....[90]....
        /*077c*/ 	.word	0xffffffff


	//   ....[91]....
        /*0780*/ 	.word	0xffffffff


	//   ....[92]....
        /*0784*/ 	.word	0xffffffff


	//   ....[93]....
        /*0788*/ 	.word	0xffffffff


	//   ....[94]....
        /*078c*/ 	.word	0xffffffff


	//   ....[95]....
        /*0790*/ 	.word	0xffffffff


	//   ....[96]....
        /*0794*/ 	.word	0xffffffff


	//   ....[97]....
        /*0798*/ 	.word	0xffffffff


	//   ....[98]....
        /*079c*/ 	.word	0xffffffff


	//   ....[99]....
        /*07a0*/ 	.word	0xffffffff


	//   ....[100]....
        /*07a4*/ 	.word	0xffffffff


	//   ....[101]....
        /*07a8*/ 	.word	0xffffffff


	//   ....[102]....
        /*07ac*/ 	.word	0xffffffff


	//   ....[103]....
        /*07b0*/ 	.word	0xffffffff


	//   ....[104]....
        /*07b4*/ 	.word	0xffffffff


	//   ....[105]....
        /*07b8*/ 	.word	0xffffffff


	//   ....[106]....
        /*07bc*/ 	.word	0xffffffff


	//   ....[107]....
        /*07c0*/ 	.word	0xffffffff


	//   ....[108]....
        /*07c4*/ 	.word	0xffffffff


	//   ....[109]....
        /*07c8*/ 	.word	0xffffffff


	//   ....[110]....
        /*07cc*/ 	.word	0xffffffff


	//   ....[111]....
        /*07d0*/ 	.word	0xffffffff


	//   ....[112]....
        /*07d4*/ 	.word	0xffffffff


	//   ....[113]....
        /*07d8*/ 	.word	0xffffffff


	//   ....[114]....
        /*07dc*/ 	.word	0xffffffff


	//   ....[115]....
        /*07e0*/ 	.word	0xffffffff


	//   ....[116]....
        /*07e4*/ 	.word	0xffffffff


	//   ....[117]....
        /*07e8*/ 	.word	0xffffffff


	//   ....[118]....
        /*07ec*/ 	.word	0xffffffff


	//   ....[119]....
        /*07f0*/ 	.word	0xffffffff


	//   ....[120]....
        /*07f4*/ 	.word	0xffffffff


	//   ....[121]....
        /*07f8*/ 	.word	0xffffffff


	//   ....[122]....
        /*07fc*/ 	.word	0xffffffff


	//   ....[123]....
        /*0800*/ 	.word	0xffffffff


	//   ....[124]....
        /*0804*/ 	.word	0xffffffff


	//   ....[125]....
        /*0808*/ 	.word	0xffffffff


	//   ....[126]....
        /*080c*/ 	.word	0xffffffff


	//   ....[127]....
        /*0810*/ 	.word	0xffffffff


	//   ....[128]....
        /*0814*/ 	.word	0xffffffff


	//   ....[129]....
        /*0818*/ 	.word	0xffffffff


	//   ....[130]....
        /*081c*/ 	.word	0xffffffff


	//   ....[131]....
        /*0820*/ 	.word	0xffffffff


	//   ....[132]....
        /*0824*/ 	.word	0xffffffff


	//   ....[133]....
        /*0828*/ 	.word	0xffffffff


	//   ....[134]....
        /*082c*/ 	.word	0xffffffff


	//   ....[135]....
        /*0830*/ 	.word	0xffffffff


	//   ....[136]....
        /*0834*/ 	.word	0xffffffff


	//   ....[137]....
        /*0838*/ 	.word	0xffffffff


	//   ....[138]....
        /*083c*/ 	.word	0xffffffff


	//   ....[139]....
        /*0840*/ 	.word	0xffffffff


	//   ....[140]....
        /*0844*/ 	.word	0xffffffff


	//   ....[141]....
        /*0848*/ 	.word	0xffffffff


	//   ....[142]....
        /*084c*/ 	.word	0xffffffff


	//   ....[143]....
        /*0850*/ 	.word	0xffffffff


	//   ....[144]....
        /*0854*/ 	.word	0xffffffff


	//   ....[145]....
        /*0858*/ 	.word	0xffffffff


	//   ....[146]....
        /*085c*/ 	.word	0xffffffff


	//   ....[147]....
        /*0860*/ 	.word	0xffffffff


	//   ....[148]....
        /*0864*/ 	.word	0xffffffff


	//   ....[149]....
        /*0868*/ 	.word	0xffffffff


	//   ....[150]....
        /*086c*/ 	.word	0xffffffff


	//   ....[151]....
        /*0870*/ 	.word	0xffffffff


	//   ....[152]....
        /*0874*/ 	.word	0xffffffff


	//   ....[153]....
        /*0878*/ 	.word	0xffffffff


	//   ....[154]....
        /*087c*/ 	.word	0xffffffff


	//   ....[155]....
        /*0880*/ 	.word	0xffffffff


	//   ....[156]....
        /*0884*/ 	.word	0xffffffff


	//   ....[157]....
        /*0888*/ 	.word	0xffffffff


	//   ....[158]....
        /*088c*/ 	.word	0xffffffff


	//   ....[159]....
        /*0890*/ 	.word	0xffffffff


	//   ....[160]....
        /*0894*/ 	.word	0xffffffff


	//   ....[161]....
        /*0898*/ 	.word	0xffffffff


	//   ....[162]....
        /*089c*/ 	.word	0xffffffff


	//   ....[163]....
        /*08a0*/ 	.word	0xffffffff


	//   ....[164]....
        /*08a4*/ 	.word	0xffffffff


	//   ....[165]....
        /*08a8*/ 	.word	0xffffffff


	//   ....[166]....
        /*08ac*/ 	.word	0xffffffff


	//   ....[167]....
        /*08b0*/ 	.word	0xffffffff


	//   ....[168]....
        /*08b4*/ 	.word	0xffffffff


	//   ....[169]....
        /*08b8*/ 	.word	0xffffffff


	//   ....[170]....
        /*08bc*/ 	.word	0xffffffff


	//   ....[171]....
        /*08c0*/ 	.word	0xffffffff


	//   ....[172]....
        /*08c4*/ 	.word	0xffffffff


	//   ....[173]....
        /*08c8*/ 	.word	0xffffffff


	//   ....[174]....
        /*08cc*/ 	.word	0xffffffff


	//   ....[175]....
        /*08d0*/ 	.word	0xffffffff


	//   ....[176]....
        /*08d4*/ 	.word	0xffffffff


	//   ....[177]....
        /*08d8*/ 	.word	0xffffffff


	//   ....[178]....
        /*08dc*/ 	.word	0xffffffff


	//   ....[179]....
        /*08e0*/ 	.word	0xffffffff


	//   ....[180]....
        /*08e4*/ 	.word	0xffffffff


	//   ....[181]....
        /*08e8*/ 	.word	0xffffffff


	//   ....[182]....
        /*08ec*/ 	.word	0xffffffff


	//   ....[183]....
        /*08f0*/ 	.word	0xffffffff


	//   ....[184]....
        /*08f4*/ 	.word	0xffffffff


	//   ....[185]....
        /*08f8*/ 	.word	0xffffffff


	//   ....[186]....
        /*08fc*/ 	.word	0xffffffff


	//   ....[187]....
        /*0900*/ 	.word	0xffffffff


	//   ....[188]....
        /*0904*/ 	.word	0xffffffff


	//   ....[189]....
        /*0908*/ 	.word	0xffffffff


	//   ....[190]....
        /*090c*/ 	.word	0xffffffff


	//   ....[191]....
        /*0910*/ 	.word	0xffffffff


	//   ....[192]....
        /*0914*/ 	.word	0xffffffff


	//   ....[193]....
        /*0918*/ 	.word	0xffffffff


	//   ....[194]....
        /*091c*/ 	.word	0xffffffff


	//----- nvinfo : EIATTR_COOP_GROUP_INSTR_OFFSETS
	.align		4
.L_202:
        /*0920*/ 	.byte	0x04, 0x28
        /*0922*/ 	.short	(.L_204 - .L_203)


	//   ....[0]....
.L_203:
        /*0924*/ 	.word	0x00000050


	//   ....[1]....
        /*0928*/ 	.word	0x00000200


	//   ....[2]....
        /*092c*/ 	.word	0x00000230


	//   ....[3]....
        /*0930*/ 	.word	0x00000260


	//   ....[4]....
        /*0934*/ 	.word	0x00000290


	//   ....[5]....
        /*0938*/ 	.word	0x000002c0


	//   ....[6]....
        /*093c*/ 	.word	0x000002f0


	//   ....[7]....
        /*0940*/ 	.word	0x00000450


	//   ....[8]....
        /*0944*/ 	.word	0x00000490


	//   ....[9]....
        /*0948*/ 	.word	0x000004c0


	//   ....[10]....
        /*094c*/ 	.word	0x000004f0


	//   ....[11]....
        /*0950*/ 	.word	0x00000520


	//   ....[12]....
        /*0954*/ 	.word	0x00000550


	//   ....[13]....
        /*0958*/ 	.word	0x000005e0


	//   ....[14]....
        /*095c*/ 	.word	0x00000630


	//   ....[15]....
        /*0960*/ 	.word	0x00000650


	//   ....[16]....
        /*0964*/ 	.word	0x000006b0


	//   ....[17]....
        /*0968*/ 	.word	0x00002f40


	//   ....[18]....
        /*096c*/ 	.word	0x00002f60


	//   ....[19]....
        /*0970*/ 	.word	0x00003100


	//   ....[20]....
        /*0974*/ 	.word	0x00003110


	//   ....[21]....
        /*0978*/ 	.word	0x000032b0


	//   ....[22]....
        /*097c*/ 	.word	0x000032d0


	//   ....[23]....
        /*0980*/ 	.word	0x00003470


	//   ....[24]....
        /*0984*/ 	.word	0x00003480


	//   ....[25]....
        /*0988*/ 	.word	0x00004550


	//   ....[26]....
        /*098c*/ 	.word	0x00004710


	//   ....[27]....
        /*0990*/ 	.word	0x000048b0


	//   ....[28]....
        /*0994*/ 	.word	0x00005030


	//   ....[29]....
        /*0998*/ 	.word	0x00005680


	//   ....[30]....
        /*099c*/ 	.word	0x00005760


	//   ....[31]....
        /*09a0*/ 	.word	0x000059e0


	//   ....[32]....
        /*09a4*/ 	.word	0x00005a30


	//   ....[33]....
        /*09a8*/ 	.word	0x00005c10


	//   ....[34]....
        /*09ac*/ 	.word	0x00005ca0


	//   ....[35]....
        /*09b0*/ 	.word	0x00005cd0


	//   ....[36]....
        /*09b4*/ 	.word	0x00005d70


	//   ....[37]....
        /*09b8*/ 	.word	0x00007ac0


	//   ....[38]....
        /*09bc*/ 	.word	0x00007cb0


	//   ....[39]....
        /*09c0*/ 	.word	0x00007e70


	//   ....[40]....
        /*09c4*/ 	.word	0x000084f0


	//   ....[41]....
        /*09c8*/ 	.word	0x00008ca0


	//   ....[42]....
        /*09cc*/ 	.word	0x00008de0


	//   ....[43]....
        /*09d0*/ 	.word	0x00008f20


	//   ....[44]....
        /*09d4*/ 	.word	0x00009070


	//   ....[45]....
        /*09d8*/ 	.word	0x00009080


	//   ....[46]....
        /*09dc*/ 	.word	0x00009170


	//   ....[47]....
        /*09e0*/ 	.word	0x000092e0


	//   ....[48]....
        /*09e4*/ 	.word	0x000093b0


	//   ....[49]....
        /*09e8*/ 	.word	0x0000bd50


	//   ....[50]....
        /*09ec*/ 	.word	0x0000bdb0


	//   ....[51]....
        /*09f0*/ 	.word	0x0000bdf0


	//   ....[52]....
        /*09f4*/ 	.word	0x0000be20


	//   ....[53]....
        /*09f8*/ 	.word	0x0000be60


	//   ....[54]....
        /*09fc*/ 	.word	0x0000be90


	//   ....[55]....
        /*0a00*/ 	.word	0x0000c0f0


	//   ....[56]....
        /*0a04*/ 	.word	0x0000c680


	//   ....[57]....
        /*0a08*/ 	.word	0x0000e3c0


	//   ....[58]....
        /*0a0c*/ 	.word	0x0000e5b0


	//   ....[59]....
        /*0a10*/ 	.word	0x0000e770


	//   ....[60]....
        /*0a14*/ 	.word	0x0000edf0


	//   ....[61]....
        /*0a18*/ 	.word	0x0000f5a0


	//   ....[62]....
        /*0a1c*/ 	.word	0x0000f810


	//   ....[63]....
        /*0a20*/ 	.word	0x0000f8f0


	//   ....[64]....
        /*0a24*/ 	.word	0x0000f900


	//   ....[65]....
        /*0a28*/ 	.word	0x0000f920


	//   ....[66]....
        /*0a2c*/ 	.word	0x0000fae0


	//   ....[67]....
        /*0a30*/ 	.word	0x0000fcb0


	//   ....[68]....
        /*0a34*/ 	.word	0x0000fe10


	//   ....[69]....
        /*0a38*/ 	.word	0x00011320


	//   ....[70]....
        /*0a3c*/ 	.word	0x00011370


	//   ....[71]....
        /*0a40*/ 	.word	0x00011390


	//   ....[72]....
        /*0a44*/ 	.word	0x000113b0


	//   ....[73]....
        /*0a48*/ 	.word	0x000113c0


	//   ....[74]....
        /*0a4c*/ 	.word	0x000113e0


	//   ....[75]....
        /*0a50*/ 	.word	0x00011400


	//   ....[76]....
        /*0a54*/ 	.word	0x00011410


	//   ....[77]....
        /*0a58*/ 	.word	0x000129b0


	//   ....[78]....
        /*0a5c*/ 	.word	0x000129c0


	//   ....[79]....
        /*0a60*/ 	.word	0x000129d0


	//   ....[80]....
        /*0a64*/ 	.word	0x000129e0


	//   ....[81]....
        /*0a68*/ 	.word	0x000129f0


	//   ....[82]....
        /*0a6c*/ 	.word	0x00012a00


	//   ....[83]....
        /*0a70*/ 	.word	0x00012a20


	//   ....[84]....
        /*0a74*/ 	.word	0x00012a30


	//   ....[85]....
        /*0a78*/ 	.word	0x00012ee0


	//   ....[86]....
        /*0a7c*/ 	.word	0x00012f00


	//   ....[87]....
        /*0a80*/ 	.word	0x00013070


	//   ....[88]....
        /*0a84*/ 	.word	0x00013080


	//   ....[89]....
        /*0a88*/ 	.word	0x00013200


	//   ....[90]....
        /*0a8c*/ 	.word	0x00013220


	//   ....[91]....
        /*0a90*/ 	.word	0x000133a0


	//   ....[92]....
        /*0a94*/ 	.word	0x000133b0


	//   ....[93]....
        /*0a98*/ 	.word	0x00013740


	//   ....[94]....
        /*0a9c*/ 	.word	0x00013760


	//   ....[95]....
        /*0aa0*/ 	.word	0x00013cd0


	//   ....[96]....
        /*0aa4*/ 	.word	0x00013ce0


	//   ....[97]....
        /*0aa8*/ 	.word	0x00014250


	//   ....[98]....
        /*0aac*/ 	.word	0x00014270


	//   ....[99]....
        /*0ab0*/ 	.word	0x000147f0


	//   ....[100]....
        /*0ab4*/ 	.word	0x00014800


	//   ....[101]....
        /*0ab8*/ 	.word	0x00015580


	//   ....[102]....
        /*0abc*/ 	.word	0x000155a0


	//   ....[103]....
        /*0ac0*/ 	.word	0x00015720


	//   ....[104]....
        /*0ac4*/ 	.word	0x00015730


	//   ....[105]....
        /*0ac8*/ 	.word	0x000158b0


	//   ....[106]....
        /*0acc*/ 	.word	0x000158d0


	//   ....[107]....
        /*0ad0*/ 	.word	0x00015a50


	//   ....[108]....
        /*0ad4*/ 	.word	0x00015a60


	//   ....[109]....
        /*0ad8*/ 	.word	0x00015ca0


	//   ....[110]....
        /*0adc*/ 	.word	0x00015cc0


	//   ....[111]....
        /*0ae0*/ 	.word	0x00015df0


	//   ....[112]....
        /*0ae4*/ 	.word	0x00015e30


	//   ....[113]....
        /*0ae8*/ 	.word	0x00015e60


	//   ....[114]....
        /*0aec*/ 	.word	0x00015e90


	//   ....[115]....
        /*0af0*/ 	.word	0x00015ec0


	//   ....[116]....
        /*0af4*/ 	.word	0x00015ef0


	//   ....[117]....
        /*0af8*/ 	.word	0x00016050


	//   ....[118]....
        /*0afc*/ 	.word	0x00016090


	//   ....[119]....
        /*0b00*/ 	.word	0x000160c0


	//   ....[120]....
        /*0b04*/ 	.word	0x000160f0


	//   ....[121]....
        /*0b08*/ 	.word	0x00016120


	//   ....[122]....
        /*0b0c*/ 	.word	0x00016150


	//   ....[123]....
        /*0b10*/ 	.word	0x000161e0


	//   ....[124]....
        /*0b14*/ 	.word	0x00016240


	//   ....[125]....
        /*0b18*/ 	.word	0x00016250


	//   ....[126]....
        /*0b1c*/ 	.word	0x000162b0


	//   ....[127]....
        /*0b20*/ 	.word	0x00016d10


	//   ....[128]....
        /*0b24*/ 	.word	0x00016d70


	//   ....[129]....
        /*0b28*/ 	.word	0x00016dc0


	//   ....[130]....
        /*0b2c*/ 	.word	0x00016e10


	//   ....[131]....
        /*0b30*/ 	.word	0x00016e60


	//   ....[132]....
        /*0b34*/ 	.word	0x00016ed0


	//   ....[133]....
        /*0b38*/ 	.word	0x00016f10


	//   ....[134]....
        /*0b3c*/ 	.word	0x00016f80


	//   ....[135]....
        /*0b40*/ 	.word	0x00016ff0


	//   ....[136]....
        /*0b44*/ 	.word	0x00017050


	//   ....[137]....
        /*0b48*/ 	.word	0x000170c0


	//   ....[138]....
        /*0b4c*/ 	.word	0x00017130


	//   ....[139]....
        /*0b50*/ 	.word	0x00017190


	//   ....[140]....
        /*0b54*/ 	.word	0x000171f0


	//   ....[141]....
        /*0b58*/ 	.word	0x00017250


	//   ....[142]....
        /*0b5c*/ 	.word	0x000172c0


	//   ....[143]....
        /*0b60*/ 	.word	0x00017320


	//   ....[144]....
        /*0b64*/ 	.word	0x00017380


	//   ....[145]....
        /*0b68*/ 	.word	0x000173d0


	//   ....[146]....
        /*0b6c*/ 	.word	0x00017420


	//   ....[147]....
        /*0b70*/ 	.word	0x00017470


	//   ....[148]....
        /*0b74*/ 	.word	0x000174c0


	//   ....[149]....
        /*0b78*/ 	.word	0x00017510


	//   ....[150]....
        /*0b7c*/ 	.word	0x00017570


	//   ....[151]....
        /*0b80*/ 	.word	0x000175c0


	//   ....[152]....
        /*0b84*/ 	.word	0x00017620


	//   ....[153]....
        /*0b88*/ 	.word	0x00017690


	//   ....[154]....
        /*0b8c*/ 	.word	0x00017700


	//   ....[155]....
        /*0b90*/ 	.word	0x00017760


	//   ....[156]....
        /*0b94*/ 	.word	0x000177c0


	//   ....[157]....
        /*0b98*/ 	.word	0x00017820


	//   ....[158]....
        /*0b9c*/ 	.word	0x00017890


	//   ....[159]....
        /*0ba0*/ 	.word	0x000178f0


	//   ....[160]....
        /*0ba4*/ 	.word	0x00017950


	//   ....[161]....
        /*0ba8*/ 	.word	0x000179b0


	//   ....[162]....
        /*0bac*/ 	.word	0x00017a20


	//   ....[163]....
        /*0bb0*/ 	.word	0x00017a80


	//   ....[164]....
        /*0bb4*/ 	.word	0x00017ae0


	//   ....[165]....
        /*0bb8*/ 	.word	0x00017b40


	//   ....[166]....
        /*0bbc*/ 	.word	0x00017bb0


	//   ....[167]....
        /*0bc0*/ 	.word	0x00017c10


	//   ....[168]....
        /*0bc4*/ 	.word	0x00017c70


	//   ....[169]....
        /*0bc8*/ 	.word	0x00017cd0


	//   ....[170]....
        /*0bcc*/ 	.word	0x00017d40


	//   ....[171]....
        /*0bd0*/ 	.word	0x00017da0


	//   ....[172]....
        /*0bd4*/ 	.word	0x00017e00


	//   ....[173]....
        /*0bd8*/ 	.word	0x00017e60


	//   ....[174]....
        /*0bdc*/ 	.word	0x00017ed0


	//   ....[175]....
        /*0be0*/ 	.word	0x00017f30


	//   ....[176]....
        /*0be4*/ 	.word	0x00017f90


	//   ....[177]....
        /*0be8*/ 	.word	0x00017ff0


	//   ....[178]....
        /*0bec*/ 	.word	0x00018060


	//   ....[179]....
        /*0bf0*/ 	.word	0x000180b0


	//   ....[180]....
        /*0bf4*/ 	.word	0x000180f0


	//   ....[181]....
        /*0bf8*/ 	.word	0x00018140


	//   ....[182]....
        /*0bfc*/ 	.word	0x00018190


	//   ....[183]....
        /*0c00*/ 	.word	0x000181e0


	//   ....[184]....
        /*0c04*/ 	.word	0x00018250


	//   ....[185]....
        /*0c08*/ 	.word	0x00018290


	//   ....[186]....
        /*0c0c*/ 	.word	0x000182e0


	//   ....[187]....
        /*0c10*/ 	.word	0x00018330


	//   ....[188]....
        /*0c14*/ 	.word	0x00018380


	//   ....[189]....
        /*0c18*/ 	.word	0x000183d0


	//   ....[190]....
        /*0c1c*/ 	.word	0x00018440


	//   ....[191]....
        /*0c20*/ 	.word	0x00018480


	//   ....[192]....
        /*0c24*/ 	.word	0x000184f0


	//   ....[193]....
        /*0c28*/ 	.word	0x00018550


	//   ....[194]....
        /*0c2c*/ 	.word	0x000185b0


	//----- nvinfo : EIATTR_EXIT_INSTR_OFFSETS
	.align		4
.L_204:
        /*0c30*/ 	.byte	0x04, 0x1c
        /*0c32*/ 	.short	(.L_206 - .L_205)


	//   ....[0]....
.L_205:
        /*0c34*/ 	.word	0x000010d0


	//   ....[1]....
        /*0c38*/ 	.word	0x00016cd0


	//----- nvinfo : EIATTR_MAX_THREADS
	.align		4
.L_206:
        /*0c3c*/ 	.byte	0x04, 0x05
        /*0c3e*/ 	.short	(.L_208 - .L_207)
.L_207:
        /*0c40*/ 	.word	0x00000080
        /*0c44*/ 	.word	0x00000001
        /*0c48*/ 	.word	0x00000001


	//----- nvinfo : EIATTR_CRS_STACK_SIZE
	.align		4
.L_208:
        /*0c4c*/ 	.byte	0x04, 0x1e
        /*0c4e*/ 	.short	(.L_210 - .L_209)
.L_209:
        /*0c50*/ 	.word	0x00000000
.L_210:


//--------------------- .nv.info._ZN7cutlass13device_kernelIN5flash19enable_sm80_to_sm89INS1_16FlashAttnFwdSm80INS1_25CollectiveMainloopFwdSm80ILi4ELi1ELb0EN4cute5tupleIJNS5_1CILi128EEENS7_ILi48EEENS7_ILi96EEEEEELi96ENS_10bfloat16_tEfNS_4arch4Sm80ELb0ELb1ELb0ELb1ELb0ELb1ELb1ELb1EEENS1_21CollectiveEpilogueFwdINS6_IJS8_SA_S9_EEENS6_IJNS7_ILi1EEESI_SI_EEESC_SE_Li128ELb1ELb1ELb1ELb0EEENS1_36VarlenDynamicPersistentTileSchedulerILi128ELi48ELi128ELi128ELb1ELb1ELb0ELb1ELb0ELb1EEEEEEEEEvNT_6ParamsE --------------------------
	.section	.nv.info._ZN7cutlass13device_kernelIN5flash19enable_sm80_to_sm89INS1_16FlashAttnFwdSm80INS1_25CollectiveMainloopFwdSm80ILi4ELi1ELb0EN4cute5tupleIJNS5_1CILi128EEENS7_ILi48EEENS7_ILi96EEEEEELi96ENS_10bfloat16_tEfNS_4arch4Sm80ELb0ELb1ELb0ELb1ELb0ELb1ELb1ELb1EEENS1_21CollectiveEpilogueFwdINS6_IJS8_SA_S9_EEENS6_IJNS7_ILi1EEESI_SI_EEESC_SE_Li128ELb1ELb1ELb1ELb0EEENS1_36VarlenDynamicPersistentTileSchedulerILi128ELi48ELi128ELi128ELb1ELb1ELb0ELb1ELb0ELb1EEEEEEEEEvNT_6ParamsE,"",@"SHT_CUDA_INFO"
	.sectionflags	@""
	.align	4


	//----- nvinfo : EIATTR_CUDA_API_VERSION
	.align		4
        /*0000*/ 	.byte	0x04, 0x37
        /*0002*/ 	.short	(.L_212 - .L_211)
.L_211:
        /*0004*/ 	.word	0x00000082


	//----- nvinfo : EIATTR_SW2861232_WAR
	.align		4
.L_212:
        /*0008*/ 	.byte	0x01, 0x35
	.zero		2


	//----- nvinfo : EIATTR_PARAM_CBANK
	.align		4
        /*000c*/ 	.byte	0x04, 0x0a
        /*000e*/ 	.short	(.L_214 - .L_213)
	.align		4
.L_213:
        /*0010*/ 	.word	index@(.nv.constant0._ZN7cutlass13device_kernelIN5flash19enable_sm80_to_sm89INS1_16FlashAttnFwdSm80INS1_25CollectiveMainloopFwdSm80ILi4ELi1ELb0EN4cute5tupleIJNS5_1CILi128EEENS7_ILi48EEENS7_ILi96EEEEEELi96ENS_10bfloat16_tEfNS_4arch4Sm80ELb0ELb1ELb0ELb1ELb0ELb1ELb1ELb1EEENS1_21CollectiveEpilogueFwdINS6_IJS8_SA_S9_EEENS6_IJNS7_ILi1EEESI_SI_EEESC_SE_Li128ELb1ELb1ELb1ELb0EEENS1_36VarlenDynamicPersistentTileSchedulerILi128ELi48ELi128ELi128ELb1ELb1ELb0ELb1ELb0ELb1EEEEEEEEEvNT_6ParamsE)
        /*0014*/ 	.short	0x0160
        /*0016*/ 	.short	0x0438


	//----- nvinfo : EIATTR_CBANK_PARAM_SIZE
	.align		4
.L_214:
        /*0018*/ 	.byte	0x03, 0x19
        /*001a*/ 	.short	0x0438


	//----- nvinfo : EIATTR_KPARAM_INFO
	.align		4
        /*001c*/ 	.byte	0x04, 0x17
        /*001e*/ 	.short	(.L_216 - .L_215)
.L_215:
        /*0020*/ 	.word	0x00000000
        /*0024*/ 	.short	0x0000
        /*0026*/ 	.short	0x0000
        /*0028*/ 	.byte	0x00, 0xf0, 0xe1, 0x10


	//----- nvinfo : EIATTR_MAXREG_COUNT
	.align		4
.L_216:
        /*002c*/ 	.byte	0x03, 0x1b
        /*002e*/ 	.short	0x00ff


	//----- nvinfo : EIATTR_NUM_BARRIERS
	.align		4
        /*0030*/ 	.byte	0x02, 0x4c
        /*0032*/ 	.byte	0x06
	.zero		1


	//----- nvinfo : EIATTR_ANNOTATIONS
	.align		4
        /*0034*/ 	.byte	0x04, 0x55
        /*0036*/ 	.short	(.L_218 - .L_217)


	//   ....[0]....
.L_217:
        /* <DEDUP_REMOVED lines=139> */


	//----- nvinfo : EIATTR_MERCURY_ISA_VERSION
	.align		4
.L_218:
        /*08d0*/ 	.byte	0x03, 0x5f
        /*08d2*/ 	.short	0x0000


	//----- nvinfo : EIATTR_INT_WARP_WIDE_INSTR_OFFSETS
	.align		4
        /*08d4*/ 	.byte	0x04, 0x31
        /*08d6*/ 	.short	(.L_220 - .L_219)


	//   ....[0]....
.L_219:
        /*08d8*/ 	.word	0x0001ecb0


	//   ....[1]....
        /*08dc*/ 	.word	0x0001ed30


	//----- nvinfo : EIATTR_COOP_GROUP_MASK_REGIDS
	.align		4
.L_220:
        /*08e0*/ 	.byte	0x04, 0x29
        /*08e2*/ 	.short	(.L_222 - .L_221)


	//   ....[0]....
.L_221:
        /*08e4*/ 	.word	0xffffffff


	//   ....[1]....
        /*08e8*/ 	.word	0xffffffff


	//   ....[2]....
        /*08ec*/ 	.word	0xffffffff


	//   ....[3]....
        /*08f0*/ 	.word	0xffffffff


	//   ....[4]....
        /*08f4*/ 	.word	0xffffffff


	//   ....[5]....
        /*08f8*/ 	.word	0xffffffff


	//   ....[6]....
        /*08fc*/ 	.word	0xffffffff


	//   ....[7]....
        /*0900*/ 	.word	0xffffffff


	//   ....[8]....
        /*0904*/ 	.word	0xffffffff


	//   ....[9]....
        /*0908*/ 	.word	0xffffffff


	//   ....[10]....
        /*090c*/ 	.word	0xffffffff


	//   ....[11]....
        /*0910*/ 	.word	0xffffffff


	//   ....[12]....
        /*0914*/ 	.word	0xffffffff


	//   ....[13]....
        /*0918*/ 	.word	0xffffffff


	//   ....[14]....
        /*091c*/ 	.word	0xffffffff


	//   ....[15]....
        /*0920*/ 	.word	0xffffffff


	//   ....[16]....
        /*0924*/ 	.word	0xffffffff


	//   ....[17]....
        /*0928*/ 	.word	0xffffffff


	//   ....[18]....
        /*092c*/ 	.word	0xffffffff


	//   ....[19]....
        /*0930*/ 	.word	0xffffffff


	//   ....[20]....
        /*0934*/ 	.word	0xffffffff


	//   ....[21]....
        /*0938*/ 	.word	0xffffffff


	//   ....[22]....
        /*093c*/ 	.word	0xffffffff


	//   ....[23]....
        /*0940*/ 	.word	0xffffffff


	//   ....[24]....
        /*0944*/ 	.word	0xffffffff


	//   ....[25]....
        /*0948*/ 	.word	0xffffffff


	//   ....[26]....
        /*094c*/ 	.word	0xffffffff


	//   ....[27]....
        /*0950*/ 	.word	0xffffffff


	//   ....[28]....
        /*0954*/ 	.word	0xffffffff


	//   ....[29]....
        /*0958*/ 	.word	0xffffffff


	//   ....[30]....
        /*095c*/ 	.word	0xffffffff


	//   ....[31]....
        /*0960*/ 	.word	0xffffffff


	//   ....[32]....
        /*0964*/ 	.word	0xffffffff


	//   ....[33]....
        /*0968*/ 	.word	0xffffffff


	//   ....[34]....
        /*096c*/ 	.word	0xffffffff


	//   ....[35]....
        /*0970*/ 	.word	0xffffffff


	//   ....[36]....
        /*0974*/ 	.word	0xffffffff


	//   ....[37]....
        /*0978*/ 	.word	0xffffffff


	//   ....[38]....
        /*097c*/ 	.word	0xffffffff


	//   ....[39]....
        /*0980*/ 	.word	0xffffffff


	//   ....[40]....
        /*0984*/ 	.word	0xffffffff


	//   ....[41]....
        /*0988*/ 	.word	0xffffffff


	//   ....[42]....
        /*098c*/ 	.word	0xffffffff


	//   ....[43]....
        /*0990*/ 	.word	0xffffffff


	//   ....[44]....
        /*0994*/ 	.word	0xffffffff


	//   ....[45]....
        /*0998*/ 	.word	0xffffffff


	//   ....[46]....
        /*099c*/ 	.word	0xffffffff


	//   ....[47]....
        /*09a0*/ 	.word	0xffffffff


	//   ....[48]....
        /*09a4*/ 	.word	0xffffffff


	//   ....[49]....
        /*09a8*/ 	.word	0xffffffff


	//   ....[50]....
        /*09ac*/ 	.word	0xffffffff


	//   ....[51]....
        /*09b0*/ 	.word	0xffffffff


	//   ....[52]....
        /*09b4*/ 	.word	0xffffffff


	//   ....[53]....
        /*09b8*/ 	.word	0xffffffff


	//   ....[54]....
        /*09bc*/ 	.word	0xffffffff


	//   ....[55]....
        /*09c0*/ 	.word	0xffffffff


	//   ....[56]....
        /*09c4*/ 	.word	0xffffffff


	//   ....[57]....
        /*09c8*/ 	.word	0xffffffff


	//   ....[58]....
        /*09cc*/ 	.word	0xffffffff


	//   ....[59]....
        /*09d0*/ 	.word	0xffffffff


	//   ....[60]....
        /*09d4*/ 	.word	0xffffffff


	//   ....[61]....
        /*09d8*/ 	.word	0xffffffff


	//   ....[62]....
        /*09dc*/ 	.word	0xffffffff


	//   ....[63]....
        /*09e0*/ 	.word	0xffffffff


	//   ....[64]....
        /*09e4*/ 	.word	0xffffffff


	//   ....[65]....
        /*09e8*/ 	.word	0xffffffff


	//   ....[66]....
        /*09ec*/ 	.word	0xffffffff


	//   ....[67]....
        /*09f0*/ 	.word	0xffffffff


	//   ....[68]....
        /*09f4*/ 	.word	0xffffffff


	//   ....[69]....
        /*09f8*/ 	.word	0xffffffff


	//   ....[70]....
        /*09fc*/ 	.word	0xffffffff


	//   ....[71]....
        /*0a00*/ 	.word	0xffffffff


	//   ....[72]....
        /*0a04*/ 	.word	0xffffffff


	//   ....[73]....
        /*0a08*/ 	.word	0xffffffff


	//   ....[74]....
        /*0a0c*/ 	.word	0xffffffff


	//   ....[75]....
        /*0a10*/ 	.word	0xffffffff


	//   ....[76]....
        /*0a14*/ 	.word	0xffffffff


	//   ....[77]....
        /*0a18*/ 	.word	0xffffffff


	//   ....[78]....
        /*0a1c*/ 	.word	0xffffffff


	//   ....[79]....
        /*0a20*/ 	.word	0xffffffff


	//   ....[80]....
        /*0a24*/ 	.word	0xffffffff


	//   ....[81]....
        /*0a28*/ 	.word	0xffffffff


	//   ....[82]....
        /*0a2c*/ 	.word	0xffffffff


	//   ....[83]....
        /*0a30*/ 	.word	0xffffffff


	//   ....[84]....
        /*0a34*/ 	.word	0xffffffff


	//   ....[85]....
        /*0a38*/ 	.word	0xffffffff


	//   ....[86]....
        /*0a3c*/ 	.word	0xffffffff


	//   ....[87]....
        /*0a40*/ 	.word	0xffffffff


	//   ....[88]....
        /*0a44*/ 	.word	0xffffffff


	//   ....[89]....
        /*0a48*/ 	.word	0xffffffff


	//   ....[90]....
        /*0a4c*/ 	.word	0xffffffff


	//   ....[91]....
        /*0a50*/ 	.word	0xffffffff


	//   ....[92]....
        /*0a54*/ 	.word	0xffffffff


	//   ....[93]....
        /*0a58*/ 	.word	0xffffffff


	//   ....[94]....
        /*0a5c*/ 	.word	0xffffffff


	//   ....[95]....
        /*0a60*/ 	.word	0xffffffff


	//   ....[96]....
        /*0a64*/ 	.word	0xffffffff


	//   ....[97]....
        /*0a68*/ 	.word	0xffffffff


	//   ....[98]....
        /*0a6c*/ 	.word	0xffffffff


	//   ....[99]....
        /*0a70*/ 	.word	0xffffffff


	//   ....[100]....
        /*0a74*/ 	.word	0xffffffff


	//   ....[101]....
        /*0a78*/ 	.word	0xffffffff


	//   ....[102]....
        /*0a7c*/ 	.word	0xffffffff


	//   ....[103]....
        /*0a80*/ 	.word	0xffffffff


	//   ....[104]....
        /*0a84*/ 	.word	0xffffffff


	//   ....[105]....
        /*0a88*/ 	.word	0xffffffff


	//   ....[106]....
        /*0a8c*/ 	.word	0xffffffff


	//   ....[107]....
        /*0a90*/ 	.word	0xffffffff


	//   ....[108]....
        /*0a94*/ 	.word	0xffffffff


	//   ....[109]....
        /*0a98*/ 	.word	0xffffffff


	//   ....[110]....
        /*0a9c*/ 	.word	0xffffffff


	//   ....[111]....
        /*0aa0*/ 	.word	0xffffffff


	//   ....[112]....
        /*0aa4*/ 	.word	0xffffffff


	//   ....[113]....
        /*0aa8*/ 	.word	0xffffffff


	//   ....[114]....
        /*0aac*/ 	.word	0xffffffff


	//   ....[115]....
        /*0ab0*/ 	.word	0xffffffff


	//   ....[116]....
        /*0ab4*/ 	.word	0xffffffff


	//   ....[117]....
        /*0ab8*/ 	.word	0xffffffff


	//   ....[118]....
        /*0abc*/ 	.word	0xffffffff


	//   ....[119]....
        /*0ac0*/ 	.word	0xffffffff


	//   ....[120]....
        /*0ac4*/ 	.word	0xffffffff


	//   ....[121]....
        /*0ac8*/ 	.word	0xffffffff


	//   ....[122]....
        /*0acc*/ 	.word	0xffffffff


	//   ....[123]....
        /*0ad0*/ 	.word	0xffffffff


	//   ....[124]....
        /*0ad4*/ 	.word	0xffffffff


	//   ....[125]....
        /*0ad8*/ 	.word	0xffffffff


	//   ....[126]....
        /*0adc*/ 	.word	0xffffffff


	//   ....[127]....
        /*0ae0*/ 	.word	0xffffffff


	//   ....[128]....
        /*0ae4*/ 	.word	0xffffffff


	//   ....[129]....
        /*0ae8*/ 	.word	0xffffffff


	//   ....[130]....
        /*0aec*/ 	.word	0xffffffff


	//   ....[131]....
        /*0af0*/ 	.word	0xffffffff


	//   ....[132]....
        /*0af4*/ 	.word	0xffffffff


	//   ....[133]....
        /*0af8*/ 	.word	0xffffffff


	//   ....[134]....
        /*0afc*/ 	.word	0xffffffff


	//   ....[135]....
        /*0b00*/ 	.word	0xffffffff


	//   ....[136]....
        /*0b04*/ 	.word	0xffffffff


	//   ....[137]....
        /*0b08*/ 	.word	0xffffffff


	//   ....[138]....
        /*0b0c*/ 	.word	0xffffffff


	//   ....[139]....
        /*0b10*/ 	.word	0xffffffff


	//   ....[140]....
        /*0b14*/ 	.word	0xffffffff


	//   ....[141]....
        /*0b18*/ 	.word	0xffffffff


	//   ....[142]....
        /*0b1c*/ 	.word	0xffffffff


	//   ....[143]....
        /*0b20*/ 	.word	0xffffffff


	//   ....[144]....
        /*0b24*/ 	.word	0xffffffff


	//   ....[145]....
        /*0b28*/ 	.word	0xffffffff


	//   ....[146]....
        /*0b2c*/ 	.word	0xffffffff


	//   ....[147]....
        /*0b30*/ 	.word	0xffffffff


	//   ....[148]....
        /*0b34*/ 	.word	0xffffffff


	//   ....[149]....
        /*0b38*/ 	.word	0xffffffff


	//   ....[150]....
        /*0b3c*/ 	.word	0xffffffff


	//   ....[151]....
        /*0b40*/ 	.word	0xffffffff


	//   ....[152]....
        /*0b44*/ 	.word	0xffffffff


	//   ....[153]....
        /*0b48*/ 	.word	0xffffffff


	//   ....[154]....
        /*0b4c*/ 	.word	0xffffffff


	//   ....[155]....
        /*0b50*/ 	.word	0xffffffff


	//   ....[156]....
        /*0b54*/ 	.word	0xffffffff


	//   ....[157]....
        /*0b58*/ 	.word	0xffffffff


	//   ....[158]....
        /*0b5c*/ 	.word	0xffffffff


	//   ....[159]....
        /*0b60*/ 	.word	0xffffffff


	//   ....[160]....
        /*0b64*/ 	.word	0xffffffff


	//   ....[161]....
        /*0b68*/ 	.word	0xffffffff


	//   ....[162]....
        /*0b6c*/ 	.word	0xffffffff


	//   ....[163]....
        /*0b70*/ 	.word	0xffffffff


	//   ....[164]....
        /*0b74*/ 	.word	0xffffffff


	//   ....[165]....
        /*0b78*/ 	.word	0xffffffff


	//   ....[166]....
        /*0b7c*/ 	.word	0xffffffff


	//   ....[167]....
        /*0b80*/ 	.word	0xffffffff


	//   ....[168]....
        /*0b84*/ 	.word	0xffffffff


	//   ....[169]....
        /*0b88*/ 	.word	0xffffffff


	//   ....[170]....
        /*0b8c*/ 	.word	0xffffffff


	//   ....[171]....
        /*0b90*/ 	.word	0xffffffff


	//   ....[172]....
        /*0b94*/ 	.word	0xffffffff


	//   ....[173]....
        /*0b98*/ 	.word	0xffffffff


	//   ....[174]....
        /*0b9c*/ 	.word	0xffffffff


	//   ....[175]....
        /*0ba0*/ 	.word	0xffffffff


	//   ....[176]....
        /*0ba4*/ 	.word	0xffffffff


	//   ....[177]....
        /*0ba8*/ 	.word	0xffffffff


	//   ....[178]....
        /*0bac*/ 	.word	0xffffffff


	//   ....[179]....
        /*0bb0*/ 	.word	0xffffffff


	//   ....[180]....
        /*0bb4*/ 	.word	0xffffffff


	//   ....[181]....
        /*0bb8*/ 	.word	0xffffffff


	//   ....[182]....
        /*0bbc*/ 	.word	0xffffffff


	//   ....[183]....
        /*0bc0*/ 	.word	0xffffffff


	//   ....[184]....
        /*0bc4*/ 	.word	0xffffffff


	//   ....[185]....
        /*0bc8*/ 	.word	0xffffffff


	//   ....[186]....
        /*0bcc*/ 	.word	0xffffffff


	//   ....[187]....
        /*0bd0*/ 	.word	0xffffffff


	//   ....[188]....
        /*0bd4*/ 	.word	0xffffffff


	//   ....[189]....
        /*0bd8*/ 	.word	0xffffffff


	//   ....[190]....
        /*0bdc*/ 	.word	0xffffffff


	//   ....[191]....
        /*0be0*/ 	.word	0xffffffff


	//   ....[192]....
        /*0be4*/ 	.word	0xffffffff


	//   ....[193]....
        /*0be8*/ 	.word	0xffffffff


	//   ....[194]....
        /*0bec*/ 	.word	0xffffffff


	//   ....[195]....
        /*0bf0*/ 	.word	0xffffffff


	//   ....[196]....
        /*0bf4*/ 	.word	0xffffffff


	//   ....[197]....
        /*0bf8*/ 	.word	0xffffffff


	//   ....[198]....
        /*0bfc*/ 	.word	0xffffffff


	//   ....[199]....
        /*0c00*/ 	.word	0xffffffff


	//   ....[200]....
        /*0c04*/ 	.word	0xffffffff


	//   ....[201]....
        /*0c08*/ 	.word	0xffffffff


	//   ....[202]....
        /*0c0c*/ 	.word	0xffffffff


	//   ....[203]....
        /*0c10*/ 	.word	0xffffffff


	//   ....[204]....
        /*0c14*/ 	.word	0xffffffff


	//   ....[205]....
        /*0c18*/ 	.word	0xffffffff


	//   ....[206]....
        /*0c1c*/ 	.word	0xffffffff


	//   ....[207]....
        /*0c20*/ 	.word	0xffffffff


	//   ....[208]....
        /*0c24*/ 	.word	0xffffffff


	//   ....[209]....
        /*0c28*/ 	.word	0xffffffff


	//   ....[210]....
        /*0c2c*/ 	.word	0xffffffff


	//----- nvinfo : EIATTR_COOP_GROUP_INSTR_OFFSETS
	.align		4
.L_222:
        /*0c30*/ 	.byte	0x04, 0x28
        /*0c32*/ 	.short	(.L_224 - .L_223)


	//   ....[0]....
.L_223:
        /*0c34*/ 	.word	0x00000050


	//   ....[1]....
        /*0c38*/ 	.word	0x00000200


	//   ....[2]....
        /*0c3c*/ 	.word	0x00000230


	//   ....[3]....
        /*0c40*/ 	.word	0x00000260


	//   ....[4]....
        /*0c44*/ 	.word	0x00000290


	//   ....[5]....
        /*0c48*/ 	.word	0x000002c0


	//   ....[6]....
        /*0c4c*/ 	.word	0x000002f0


	//   ....[7]....
        /*0c50*/ 	.word	0x00000450


	//   ....[8]....
        /*0c54*/ 	.word	0x00000490


	//   ....[9]....
        /*0c58*/ 	.word	0x000004c0


	//   ....[10]....
        /*0c5c*/ 	.word	0x000004f0


	//   ....[11]....
        /*0c60*/ 	.word	0x00000520


	//   ....[12]....
        /*0c64*/ 	.word	0x00000550


	//   ....[13]....
        /*0c68*/ 	.word	0x000005e0


	//   ....[14]....
        /*0c6c*/ 	.word	0x00000630


	//   ....[15]....
        /*0c70*/ 	.word	0x00000650


	//   ....[16]....
        /*0c74*/ 	.word	0x000006b0


	//   ....[17]....
        /*0c78*/ 	.word	0x00008f40


	//   ....[18]....
        /*0c7c*/ 	.word	0x00008f60


	//   ....[19]....
        /*0c80*/ 	.word	0x00009110


	//   ....[20]....
        /*0c84*/ 	.word	0x00009120


	//   ....[21]....
        /*0c88*/ 	.word	0x000092c0


	//   ....[22]....
        /*0c8c*/ 	.word	0x000092e0


	//   ....[23]....
        /*0c90*/ 	.word	0x00009480


	//   ....[24]....
        /*0c94*/ 	.word	0x00009490


	//   ....[25]....
        /*0c98*/ 	.word	0x00009ce0


	//   ....[26]....
        /*0c9c*/ 	.word	0x00009d20


	//   ....[27]....
        /*0ca0*/ 	.word	0x00009d60


	//   ....[28]....
        /*0ca4*/ 	.word	0x00009d70


	//   ....[29]....
        /*0ca8*/ 	.word	0x0000a1e0


	//   ....[30]....
        /*0cac*/ 	.word	0x0000a450


	//   ....[31]....
        /*0cb0*/ 	.word	0x0000a490


	//   ....[32]....
        /*0cb4*/ 	.word	0x0000a4c0


	//   ....[33]....
        /*0cb8*/ 	.word	0x0000d3a0


	//   ....[34]....
        /*0cbc*/ 	.word	0x0000d470


	//   ....[35]....
        /*0cc0*/ 	.word	0x0000d490


	//   ....[36]....
        /*0cc4*/ 	.word	0x0000d4a0


	//   ....[37]....
        /*0cc8*/ 	.word	0x0000d740


	//   ....[38]....
        /*0ccc*/ 	.word	0x0000d9b0


	//   ....[39]....
        /*0cd0*/ 	.word	0x0000d9f0


	//   ....[40]....
        /*0cd4*/ 	.word	0x0000da30


	//   ....[41]....
        /*0cd8*/ 	.word	0x00011560


	//   ....[42]....
        /*0cdc*/ 	.word	0x00011720


	//   ....[43]....
        /*0ce0*/ 	.word	0x000118c0


	//   ....[44]....
        /*0ce4*/ 	.word	0x00012040


	//   ....[45]....
        /*0ce8*/ 	.word	0x000126b0


	//   ....[46]....
        /*0cec*/ 	.word	0x00012780


	//   ....[47]....
        /*0cf0*/ 	.word	0x00012a20


	//   ....[48]....
        /*0cf4*/ 	.word	0x00012a70


	//   ....[49]....
        /*0cf8*/ 	.word	0x00012c70


	//   ....[50]....
        /*0cfc*/ 	.word	0x00012d20


	//   ....[51]....
        /*0d00*/ 	.word	0x00012da0


	//   ....[52]....
        /*0d04*/ 	.word	0x00012e60


	//   ....[53]....
        /*0d08*/ 	.word	0x00014b00


	//   ....[54]....
        /*0d0c*/ 	.word	0x00014cf0


	//   ....[55]....
        /*0d10*/ 	.word	0x00014eb0


	//   ....[56]....
        /*0d14*/ 	.word	0x00015530


	//   ....[57]....
        /*0d18*/ 	.word	0x00015cf0


	//   ....[58]....
        /*0d1c*/ 	.word	0x00015e60


	//   ....[59]....
        /*0d20*/ 	.word	0x00015ef0


	//   ....[60]....
        /*0d24*/ 	.word	0x00016060


	//   ....[61]....
        /*0d28*/ 	.word	0x000160b0


	//   ....[62]....
        /*0d2c*/ 	.word	0x00016250


	//   ....[63]....
        /*0d30*/ 	.word	0x00016470


	//   ....[64]....
        /*0d34*/ 	.word	0x000165f0


	//   ....[65]....
        /*0d38*/ 	.word	0x00018d20


	//   ....[66]....
        /*0d3c*/ 	.word	0x00018d80


	//   ....[67]....
        /*0d40*/ 	.word	0x00018dc0


	//   ....[68]....
        /*0d44*/ 	.word	0x00018df0


	//   ....[69]....
        /*0d48*/ 	.word	0x00018e30


	//   ....[70]....
        /*0d4c*/ 	.word	0x00018e60


	//   ....[71]....
        /*0d50*/ 	.word	0x000190b0


	//   ....[72]....
        /*0d54*/ 	.word	0x00019620


	//   ....[73]....
        /*0d58*/ 	.word	0x0001b3d0


	//   ....[74]....
        /*0d5c*/ 	.word	0x0001b5c0


	//   ....[75]....
        /*0d60*/ 	.word	0x0001b780


	//   ....[76]....
        /*0d64*/ 	.word	0x0001be00


	//   ....[77]....
        /*0d68*/ 	.word	0x0001c5d0


	//   ....[78]....
        /*0d6c*/ 	.word	0x0001c740


	//   ....[79]....
        /*0d70*/ 	.word	0x0001c7d0


	//   ....[80]....
        /*0d74*/ 	.word	0x0001c940


	//   ....[81]....
        /*0d78*/ 	.word	0x0001c980


	//   ....[82]....
        /*0d7c*/ 	.word	0x0001cac0


	//   ....[83]....
        /*0d80*/ 	.word	0x0001ccc0


	//   ....[84]....
        /*0d84*/ 	.word	0x0001ce10


	//   ....[85]....
        /*0d88*/ 	.word	0x0001e2f0


	//   ....[86]....
        /*0d8c*/ 	.word	0x0001e320


	//   ....[87]....
        /*0d90*/ 	.word	0x0001e330


	//   ....[88]....
        /*0d94*/ 	.word	0x0001e340


	//   ....[89]....
        /*0d98*/ 	.word	0x0001e350


	//   ....[90]....
        /*0d9c*/ 	.word	0x0001e380


	//   ....[91]....
        /*0da0*/ 	.word	0x0001e3a0


	//   ....[92]....
        /*0da4*/ 	.word	0x0001e3c0


	//   ....[93]....
        /*0da8*/ 	.word	0x0001f950


	//   ....[94]....
        /*0dac*/ 	.word	0x0001f960


	//   ....[95]....
        /*0db0*/ 	.word	0x0001f980


	//   ....[96]....
        /*0db4*/ 	.word	0x0001f990


	//   ....[97]....
        /*0db8*/ 	.word	0x0001f9a0


	//   ....[98]....
        /*0dbc*/ 	.word	0x0001f9b0


	//   ....[99]....
        /*0dc0*/ 	.word	0x0001f9d0


	//   ....[100]....
        /*0dc4*/ 	.word	0x0001f9e0


	//   ....[101]....
        /*0dc8*/ 	.word	0x0001fe90


	//   ....[102]....
        /*0dcc*/ 	.word	0x0001feb0


	//   ....[103]....
        /*0dd0*/ 	.word	0x00020020


	//   ....[104]....
        /*0dd4*/ 	.word	0x00020030


	//   ....[105]....
        /*0dd8*/ 	.word	0x000201b0


	//   ....[106]....
        /*0ddc*/ 	.word	0x000201d0


	//   ....[107]....
        /*0de0*/ 	.word	0x00020350


	//   ....[108]....
        /*0de4*/ 	.word	0x00020360


	//   ....[109]....
        /*0de8*/ 	.word	0x000206e0


	//   ....[110]....
        /*0dec*/ 	.word	0x00020700


	//   ....[111]....
        /*0df0*/ 	.word	0x00020bd0


	//   ....[112]....
        /*0df4*/ 	.word	0x00020be0


	//   ....[113]....
        /*0df8*/ 	.word	0x00020f60


	//   ....[114]....
        /*0dfc*/ 	.word	0x00020f80


	//   ....[115]....
        /*0e00*/ 	.word	0x00021310


	//   ....[116]....
        /*0e04*/ 	.word	0x00021320


	//   ....[117]....
        /*0e08*/ 	.word	0x00021e70


	//   ....[118]....
        /*0e0c*/ 	.word	0x00021e90


	//   ....[119]....
        /*0e10*/ 	.word	0x00022010


	//   ....[120]....
        /*0e14*/ 	.word	0x00022020


	//   ....[121]....
        /*0e18*/ 	.word	0x000221a0


	//   ....[122]....
        /*0e1c*/ 	.word	0x000221c0


	//   ....[123]....
        /*0e20*/ 	.word	0x00022340


	//   ....[124]....
        /*0e24*/ 	.word	0x00022350


	//   ....[125]....
        /*0e28*/ 	.word	0x00022590


	//   ....[126]....
        /*0e2c*/ 	.word	0x000225b0


	//   ....[127]....
        /*0e30*/ 	.word	0x000226e0


	//   ....[128]....
        /*0e34*/ 	.word	0x00022720


	//   ....[129]....
        /*0e38*/ 	.word	0x00022750


	//   ....[130]....
        /*0e3c*/ 	.word	0x00022780


	//   ....[131]....
        /*0e40*/ 	.word	0x000227b0


	//   ....[132]....
        /*0e44*/ 	.word	0x000227e0


	//   ....[133]....
        /*0e48*/ 	.word	0x00022940


	//   ....[134]....
        /*0e4c*/ 	.word	0x00022980


	//   ....[135]....
        /*0e50*/ 	.word	0x000229b0


	//   ....[136]....
        /*0e54*/ 	.word	0x000229e0


	//   ....[137]....
        /*0e58*/ 	.word	0x00022a10


	//   ....[138]....
        /*0e5c*/ 	.word	0x00022a40


	//   ....[139]....
        /*0e60*/ 	.word	0x00022ad0


	//   ....[140]....
        /*0e64*/ 	.word	0x00022b30


	//   ....[141]....
        /*0e68*/ 	.word	0x00022b40


	//   ....[142]....
        /*0e6c*/ 	.word	0x00022ba0


	//   ....[143]....
        /*0e70*/ 	.word	0x00023600


	//   ....[144]....
        /*0e74*/ 	.word	0x00023660


	//   ....[145]....
        /*0e78*/ 	.word	0x000236b0


	//   ....[146]....
        /*0e7c*/ 	.word	0x00023700


	//   ....[147]....
        /*0e80*/ 	.word	0x00023750


	//   ....[148]....
        /*0e84*/ 	.word	0x000237c0


	//   ....[149]....
        /*0e88*/ 	.word	0x00023800


	//   ....[150]....
        /*0e8c*/ 	.word	0x00023870


	//   ....[151]....
        /*0e90*/ 	.word	0x000238e0


	//   ....[152]....
        /*0e94*/ 	.word	0x00023940


	//   ....[153]....
        /*0e98*/ 	.word	0x000239b0


	//   ....[154]....
        /*0e9c*/ 	.word	0x00023a20


	//   ....[155]....
        /*0ea0*/ 	.word	0x00023a80


	//   ....[156]....
        /*0ea4*/ 	.word	0x00023ae0


	//   ....[157]....
        /*0ea8*/ 	.word	0x00023b40


	//   ....[158]....
        /*0eac*/ 	.word	0x00023bb0


	//   ....[159]....
        /*0eb0*/ 	.word	0x00023c10


	//   ....[160]....
        /*0eb4*/ 	.word	0x00023c70


	//   ....[161]....
        /*0eb8*/ 	.word	0x00023cc0


	//   ....[162]....
        /*0ebc*/ 	.word	0x00023d10


	//   ....[163]....
        /*0ec0*/ 	.word	0x00023d60


	//   ....[164]....
        /*0ec4*/ 	.word	0x00023db0


	//   ....[165]....
        /*0ec8*/ 	.word	0x00023e00


	//   ....[166]....
        /*0ecc*/ 	.word	0x00023e50


	//   ....[167]....
        /*0ed0*/ 	.word	0x00023ea0


	//   ....[168]....
        /*0ed4*/ 	.word	0x00023ef0


	//   ....[169]....
        /*0ed8*/ 	.word	0x00023f60


	//   ....[170]....
        /*0edc*/ 	.word	0x00023fd0


	//   ....[171]....
        /*0ee0*/ 	.word	0x00024030


	//   ....[172]....
        /*0ee4*/ 	.word	0x00024090


	//   ....[173]....
        /*0ee8*/ 	.word	0x000240f0


	//   ....[174]....
        /*0eec*/ 	.word	0x00024160


	//   ....[175]....
        /*0ef0*/ 	.word	0x000241c0


	//   ....[176]....
        /*0ef4*/ 	.word	0x00024220


	//   ....[177]....
        /*0ef8*/ 	.word	0x00024280


	//   ....[178]....
        /*0efc*/ 	.word	0x000242f0


	//   ....[179]....
        /*0f00*/ 	.word	0x00024350


	//   ....[180]....
        /*0f04*/ 	.word	0x000243b0


	//   ....[181]....
        /*0f08*/ 	.word	0x00024410


	//   ....[182]....
        /*0f0c*/ 	.word	0x00024480


	//   ....[183]....
        /*0f10*/ 	.word	0x000244e0


	//   ....[184]....
        /*0f14*/ 	.word	0x00024540


	//   ....[185]....
        /*0f18*/ 	.word	0x000245a0


	//   ....[186]....
        /*0f1c*/ 	.word	0x00024610


	//   ....[187]....
        /*0f20*/ 	.word	0x00024670


	//   ....[188]....
        /*0f24*/ 	.word	0x000246d0


	//   ....[189]....
        /*0f28*/ 	.word	0x00024730


	//   ....[190]....
        /*0f2c*/ 	.word	0x000247a0


	//   ....[191]....
        /*0f30*/ 	.word	0x00024800


	//   ....[192]....
        /*0f34*/ 	.word	0x00024860


	//   ....[193]....
        /*0f38*/ 	.word	0x000248c0


	//   ....[194]....
        /*0f3c*/ 	.word	0x00024930


	//   ....[195]....
        /*0f40*/ 	.word	0x00024980


	//   ....[196]....
        /*0f44*/ 	.word	0x000249c0


	//   ....[197]....
        /*0f48*/ 	.word	0x00024a10


	//   ....[198]....
        /*0f4c*/ 	.word	0x00024a60


	//   ....[199]....
        /*0f50*/ 	.word	0x00024ab0


	//   ....[200]....
        /*0f54*/ 	.word	0x00024b20


	//   ....[201]....
        /*0f58*/ 	.word	0x00024b60


	//   ....[202]....
        /*0f5c*/ 	.word	0x00024bb0


	//   ....[203]....
        /*0f60*/ 	.word	0x00024c00


	//   ....[204]....
        /*0f64*/ 	.word	0x00024c50


	//   ....[205]....
        /*0f68*/ 	.word	0x00024ca0


	//   ....[206]....
        /*0f6c*/ 	.word	0x00024d10


	//   ....[207]....
        /*0f70*/ 	.word	0x00024d50


	//   ....[208]....
        /*0f74*/ 	.word	0x00024dc0


	//   ....[209]....
        /*0f78*/ 	.word	0x00024e20


	//   ....[210]....
        /*0f7c*/ 	.word	0x00024e80


	//----- nvinfo : EIATTR_EXIT_INSTR_OFFSETS
	.align		4
.L_224:
        /*0f80*/ 	.byte	0x04, 0x1c
        /*0f82*/ 	.short	(.L_226 - .L_225)


	//   ....[0]....
.L_225:
        /*0f84*/ 	.word	0x000010d0


	//   ....[1]....
        /*0f88*/ 	.word	0x000235c0


	//----- nvinfo : EIATTR_MAX_THREADS
	.align		4
.L_226:
        /*0f8c*/ 	.byte	0x04, 0x05
        /*0f8e*/ 	.short	(.L_228 - .L_227)
.L_227:
        /*0f90*/ 	.word	0x00000080
        /*0f94*/ 	.word	0x00000001
        /*0f98*/ 	.word	0x00000001


	//----- nvinfo : EIATTR_CRS_STACK_SIZE
	.align		4
.L_228:
        /*0f9c*/ 	.byte	0x04, 0x1e
        /*0f9e*/ 	.short	(.L_230 - .L_229)
.L_229:
        /*0fa0*/ 	.word	0x00000000
.L_230:


//--------------------- .nv.info._ZN7cutlass13device_kernelIN5flash19enable_sm80_to_sm89INS1_16FlashAttnFwdSm80INS1_25CollectiveMainloopFwdSm80ILi4ELi1ELb0EN4cute5tupleIJNS5_1CILi128EEENS7_ILi64EEENS7_ILi96EEEEEELi96ENS_10bfloat16_tEfNS_4arch4Sm80ELb1ELb0ELb0ELb0ELb0ELb0ELb1ELb1EEENS1_21CollectiveEpilogueFwdINS6_IJS8_SA_S9_EEENS6_IJNS7_ILi1EEESI_SI_EEESC_SE_Li128ELb0ELb1ELb1ELb0EEENS1_30DynamicPersistentTileSchedulerILi128ELi128ELb1ELb1ELb0EEEEEEEEEvNT_6ParamsE --------------------------
	.section	.nv.info._ZN7cutlass13device_kernelIN5flash19enable_sm80_to_sm89INS1_16FlashAttnFwdSm80INS1_25CollectiveMainloopFwdSm80ILi4ELi1ELb0EN4cute5tupleIJNS5_1CILi128EEENS7_ILi64EEENS7_ILi96EEEEEELi96ENS_10bfloat16_tEfNS_4arch4Sm80ELb1ELb0ELb0ELb0ELb0ELb0ELb1ELb1EEENS1_21CollectiveEpilogueFwdINS6_IJS8_SA_S9_EEENS6_IJNS7_ILi1EEESI_SI_EEESC_SE_Li128ELb0ELb1ELb1ELb0EEENS1_30DynamicPersistentTileSchedulerILi128ELi128ELb1ELb1ELb0EEEEEEEEEvNT_6ParamsE,"",@"SHT_CUDA_INFO"
	.sectionflags	@""
	.align	4


	//----- nvinfo : EIATTR_CUDA_API_VERSION
	.align		4
        /*0000*/ 	.byte	0x04, 0x37
        /*0002*/ 	.short	(.L_232 - .L_231)
.L_231:
        /*0004*/ 	.word	0x00000082


	//----- nvinfo : EIATTR_SW2861232_WAR
	.align		4
.L_232:
        /*0008*/ 	.byte	0x01, 0x35
	.zero		2


	//----- nvinfo : EIATTR_PARAM_CBANK
	.align		4
        /*000c*/ 	.byte	0x04, 0x0a
        /*000e*/ 	.short	(.L_234 - .L_233)
	.align		4
.L_233:
        /*0010*/ 	.word	index@(.nv.constant0._ZN7cutlass13device_kernelIN5flash19enable_sm80_to_sm89INS1_16FlashAttnFwdSm80INS1_25CollectiveMainloopFwdSm80ILi4ELi1ELb0EN4cute5tupleIJNS5_1CILi128EEENS7_ILi64EEENS7_ILi96EEEEEELi96ENS_10bfloat16_tEfNS_4arch4Sm80ELb1ELb0ELb0ELb0ELb0ELb0ELb1ELb1EEENS1_21CollectiveEpilogueFwdINS6_IJS8_SA_S9_EEENS6_IJNS7_ILi1EEESI_SI_EEESC_SE_Li128ELb0ELb1ELb1ELb0EEENS1_30DynamicPersistentTileSchedulerILi128ELi128ELb1ELb1ELb0EEEEEEEEEvNT_6ParamsE)
        /*0014*/ 	.short	0x0160
        /*0016*/ 	.short	0x0428


	//----- nvinfo : EIATTR_CBANK_PARAM_SIZE
	.align		4
.L_234:
        /*0018*/ 	.byte	0x03, 0x19
        /*001a*/ 	.short	0x0428


	//----- nvinfo : EIATTR_KPARAM_INFO
	.align		4
        /*001c*/ 	.byte	0x04, 0x17
        /*001e*/ 	.short	(.L_236 - .L_235)
.L_235:
        /*0020*/ 	.word	0x00000000
        /*0024*/ 	.short	0x0000
        /*0026*/ 	.short	0x0000
        /*0028*/ 	.byte	0x00, 0xf0, 0xa1, 0x10


	//----- nvinfo : EIATTR_MAXREG_COUNT
	.align		4
.L_236:
        /*002c*/ 	.byte	0x03, 0x1b
        /*002e*/ 	.short	0x00ff


	//----- nvinfo : EIATTR_NUM_BARRIERS
	.align		4
        /*0030*/ 	.byte	0x02, 0x4c
        /*0032*/ 	.byte	0x06
	.zero		1


	//----- nvinfo : EIATTR_ANNOTATIONS
	.align		4
        /*0034*/ 	.byte	0x04, 0x55
        /*0036*/ 	.short	(.L_238 - .L_237)


	//   ....[0]....
.L_237:
        /* <DEDUP_REMOVED lines=60> */


	//----- nvinfo : EIATTR_MERCURY_ISA_VERSION
	.align		4
.L_238:
        /*03e0*/ 	.byte	0x03, 0x5f
        /*03e2*/ 	.short	0x0000


	//----- nvinfo : EIATTR_INT_WARP_WIDE_INSTR_OFFSETS
	.align		4
        /*03e4*/ 	.byte	0x04, 0x31
        /*03e6*/ 	.short	(.L_240 - .L_239)


	//   ....[0]....
.L_239:
        /*03e8*/ 	.word	0x0000d2f0


	//   ....[1]....
        /*03ec*/ 	.word	0x0000d370


	//----- nvinfo : EIATTR_COOP_GROUP_MASK_REGIDS
	.align		4
.L_240:
        /*03f0*/ 	.byte	0x04, 0x29
        /*03f2*/ 	.short	(.L_242 - .L_241)


	//   ....[0]....
.L_241:
        /*03f4*/ 	.word	0xffffffff


	//   ....[1]....
        /*03f8*/ 	.word	0xffffffff


	//   ....[2]....
        /*03fc*/ 	.word	0xffffffff


	//   ....[3]....
        /*0400*/ 	.word	0xffffffff


	//   ....[4]....
        /*0404*/ 	.word	0xffffffff


	//   ....[5]....
        /*0408*/ 	.word	0xffffffff


	//   ....[6]....
        /*040c*/ 	.word	0xffffffff


	//   ....[7]....
        /*0410*/ 	.word	0xffffffff


	//   ....[8]....
        /*0414*/ 	.word	0xffffffff


	//   ....[9]....
        /*0418*/ 	.word	0xffffffff


	//   ....[10]....
        /*041c*/ 	.word	0xffffffff


	//   ....[11]....
        /*0420*/ 	.word	0xffffffff


	//   ....[12]....
        /*0424*/ 	.word	0xffffffff


	//   ....[13]....
        /*0428*/ 	.word	0xffffffff


	//   ....[14]....
        /*042c*/ 	.word	0xffffffff


	//   ....[15]....
        /*0430*/ 	.word	0xffffffff


	//   ....[16]....
        /*0434*/ 	.word	0xffffffff


	//   ....[17]....
        /*0438*/ 	.word	0xffffffff


	//   ....[18]....
        /*043c*/ 	.word	0xffffffff


	//   ....[19]....
        /*0440*/ 	.word	0xffffffff


	//   ....[20]....
        /*0444*/ 	.word	0xffffffff


	//   ....[21]....
        /*0448*/ 	.word	0xffffffff


	//   ....[22]....
        /*044c*/ 	.word	0xffffffff


	//   ....[23]....
        /*0450*/ 	.word	0xffffffff


	//   ....[24]....
        /*0454*/ 	.word	0xffffffff


	//   ....[25]....
        /*0458*/ 	.word	0xffffffff


	//   ....[26]....
        /*045c*/ 	.word	0xffffffff


	//   ....[27]....
        /*0460*/ 	.word	0xffffffff


	//   ....[28]....
        /*0464*/ 	.word	0xffffffff


	//   ....[29]....
        /*0468*/ 	.word	0xffffffff


	//   ....[30]....
        /*046c*/ 	.word	0xffffffff


	//   ....[31]....
        /*0470*/ 	.word	0xffffffff


	//   ....[32]....
        /*0474*/ 	.word	0xffffffff


	//   ....[33]....
        /*0478*/ 	.word	0xffffffff


	//   ....[34]....
        /*047c*/ 	.word	0xffffffff


	//   ....[35]....
        /*0480*/ 	.word	0xffffffff


	//   ....[36]....
        /*0484*/ 	.word	0xffffffff


	//   ....[37]....
        /*0488*/ 	.word	0xffffffff


	//   ....[38]....
        /*048c*/ 	.word	0xffffffff


	//   ....[39]....
        /*0490*/ 	.word	0xffffffff


	//   ....[40]....
        /*0494*/ 	.word	0xffffffff


	//   ....[41]....
        /*0498*/ 	.word	0xffffffff


	//   ....[42]....
        /*049c*/ 	.word	0xffffffff


	//   ....[43]....
        /*04a0*/ 	.word	0xffffffff


	//   ....[44]....
        /*04a4*/ 	.word	0xffffffff


	//   ....[45]....
        /*04a8*/ 	.word	0xffffffff


	//   ....[46]....
        /*04ac*/ 	.word	0xffffffff


	//   ....[47]....
        /*04b0*/ 	.word	0xffffffff


	//   ....[48]....
        /*04b4*/ 	.word	0xffffffff


	//   ....[49]....
        /*04b8*/ 	.word	0xffffffff


	//   ....[50]....
        /*04bc*/ 	.word	0xffffffff


	//   ....[51]....
        /*04c0*/ 	.word	0xffffffff


	//   ....[52]....
        /*04c4*/ 	.word	0xffffffff


	//   ....[53]....
        /*04c8*/ 	.word	0xffffffff


	//   ....[54]....
        /*04cc*/ 	.word	0xffffffff


	//   ....[55]....
        /*04d0*/ 	.word	0xffffffff


	//   ....[56]....
        /*04d4*/ 	.word	0xffffffff


	//   ....[57]....
        /*04d8*/ 	.word	0xffffffff


	//   ....[58]....
        /*04dc*/ 	.word	0xffffffff


	//   ....[59]....
        /*04e0*/ 	.word	0xffffffff


	//   ....[60]....
        /*04e4*/ 	.word	0xffffffff


	//   ....[61]....
        /*04e8*/ 	.word	0xffffffff


	//   ....[62]....
        /*04ec*/ 	.word	0xffffffff


	//   ....[63]....
        /*04f0*/ 	.word	0xffffffff


	//   ....[64]....
        /*04f4*/ 	.word	0xffffffff


	//   ....[65]....
        /*04f8*/ 	.word	0xffffffff


	//   ....[66]....
        /*04fc*/ 	.word	0xffffffff


	//   ....[67]....
        /*0500*/ 	.word	0xffffffff


	//   ....[68]....
        /*0504*/ 	.word	0xffffffff


	//   ....[69]....
        /*0508*/ 	.word	0xffffffff


	//   ....[70]....
        /*050c*/ 	.word	0xffffffff


	//   ....[71]....
        /*0510*/ 	.word	0xffffffff


	//   ....[72]....
        /*0514*/ 	.word	0xffffffff


	//   ....[73]....
        /*0518*/ 	.word	0xffffffff


	//   ....[74]....
        /*051c*/ 	.word	0xffffffff


	//   ....[75]....
        /*0520*/ 	.word	0xffffffff


	//   ....[76]....
        /*0524*/ 	.word	0xffffffff


	//   ....[77]....
        /*0528*/ 	.word	0xffffffff


	//   ....[78]....
        /*052c*/ 	.word	0xffffffff


	//   ....[79]....
        /*0530*/ 	.word	0xffffffff


	//   ....[80]....
        /*0534*/ 	.word	0xffffffff


	//   ....[81]....
        /*0538*/ 	.word	0xffffffff


	//   ....[82]....
        /*053c*/ 	.word	0xffffffff


	//   ....[83]....
        /*0540*/ 	.word	0xffffffff


	//----- nvinfo : EIATTR_COOP_GROUP_INSTR_OFFSETS
	.align		4
.L_242:
        /*0544*/ 	.byte	0x04, 0x28
        /*0546*/ 	.short	(.L_244 - .L_243)


	//   ....[0]....
.L_243:
        /*0548*/ 	.word	0x00000050


	//   ....[1]....
        /*054c*/ 	.word	0x00001830


	//   ....[2]....
        /*0550*/ 	.word	0x00001850


	//   ....[3]....
        /*0554*/ 	.word	0x00001a10


	//   ....[4]....
        /*0558*/ 	.word	0x00001a20


	//   ....[5]....
        /*055c*/ 	.word	0x00001bd0


	//   ....[6]....
        /*0560*/ 	.word	0x00001bf0


	//   ....[7]....
        /*0564*/ 	.word	0x00001da0


	//   ....[8]....
        /*0568*/ 	.word	0x00001db0


	//   ....[9]....
        /*056c*/ 	.word	0x00002f80


	//   ....[10]....
        /*0570*/ 	.word	0x00002f90


	//   ....[11]....
        /*0574*/ 	.word	0x000034f0


	//   ....[12]....
        /*0578*/ 	.word	0x00003590


	//   ....[13]....
        /*057c*/ 	.word	0x00003620


	//   ....[14]....
        /*0580*/ 	.word	0x000036a0


	//   ....[15]....
        /*0584*/ 	.word	0x000036c0


	//   ....[16]....
        /*0588*/ 	.word	0x00003700


	//   ....[17]....
        /*058c*/ 	.word	0x00003ec0


	//   ....[18]....
        /*0590*/ 	.word	0x00003f50


	//   ....[19]....
        /*0594*/ 	.word	0x00003fa0


	//   ....[20]....
        /*0598*/ 	.word	0x00003fc0


	//   ....[21]....
        /*059c*/ 	.word	0x00006290


	//   ....[22]....
        /*05a0*/ 	.word	0x00006360


	//   ....[23]....
        /*05a4*/ 	.word	0x00006380


	//   ....[24]....
        /*05a8*/ 	.word	0x000063a0


	//   ....[25]....
        /*05ac*/ 	.word	0x00006c70


	//   ....[26]....
        /*05b0*/ 	.word	0x00006d70


	//   ....[27]....
        /*05b4*/ 	.word	0x000070f0


	//   ....[28]....
        /*05b8*/ 	.word	0x00007230


	//   ....[29]....
        /*05bc*/ 	.word	0x00007280


	//   ....[30]....
        /*05c0*/ 	.word	0x00007390


	//   ....[31]....
        /*05c4*/ 	.word	0x00007400


	//   ....[32]....
        /*05c8*/ 	.word	0x000074d0


	//   ....[33]....
        /*05cc*/ 	.word	0x0000a640


	//   ....[34]....
        /*05d0*/ 	.word	0x0000a690


	//   ....[35]....
        /*05d4*/ 	.word	0x0000a750


	//   ....[36]....
        /*05d8*/ 	.word	0x0000a7a0


	//   ....[37]....
        /*05dc*/ 	.word	0x0000a7e0


	//   ....[38]....
        /*05e0*/ 	.word	0x0000a8f0


	//   ....[39]....
        /*05e4*/ 	.word	0x0000adc0


	//   ....[40]....
        /*05e8*/ 	.word	0x0000aef0


	//   ....[41]....
        /*05ec*/ 	.word	0x0000c8f0


	//   ....[42]....
        /*05f0*/ 	.word	0x0000c960


	//   ....[43]....
        /*05f4*/ 	.word	0x0000c970


	//   ....[44]....
        /*05f8*/ 	.word	0x0000c980


	//   ....[45]....
        /*05fc*/ 	.word	0x0000c9b0


	//   ....[46]....
        /*0600*/ 	.word	0x0000c9d0


	//   ....[47]....
        /*0604*/ 	.word	0x0000c9e0


	//   ....[48]....
        /*0608*/ 	.word	0x0000c9f0


	//   ....[49]....
        /*060c*/ 	.word	0x0000d4b0


	//   ....[50]....
        /*0610*/ 	.word	0x0000d910


	//   ....[51]....
        /*0614*/ 	.word	0x0000d920


	//   ....[52]....
        /*0618*/ 	.word	0x0000d940


	//   ....[53]....
        /*061c*/ 	.word	0x0000d950


	//   ....[54]....
        /*0620*/ 	.word	0x0000d990


	//   ....[55]....
        /*0624*/ 	.word	0x0000d9b0


	//   ....[56]....
        /*0628*/ 	.word	0x0000d9d0


	//   ....[57]....
        /*062c*/ 	.word	0x0000d9f0


	//   ....[58]....
        /*0630*/ 	.word	0x0000db40


	//   ....[59]....
        /*0634*/ 	.word	0x0000db70


	//   ....[60]....
        /*0638*/ 	.word	0x0000e000


	//   ....[61]....
        /*063c*/ 	.word	0x0000e020


	//   ....[62]....
        /*0640*/ 	.word	0x0000e350


	//   ....[63]....
        /*0644*/ 	.word	0x0000e370


	//   ....[64]....
        /*0648*/ 	.word	0x0000e6a0


	//   ....[65]....
        /*064c*/ 	.word	0x0000e6b0


	//   ....[66]....
        /*0650*/ 	.word	0x0000ed50


	//   ....[67]....
        /*0654*/ 	.word	0x0000ee60


	//   ....[68]....
        /*0658*/ 	.word	0x0000eed0


	//   ....[69]....
        /*065c*/ 	.word	0x0000ef40


	//   ....[70]....
        /*0660*/ 	.word	0x0000efa0


	//   ....[71]....
        /*0664*/ 	.word	0x0000f010


	//   ....[72]....
        /*0668*/ 	.word	0x0000f080


	//   ....[73]....
        /*066c*/ 	.word	0x0000f0f0


	//   ....[74]....
        /*0670*/ 	.word	0x0000f150


	//   ....[75]....
        /*0674*/ 	.word	0x0000f1b0


	//   ....[76]....
        /*0678*/ 	.word	0x0000f210


	//   ....[77]....
        /*067c*/ 	.word	0x0000f260


	//   ....[78]....
        /*0680*/ 	.word	0x0000f2c0


	//   ....[79]....
        /*0684*/ 	.word	0x0000f310


	//   ....[80]....
        /*0688*/ 	.word	0x0000f370


	//   ....[81]....
        /*068c*/ 	.word	0x0000f3c0


	//   ....[82]....
        /*0690*/ 	.word	0x0000f420


	//   ....[83]....
        /*0694*/ 	.word	0x0000f480


	//----- nvinfo : EIATTR_EXIT_INSTR_OFFSETS
	.align		4
.L_244:
        /*0698*/ 	.byte	0x04, 0x1c
        /*069a*/ 	.short	(.L_246 - .L_245)


	//   ....[0]....
.L_245:
        /*069c*/ 	.word	0x000000a0


	//   ....[1]....
        /*06a0*/ 	.word	0x0000ee10


	//----- nvinfo : EIATTR_MAX_THREADS
	.align		4
.L_246:
        /*06a4*/ 	.byte	0x04, 0x05
        /*06a6*/ 	.short	(.L_248 - .L_247)
.L_247:
        /*06a8*/ 	.word	0x00000080
        /*06ac*/ 	.word	0x00000001
        /*06b0*/ 	.word	0x00000001


	//----- nvinfo : EIATTR_CRS_STACK_SIZE
	.align		4
.L_248:
        /*06b4*/ 	.byte	0x04, 0x1e
        /*06b6*/ 	.short	(.L_250 - .L_249)
.L_249:
        /*06b8*/ 	.word	0x00000000
.L_250:


//--------------------- .nv.info._ZN7cutlass13device_kernelIN5flash19enable_sm80_to_sm89INS1_16FlashAttnFwdSm80INS1_25CollectiveMainloopFwdSm80ILi4ELi1ELb0EN4cute5tupleIJNS5_1CILi128EEENS7_ILi48EEENS7_ILi96EEEEEELi96ENS_10bfloat16_tEfNS_4arch4Sm80ELb1ELb0ELb0ELb1ELb0ELb0ELb1ELb1EEENS1_21CollectiveEpilogueFwdINS6_IJS8_SA_S9_EEENS6_IJNS7_ILi1EEESI_SI_EEESC_SE_Li128ELb1ELb1ELb1ELb0EEENS1_36VarlenDynamicPersistentTileSchedulerILi128ELi48ELi128ELi128ELb1ELb1ELb0ELb1ELb1ELb1EEEEEEEEEvNT_6ParamsE --------------------------
	.section	.nv.info._ZN7cutlass13device_kernelIN5flash19enable_sm80_to_sm89INS1_16FlashAttnFwdSm80INS1_25CollectiveMainloopFwdSm80ILi4ELi1ELb0EN4cute5tupleIJNS5_1CILi128EEENS7_ILi48EEENS7_ILi96EEEEEELi96ENS_10bfloat16_tEfNS_4arch4Sm80ELb1ELb0ELb0ELb1ELb0ELb0ELb1ELb1EEENS1_21CollectiveEpilogueFwdINS6_IJS8_SA_S9_EEENS6_IJNS7_ILi1EEESI_SI_EEESC_SE_Li128ELb1ELb1ELb1ELb0EEENS1_36VarlenDynamicPersistentTileSchedulerILi128ELi48ELi128ELi128ELb1ELb1ELb0ELb1ELb1ELb1EEEEEEEEEvNT_6ParamsE,"",@"SHT_CUDA_INFO"
	.sectionflags	@""
	.align	4


	//----- nvinfo : EIATTR_CUDA_API_VERSION
	.align		4
        /*0000*/ 	.byte	0x04, 0x37
        /*0002*/ 	.short	(.L_252 - .L_251)
.L_251:
        /*0004*/ 	.word	0x00000082


	//----- nvinfo : EIATTR_SW2861232_WAR
	.align		4
.L_252:
        /*0008*/ 	.byte	0x01, 0x35
	.zero		2


	//----- nvinfo : EIATTR_PARAM_CBANK
	.align		4
        /*000c*/ 	.byte	0x04, 0x0a
        /*000e*/ 	.short	(.L_254 - .L_253)
	.align		4
.L_253:
        /*0010*/ 	.word	index@(.nv.constant0._ZN7cutlass13device_kernelIN5flash19enable_sm80_to_sm89INS1_16FlashAttnFwdSm80INS1_25CollectiveMainloopFwdSm80ILi4ELi1ELb0EN4cute5tupleIJNS5_1CILi128EEENS7_ILi48EEENS7_ILi96EEEEEELi96ENS_10bfloat16_tEfNS_4arch4Sm80ELb1ELb0ELb0ELb1ELb0ELb0ELb1ELb1EEENS1_21CollectiveEpilogueFwdINS6_IJS8_SA_S9_EEENS6_IJNS7_ILi1EEESI_SI_EEESC_SE_Li128ELb1ELb1ELb1ELb0EEENS1_36VarlenDynamicPersistentTileSchedulerILi128ELi48ELi128ELi128ELb1ELb1ELb0ELb1ELb1ELb1EEEEEEEEEvNT_6ParamsE)
        /*0014*/ 	.short	0x0160
        /*0016*/ 	.short	0x0438


	//----- nvinfo : EIATTR_CBANK_PARAM_SIZE
	.align		4
.L_254:
        /*0018*/ 	.byte	0x03, 0x19
        /*001a*/ 	.short	0x0438


	//----- nvinfo : EIATTR_KPARAM_INFO
	.align		4
        /*001c*/ 	.byte	0x04, 0x17
        /*001e*/ 	.short	(.L_256 - .L_255)
.L_255:
        /*0020*/ 	.word	0x00000000
        /*0024*/ 	.short	0x0000
        /*0026*/ 	.short	0x0000
        /*0028*/ 	.byte	0x00, 0xf0, 0xe1, 0x10


	//----- nvinfo : EIATTR_MAXREG_COUNT
	.align		4
.L_256:
        /*002c*/ 	.byte	0x03, 0x1b
        /*002e*/ 	.short	0x00ff


	//----- nvinfo : EIATTR_NUM_BARRIERS
	.align		4
        /*0030*/ 	.byte	0x02, 0x4c
        /*0032*/ 	.byte	0x06
	.zero		1


	//----- nvinfo : EIATTR_ANNOTATIONS
	.align		4
        /*0034*/ 	.byte	0x04, 0x55
        /*0036*/ 	.short	(.L_258 - .L_257)


	//   ....[0]....
.L_257:
        /* <DEDUP_REMOVED lines=136> */


	//----- nvinfo : EIATTR_MERCURY_ISA_VERSION
	.align		4
.L_258:
        /*08a0*/ 	.byte	0x03, 0x5f
        /*08a2*/ 	.short	0x0000


	//----- nvinfo : EIATTR_INT_WARP_WIDE_INSTR_OFFSETS
	.align		4
        /*08a4*/ 	.byte	0x04, 0x31
        /*08a6*/ 	.short	(.L_260 - .L_259)


	//   ....[0]....
.L_259:
        /*08a8*/ 	.word	0x0000c420


	//   ....[1]....
        /*08ac*/ 	.word	0x0000c4a0


	//----- nvinfo : EIATTR_COOP_GROUP_MASK_REGIDS
	.align		4
.L_260:
        /*08b0*/ 	.byte	0x04, 0x29
        /*08b2*/ 	.short	(.L_262 - .L_261)


	//   ....[0]....
.L_261:
        /*08b4*/ 	.word	0xffffffff


	//   ....[1]....
        /*08b8*/ 	.word	0xffffffff


	//   ....[2]....
        /*08bc*/ 	.word	0xffffffff


	//   ....[3]....
        /*08c0*/ 	.word	0xffffffff


	//   ....[4]....
        /*08c4*/ 	.word	0xffffffff


	//   ....[5]....
        /*08c8*/ 	.word	0xffffffff


	//   ....[6]....
        /*08cc*/ 	.word	0xffffffff


	//   ....[7]....
        /*08d0*/ 	.word	0xffffffff


	//   ....[8]....
        /*08d4*/ 	.word	0xffffffff


	//   ....[9]....
        /*08d8*/ 	.word	0xffffffff


	//   ....[10]....
        /*08dc*/ 	.word	0xffffffff


	//   ....[11]....
        /*08e0*/ 	.word	0xffffffff


	//   ....[12]....
        /*08e4*/ 	.word	0xffffffff


	//   ....[13]....
        /*08e8*/ 	.word	0xffffffff


	//   ....[14]....
        /*08ec*/ 	.word	0xffffffff


	//   ....[15]....
        /*08f0*/ 	.word	0xffffffff


	//   ....[16]....
        /*08f4*/ 	.word	0xffffffff


	//   ....[17]....
        /*08f8*/ 	.word	0xffffffff


	//   ....[18]....
        /*08fc*/ 	.word	0xffffffff


	//   ....[19]....
        /*0900*/ 	.word	0xffffffff


	//   ....[20]....
        /*0904*/ 	.word	0xffffffff


	//   ....[21]....
        /*0908*/ 	.word	0xffffffff


	//   ....[22]....
        /*090c*/ 	.word	0xffffffff


	//   ....[23]....
        /*0910*/ 	.word	0xffffffff


	//   ....[24]....
        /*0914*/ 	.word	0xffffffff


	//   ....[25]....
        /*0918*/ 	.word	0xffffffff


	//   ....[26]....
        /*091c*/ 	.word	0xffffffff


	//   ....[27]....
        /*0920*/ 	.word	0xffffffff


	//   ....[28]....
        /*0924*/ 	.word	0xffffffff


	//   ....[29]....
        /*0928*/ 	.word	0xffffffff


	//   ....[30]....
        /*092c*/ 	.word	0xffffffff


	//   ....[31]....
        /*0930*/ 	.word	0xffffffff


	//   ....[32]....
        /*0934*/ 	.word	0xffffffff


	//   ....[33]....
        /*0938*/ 	.word	0xffffffff


	//   ....[34]....
        /*093c*/ 	.word	0xffffffff


	//   ....[35]....
        /*0940*/ 	.word	0xffffffff


	//   ....[36]....
        /*0944*/ 	.word	0xffffffff


	//   ....[37]....
        /*0948*/ 	.word	0xffffffff


	//   ....[38]....
        /*094c*/ 	.word	0xffffffff


	//   ....[39]....
        /*0950*/ 	.word	0xffffffff


	//   ....[40]....
        /*0954*/ 	.word	0xffffffff


	//   ....[41]....
        /*0958*/ 	.word	0xffffffff


	//   ....[42]....
        /*095c*/ 	.word	0xffffffff


	//   ....[43]....
        /*0960*/ 	.word	0xffffffff


	//   ....[44]....
        /*0964*/ 	.word	0xffffffff


	//   ....[45]....
        /*0968*/ 	.word	0xffffffff


	//   ....[46]....
        /*096c*/ 	.word	0xffffffff


	//   ....[47]....
        /*0970*/ 	.word	0xffffffff


	//   ....[48]....
        /*0974*/ 	.word	0xffffffff


	//   ....[49]....
        /*0978*/ 	.word	0xffffffff


	//   ....[50]....
        /*097c*/ 	.word	0xffffffff


	//   ....[51]....
        /*0980*/ 	.word	0xffffffff


	//   ....[52]....
        /*0984*/ 	.word	0xffffffff


	//   ....[53]....
        /*0988*/ 	.word	0xffffffff


	//   ....[54]....
        /*098c*/ 	.word	0xffffffff


	//   ....[55]....
        /*0990*/ 	.word	0xffffffff


	//   ....[56]....
        /*0994*/ 	.word	0xffffffff


	//   ....[57]....
        /*0998*/ 	.word	0xffffffff


	//   ....[58]....
        /*099c*/ 	.word	0xffffffff


	//   ....[59]....
        /*09a0*/ 	.word	0xffffffff


	//   ....[60]....
        /*09a4*/ 	.word	0xffffffff


	//   ....[61]....
        /*09a8*/ 	.word	0xffffffff


	//   ....[62]....
        /*09ac*/ 	.word	0xffffffff


	//   ....[63]....
        /*09b0*/ 	.word	0xffffffff


	//   ....[64]....
        /*09b4*/ 	.word	0xffffffff


	//   ....[65]....
        /*09b8*/ 	.word	0xffffffff


	//   ....[66]....
        /*09bc*/ 	.word	0xffffffff


	//   ....[67]....
        /*09c0*/ 	.word	0xffffffff


	//   ....[68]....
        /*09c4*/ 	.word	0xffffffff


	//   ....[69]....
        /*09c8*/ 	.word	0xffffffff


	//   ....[70]....
        /*09cc*/ 	.word	0xffffffff


	//   ....[71]....
        /*09d0*/ 	.word	0xffffffff


	//   ....[72]....
        /*09d4*/ 	.word	0xffffffff


	//   ....[73]....
        /*09d8*/ 	.word	0xffffffff


	//   ....[74]....
        /*09dc*/ 	.word	0xffffffff


	//   ....[75]....
        /*09e0*/ 	.word	0xffffffff


	//   ....[76]....
        /*09e4*/ 	.word	0xffffffff


	//   ....[77]....
        /*09e8*/ 	.word	0xffffffff


	//   ....[78]....
        /*09ec*/ 	.word	0xffffffff


	//   ....[79]....
        /*09f0*/ 	.word	0xffffffff


	//   ....[80]....
        /*09f4*/ 	.word	0xffffffff


	//   ....[81]....
        /*09f8*/ 	.word	0xffffffff


	//   ....[82]....
        /*09fc*/ 	.word	0xffffffff


	//   ....[83]....
        /*0a00*/ 	.word	0xffffffff


	//   ....[84]....
        /*0a04*/ 	.word	0xffffffff


	//   ....[85]....
        /*0a08*/ 	.word	0xffffffff


	//   ....[86]....
        /*0a0c*/ 	.word	0xffffffff


	//   ....[87]....
        /*0a10*/ 	.word	0xffffffff


	//   ....[88]....
        /*0a14*/ 	.word	0xffffffff


	//   ....[89]....
        /*0a18*/ 	.word	0xffffffff


	//   ....[90]....
        /*0a1c*/ 	.word	0xffffffff


	//   ....[91]....
        /*0a20*/ 	.word	0xffffffff


	//   ....[92]....
        /*0a24*/ 	.word	0xffffffff


	//   ....[93]....
        /*0a28*/ 	.word	0xffffffff


	//   ....[94]....
        /*0a2c*/ 	.word	0xffffffff


	//   ....[95]....
        /*0a30*/ 	.word	0xffffffff


	//   ....[96]....
        /*0a34*/ 	.word	0xffffffff


	//   ....[97]....
        /*0a38*/ 	.word	0xffffffff


	//   ....[98]....
        /*0a3c*/ 	.word	0xffffffff


	//   ....[99]....
        /*0a40*/ 	.word	0xffffffff


	//   ....[100]....
        /*0a44*/ 	.word	0xffffffff


	//   ....[101]....
        /*0a48*/ 	.word	0xffffffff


	//   ....[102]....
        /*0a4c*/ 	.word	0xffffffff


	//   ....[103]....
        /*0a50*/ 	.word	0xffffffff


	//   ....[104]....
        /*0a54*/ 	.word	0xffffffff


	//   ....[105]....
        /*0a58*/ 	.word	0xffffffff


	//   ....[106]....
        /*0a5c*/ 	.word	0xffffffff


	//   ....[107]....
        /*0a60*/ 	.word	0xffffffff


	//   ....[108]....
        /*0a64*/ 	.word	0xffffffff


	//   ....[109]....
        /*0a68*/ 	.word	0xffffffff


	//   ....[110]....
        /*0a6c*/ 	.word	0xffffffff


	//   ....[111]....
        /*0a70*/ 	.word	0xffffffff


	//   ....[112]....
        /*0a74*/ 	.word	0xffffffff


	//   ....[113]....
        /*0a78*/ 	.word	0xffffffff


	//   ....[114]....
        /*0a7c*/ 	.word	0xffffffff


	//   ....[115]....
        /*0a80*/ 	.word	0xffffffff


	//   ....[116]....
        /*0a84*/ 	.word	0xffffffff


	//   ....[117]....
        /*0a88*/ 	.word	0xffffffff


	//   ....[118]....
        /*0a8c*/ 	.word	0xffffffff


	//   ....[119]....
        /*0a90*/ 	.word	0xffffffff


	//   ....[120]....
        /*0a94*/ 	.word	0xffffffff


	//   ....[121]....
        /*0a98*/ 	.word	0xffffffff


	//   ....[122]....
        /*0a9c*/ 	.word	0xffffffff


	//   ....[123]....
        /*0aa0*/ 	.word	0xffffffff


	//   ....[124]....
        /*0aa4*/ 	.word	0xffffffff


	//   ....[125]....
        /*0aa8*/ 	.word	0xffffffff


	//   ....[126]....
        /*0aac*/ 	.word	0xffffffff


	//   ....[127]....
        /*0ab0*/ 	.word	0xffffffff


	//   ....[128]....
        /*0ab4*/ 	.word	0xffffffff


	//   ....[129]....
        /*0ab8*/ 	.word	0xffffffff


	//   ....[130]....
        /*0abc*/ 	.word	0xffffffff


	//   ....[131]....
        /*0ac0*/ 	.word	0xffffffff


	//   ....[132]....
        /*0ac4*/ 	.word	0xffffffff


	//   ....[133]....
        /*0ac8*/ 	.word	0xffffffff


	//   ....[134]....
        /*0acc*/ 	.word	0xffffffff


	//   ....[135]....
        /*0ad0*/ 	.word	0xffffffff


	//   ....[136]....
        /*0ad4*/ 	.word	0xffffffff


	//   ....[137]....
        /*0ad8*/ 	.word	0xffffffff


	//   ....[138]....
        /*0adc*/ 	.word	0xffffffff


	//   ....[139]....
        /*0ae0*/ 	.word	0xffffffff


	//   ....[140]....
        /*0ae4*/ 	.word	0xffffffff


	//   ....[141]....
        /*0ae8*/ 	.word	0xffffffff


	//   ....[142]....
        /*0aec*/ 	.word	0xffffffff


	//   ....[143]....
        /*0af0*/ 	.word	0xffffffff


	//   ....[144]....
        /*0af4*/ 	.word	0xffffffff


	//   ....[145]....
        /*0af8*/ 	.word	0xffffffff


	//   ....[146]....
        /*0afc*/ 	.word	0xffffffff


	//   ....[147]....
        /*0b00*/ 	.word	0xffffffff


	//   ....[148]....
        /*0b04*/ 	.word	0xffffffff


	//   ....[149]....
        /*0b08*/ 	.word	0xffffffff


	//   ....[150]....
        /*0b0c*/ 	.word	0xffffffff


	//   ....[151]....
        /*0b10*/ 	.word	0xffffffff


	//   ....[152]....
        /*0b14*/ 	.word	0xffffffff


	//   ....[153]....
        /*0b18*/ 	.word	0xffffffff


	//   ....[154]....
        /*0b1c*/ 	.word	0xffffffff


	//   ....[155]....
        /*0b20*/ 	.word	0xffffffff


	//   ....[156]....
        /*0b24*/ 	.word	0xffffffff


	//   ....[157]....
        /*0b28*/ 	.word	0xffffffff


	//   ....[158]....
        /*0b2c*/ 	.word	0xffffffff


	//   ....[159]....
        /*0b30*/ 	.word	0xffffffff


	//   ....[160]....
        /*0b34*/ 	.word	0xffffffff


	//   ....[161]....
        /*0b38*/ 	.word	0xffffffff


	//   ....[162]....
        /*0b3c*/ 	.word	0xffffffff


	//   ....[163]....
        /*0b40*/ 	.word	0xffffffff


	//   ....[164]....
        /*0b44*/ 	.word	0xffffffff


	//   ....[165]....
        /*0b48*/ 	.word	0xffffffff


	//   ....[166]....
        /*0b4c*/ 	.word	0xffffffff


	//   ....[167]....
        /*0b50*/ 	.word	0xffffffff


	//   ....[168]....
        /*0b54*/ 	.word	0xffffffff


	//   ....[169]....
        /*0b58*/ 	.word	0xffffffff


	//   ....[170]....
        /*0b5c*/ 	.word	0xffffffff


	//   ....[171]....
        /*0b60*/ 	.word	0xffffffff


	//   ....[172]....
        /*0b64*/ 	.word	0xffffffff


	//   ....[173]....
        /*0b68*/ 	.word	0xffffffff


	//   ....[174]....
        /*0b6c*/ 	.word	0xffffffff


	//   ....[175]....
        /*0b70*/ 	.word	0xffffffff


	//   ....[176]....
        /*0b74*/ 	.word	0xffffffff


	//   ....[177]....
        /*0b78*/ 	.word	0xffffffff


	//   ....[178]....
        /*0b7c*/ 	.word	0xffffffff


	//   ....[179]....
        /*0b80*/ 	.word	0xffffffff


	//   ....[180]....
        /*0b84*/ 	.word	0xffffffff


	//   ....[181]....
        /*0b88*/ 	.word	0xffffffff


	//   ....[182]....
        /*0b8c*/ 	.word	0xffffffff


	//----- nvinfo : EIATTR_COOP_GROUP_INSTR_OFFSETS
	.align		4
.L_262:
        /*0b90*/ 	.byte	0x04, 0x28
        /*0b92*/ 	.short	(.L_264 - .L_263)


	//   ....[0]....
.L_263:
        /*0b94*/ 	.word	0x00000050


	//   ....[1]....
        /*0b98*/ 	.word	0x00000200


	//   ....[2]....
        /*0b9c*/ 	.word	0x00000230


	//   ....[3]....
        /*0ba0*/ 	.word	0x00000260


	//   ....[4]....
        /*0ba4*/ 	.word	0x00000290


	//   ....[5]....
        /*0ba8*/ 	.word	0x000002c0


	//   ....[6]....
        /*0bac*/ 	.word	0x000002f0


	//   ....[7]....
        /*0bb0*/ 	.word	0x00000450


	//   ....[8]....
        /*0bb4*/ 	.word	0x00000490


	//   ....[9]....
        /*0bb8*/ 	.word	0x000004c0


	//   ....[10]....
        /*0bbc*/ 	.word	0x000004f0


	//   ....[11]....
        /*0bc0*/ 	.word	0x00000520


	//   ....[12]....
        /*0bc4*/ 	.word	0x00000550


	//   ....[13]....
        /*0bc8*/ 	.word	0x000005e0


	//   ....[14]....
        /*0bcc*/ 	.word	0x00000630


	//   ....[15]....
        /*0bd0*/ 	.word	0x00000650


	//   ....[16]....
        /*0bd4*/ 	.word	0x000006b0


	//   ....[17]....
        /*0bd8*/ 	.word	0x00002d70


	//   ....[18]....
        /*0bdc*/ 	.word	0x00002d90


	//   ....[19]....
        /*0be0*/ 	.word	0x00002f50


	//   ....[20]....
        /*0be4*/ 	.word	0x00002f60


	//   ....[21]....
        /*0be8*/ 	.word	0x00003120


	//   ....[22]....
        /*0bec*/ 	.word	0x00003140


	//   ....[23]....
        /*0bf0*/ 	.word	0x00003300


	//   ....[24]....
        /*0bf4*/ 	.word	0x00003310


	//   ....[25]....
        /*0bf8*/ 	.word	0x00004360


	//   ....[26]....
        /*0bfc*/ 	.word	0x00004370


	//   ....[27]....
        /*0c00*/ 	.word	0x00004820


	//   ....[28]....
        /*0c04*/ 	.word	0x000048c0


	//   ....[29]....
        /*0c08*/ 	.word	0x000048e0


	//   ....[30]....
        /*0c0c*/ 	.word	0x00004900


	//   ....[31]....
        /*0c10*/ 	.word	0x000049d0


	//   ....[32]....
        /*0c14*/ 	.word	0x000049e0


	//   ....[33]....
        /*0c18*/ 	.word	0x00004e90


	//   ....[34]....
        /*0c1c*/ 	.word	0x00005070


	//   ....[35]....
        /*0c20*/ 	.word	0x00005190


	//   ....[36]....
        /*0c24*/ 	.word	0x00005240


	//   ....[37]....
        /*0c28*/ 	.word	0x00006d90


	//   ....[38]....
        /*0c2c*/ 	.word	0x00006da0


	//   ....[39]....
        /*0c30*/ 	.word	0x00006db0


	//   ....[40]....
        /*0c34*/ 	.word	0x00006dc0


	//   ....[41]....
        /*0c38*/ 	.word	0x00007150


	//   ....[42]....
        /*0c3c*/ 	.word	0x00007360


	//   ....[43]....
        /*0c40*/ 	.word	0x000075f0


	//   ....[44]....
        /*0c44*/ 	.word	0x000077b0


	//   ....[45]....
        /*0c48*/ 	.word	0x00007800


	//   ....[46]....
        /*0c4c*/ 	.word	0x00007880


	//   ....[47]....
        /*0c50*/ 	.word	0x000078b0


	//   ....[48]....
        /*0c54*/ 	.word	0x000079f0


	//   ....[49]....
        /*0c58*/ 	.word	0x0000a0c0


	//   ....[50]....
        /*0c5c*/ 	.word	0x0000a120


	//   ....[51]....
        /*0c60*/ 	.word	0x0000a150


	//   ....[52]....
        /*0c64*/ 	.word	0x0000a180


	//   ....[53]....
        /*0c68*/ 	.word	0x0000a1c0


	//   ....[54]....
        /*0c6c*/ 	.word	0x0000a1f0


	//   ....[55]....
        /*0c70*/ 	.word	0x0000a440


	//   ....[56]....
        /*0c74*/ 	.word	0x0000a890


	//   ....[57]....
        /*0c78*/ 	.word	0x0000ba60


	//   ....[58]....
        /*0c7c*/ 	.word	0x0000ba90


	//   ....[59]....
        /*0c80*/ 	.word	0x0000baa0


	//   ....[60]....
        /*0c84*/ 	.word	0x0000bab0


	//   ....[61]....
        /*0c88*/ 	.word	0x0000bac0


	//   ....[62]....
        /*0c8c*/ 	.word	0x0000baf0


	//   ....[63]....
        /*0c90*/ 	.word	0x0000bb10


	//   ....[64]....
        /*0c94*/ 	.word	0x0000bb30


	//   ....[65]....
        /*0c98*/ 	.word	0x0000d0b0


	//   ....[66]....
        /*0c9c*/ 	.word	0x0000d0c0


	//   ....[67]....
        /*0ca0*/ 	.word	0x0000d0d0


	//   ....[68]....
        /*0ca4*/ 	.word	0x0000d0e0


	//   ....[69]....
        /*0ca8*/ 	.word	0x0000d0f0


	//   ....[70]....
        /*0cac*/ 	.word	0x0000d100


	//   ....[71]....
        /*0cb0*/ 	.word	0x0000d110


	//   ....[72]....
        /*0cb4*/ 	.word	0x0000d130


	//   ....[73]....
        /*0cb8*/ 	.word	0x0000d5a0


	//   ....[74]....
        /*0cbc*/ 	.word	0x0000d5c0


	//   ....[75]....
        /*0cc0*/ 	.word	0x0000d720


	//   ....[76]....
        /*0cc4*/ 	.word	0x0000d730


	//   ....[77]....
        /*0cc8*/ 	.word	0x0000d8a0


	//   ....[78]....
        /*0ccc*/ 	.word	0x0000d8c0


	//   ....[79]....
        /*0cd0*/ 	.word	0x0000da30


	//   ....[80]....
        /*0cd4*/ 	.word	0x0000da40


	//   ....[81]....
        /*0cd8*/ 	.word	0x0000ddc0


	//   ....[82]....
        /*0cdc*/ 	.word	0x0000dde0


	//   ....[83]....
        /*0ce0*/ 	.word	0x0000e2b0


	//   ....[84]....
        /*0ce4*/ 	.word	0x0000e2c0


	//   ....[85]....
        /*0ce8*/ 	.word	0x0000e790


	//   ....[86]....
        /*0cec*/ 	.word	0x0000e7b0


	//   ....[87]....
        /*0cf0*/ 	.word	0x0000ec80


	//   ....[88]....
        /*0cf4*/ 	.word	0x0000ec90


	//   ....[89]....
        /*0cf8*/ 	.word	0x0000f900


	//   ....[90]....
        /*0cfc*/ 	.word	0x0000f920


	//   ....[91]....
        /*0d00*/ 	.word	0x0000fa90


	//   ....[92]....
        /*0d04*/ 	.word	0x0000faa0


	//   ....[93]....
        /*0d08*/ 	.word	0x0000fc10


	//   ....[94]....
        /*0d0c*/ 	.word	0x0000fc30


	//   ....[95]....
        /*0d10*/ 	.word	0x0000fda0


	//   ....[96]....
        /*0d14*/ 	.word	0x0000fdb0


	//   ....[97]....
        /*0d18*/ 	.word	0x0000ffe0


	//   ....[98]....
        /*0d1c*/ 	.word	0x00010000


	//   ....[99]....
        /*0d20*/ 	.word	0x00010130


	//   ....[100]....
        /*0d24*/ 	.word	0x00010170


	//   ....[101]....
        /*0d28*/ 	.word	0x000101a0


	//   ....[102]....
        /*0d2c*/ 	.word	0x000101d0


	//   ....[103]....
        /*0d30*/ 	.word	0x00010200


	//   ....[104]....
        /*0d34*/ 	.word	0x00010230


	//   ....[105]....
        /*0d38*/ 	.word	0x00010390


	//   ....[106]....
        /*0d3c*/ 	.word	0x000103d0


	//   ....[107]....
        /*0d40*/ 	.word	0x00010400


	//   ....[108]....
        /*0d44*/ 	.word	0x00010430


	//   ....[109]....
        /*0d48*/ 	.word	0x00010460


	//   ....[110]....
        /*0d4c*/ 	.word	0x00010490


	//   ....[111]....
        /*0d50*/ 	.word	0x00010520


	//   ....[112]....
        /*0d54*/ 	.word	0x00010580


	//   ....[113]....
        /*0d58*/ 	.word	0x00010590


	//   ....[114]....
        /*0d5c*/ 	.word	0x000105f0


	//   ....[115]....
        /*0d60*/ 	.word	0x00011050


	//   ....[116]....
        /*0d64*/ 	.word	0x000110b0


	//   ....[117]....
        /*0d68*/ 	.word	0x00011100


	//   ....[118]....
        /*0d6c*/ 	.word	0x00011150


	//   ....[119]....
        /*0d70*/ 	.word	0x000111a0


	//   ....[120]....
        /*0d74*/ 	.word	0x00011210


	//   ....[121]....
        /*0d78*/ 	.word	0x00011250


	//   ....[122]....
        /*0d7c*/ 	.word	0x000112c0


	//   ....[123]....
        /*0d80*/ 	.word	0x00011330


	//   ....[124]....
        /*0d84*/ 	.word	0x00011390


	//   ....[125]....
        /*0d88*/ 	.word	0x00011400


	//   ....[126]....
        /*0d8c*/ 	.word	0x00011470


	//   ....[127]....
        /*0d90*/ 	.word	0x000114d0


	//   ....[128]....
        /*0d94*/ 	.word	0x00011530


	//   ....[129]....
        /*0d98*/ 	.word	0x00011590


	//   ....[130]....
        /*0d9c*/ 	.word	0x00011600


	//   ....[131]....
        /*0da0*/ 	.word	0x00011660


	//   ....[132]....
        /*0da4*/ 	.word	0x000116c0


	//   ....[133]....
        /*0da8*/ 	.word	0x00011710


	//   ....[134]....
        /*0dac*/ 	.word	0x00011760


	//   ....[135]....
        /*0db0*/ 	.word	0x000117b0


	//   ....[136]....
        /*0db4*/ 	.word	0x00011800


	//   ....[137]....
        /*0db8*/ 	.word	0x00011850


	//   ....[138]....
        /*0dbc*/ 	.word	0x000118a0


	//   ....[139]....
        /*0dc0*/ 	.word	0x000118f0


	//   ....[140]....
        /*0dc4*/ 	.word	0x00011940


	//   ....[141]....
        /*0dc8*/ 	.word	0x000119b0


	//   ....[142]....
        /*0dcc*/ 	.word	0x00011a20


	//   ....[143]....
        /*0dd0*/ 	.word	0x00011a80


	//   ....[144]....
        /*0dd4*/ 	.word	0x00011ae0


	//   ....[145]....
        /*0dd8*/ 	.word	0x00011b40


	//   ....[146]....
        /*0ddc*/ 	.word	0x00011bb0


	//   ....[147]....
        /*0de0*/ 	.word	0x00011c10


	//   ....[148]....
        /*0de4*/ 	.word	0x00011c70


	//   ....[149]....
        /*0de8*/ 	.word	0x00011cd0


	//   ....[150]....
        /*0dec*/ 	.word	0x00011d40


	//   ....[151]....
        /*0df0*/ 	.word	0x00011da0


	//   ....[152]....
        /*0df4*/ 	.word	0x00011e00


	//   ....[153]....
        /*0df8*/ 	.word	0x00011e60


	//   ....[154]....
        /*0dfc*/ 	.word	0x00011ed0


	//   ....[155]....
        /*0e00*/ 	.word	0x00011f30


	//   ....[156]....
        /*0e04*/ 	.word	0x00011f90


	//   ....[157]....
        /*0e08*/ 	.word	0x00011ff0


	//   ....[158]....
        /*0e0c*/ 	.word	0x00012060


	//   ....[159]....
        /*0e10*/ 	.word	0x000120c0


	//   ....[160]....
        /*0e14*/ 	.word	0x00012120


	//   ....[161]....
        /*0e18*/ 	.word	0x00012180


	//   ....[162]....
        /*0e1c*/ 	.word	0x000121f0


	//   ....[163]....
        /*0e20*/ 	.word	0x00012250


	//   ....[164]....
        /*0e24*/ 	.word	0x000122b0


	//   ....[165]....
        /*0e28*/ 	.word	0x00012310


	//   ....[166]....
        /*0e2c*/ 	.word	0x00012380


	//   ....[167]....
        /*0e30*/ 	.word	0x000123d0


	//   ....[168]....
        /*0e34*/ 	.word	0x00012410


	//   ....[169]....
        /*0e38*/ 	.word	0x00012460


	//   ....[170]....
        /*0e3c*/ 	.word	0x000124b0


	//   ....[171]....
        /*0e40*/ 	.word	0x00012500


	//   ....[172]....
        /*0e44*/ 	.word	0x00012570


	//   ....[173]....
        /*0e48*/ 	.word	0x000125b0


	//   ....[174]....
        /*0e4c*/ 	.word	0x00012600


	//   ....[175]....
        /*0e50*/ 	.word	0x00012650


	//   ....[176]....
        /*0e54*/ 	.word	0x000126a0


	//   ....[177]....
        /*0e58*/ 	.word	0x000126f0


	//   ....[178]....
        /*0e5c*/ 	.word	0x00012760


	//   ....[179]....
        /*0e60*/ 	.word	0x000127a0


	//   ....[180]....
        /*0e64*/ 	.word	0x00012810


	//   ....[181]....
        /*0e68*/ 	.word	0x00012870


	//   ....[182]....
        /*0e6c*/ 	.word	0x000128d0


	//----- nvinfo : EIATTR_EXIT_INSTR_OFFSETS
	.align		4
.L_264:
        /*0e70*/ 	.byte	0x04, 0x1c
        /*0e72*/ 	.short	(.L_266 - .L_265)


	//   ....[0]....
.L_265:
        /*0e74*/ 	.word	0x000010d0


	//   ....[1]....
        /*0e78*/ 	.word	0x00011010


	//----- nvinfo : EIATTR_MAX_THREADS
	.align		4
.L_266:
        /*0e7c*/ 	.byte	0x04, 0x05
        /*0e7e*/ 	.short	(.L_268 - .L_267)
.L_267:
        /*0e80*/ 	.word	0x00000080
        /*0e84*/ 	.word	0x00000001
        /*0e88*/ 	.word	0x00000001


	//----- nvinfo : EIATTR_CRS_STACK_SIZE
	.align		4
.L_268:
        /*0e8c*/ 	.byte	0x04, 0x1e
        /*0e8e*/ 	.short	(.L_270 - .L_269)
.L_269:
        /*0e90*/ 	.word	0x00000000
.L_270:


//--------------------- .nv.info._ZN7cutlass13device_kernelIN5flash19enable_sm80_to_sm89INS1_16FlashAttnFwdSm80INS1_25CollectiveMainloopFwdSm80ILi4ELi1ELb0EN4cute5tupleIJNS5_1CILi128EEENS7_ILi48EEENS7_ILi96EEEEEELi96ENS_10bfloat16_tEfNS_4arch4Sm80ELb1ELb0ELb0ELb1ELb0ELb1ELb1ELb1EEENS1_21CollectiveEpilogueFwdINS6_IJS8_SA_S9_EEENS6_IJNS7_ILi1EEESI_SI_EEESC_SE_Li128ELb1ELb1ELb1ELb0EEENS1_36VarlenDynamicPersistentTileSchedulerILi128ELi48ELi128ELi128ELb1ELb1ELb0ELb1ELb1ELb1EEEEEEEEEvNT_6ParamsE --------------------------
	.section	.nv.info._ZN7cutlass13device_kernelIN5flash19enable_sm80_to_sm89INS1_16FlashAttnFwdSm80INS1_25CollectiveMainloopFwdSm80ILi4ELi1ELb0EN4cute5tupleIJNS5_1CILi128EEENS7_ILi48EEENS7_ILi96EEEEEELi96ENS_10bfloat16_tEfNS_4arch4Sm80ELb1ELb0ELb0ELb1ELb0ELb1ELb1ELb1EEENS1_21CollectiveEpilogueFwdINS6_IJS8_SA_S9_EEENS6_IJNS7_ILi1EEESI_SI_EEESC_SE_Li128ELb1ELb1ELb1ELb0EEENS1_36VarlenDynamicPersistentTileSchedulerILi128ELi48ELi128ELi128ELb1ELb1ELb0ELb1ELb1ELb1EEEEEEEEEvNT_6ParamsE,"",@"SHT_CUDA_INFO"
	.sectionflags	@""
	.align	4


	//----- nvinfo : EIATTR_CUDA_API_VERSION
	.align		4
        /*0000*/ 	.byte	0x04, 0x37
        /*0002*/ 	.short	(.L_272 - .L_271)
.L_271:
        /*0004*/ 	.word	0x00000082


	//----- nvinfo : EIATTR_SW2861232_WAR
	.align		4
.L_272:
        /*0008*/ 	.byte	0x01, 0x35
	.zero		2


	//----- nvinfo : EIATTR_PARAM_CBANK
	.align		4
        /*000c*/ 	.byte	0x04, 0x0a
        /*000e*/ 	.short	(.L_274 - .L_273)
	.align		4
.L_273:
        /*0010*/ 	.word	index@(.nv.constant0._ZN7cutlass13device_kernelIN5flash19enable_sm80_to_sm89INS1_16FlashAttnFwdSm80INS1_25CollectiveMainloopFwdSm80ILi4ELi1ELb0EN4cute5tupleIJNS5_1CILi128EEENS7_ILi48EEENS7_ILi96EEEEEELi96ENS_10bfloat16_tEfNS_4arch4Sm80ELb1ELb0ELb0ELb1ELb0ELb1ELb1ELb1EEENS1_21CollectiveEpilogueFwdINS6_IJS8_SA_S9_EEENS6_IJNS7_ILi1EEESI_SI_EEESC_SE_Li128ELb1ELb1ELb1ELb0EEENS1_36VarlenDynamicPersistentTileSchedulerILi128ELi48ELi128ELi128ELb1ELb1ELb0ELb1ELb1ELb1EEEEEEEEEvNT_6ParamsE)
        /*0014*/ 	.short	0x0160
        /*0016*/ 	.short	0x0438


	//----- nvinfo : EIATTR_CBANK_PARAM_SIZE
	.align		4
.L_274:
        /*0018*/ 	.byte	0x03, 0x19
        /*001a*/ 	.short	0x0438


	//----- nvinfo : EIATTR_KPARAM_INFO
	.align		4
        /*001c*/ 	.byte	0x04, 0x17
        /*001e*/ 	.short	(.L_276 - .L_275)
.L_275:
        /*0020*/ 	.word	0x00000000
        /*0024*/ 	.short	0x0000
        /*0026*/ 	.short	0x0000
        /*0028*/ 	.byte	0x00, 0xf0, 0xe1, 0x10


	//----- nvinfo : EIATTR_MAXREG_COUNT
	.align		4
.L_276:
        /*002c*/ 	.byte	0x03, 0x1b
        /*002e*/ 	.short	0x00ff


	//----- nvinfo : EIATTR_NUM_BARRIERS
	.align		4
        /*0030*/ 	.byte	0x02, 0x4c
        /*0032*/ 	.byte	0x06
	.zero		1


	//----- nvinfo : EIATTR_ANNOTATIONS
	.align		4
        /*0034*/ 	.byte	0x04, 0x55
        /*0036*/ 	.short	(.L_278 - .L_277)


	//   ....[0]....
.L_277:
        /* <DEDUP_REMOVED lines=122> */


	//----- nvinfo : EIATTR_MERCURY_ISA_VERSION
	.align		4
.L_278:
        /*07c0*/ 	.byte	0x03, 0x5f
        /*07c2*/ 	.short	0x0000


	//----- nvinfo : EIATTR_INT_WARP_WIDE_INSTR_OFFSETS
	.align		4
        /*07c4*/ 	.byte	0x04, 0x31
        /*07c6*/ 	.short	(.L_280 - .L_279)


	//   ....[0]....
.L_279:
        /*07c8*/ 	.word	0x00018f50


	//   ....[1]....
        /*07cc*/ 	.word	0x00018fd0


	//----- nvinfo : EIATTR_COOP_GROUP_MASK_REGIDS
	.align		4
.L_280:
        /*07d0*/ 	.byte	0x04, 0x29
        /*07d2*/ 	.short	(.L_282 - .L_281)


	//   ....[0]....
.L_281:
        /*07d4*/ 	.word	0xffffffff


	//   ....[1]....
        /*07d8*/ 	.word	0xffffffff


	//   ....[2]....
        /*07dc*/ 	.word	0xffffffff


	//   ....[3]....
        /*07e0*/ 	.word	0xffffffff


	//   ....[4]....
        /*07e4*/ 	.word	0xffffffff


	//   ....[5]....
        /*07e8*/ 	.word	0xffffffff


	//   ....[6]....
        /*07ec*/ 	.word	0xffffffff


	//   ....[7]....
        /*07f0*/ 	.word	0xffffffff


	//   ....[8]....
        /*07f4*/ 	.word	0xffffffff


	//   ....[9]....
        /*07f8*/ 	.word	0xffffffff


	//   ....[10]....
        /*07fc*/ 	.word	0xffffffff


	//   ....[11]....
        /*0800*/ 	.word	0xffffffff


	//   ....[12]....
        /*0804*/ 	.word	0xffffffff


	//   ....[13]....
        /*0808*/ 	.word	0xffffffff


	//   ....[14]....
        /*080c*/ 	.word	0xffffffff


	//   ....[15]....
        /*0810*/ 	.word	0xffffffff


	//   ....[16]....
        /*0814*/ 	.word	0xffffffff


	//   ....[17]....
        /*0818*/ 	.word	0xffffffff


	//   ....[18]....
        /*081c*/ 	.word	0xffffffff


	//   ....[19]....
        /*0820*/ 	.word	0xffffffff


	//   ....[20]....
        /*0824*/ 	.word	0xffffffff


	//   ....[21]....
        /*0828*/ 	.word	0xffffffff


	//   ....[22]....
        /*082c*/ 	.word	0xffffffff


	//   ....[23]....
        /*0830*/ 	.word	0xffffffff


	//   ....[24]....
        /*0834*/ 	.word	0xffffffff


	//   ....[25]....
        /*0838*/ 	.word	0xffffffff


	//   ....[26]....
        /*083c*/ 	.word	0xffffffff


	//   ....[27]....
        /*0840*/ 	.word	0xffffffff


	//   ....[28]....
        /*0844*/ 	.word	0xffffffff


	//   ....[29]....
        /*0848*/ 	.word	0xffffffff


	//   ....[30]....
        /*084c*/ 	.word	0xffffffff


	//   ....[31]....
        /*0850*/ 	.word	0xffffffff


	//   ....[32]....
        /*0854*/ 	.word	0xffffffff


	//   ....[33]....
        /*0858*/ 	.word	0xffffffff


	//   ....[34]....
        /*085c*/ 	.word	0xffffffff


	//   ....[35]....
        /*0860*/ 	.word	0xffffffff


	//   ....[36]....
        /*0864*/ 	.word	0xffffffff


	//   ....[37]....
        /*0868*/ 	.word	0xffffffff


	//   ....[38]....
        /*086c*/ 	.word	0xffffffff


	//   ....[39]....
        /*0870*/ 	.word	0xffffffff


	//   ....[40]....
        /*0874*/ 	.word	0xffffffff


	//   ....[41]....
        /*0878*/ 	.word	0xffffffff


	//   ....[42]....
        /*087c*/ 	.word	0xffffffff


	//   ....[43]....
        /*0880*/ 	.word	0xffffffff


	//   ....[44]....
        /*0884*/ 	.word	0xffffffff


	//   ....[45]....
        /*0888*/ 	.word	0xffffffff


	//   ....[46]....
        /*088c*/ 	.word	0xffffffff


	//   ....[47]....
        /*0890*/ 	.word	0xffffffff


	//   ....[48]....
        /*0894*/ 	.word	0xffffffff


	//   ....[49]....
        /*0898*/ 	.word	0xffffffff


	//   ....[50]....
        /*089c*/ 	.word	0xffffffff


	//   ....[51]....
        /*08a0*/ 	.word	0xffffffff


	//   ....[52]....
        /*08a4*/ 	.word	0xffffffff


	//   ....[53]....
        /*08a8*/ 	.word	0xffffffff


	//   ....[54]....
        /*08ac*/ 	.word	0xffffffff


	//   ....[55]....
        /*08b0*/ 	.word	0xffffffff


	//   ....[56]....
        /*08b4*/ 	.word	0xffffffff


	//   ....[57]....
        /*08b8*/ 	.word	0xffffffff


	//   ....[58]....
        /*08bc*/ 	.word	0xffffffff


	//   ....[59]....
        /*08c0*/ 	.word	0xffffffff


	//   ....[60]....
        /*08c4*/ 	.word	0xffffffff


	//   ....[61]....
        /*08c8*/ 	.word	0xffffffff


	//   ....[62]....
        /*08cc*/ 	.word	0xffffffff


	//   ....[63]....
        /*08d0*/ 	.word	0xffffffff


	//   ....[64]....
        /*08d4*/ 	.word	0xffffffff


	//   ....[65]....
        /*08d8*/ 	.word	0xffffffff


	//   ....[66]....
        /*08dc*/ 	.word	0xffffffff


	//   ....[67]....
        /*08e0*/ 	.word	0xffffffff


	//   ....[68]....
        /*08e4*/ 	.word	0xffffffff


	//   ....[69]....
        /*08e8*/ 	.word	0xffffffff


	//   ....[70]....
        /*08ec*/ 	.word	0xffffffff


	//   ....[71]....
        /*08f0*/ 	.word	0xffffffff


	//   ....[72]....
        /*08f4*/ 	.word	0xffffffff


	//   ....[73]....
        /*08f8*/ 	.word	0xffffffff


	//   ....[74]....
        /*08fc*/ 	.word	0xffffffff


	//   ....[75]....
        /*0900*/ 	.word	0xffffffff


	//   ....[76]....
        /*0904*/ 	.word	0xffffffff


	//   ....[77]....
        /*0908*/ 	.word	0xffffffff


	//   ....[78]....
        /*090c*/ 	.word	0xffffffff


	//   ....[79]....
        /*0910*/ 	.word	0xffffffff


	//   ....[80]....
        /*0914*/ 	.word	0xffffffff


	//   ....[81]....
        /*0918*/ 	.word	0xffffffff


	//   ....[82]....
        /*091c*/ 	.word	0xffffffff


	//   ....[83]....
        /*0920*/ 	.word	0xffffffff


	//   ....[84]....
        /*0924*/ 	.word	0xffffffff


	//   ....[85]....
        /*0928*/ 	.word	0xffffffff


	//   ....[86]....
        /*092c*/ 	.word	0xffffffff


	//   ....[87]....
        /*0930*/ 	.word	0xffffffff


	//   ....[88]....
        /*0934*/ 	.word	0xffffffff


	//   ....[89]....
        /*0938*/ 	.word	0xffffffff


	//   ....[90]....
        /*093c*/ 	.word	0xffffffff


	//   ....[91]....
        /*0940*/ 	.word	0xffffffff


	//   ....[92]....
        /*0944*/ 	.word	0xffffffff


	//   ....[93]....
        /*0948*/ 	.word	0xffffffff


	//   ....[94]....
        /*094c*/ 	.word	0xffffffff


	//   ....[95]....
        /*0950*/ 	.word	0xffffffff


	//   ....[96]....
        /*0954*/ 	.word	0xffffffff


	//   ....[97]....
        /*0958*/ 	.word	0xffffffff


	//   ....[98]....
        /*095c*/ 	.word	0xffffffff


	//   ....[99]....
        /*0960*/ 	.word	0xffffffff


	//   ....[100]....
        /*0964*/ 	.word	0xffffffff


	//   ....[101]....
        /*0968*/ 	.word	0xffffffff


	//   ....[102]....
        /*096c*/ 	.word	0xffffffff


	//   ....[103]....
        /*0970*/ 	.word	0xffffffff


	//   ....[104]....
        /*0974*/ 	.word	0xffffffff


	//   ....[105]....
        /*0978*/ 	.word	0xffffffff


	//   ....[106]....
        /*097c*/ 	.word	0xffffffff


	//   ....[107]....
        /*0980*/ 	.word	0xffffffff


	//   ....[108]....
        /*0984*/ 	.word	0xffffffff


	//   ....[109]....
        /*0988*/ 	.word	0xffffffff


	//   ....[110]....
        /*098c*/ 	.word	0xffffffff


	//   ....[111]....
        /*0990*/ 	.word	0xffffffff


	//   ....[112]....
        /*0994*/ 	.word	0xffffffff


	//   ....[113]....
        /*0998*/ 	.word	0xffffffff


	//   ....[114]....
        /*099c*/ 	.word	0xffffffff


	//   ....[115]....
        /*09a0*/ 	.word	0xffffffff


	//   ....[116]....
        /*09a4*/ 	.word	0xffffffff


	//   ....[117]....
        /*09a8*/ 	.word	0xffffffff


	//   ....[118]....
        /*09ac*/ 	.word	0xffffffff


	//   ....[119]....
        /*09b0*/ 	.word	0xffffffff


	//   ....[120]....
        /*09b4*/ 	.word	0xffffffff


	//   ....[121]....
        /*09b8*/ 	.word	0xffffffff


	//   ....[122]....
        /*09bc*/ 	.word	0xffffffff


	//   ....[123]....
        /*09c0*/ 	.word	0xffffffff


	//   ....[124]....
        /*09c4*/ 	.word	0xffffffff


	//   ....[125]....
        /*09c8*/ 	.word	0xffffffff


	//   ....[126]....
        /*09cc*/ 	.word	0xffffffff


	//   ....[127]....
        /*09d0*/ 	.word	0xffffffff


	//   ....[128]....
        /*09d4*/ 	.word	0xffffffff


	//   ....[129]....
        /*09d8*/ 	.word	0xffffffff


	//   ....[130]....
        /*09dc*/ 	.word	0xffffffff


	//   ....[131]....
        /*09e0*/ 	.word	0xffffffff


	//   ....[132]....
        /*09e4*/ 	.word	0xffffffff


	//   ....[133]....
        /*09e8*/ 	.word	0xffffffff


	//   ....[134]....
        /*09ec*/ 	.word	0xffffffff


	//   ....[135]....
        /*09f0*/ 	.word	0xffffffff


	//   ....[136]....
        /*09f4*/ 	.word	0xffffffff


	//   ....[137]....
        /*09f8*/ 	.word	0xffffffff


	//   ....[138]....
        /*09fc*/ 	.word	0xffffffff


	//   ....[139]....
        /*0a00*/ 	.word	0xffffffff


	//   ....[140]....
        /*0a04*/ 	.word	0xffffffff


	//   ....[141]....
        /*0a08*/ 	.word	0xffffffff


	//   ....[142]....
        /*0a0c*/ 	.word	0xffffffff


	//   ....[143]....
        /*0a10*/ 	.word	0xffffffff


	//   ....[144]....
        /*0a14*/ 	.word	0xffffffff


	//   ....[145]....
        /*0a18*/ 	.word	0xffffffff


	//   ....[146]....
        /*0a1c*/ 	.word	0xffffffff


	//   ....[147]....
        /*0a20*/ 	.word	0xffffffff


	//   ....[148]....
        /*0a24*/ 	.word	0xffffffff


	//   ....[149]....
        /*0a28*/ 	.word	0xffffffff


	//   ....[150]....
        /*0a2c*/ 	.word	0xffffffff


	//   ....[151]....
        /*0a30*/ 	.word	0xffffffff


	//   ....[152]....
        /*0a34*/ 	.word	0xffffffff


	//   ....[153]....
        /*0a38*/ 	.word	0xffffffff


	//   ....[154]....
        /*0a3c*/ 	.word	0xffffffff


	//   ....[155]....
        /*0a40*/ 	.word	0xffffffff


	//   ....[156]....
        /*0a44*/ 	.word	0xffffffff


	//   ....[157]....
        /*0a48*/ 	.word	0xffffffff


	//   ....[158]....
        /*0a4c*/ 	.word	0xffffffff


	//   ....[159]....
        /*0a50*/ 	.word	0xffffffff


	//   ....[160]....
        /*0a54*/ 	.word	0xffffffff


	//   ....[161]....
        /*0a58*/ 	.word	0xffffffff


	//   ....[162]....
        /*0a5c*/ 	.word	0xffffffff


	//   ....[163]....
        /*0a60*/ 	.word	0xffffffff


	//   ....[164]....
        /*0a64*/ 	.word	0xffffffff


	//   ....[165]....
        /*0a68*/ 	.word	0xffffffff


	//   ....[166]....
        /*0a6c*/ 	.word	0xffffffff


	//   ....[167]....
        /*0a70*/ 	.word	0xffffffff


	//   ....[168]....
        /*0a74*/ 	.word	0xffffffff


	//   ....[169]....
        /*0a78*/ 	.word	0xffffffff


	//   ....[170]....
        /*0a7c*/ 	.word	0xffffffff


	//   ....[171]....
        /*0a80*/ 	.word	0xffffffff


	//   ....[172]....
        /*0a84*/ 	.word	0xffffffff


	//   ....[173]....
        /*0a88*/ 	.word	0xffffffff


	//   ....[174]....
        /*0a8c*/ 	.word	0xffffffff


	//   ....[175]....
        /*0a90*/ 	.word	0xffffffff


	//   ....[176]....
        /*0a94*/ 	.word	0xffffffff


	//   ....[177]....
        /*0a98*/ 	.word	0xffffffff


	//   ....[178]....
        /*0a9c*/ 	.word	0xffffffff


	//   ....[179]....
        /*0aa0*/ 	.word	0xffffffff


	//   ....[180]....
        /*0aa4*/ 	.word	0xffffffff


	//   ....[181]....
        /*0aa8*/ 	.word	0xffffffff


	//   ....[182]....
        /*0aac*/ 	.word	0xffffffff


	//   ....[183]....
        /*0ab0*/ 	.word	0xffffffff


	//   ....[184]....
        /*0ab4*/ 	.word	0xffffffff


	//   ....[185]....
        /*0ab8*/ 	.word	0xffffffff


	//   ....[186]....
        /*0abc*/ 	.word	0xffffffff


	//   ....[187]....
        /*0ac0*/ 	.word	0xffffffff


	//   ....[188]....
        /*0ac4*/ 	.word	0xffffffff


	//   ....[189]....
        /*0ac8*/ 	.word	0xffffffff


	//   ....[190]....
        /*0acc*/ 	.word	0xffffffff


	//   ....[191]....
        /*0ad0*/ 	.word	0xffffffff


	//   ....[192]....
        /*0ad4*/ 	.word	0xffffffff


	//   ....[193]....
        /*0ad8*/ 	.word	0xffffffff


	//   ....[194]....
        /*0adc*/ 	.word	0xffffffff


	//   ....[195]....
        /*0ae0*/ 	.word	0xffffffff


	//   ....[196]....
        /*0ae4*/ 	.word	0xffffffff


	//   ....[197]....
        /*0ae8*/ 	.word	0xffffffff


	//   ....[198]....
        /*0aec*/ 	.word	0xffffffff


	//----- nvinfo : EIATTR_COOP_GROUP_INSTR_OFFSETS
	.align		4
.L_282:
        /*0af0*/ 	.byte	0x04, 0x28
        /*0af2*/ 	.short	(.L_284 - .L_283)


	//   ....[0]....
.L_283:
        /*0af4*/ 	.word	0x00000050


	//   ....[1]....
        /*0af8*/ 	.word	0x00000200


	//   ....[2]....
        /*0afc*/ 	.word	0x00000230


	//   ....[3]....
        /*0b00*/ 	.word	0x00000260


	//   ....[4]....
        /*0b04*/ 	.word	0x00000290


	//   ....[5]....
        /*0b08*/ 	.word	0x000002c0


	//   ....[6]....
        /*0b0c*/ 	.word	0x000002f0


	//   ....[7]....
        /*0b10*/ 	.word	0x00000450


	//   ....[8]....
        /*0b14*/ 	.word	0x00000490


	//   ....[9]....
        /*0b18*/ 	.word	0x000004c0


	//   ....[10]....
        /*0b1c*/ 	.word	0x000004f0


	//   ....[11]....
        /*0b20*/ 	.word	0x00000520


	//   ....[12]....
        /*0b24*/ 	.word	0x00000550


	//   ....[13]....
        /*0b28*/ 	.word	0x000005e0


	//   ....[14]....
        /*0b2c*/ 	.word	0x00000630


	//   ....[15]....
        /*0b30*/ 	.word	0x00000650


	//   ....[16]....
        /*0b34*/ 	.word	0x000006b0


	//   ....[17]....
        /*0b38*/ 	.word	0x00008860


	//   ....[18]....
        /*0b3c*/ 	.word	0x00008880


	//   ....[19]....
        /*0b40*/ 	.word	0x00008a30


	//   ....[20]....
        /*0b44*/ 	.word	0x00008a40


	//   ....[21]....
        /*0b48*/ 	.word	0x00008be0


	//   ....[22]....
        /*0b4c*/ 	.word	0x00008c00


	//   ....[23]....
        /*0b50*/ 	.word	0x00008da0


	//   ....[24]....
        /*0b54*/ 	.word	0x00008db0


	//   ....[25]....
        /*0b58*/ 	.word	0x00009620


	//   ....[26]....
        /*0b5c*/ 	.word	0x00009640


	//   ....[27]....
        /*0b60*/ 	.word	0x00009650


	//   ....[28]....
        /*0b64*/ 	.word	0x00009660


	//   ....[29]....
        /*0b68*/ 	.word	0x00009ad0


	//   ....[30]....
        /*0b6c*/ 	.word	0x00009d40


	//   ....[31]....
        /*0b70*/ 	.word	0x00009d80


	//   ....[32]....
        /*0b74*/ 	.word	0x00009da0


	//   ....[33]....
        /*0b78*/ 	.word	0x0000cc00


	//   ....[34]....
        /*0b7c*/ 	.word	0x0000ccb0


	//   ....[35]....
        /*0b80*/ 	.word	0x0000ccd0


	//   ....[36]....
        /*0b84*/ 	.word	0x0000cce0


	//   ....[37]....
        /*0b88*/ 	.word	0x0000cf80


	//   ....[38]....
        /*0b8c*/ 	.word	0x0000d1f0


	//   ....[39]....
        /*0b90*/ 	.word	0x0000d230


	//   ....[40]....
        /*0b94*/ 	.word	0x0000d270


	//   ....[41]....
        /*0b98*/ 	.word	0x00010d90


	//   ....[42]....
        /*0b9c*/ 	.word	0x00010db0


	//   ....[43]....
        /*0ba0*/ 	.word	0x000111f0


	//   ....[44]....
        /*0ba4*/ 	.word	0x000112c0


	//   ....[45]....
        /*0ba8*/ 	.word	0x000112d0


	//   ....[46]....
        /*0bac*/ 	.word	0x00011300


	//   ....[47]....
        /*0bb0*/ 	.word	0x00011370


	//   ....[48]....
        /*0bb4*/ 	.word	0x000113a0


	//   ....[49]....
        /*0bb8*/ 	.word	0x00011a00


	//   ....[50]....
        /*0bbc*/ 	.word	0x00011c20


	//   ....[51]....
        /*0bc0*/ 	.word	0x00011c70


	//   ....[52]....
        /*0bc4*/ 	.word	0x00011dc0


	//   ....[53]....
        /*0bc8*/ 	.word	0x00013830


	//   ....[54]....
        /*0bcc*/ 	.word	0x00013840


	//   ....[55]....
        /*0bd0*/ 	.word	0x00013850


	//   ....[56]....
        /*0bd4*/ 	.word	0x00013860


	//   ....[57]....
        /*0bd8*/ 	.word	0x00013bd0


	//   ....[58]....
        /*0bdc*/ 	.word	0x00013df0


	//   ....[59]....
        /*0be0*/ 	.word	0x000140c0


	//   ....[60]....
        /*0be4*/ 	.word	0x00014240


	//   ....[61]....
        /*0be8*/ 	.word	0x00014290


	//   ....[62]....
        /*0bec*/ 	.word	0x00014320


	//   ....[63]....
        /*0bf0*/ 	.word	0x00014360


	//   ....[64]....
        /*0bf4*/ 	.word	0x00014480


	//   ....[65]....
        /*0bf8*/ 	.word	0x00016be0


	//   ....[66]....
        /*0bfc*/ 	.word	0x00016c40


	//   ....[67]....
        /*0c00*/ 	.word	0x00016c70


	//   ....[68]....
        /*0c04*/ 	.word	0x00016ca0


	//   ....[69]....
        /*0c08*/ 	.word	0x00016ce0


	//   ....[70]....
        /*0c0c*/ 	.word	0x00016d10


	//   ....[71]....
        /*0c10*/ 	.word	0x00016f70


	//   ....[72]....
        /*0c14*/ 	.word	0x000173b0


	//   ....[73]....
        /*0c18*/ 	.word	0x00018590


	//   ....[74]....
        /*0c1c*/ 	.word	0x000185c0


	//   ....[75]....
        /*0c20*/ 	.word	0x000185d0


	//   ....[76]....
        /*0c24*/ 	.word	0x000185e0


	//   ....[77]....
        /*0c28*/ 	.word	0x000185f0


	//   ....[78]....
        /*0c2c*/ 	.word	0x00018620


	//   ....[79]....
        /*0c30*/ 	.word	0x00018640


	//   ....[80]....
        /*0c34*/ 	.word	0x00018660


	//   ....[81]....
        /*0c38*/ 	.word	0x00019bf0


	//   ....[82]....
        /*0c3c*/ 	.word	0x00019c00


	//   ....[83]....
        /*0c40*/ 	.word	0x00019c20


	//   ....[84]....
        /*0c44*/ 	.word	0x00019c30


	//   ....[85]....
        /*0c48*/ 	.word	0x00019c40


	//   ....[86]....
        /*0c4c*/ 	.word	0x00019c50


	//   ....[87]....
        /*0c50*/ 	.word	0x00019c70


	//   ....[88]....
        /*0c54*/ 	.word	0x00019d70


	//   ....[89]....
        /*0c58*/ 	.word	0x0001a160


	//   ....[90]....
        /*0c5c*/ 	.word	0x0001a180


	//   ....[91]....
        /*0c60*/ 	.word	0x0001a2f0


	//   ....[92]....
        /*0c64*/ 	.word	0x0001a300


	//   ....[93]....
        /*0c68*/ 	.word	0x0001a480


	//   ....[94]....
        /*0c6c*/ 	.word	0x0001a4a0


	//   ....[95]....
        /*0c70*/ 	.word	0x0001a620


	//   ....[96]....
        /*0c74*/ 	.word	0x0001a630


	//   ....[97]....
        /*0c78*/ 	.word	0x0001a9b0


	//   ....[98]....
        /*0c7c*/ 	.word	0x0001a9d0


	//   ....[99]....
        /*0c80*/ 	.word	0x0001aea0


	//   ....[100]....
        /*0c84*/ 	.word	0x0001aeb0


	//   ....[101]....
        /*0c88*/ 	.word	0x0001b210


	//   ....[102]....
        /*0c8c*/ 	.word	0x0001b230


	//   ....[103]....
        /*0c90*/ 	.word	0x0001b5b0


	//   ....[104]....
        /*0c94*/ 	.word	0x0001b5c0


	//   ....[105]....
        /*0c98*/ 	.word	0x0001c110


	//   ....[106]....
        /*0c9c*/ 	.word	0x0001c130


	//   ....[107]....
        /*0ca0*/ 	.word	0x0001c2b0


	//   ....[108]....
        /*0ca4*/ 	.word	0x0001c2c0


	//   ....[109]....
        /*0ca8*/ 	.word	0x0001c440


	//   ....[110]....
        /*0cac*/ 	.word	0x0001c460


	//   ....[111]....
        /*0cb0*/ 	.word	0x0001c5e0


	//   ....[112]....
        /*0cb4*/ 	.word	0x0001c5f0


	//   ....[113]....
        /*0cb8*/ 	.word	0x0001c830


	//   ....[114]....
        /*0cbc*/ 	.word	0x0001c850


	//   ....[115]....
        /*0cc0*/ 	.word	0x0001c980


	//   ....[116]....
        /*0cc4*/ 	.word	0x0001c9c0


	//   ....[117]....
        /*0cc8*/ 	.word	0x0001c9f0


	//   ....[118]....
        /*0ccc*/ 	.word	0x0001ca20


	//   ....[119]....
        /*0cd0*/ 	.word	0x0001ca50


	//   ....[120]....
        /*0cd4*/ 	.word	0x0001ca80


	//   ....[121]....
        /*0cd8*/ 	.word	0x0001cbe0


	//   ....[122]....
        /*0cdc*/ 	.word	0x0001cc20


	//   ....[123]....
        /*0ce0*/ 	.word	0x0001cc50


	//   ....[124]....
        /*0ce4*/ 	.word	0x0001cc80


	//   ....[125]....
        /*0ce8*/ 	.word	0x0001ccb0


	//   ....[126]....
        /*0cec*/ 	.word	0x0001cce0


	//   ....[127]....
        /*0cf0*/ 	.word	0x0001cd70


	//   ....[128]....
        /*0cf4*/ 	.word	0x0001cdd0


	//   ....[129]....
        /*0cf8*/ 	.word	0x0001cde0


	//   ....[130]....
        /*0cfc*/ 	.word	0x0001ce40


	//   ....[131]....
        /*0d00*/ 	.word	0x0001d8a0


	//   ....[132]....
        /*0d04*/ 	.word	0x0001d900


	//   ....[133]....
        /*0d08*/ 	.word	0x0001d950


	//   ....[134]....
        /*0d0c*/ 	.word	0x0001d9a0


	//   ....[135]....
        /*0d10*/ 	.word	0x0001d9f0


	//   ....[136]....
        /*0d14*/ 	.word	0x0001da60


	//   ....[137]....
        /*0d18*/ 	.word	0x0001daa0


	//   ....[138]....
        /*0d1c*/ 	.word	0x0001db10


	//   ....[139]....
        /*0d20*/ 	.word	0x0001db80


	//   ....[140]....
        /*0d24*/ 	.word	0x0001dbe0


	//   ....[141]....
        /*0d28*/ 	.word	0x0001dc50


	//   ....[142]....
        /*0d2c*/ 	.word	0x0001dcc0


	//   ....[143]....
        /*0d30*/ 	.word	0x0001dd20


	//   ....[144]....
        /*0d34*/ 	.word	0x0001dd80


	//   ....[145]....
        /*0d38*/ 	.word	0x0001dde0


	//   ....[146]....
        /*0d3c*/ 	.word	0x0001de50


	//   ....[147]....
        /*0d40*/ 	.word	0x0001deb0


	//   ....[148]....
        /*0d44*/ 	.word	0x0001df10


	//   ....[149]....
        /*0d48*/ 	.word	0x0001df60


	//   ....[150]....
        /*0d4c*/ 	.word	0x0001dfb0


	//   ....[151]....
        /*0d50*/ 	.word	0x0001e000


	//   ....[152]....
        /*0d54*/ 	.word	0x0001e050


	//   ....[153]....
        /*0d58*/ 	.word	0x0001e0a0


	//   ....[154]....
        /*0d5c*/ 	.word	0x0001e0f0


	//   ....[155]....
        /*0d60*/ 	.word	0x0001e140


	//   ....[156]....
        /*0d64*/ 	.word	0x0001e190


	//   ....[157]....
        /*0d68*/ 	.word	0x0001e200


	//   ....[158]....
        /*0d6c*/ 	.word	0x0001e270


	//   ....[159]....
        /*0d70*/ 	.word	0x0001e2d0


	//   ....[160]....
        /*0d74*/ 	.word	0x0001e330


	//   ....[161]....
        /*0d78*/ 	.word	0x0001e390


	//   ....[162]....
        /*0d7c*/ 	.word	0x0001e400


	//   ....[163]....
        /*0d80*/ 	.word	0x0001e460


	//   ....[164]....
        /*0d84*/ 	.word	0x0001e4c0


	//   ....[165]....
        /*0d88*/ 	.word	0x0001e520


	//   ....[166]....
        /*0d8c*/ 	.word	0x0001e590


	//   ....[167]....
        /*0d90*/ 	.word	0x0001e5f0


	//   ....[168]....
        /*0d94*/ 	.word	0x0001e650


	//   ....[169]....
        /*0d98*/ 	.word	0x0001e6b0


	//   ....[170]....
        /*0d9c*/ 	.word	0x0001e720


	//   ....[171]....
        /*0da0*/ 	.word	0x0001e780


	//   ....[172]....
        /*0da4*/ 	.word	0x0001e7e0


	//   ....[173]....
        /*0da8*/ 	.word	0x0001e840


	//   ....[174]....
        /*0dac*/ 	.word	0x0001e8b0


	//   ....[175]....
        /*0db0*/ 	.word	0x0001e910


	//   ....[176]....
        /*0db4*/ 	.word	0x0001e970


	//   ....[177]....
        /*0db8*/ 	.word	0x0001e9d0


	//   ....[178]....
        /*0dbc*/ 	.word	0x0001ea40


	//   ....[179]....
        /*0dc0*/ 	.word	0x0001eaa0


	//   ....[180]....
        /*0dc4*/ 	.word	0x0001eb00


	//   ....[181]....
        /*0dc8*/ 	.word	0x0001eb60


	//   ....[182]....
        /*0dcc*/ 	.word	0x0001ebd0


	//   ....[183]....
        /*0dd0*/ 	.word	0x0001ec20


	//   ....[184]....
        /*0dd4*/ 	.word	0x0001ec60


	//   ....[185]....
        /*0dd8*/ 	.word	0x0001ecb0


	//   ....[186]....
        /*0ddc*/ 	.word	0x0001ed00


	//   ....[187]....
        /*0de0*/ 	.word	0x0001ed50


	//   ....[188]....
        /*0de4*/ 	.word	0x0001edc0


	//   ....[189]....
        /*0de8*/ 	.word	0x0001ee00


	//   ....[190]....
        /*0dec*/ 	.word	0x0001ee50


	//   ....[191]....
        /*0df0*/ 	.word	0x0001eea0


	//   ....[192]....
        /*0df4*/ 	.word	0x0001eef0


	//   ....[193]....
        /*0df8*/ 	.word	0x0001ef40


	//   ....[194]....
        /*0dfc*/ 	.word	0x0001efb0


	//   ....[195]....
        /*0e00*/ 	.word	0x0001eff0


	//   ....[196]....
        /*0e04*/ 	.word	0x0001f060


	//   ....[197]....
        /*0e08*/ 	.word	0x0001f0c0


	//   ....[198]....
        /*0e0c*/ 	.word	0x0001f120


	//----- nvinfo : EIATTR_EXIT_INSTR_OFFSETS
	.align		4
.L_284:
        /*0e10*/ 	.byte	0x04, 0x1c
        /*0e12*/ 	.short	(.L_286 - .L_285)


	//   ....[0]....
.L_285:
        /*0e14*/ 	.word	0x000010d0


	//   ....[1]....
        /*0e18*/ 	.word	0x0001d860


	//----- nvinfo : EIATTR_MAX_THREADS
	.align		4
.L_286:
        /*0e1c*/ 	.byte	0x04, 0x05
        /*0e1e*/ 	.short	(.L_288 - .L_287)
.L_287:
        /*0e20*/ 	.word	0x00000080
        /*0e24*/ 	.word	0x00000001
        /*0e28*/ 	.word	0x00000001


	//----- nvinfo : EIATTR_CRS_STACK_SIZE
	.align		4
.L_288:
        /*0e2c*/ 	.byte	0x04, 0x1e
        /*0e2e*/ 	.short	(.L_290 - .L_289)
.L_289:
        /*0e30*/ 	.word	0x00000000
.L_290:


//--------------------- .nv.callgraph             --------------------------
	.section	.nv.callgraph,"",@"SHT_CUDA_CALLGRAPH"
	.align	4
	.sectionentsize	8
	.align		4
        /*0000*/ 	.word	0x00000000
	.align		4
        /*0004*/ 	.word	0xffffffff
	.align		4
        /*0008*/ 	.word	0x00000000
	.align		4
        /*000c*/ 	.word	0xfffffffe
	.align		4
        /*0010*/ 	.word	0x00000000
	.align		4
        /*0014*/ 	.word	0xfffffffd
	.align		4
        /*0018*/ 	.word	0x00000000
	.align		4
        /*001c*/ 	.word	0xfffffffc


//--------------------- .nv.rel.action            --------------------------
	.section	.nv.rel.action,"",@"SHT_CUDA_RELOCINFO"
	.align	8
	.sectionentsize	8
        /*0000*/ 	.byte	0x73, 0x00, 0x00, 0x00, 0x00, 0x00, 0x00, 0x00, 0x00, 0x00, 0x00, 0x11, 0x25, 0x00, 0x05, 0x36


//--------------------- .nv.constant4             --------------------------
	.section	.nv.constant4,"a",@progbits
	.align	8
	.align		8
.nv.constant4:
        /*0000*/ 	.dword	_ZN71_INTERNAL_e7be270a_35_flash_fwd_hdim96_bf16_split_sm80_cu_744032ad_36144cuda3std3__45__cpo5beginE
	.align		8
        /*0008*/ 	.dword	_ZN71_INTERNAL_e7be270a_35_flash_fwd_hdim96_bf16_split_sm80_cu_744032ad_36144cuda3std3__45__cpo3endE
	.align		8
        /*0010*/ 	.dword	_ZN71_INTERNAL_e7be270a_35_flash_fwd_hdim96_bf16_split_sm80_cu_744032ad_36144cuda3std3__45__cpo6cbeginE
	.align		8
        /*0018*/ 	.dword	_ZN71_INTERNAL_e7be270a_35_flash_fwd_hdim96_bf16_split_sm80_cu_744032ad_36144cuda3std3__45__cpo4cendE
	.align		8
        /*0020*/ 	.dword	_ZN71_INTERNAL_e7be270a_35_flash_fwd_hdim96_bf16_split_sm80_cu_744032ad_36144cuda3std3__473_GLOBAL__N__e7be270a_35_flash_fwd_hdim96_bf16_split_sm80_cu_744032ad_36146ignoreE
	.align		8
        /*0028*/ 	.dword	_ZN71_INTERNAL_e7be270a_35_flash_fwd_hdim96_bf16_split_sm80_cu_744032ad_36144cuda3std3__419piecewise_constructE
	.align		8
        /*0030*/ 	.dword	_ZN71_INTERNAL_e7be270a_35_flash_fwd_hdim96_bf16_split_sm80_cu_744032ad_36144cuda3std3__48in_placeE
	.align		8
        /*0038*/ 	.dword	_ZN71_INTERNAL_e7be270a_35_flash_fwd_hdim96_bf16_split_sm80_cu_744032ad_36144cuda3std6ranges3__45__cpo4swapE
	.align		8
        /*0040*/ 	.dword	_ZN71_INTERNAL_e7be270a_35_flash_fwd_hdim96_bf16_split_sm80_cu_744032ad_36144cuda3std6ranges3__45__cpo9iter_moveE
	.align		8
        /*0048*/ 	.dword	_ZN71_INTERNAL_e7be270a_35_flash_fwd_hdim96_bf16_split_sm80_cu_744032ad_36144cute7productE
	.align		8
        /*0050*/ 	.dword	_ZN71_INTERNAL_e7be270a_35_flash_fwd_hdim96_bf16_split_sm80_cu_744032ad_36144cute1_E


//--------------------- .nv.constant0._ZN7cutlass13device_kernelIN5flash19enable_sm80_to_sm89INS1_16FlashAttnFwdSm80INS1_25CollectiveMainloopFwdSm80ILi4ELi1ELb0EN4cute5tupleIJNS5_1CILi128EEENS7_ILi64EEENS7_ILi96EEEEEELi96ENS_10bfloat16_tEfNS_4arch4Sm80ELb0ELb0ELb0ELb0ELb0ELb0ELb1ELb1EEENS1_21CollectiveEpilogueFwdINS6_IJS8_SA_S9_EEENS6_IJNS7_ILi1EEESI_SI_EEESC_SE_Li128ELb0ELb1ELb1ELb0EEENS1_19SingleTileSchedulerILb0ELb1ELb1ELi128EEEEEEEEEvNT_6ParamsE --------------------------
	.section	.nv.constant0._ZN7cutlass13device_kernelIN5flash19enable_sm80_to_sm89INS1_16FlashAttnFwdSm80INS1_25CollectiveMainloopFwdSm80ILi4ELi1ELb0EN4cute5tupleIJNS5_1CILi128EEENS7_ILi64EEENS7_ILi96EEEEEELi96ENS_10bfloat16_tEfNS_4arch4Sm80ELb0ELb0ELb0ELb0ELb0ELb0ELb1ELb1EEENS1_21CollectiveEpilogueFwdINS6_IJS8_SA_S9_EEENS6_IJNS7_ILi1EEESI_SI_EEESC_SE_Li128ELb0ELb1ELb1ELb0EEENS1_19SingleTileSchedulerILb0ELb1ELb1ELi128EEEEEEEEEvNT_6ParamsE,"a",@progbits
	.sectionflags	@""
	.align	4
.nv.constant0._ZN7cutlass13device_kernelIN5flash19enable_sm80_to_sm89INS1_16FlashAttnFwdSm80INS1_25CollectiveMainloopFwdSm80ILi4ELi1ELb0EN4cute5tupleIJNS5_1CILi128EEENS7_ILi64EEENS7_ILi96EEEEEELi96ENS_10bfloat16_tEfNS_4arch4Sm80ELb0ELb0ELb0ELb0ELb0ELb0ELb1ELb1EEENS1_21CollectiveEpilogueFwdINS6_IJS8_SA_S9_EEENS6_IJNS7_ILi1EEESI_SI_EEESC_SE_Li128ELb0ELb1ELb1ELb0EEENS1_19SingleTileSchedulerILb0ELb1ELb1ELi128EEEEEEEEEvNT_6ParamsE:
	.zero		1400


//--------------------- .nv.constant0._ZN7cutlass13device_kernelIN5flash19enable_sm80_to_sm89INS1_16FlashAttnFwdSm80INS1_25CollectiveMainloopFwdSm80ILi4ELi1ELb0EN4cute5tupleIJNS5_1CILi128EEENS7_ILi48EEENS7_ILi96EEEEEELi96ENS_10bfloat16_tEfNS_4arch4Sm80ELb0ELb0ELb0ELb1ELb0ELb0ELb1ELb1EEENS1_21CollectiveEpilogueFwdINS6_IJS8_SA_S9_EEENS6_IJNS7_ILi1EEESI_SI_EEESC_SE_Li128ELb1ELb1ELb1ELb0EEENS1_36VarlenDynamicPersistentTileSchedulerILi128ELi48ELi128ELi128ELb1ELb1ELb0ELb0ELb1ELb1EEEEEEEEEvNT_6ParamsE --------------------------
	.section	.nv.constant0._ZN7cutlass13device_kernelIN5flash19enable_sm80_to_sm89INS1_16FlashAttnFwdSm80INS1_25CollectiveMainloopFwdSm80ILi4ELi1ELb0EN4cute5tupleIJNS5_1CILi128EEENS7_ILi48EEENS7_ILi96EEEEEELi96ENS_10bfloat16_tEfNS_4arch4Sm80ELb0ELb0ELb0ELb1ELb0ELb0ELb1ELb1EEENS1_21CollectiveEpilogueFwdINS6_IJS8_SA_S9_EEENS6_IJNS7_ILi1EEESI_SI_EEESC_SE_Li128ELb1ELb1ELb1ELb0EEENS1_36VarlenDynamicPersistentTileSchedulerILi128ELi48ELi128ELi128ELb1ELb1ELb0ELb0ELb1ELb1EEEEEEEEEvNT_6ParamsE,"a",@progbits
	.sectionflags	@""
	.align	4
.nv.constant0._ZN7cutlass13device_kernelIN5flash19enable_sm80_to_sm89INS1_16FlashAttnFwdSm80INS1_25CollectiveMainloopFwdSm80ILi4ELi1ELb0EN4cute5tupleIJNS5_1CILi128EEENS7_ILi48EEENS7_ILi96EEEEEELi96ENS_10bfloat16_tEfNS_4arch4Sm80ELb0ELb0ELb0ELb1ELb0ELb0ELb1ELb1EEENS1_21CollectiveEpilogueFwdINS6_IJS8_SA_S9_EEENS6_IJNS7_ILi1EEESI_SI_EEESC_SE_Li128ELb1ELb1ELb1ELb0EEENS1_36VarlenDynamicPersistentTileSchedulerILi128ELi48ELi128ELi128ELb1ELb1ELb0ELb0ELb1ELb1EEEEEEEEEvNT_6ParamsE:
	.zero		1432


//--------------------- .nv.constant0._ZN7cutlass13device_kernelIN5flash19enable_sm80_to_sm89INS1_16FlashAttnFwdSm80INS1_25CollectiveMainloopFwdSm80ILi4ELi1ELb0EN4cute5tupleIJNS5_1CILi128EEENS7_ILi48EEENS7_ILi96EEEEEELi96ENS_10bfloat16_tEfNS_4arch4Sm80ELb0ELb0ELb0ELb1ELb0ELb1ELb1ELb1EEENS1_21CollectiveEpilogueFwdINS6_IJS8_SA_S9_EEENS6_IJNS7_ILi1EEESI_SI_EEESC_SE_Li128ELb1ELb1ELb1ELb0EEENS1_36VarlenDynamicPersistentTileSchedulerILi128ELi48ELi128ELi128ELb1ELb1ELb0ELb0ELb1ELb1EEEEEEEEEvNT_6ParamsE --------------------------
	.section	.nv.constant0._ZN7cutlass13device_kernelIN5flash19enable_sm80_to_sm89INS1_16FlashAttnFwdSm80INS1_25CollectiveMainloopFwdSm80ILi4ELi1ELb0EN4cute5tupleIJNS5_1CILi128EEENS7_ILi48EEENS7_ILi96EEEEEELi96ENS_10bfloat16_tEfNS_4arch4Sm80ELb0ELb0ELb0ELb1ELb0ELb1ELb1ELb1EEENS1_21CollectiveEpilogueFwdINS6_IJS8_SA_S9_EEENS6_IJNS7_ILi1EEESI_SI_EEESC_SE_Li128ELb1ELb1ELb1ELb0EEENS1_36VarlenDynamicPersistentTileSchedulerILi128ELi48ELi128ELi128ELb1ELb1ELb0ELb0ELb1ELb1EEEEEEEEEvNT_6ParamsE,"a",@progbits
	.sectionflags	@""
	.align	4
.nv.constant0._ZN7cutlass13device_kernelIN5flash19enable_sm80_to_sm89INS1_16FlashAttnFwdSm80INS1_25CollectiveMainloopFwdSm80ILi4ELi1ELb0EN4cute5tupleIJNS5_1CILi128EEENS7_ILi48EEENS7_ILi96EEEEEELi96ENS_10bfloat16_tEfNS_4arch4Sm80ELb0ELb0ELb0ELb1ELb0ELb1ELb1ELb1EEENS1_21CollectiveEpilogueFwdINS6_IJS8_SA_S9_EEENS6_IJNS7_ILi1EEESI_SI_EEESC_SE_Li128ELb1ELb1ELb1ELb0EEENS1_36VarlenDynamicPersistentTileSchedulerILi128ELi48ELi128ELi128ELb1ELb1ELb0ELb0ELb1ELb1EEEEEEEEEvNT_6ParamsE:
	.zero		1432


//--------------------- .nv.constant0._ZN7cutlass13device_kernelIN5flash19enable_sm80_to_sm89INS1_16FlashAttnFwdSm80INS1_25CollectiveMainloopFwdSm80ILi4ELi1ELb0EN4cute5tupleIJNS5_1CILi128EEENS7_ILi48EEENS7_ILi96EEEEEELi96ENS_10bfloat16_tEfNS_4arch4Sm80ELb0ELb1ELb0ELb0ELb0ELb0ELb1ELb1EEENS1_21CollectiveEpilogueFwdINS6_IJS8_SA_S9_EEENS6_IJNS7_ILi1EEESI_SI_EEESC_SE_Li128ELb0ELb1ELb1ELb0EEENS1_19SingleTileSchedulerILb0ELb1ELb1ELi128EEEEEEEEEvNT_6ParamsE --------------------------
	.section	.nv.constant0._ZN7cutlass13device_kernelIN5flash19enable_sm80_to_sm89INS1_16FlashAttnFwdSm80INS1_25CollectiveMainloopFwdSm80ILi4ELi1ELb0EN4cute5tupleIJNS5_1CILi128EEENS7_ILi48EEENS7_ILi96EEEEEELi96ENS_10bfloat16_tEfNS_4arch4Sm80ELb0ELb1ELb0ELb0ELb0ELb0ELb1ELb1EEENS1_21CollectiveEpilogueFwdINS6_IJS8_SA_S9_EEENS6_IJNS7_ILi1EEESI_SI_EEESC_SE_Li128ELb0ELb1ELb1ELb0EEENS1_19SingleTileSchedulerILb0ELb1ELb1ELi128EEEEEEEEEvNT_6ParamsE,"a",@progbits
	.sectionflags	@""
	.align	4
.nv.constant0._ZN7cutlass13device_kernelIN5flash19enable_sm80_to_sm89INS1_16FlashAttnFwdSm80INS1_25CollectiveMainloopFwdSm80ILi4ELi1ELb0EN4cute5tupleIJNS5_1CILi128EEENS7_ILi48EEENS7_ILi96EEEEEELi96ENS_10bfloat16_tEfNS_4arch4Sm80ELb0ELb1ELb0ELb0ELb0ELb0ELb1ELb1EEENS1_21CollectiveEpilogueFwdINS6_IJS8_SA_S9_EEENS6_IJNS7_ILi1EEESI_SI_EEESC_SE_Li128ELb0ELb1ELb1ELb0EEENS1_19SingleTileSchedulerILb0ELb1ELb1ELi128EEEEEEEEEvNT_6ParamsE:
	.zero		1400


//--------------------- .nv.constant0._ZN7cutlass13device_kernelIN5flash19enable_sm80_to_sm89INS1_16FlashAttnFwdSm80INS1_25CollectiveMainloopFwdSm80ILi4ELi1ELb0EN4cute5tupleIJNS5_1CILi128EEENS7_ILi48EEENS7_ILi96EEEEEELi96ENS_10bfloat16_tEfNS_4arch4Sm80ELb0ELb1ELb0ELb1ELb0ELb0ELb1ELb1EEENS1_21CollectiveEpilogueFwdINS6_IJS8_SA_S9_EEENS6_IJNS7_ILi1EEESI_SI_EEESC_SE_Li128ELb1ELb1ELb1ELb0EEENS1_36VarlenDynamicPersistentTileSchedulerILi128ELi48ELi128ELi128ELb1ELb1ELb0ELb1ELb0ELb1EEEEEEEEEvNT_6ParamsE --------------------------
	.section	.nv.constant0._ZN7cutlass13device_kernelIN5flash19enable_sm80_to_sm89INS1_16FlashAttnFwdSm80INS1_25CollectiveMainloopFwdSm80ILi4ELi1ELb0EN4cute5tupleIJNS5_1CILi128EEENS7_ILi48EEENS7_ILi96EEEEEELi96ENS_10bfloat16_tEfNS_4arch4Sm80ELb0ELb1ELb0ELb1ELb0ELb0ELb1ELb1EEENS1_21CollectiveEpilogueFwdINS6_IJS8_SA_S9_EEENS6_IJNS7_ILi1EEESI_SI_EEESC_SE_Li128ELb1ELb1ELb1ELb0EEENS1_36VarlenDynamicPersistentTileSchedulerILi128ELi48ELi128ELi128ELb1ELb1ELb0ELb1ELb0ELb1EEEEEEEEEvNT_6ParamsE,"a",@progbits
	.sectionflags	@""
	.align	4
.nv.constant0._ZN7cutlass13device_kernelIN5flash19enable_sm80_to_sm89INS1_16FlashAttnFwdSm80INS1_25CollectiveMainloopFwdSm80ILi4ELi1ELb0EN4cute5tupleIJNS5_1CILi128EEENS7_ILi48EEENS7_ILi96EEEEEELi96ENS_10bfloat16_tEfNS_4arch4Sm80ELb0ELb1ELb0ELb1ELb0ELb0ELb1ELb1EEENS1_21CollectiveEpilogueFwdINS6_IJS8_SA_S9_EEENS6_IJNS7_ILi1EEESI_SI_EEESC_SE_Li128ELb1ELb1ELb1ELb0EEENS1_36VarlenDynamicPersistentTileSchedulerILi128ELi48ELi128ELi128ELb1ELb1ELb0ELb1ELb0ELb1EEEEEEEEEvNT_6ParamsE:
	.zero		1432


//--------------------- .nv.constant0._ZN7cutlass13device_kernelIN5flash19enable_sm80_to_sm89INS1_16FlashAttnFwdSm80INS1_25CollectiveMainloopFwdSm80ILi4ELi1ELb0EN4cute5tupleIJNS5_1CILi128EEENS7_ILi48EEENS7_ILi96EEEEEELi96ENS_10bfloat16_tEfNS_4arch4Sm80ELb0ELb1ELb0ELb1ELb0ELb1ELb1ELb1EEENS1_21CollectiveEpilogueFwdINS6_IJS8_SA_S9_EEENS6_IJNS7_ILi1EEESI_SI_EEESC_SE_Li128ELb1ELb1ELb1ELb0EEENS1_36VarlenDynamicPersistentTileSchedulerILi128ELi48ELi128ELi128ELb1ELb1ELb0ELb1ELb0ELb1EEEEEEEEEvNT_6ParamsE --------------------------
	.section	.nv.constant0._ZN7cutlass13device_kernelIN5flash19enable_sm80_to_sm89INS1_16FlashAttnFwdSm80INS1_25CollectiveMainloopFwdSm80ILi4ELi1ELb0EN4cute5tupleIJNS5_1CILi128EEENS7_ILi48EEENS7_ILi96EEEEEELi96ENS_10bfloat16_tEfNS_4arch4Sm80ELb0ELb1ELb0ELb1ELb0ELb1ELb1ELb1EEENS1_21CollectiveEpilogueFwdINS6_IJS8_SA_S9_EEENS6_IJNS7_ILi1EEESI_SI_EEESC_SE_Li128ELb1ELb1ELb1ELb0EEENS1_36VarlenDynamicPersistentTileSchedulerILi128ELi48ELi128ELi128ELb1ELb1ELb0ELb1ELb0ELb1EEEEEEEEEvNT_6ParamsE,"a",@progbits
	.sectionflags	@""
	.align	4
.nv.constant0._ZN7cutlass13device_kernelIN5flash19enable_sm80_to_sm89INS1_16FlashAttnFwdSm80INS1_25CollectiveMainloopFwdSm80ILi4ELi1ELb0EN4cute5tupleIJNS5_1CILi128EEENS7_ILi48EEENS7_ILi96EEEEEELi96ENS_10bfloat16_tEfNS_4arch4Sm80ELb0ELb1ELb0ELb1ELb0ELb1ELb1ELb1EEENS1_21CollectiveEpilogueFwdINS6_IJS8_SA_S9_EEENS6_IJNS7_ILi1EEESI_SI_EEESC_SE_Li128ELb1ELb1ELb1ELb0EEENS1_36VarlenDynamicPersistentTileSchedulerILi128ELi48ELi128ELi128ELb1ELb1ELb0ELb1ELb0ELb1EEEEEEEEEvNT_6ParamsE:
	.zero		1432


//--------------------- .nv.constant0._ZN7cutlass13device_kernelIN5flash19enable_sm80_to_sm89INS1_16FlashAttnFwdSm80INS1_25CollectiveMainloopFwdSm80ILi4ELi1ELb0EN4cute5tupleIJNS5_1CILi128EEENS7_ILi64EEENS7_ILi96EEEEEELi96ENS_10bfloat16_tEfNS_4arch4Sm80ELb1ELb0ELb0ELb0ELb0ELb0ELb1ELb1EEENS1_21CollectiveEpilogueFwdINS6_IJS8_SA_S9_EEENS6_IJNS7_ILi1EEESI_SI_EEESC_SE_Li128ELb0ELb1ELb1ELb0EEENS1_30DynamicPersistentTileSchedulerILi128ELi128ELb1ELb1ELb0EEEEEEEEEvNT_6ParamsE --------------------------
	.section	.nv.constant0._ZN7cutlass13device_kernelIN5flash19enable_sm80_to_sm89INS1_16FlashAttnFwdSm80INS1_25CollectiveMainloopFwdSm80ILi4ELi1ELb0EN4cute5tupleIJNS5_1CILi128EEENS7_ILi64EEENS7_ILi96EEEEEELi96ENS_10bfloat16_tEfNS_4arch4Sm80ELb1ELb0ELb0ELb0ELb0ELb0ELb1ELb1EEENS1_21CollectiveEpilogueFwdINS6_IJS8_SA_S9_EEENS6_IJNS7_ILi1EEESI_SI_EEESC_SE_Li128ELb0ELb1ELb1ELb0EEENS1_30DynamicPersistentTileSchedulerILi128ELi128ELb1ELb1ELb0EEEEEEEEEvNT_6ParamsE,"a",@progbits
	.sectionflags	@""
	.align	4
.nv.constant0._ZN7cutlass13device_kernelIN5flash19enable_sm80_to_sm89INS1_16FlashAttnFwdSm80INS1_25CollectiveMainloopFwdSm80ILi4ELi1ELb0EN4cute5tupleIJNS5_1CILi128EEENS7_ILi64EEENS7_ILi96EEEEEELi96ENS_10bfloat16_tEfNS_4arch4Sm80ELb1ELb0ELb0ELb0ELb0ELb0ELb1ELb1EEENS1_21CollectiveEpilogueFwdINS6_IJS8_SA_S9_EEENS6_IJNS7_ILi1EEESI_SI_EEESC_SE_Li128ELb0ELb1ELb1ELb0EEENS1_30DynamicPersistentTileSchedulerILi128ELi128ELb1ELb1ELb0EEEEEEEEEvNT_6ParamsE:
	.zero		1416


//--------------------- .nv.constant0._ZN7cutlass13device_kernelIN5flash19enable_sm80_to_sm89INS1_16FlashAttnFwdSm80INS1_25CollectiveMainloopFwdSm80ILi4ELi1ELb0EN4cute5tupleIJNS5_1CILi128EEENS7_ILi48EEENS7_ILi96EEEEEELi96ENS_10bfloat16_tEfNS_4arch4Sm80ELb1ELb0ELb0ELb1ELb0ELb0ELb1ELb1EEENS1_21CollectiveEpilogueFwdINS6_IJS8_SA_S9_EEENS6_IJNS7_ILi1EEESI_SI_EEESC_SE_Li128ELb1ELb1ELb1ELb0EEENS1_36VarlenDynamicPersistentTileSchedulerILi128ELi48ELi128ELi128ELb1ELb1ELb0ELb1ELb1ELb1EEEEEEEEEvNT_6ParamsE --------------------------
	.section	.nv.constant0._ZN7cutlass13device_kernelIN5flash19enable_sm80_to_sm89INS1_16FlashAttnFwdSm80INS1_25CollectiveMainloopFwdSm80ILi4ELi1ELb0EN4cute5tupleIJNS5_1CILi128EEENS7_ILi48EEENS7_ILi96EEEEEELi96ENS_10bfloat16_tEfNS_4arch4Sm80ELb1ELb0ELb0ELb1ELb0ELb0ELb1ELb1EEENS1_21CollectiveEpilogueFwdINS6_IJS8_SA_S9_EEENS6_IJNS7_ILi1EEESI_SI_EEESC_SE_Li128ELb1ELb1ELb1ELb0EEENS1_36VarlenDynamicPersistentTileSchedulerILi128ELi48ELi128ELi128ELb1ELb1ELb0ELb1ELb1ELb1EEEEEEEEEvNT_6ParamsE,"a",@progbits
	.sectionflags	@""
	.align	4
.nv.constant0._ZN7cutlass13device_kernelIN5flash19enable_sm80_to_sm89INS1_16FlashAttnFwdSm80INS1_25CollectiveMainloopFwdSm80ILi4ELi1ELb0EN4cute5tupleIJNS5_1CILi128EEENS7_ILi48EEENS7_ILi96EEEEEELi96ENS_10bfloat16_tEfNS_4arch4Sm80ELb1ELb0ELb0ELb1ELb0ELb0ELb1ELb1EEENS1_21CollectiveEpilogueFwdINS6_IJS8_SA_S9_EEENS6_IJNS7_ILi1EEESI_SI_EEESC_SE_Li128ELb1ELb1ELb1ELb0EEENS1_36VarlenDynamicPersistentTileSchedulerILi128ELi48ELi128ELi128ELb1ELb1ELb0ELb1ELb1ELb1EEEEEEEEEvNT_6ParamsE:
	.zero		1432


//--------------------- .nv.constant0._ZN7cutlass13device_kernelIN5flash19enable_sm80_to_sm89INS1_16FlashAttnFwdSm80INS1_25CollectiveMainloopFwdSm80ILi4ELi1ELb0EN4cute5tupleIJNS5_1CILi128EEENS7_ILi48EEENS7_ILi96EEEEEELi96ENS_10bfloat16_tEfNS_4arch4Sm80ELb1ELb0ELb0ELb1ELb0ELb1ELb1ELb1EEENS1_21CollectiveEpilogueFwdINS6_IJS8_SA_S9_EEENS6_IJNS7_ILi1EEESI_SI_EEESC_SE_Li128ELb1ELb1ELb1ELb0EEENS1_36VarlenDynamicPersistentTileSchedulerILi128ELi48ELi128ELi128ELb1ELb1ELb0ELb1ELb1ELb1EEEEEEEEEvNT_6ParamsE --------------------------
	.section	.nv.constant0._ZN7cutlass13device_kernelIN5flash19enable_sm80_to_sm89INS1_16FlashAttnFwdSm80INS1_25CollectiveMainloopFwdSm80ILi4ELi1ELb0EN4cute5tupleIJNS5_1CILi128EEENS7_ILi48EEENS7_ILi96EEEEEELi96ENS_10bfloat16_tEfNS_4arch4Sm80ELb1ELb0ELb0ELb1ELb0ELb1ELb1ELb1EEENS1_21CollectiveEpilogueFwdINS6_IJS8_SA_S9_EEENS6_IJNS7_ILi1EEESI_SI_EEESC_SE_Li128ELb1ELb1ELb1ELb0EEENS1_36VarlenDynamicPersistentTileSchedulerILi128ELi48ELi128ELi128ELb1ELb1ELb0ELb1ELb1ELb1EEEEEEEEEvNT_6ParamsE,"a",@progbits
	.sectionflags	@""
	.align	4
.nv.constant0._ZN7cutlass13device_kernelIN5flash19enable_sm80_to_sm89INS1_16FlashAttnFwdSm80INS1_25CollectiveMainloopFwdSm80ILi4ELi1ELb0EN4cute5tupleIJNS5_1CILi128EEENS7_ILi48EEENS7_ILi96EEEEEELi96ENS_10bfloat16_tEfNS_4arch4Sm80ELb1ELb0ELb0ELb1ELb0ELb1ELb1ELb1EEENS1_21CollectiveEpilogueFwdINS6_IJS8_SA_S9_EEENS6_IJNS7_ILi1EEESI_SI_EEESC_SE_Li128ELb1ELb1ELb1ELb0EEENS1_36VarlenDynamicPersistentTileSchedulerILi128ELi48ELi128ELi128ELb1ELb1ELb0ELb1ELb1ELb1EEEEEEEEEvNT_6ParamsE:
	.zero		1432


//--------------------- .text._ZN7cutlass13device_kernelIN5flash19enable_sm80_to_sm89INS1_16FlashAttnFwdSm80INS1_25CollectiveMainloopFwdSm80ILi4ELi1ELb0EN4cute5tupleIJNS5_1CILi128EEENS7_ILi64EEENS7_ILi96EEEEEELi96ENS_10bfloat16_tEfNS_4arch4Sm80ELb0ELb0ELb0ELb0ELb0ELb0ELb1ELb1EEENS1_21CollectiveEpilogueFwdINS6_IJS8_SA_S9_EEENS6_IJNS7_ILi1EEESI_SI_EEESC_SE_Li128ELb0ELb1ELb1ELb0EEENS1_19SingleTileSchedulerILb0ELb1ELb1ELi128EEEEEEEEEvNT_6ParamsE --------------------------
	.section	.text._ZN7cutlass13device_kernelIN5flash19enable_sm80_to_sm89INS1_16FlashAttnFwdSm80INS1_25CollectiveMainloopFwdSm80ILi4ELi1ELb0EN4cute5tupleIJNS5_1CILi128EEENS7_ILi64EEENS7_ILi96EEEEEELi96ENS_10bfloat16_tEfNS_4arch4Sm80ELb0ELb0ELb0ELb0ELb0ELb0ELb1ELb1EEENS1_21CollectiveEpilogueFwdINS6_IJS8_SA_S9_EEENS6_IJNS7_ILi1EEESI_SI_EEESC_SE_Li128ELb0ELb1ELb1ELb0EEENS1_19SingleTileSchedulerILb0ELb1ELb1ELi128EEEEEEEEEvNT_6ParamsE,"ax",@progbits
	.sectioninfo	@"SHI_REGISTERS=255"
	.align	128
.text._ZN7cutlass13device_kernelIN5flash19enable_sm80_to_sm89INS1_16FlashAttnFwdSm80INS1_25CollectiveMainloopFwdSm80ILi4ELi1ELb0EN4cute5tupleIJNS5_1CILi128EEENS7_ILi64EEENS7_ILi96EEEEEELi96ENS_10bfloat16_tEfNS_4arch4Sm80ELb0ELb0ELb0ELb0ELb0ELb0ELb1ELb1EEENS1_21CollectiveEpilogueFwdINS6_IJS8_SA_S9_EEENS6_IJNS7_ILi1EEESI_SI_EEESC_SE_Li128ELb0ELb1ELb1ELb0EEENS1_19SingleTileSchedulerILb0ELb1ELb1ELi128EEEEEEEEEvNT_6ParamsE:
        .type           _ZN7cutlass13device_kernelIN5flash19enable_sm80_to_sm89INS1_16FlashAttnFwdSm80INS1_25CollectiveMainloopFwdSm80ILi4ELi1ELb0EN4cute5tupleIJNS5_1CILi128EEENS7_ILi64EEENS7_ILi96EEEEEELi96ENS_10bfloat16_tEfNS_4arch4Sm80ELb0ELb0ELb0ELb0ELb0ELb0ELb1ELb1EEENS1_21CollectiveEpilogueFwdINS6_IJS8_SA_S9_EEENS6_IJNS7_ILi1EEESI_SI_EEESC_SE_Li128ELb0ELb1ELb1ELb0EEENS1_19SingleTileSchedulerILb0ELb1ELb1ELi128EEEEEEEEEvNT_6ParamsE,@function
        .size           _ZN7cutlass13device_kernelIN5flash19enable_sm80_to_sm89INS1_16FlashAttnFwdSm80INS1_25CollectiveMainloopFwdSm80ILi4ELi1ELb0EN4cute5tupleIJNS5_1CILi128EEENS7_ILi64EEENS7_ILi96EEEEEELi96ENS_10bfloat16_tEfNS_4arch4Sm80ELb0ELb0ELb0ELb0ELb0ELb0ELb1ELb1EEENS1_21CollectiveEpilogueFwdINS6_IJS8_SA_S9_EEENS6_IJNS7_ILi1EEESI_SI_EEESC_SE_Li128ELb0ELb1ELb1ELb0EEENS1_19SingleTileSchedulerILb0ELb1ELb1ELi128EEEEEEEEEvNT_6ParamsE,(.L_x_1424 - _ZN7cutlass13device_kernelIN5flash19enable_sm80_to_sm89INS1_16FlashAttnFwdSm80INS1_25CollectiveMainloopFwdSm80ILi4ELi1ELb0EN4cute5tupleIJNS5_1CILi128EEENS7_ILi64EEENS7_ILi96EEEEEELi96ENS_10bfloat16_tEfNS_4arch4Sm80ELb0ELb0ELb0ELb0ELb0ELb0ELb1ELb1EEENS1_21CollectiveEpilogueFwdINS6_IJS8_SA_S9_EEENS6_IJNS7_ILi1EEESI_SI_EEESC_SE_Li128ELb0ELb1ELb1ELb0EEENS1_19SingleTileSchedulerILb0ELb1ELb1ELi128EEEEEEEEEvNT_6ParamsE)
        .other          _ZN7cutlass13device_kernelIN5flash19enable_sm80_to_sm89INS1_16FlashAttnFwdSm80INS1_25CollectiveMainloopFwdSm80ILi4ELi1ELb0EN4cute5tupleIJNS5_1CILi128EEENS7_ILi64EEENS7_ILi96EEEEEELi96ENS_10bfloat16_tEfNS_4arch4Sm80ELb0ELb0ELb0ELb0ELb0ELb0ELb1ELb1EEENS1_21CollectiveEpilogueFwdINS6_IJS8_SA_S9_EEENS6_IJNS7_ILi1EEESI_SI_EEESC_SE_Li128ELb0ELb1ELb1ELb0EEENS1_19SingleTileSchedulerILb0ELb1ELb1ELi128EEEEEEEEEvNT_6ParamsE,@"STO_CUDA_ENTRY STV_DEFAULT"
_ZN7cutlass13device_kernelIN5flash19enable_sm80_to_sm89INS1_16FlashAttnFwdSm80INS1_25CollectiveMainloopFwdSm80ILi4ELi1ELb0EN4cute5tupleIJNS5_1CILi128EEENS7_ILi64EEENS7_ILi96EEEEEELi96ENS_10bfloat16_tEfNS_4arch4Sm80ELb0ELb0ELb0ELb0ELb0ELb0ELb1ELb1EEENS1_21CollectiveEpilogueFwdINS6_IJS8_SA_S9_EEENS6_IJNS7_ILi1EEESI_SI_EEESC_SE_Li128ELb0ELb1ELb1ELb0EEENS1_19SingleTileSchedulerILb0ELb1ELb1ELi128EEEEEEEEEvNT_6ParamsE:
[----:B------:R-:W-:-:S03]  /*0000*/  MOV R1, c[0x0][0x28] ;  /* 0x00000a0000017a02 */ /* 0x000fc60000000f00 */
[----:B------:R-:W1:Y:S01]  /*0010*/  S2R R172, SR_TID.X ;  /* 0x0000000000ac7919 */ /* 0x000e620000002100 */
[----:B------:R-:W-:-:S03]  /*0020*/  IADD3 R1, R1, -0x38, RZ ;  /* 0xffffffc801017810 */ /* 0x000fc60007ffe0ff */
[----:B------:R-:W2:Y:S04]  /*0030*/  S2R R2, SR_CTAID.Y ;  /* 0x0000000000027919 */ /* 0x000ea80000002600 */
[----:B------:R-:W3:Y:S01]  /*0040*/  S2R R28, SR_CTAID.Z ;  /* 0x00000000001c7919 */ /* 0x000ee20000002700 */
[----:B-1----:R-:W-:-:S06]  /*0050*/  SHF.R.U32.HI R0, RZ, 0x5, R172 ;  /* 0x00000005ff007819 */ /* 0x002fcc00000116ac */
[----:B------:R-:W1:Y:S02]  /*0060*/  SHFL.IDX PT, R0, R0, RZ, 0x1f ;  /* 0x00001fff00007589 */ /* 0x000e6400000e0000 */
[----:B-1----:R-:W-:-:S13]  /*0070*/  ISETP.NE.AND P0, PT, R0, RZ, PT ;  /* 0x000000ff0000720c */ /* 0x002fda0003f05270 */
[----:B------:R-:W-:Y:S05]  /*0080*/  @!P0 BRA `(.L_x_0) ;  /* 0x0000008000008947 */ /* 0x000fea0003800000 */
[----:B--23--:R1:W-:Y:S01]  /*0090*/  STL [R1+0x30], R2 ;  /* 0x0000300201007387 */ /* 0x00c3e20000100800 */
[----:B------:R-:W-:-:S04]  /*00a0*/  MOV R0, c[0x0][0x550] ;  /* 0x0001540000007a02 */ /* 0x000fc80000000f00 */
[----:B------:R-:W-:-:S13]  /*00b0*/  ISETP.NE.AND P0, PT, R0, 0x1, PT ;  /* 0x000000010000780c */ /* 0x000fda0003f05270 */
[----:B------:R-:W-:Y:S05]  /*00c0*/  @!P0 BRA `(.L_x_1) ;  /* 0x000000a000008947 */ /* 0x000fea0003800000 */
[----:B------:R-:W-:-:S05]  /*00d0*/  IMAD.HI.U32 R0, R2, c[0x0][0x554], RZ ;  /* 0x0001550002007a27 */ /* 0x000fca00078e00ff */
[----:B------:R-:W-:-:S05]  /*00e0*/  SHF.R.U32.HI R0, RZ, c[0x0][0x558], R0 ;  /* 0x00015600ff007a19 */ /* 0x000fca0000011600 */
[----:B------:R2:W-:Y:S01]  /*00f0*/  STL [R1+0x30], R0 ;  /* 0x0000300001007387 */ /* 0x0005e20000100800 */
[----:B------:R-:W-:Y:S05]  /*0100*/  BRA `(.L_x_1) ;  /* 0x0000006000007947 */ /* 0x000fea0003800000 */
.L_x_0:
[----:B--23--:R-:W-:Y:S01]  /*0110*/  IMAD.MOV.U32 R0, RZ, RZ, c[0x0][0x550] ;  /* 0x00015400ff007624 */ /* 0x00cfe200078e00ff */
[----:B------:R-:W-:-:S04]  /*0120*/  MOV R3, R2 ;  /* 0x0000000200037202 */ /* 0x000fc80000000f00 */
[----:B------:R-:W-:-:S13]  /*0130*/  ISETP.NE.AND P0, PT, R0, 0x1, PT ;  /* 0x000000010000780c */ /* 0x000fda0003f05270 */
[----:B------:R-:W-:-:S05]  /*0140*/  @P0 IMAD.HI.U32 R0, R2, c[0x0][0x554], RZ ;  /* 0x0001550002000a27 */ /* 0x000fca00078e00ff */
[----:B------:R-:W-:-:S05]  /*0150*/  @P0 SHF.R.U32.HI R3, RZ, c[0x0][0x558], R0 ;  /* 0x00015600ff030a19 */ /* 0x000fca0000011600 */
[----:B------:R1:W-:Y:S02]  /*0160*/  STL [R1+0x30], R3 ;  /* 0x0000300301007387 */ /* 0x0003e40000100800 */
.L_x_1:
[----:B------:R-:W3:Y:S01]  /*0170*/  LDL R22, [R1+0x30] ;  /* 0x0000300001167983 */ /* 0x000ee20000100800 */
[----:B------:R-:W-:Y:S02]  /*0180*/  ISETP.GE.AND P0, PT, R28, RZ, PT ;  /* 0x000000ff1c00720c */ /* 0x000fe40003f06270 */
[----:B--23--:R-:W-:-:S05]  /*0190*/  IADD3 R0, -R22, RZ, RZ ;  /* 0x000000ff16007210 */ /* 0x00cfca0007ffe1ff */
[----:B------:R-:W-:-:S06]  /*01a0*/  IMAD R10, R0, c[0x0][0x550], R2 ;  /* 0x00015400000a7a24 */ /* 0x000fcc00078e0202 */
[----:B------:R-:W-:Y:S05]  /*01b0*/  @!P0 EXIT ;  /* 0x000000000000894d */ /* 0x000fea0003800000 */
[----:B-1----:R-:W-:-:S05]  /*01c0*/  IMAD.MOV.U32 R3, RZ, RZ, c[0x0][0x1d0] ;  /* 0x00007400ff037624 */ /* 0x002fca00078e00ff */
[C---:B------:R-:W-:Y:S02]  /*01d0*/  ISETP.GE.AND P0, PT, R3.reuse, 0x1, PT ;  /* 0x000000010300780c */ /* 0x040fe40003f06270 */
[----:B------:R-:W-:-:S04]  /*01e0*/  IADD3 R2, R3, 0x3f, RZ ;  /* 0x0000003f03027810 */ /* 0x000fc80007ffe0ff */
[----:B------:R-:W-:-:S04]  /*01f0*/  SHF.R.S32.HI R0, RZ, 0x1f, R2 ;  /* 0x0000001fff007819 */ /* 0x000fc80000011402 */
[----:B------:R-:W-:Y:S01]  /*0200*/  LEA.HI R2, R0, R2, RZ, 0x6 ;  /* 0x0000000200027211 */ /* 0x000fe200078f30ff */
[----:B------:R-:W-:-:S03]  /*0210*/  IMAD.MOV.U32 R0, RZ, RZ, RZ ;  /* 0x000000ffff007224 */ /* 0x000fc600078e00ff */
[----:B------:R-:W-:Y:S01]  /*0220*/  SHF.R.S32.HI R11, RZ, 0x6, R2 ;  /* 0x00000006ff0b7819 */ /* 0x000fe20000011402 */
[----:B------:R-:W-:Y:S05]  /*0230*/  @!P0 BRA `(.L_x_2) ;  /* 0x0000020000008947 */ /* 0x000fea0003800000 */
[----:B------:R-:W-:-:S04]  /*0240*/  SHF.R.U32.HI R0, RZ, 0x10, R10 ;  /* 0x00000010ff007819 */ /* 0x000fc8000001160a */
[----:B------:R-:W-:-:S04]  /*0250*/  ISETP.NE.AND P0, PT, R0, RZ, PT ;  /* 0x000000ff0000720c */ /* 0x000fc80003f05270 */
[----:B------:R-:W-:-:S04]  /*0260*/  SEL R5, R0, c[0x0][0x338], P0 ;  /* 0x0000ce0000057a07 */ /* 0x000fc80000000000 */
[----:B------:R-:W-:Y:S02]  /*0270*/  IABS R0, R5 ;  /* 0x0000000500007213 */ /* 0x000fe40000000000 */
[----:B------:R-:W-:-:S03]  /*0280*/  IADD3 R7, R11, -0x1, R5 ;  /* 0xffffffff0b077810 */ /* 0x000fc60007ffe005 */
[----:B------:R-:W-:Y:S01]  /*0290*/  IMAD.MOV.U32 R4, RZ, RZ, R0 ;  /* 0x000000ffff047224 */ /* 0x000fe200078e0000 */
[----:B------:R-:W-:-:S03]  /*02a0*/  IABS R9, R7 ;  /* 0x0000000700097213 */ /* 0x000fc60000000000 */
[----:B------:R-:W1:Y:S08]  /*02b0*/  I2F.RP R2, R4 ;  /* 0x0000000400027306 */ /* 0x000e700000209400 */
[----:B-1----:R-:W1:Y:S02]  /*02c0*/  MUFU.RCP R2, R2 ;  /* 0x0000000200027308 */ /* 0x002e640000001000 */
[----:B-1----:R-:W-:-:S06]  /*02d0*/  IADD3 R2, R2, 0xffffffe, RZ ;  /* 0x0ffffffe02027810 */ /* 0x002fcc0007ffe0ff */
[----:B------:R-:W1:Y:S02]  /*02e0*/  F2I.FTZ.U32.TRUNC.NTZ R3, R2 ;  /* 0x0000000200037305 */ /* 0x000e64000021f000 */
[----:B-1----:R-:W-:Y:S02]  /*02f0*/  IMAD.MOV R0, RZ, RZ, -R3 ;  /* 0x000000ffff007224 */ /* 0x002fe400078e0a03 */
[----:B------:R-:W-:Y:S02]  /*0300*/  IMAD.MOV.U32 R2, RZ, RZ, RZ ;  /* 0x000000ffff027224 */ /* 0x000fe400078e00ff */
[----:B------:R-:W-:Y:S01]  /*0310*/  IMAD.MOV.U32 R6, RZ, RZ, R0 ;  /* 0x000000ffff067224 */ /* 0x000fe200078e0000 */
[----:B------:R-:W-:-:S03]  /*0320*/  IABS R0, R5 ;  /* 0x0000000500007213 */ /* 0x000fc60000000000 */
[----:B------:R-:W-:Y:S02]  /*0330*/  IMAD R6, R6, R4, RZ ;  /* 0x0000000406067224 */ /* 0x000fe400078e02ff */
[----:B------:R-:W-:Y:S02]  /*0340*/  IMAD.MOV R8, RZ, RZ, -R0 ;  /* 0x000000ffff087224 */ /* 0x000fe400078e0a00 */
[----:B------:R-:W-:-:S04]  /*0350*/  IMAD.HI.U32 R0, R3, R6, R2 ;  /* 0x0000000603007227 */ /* 0x000fc800078e0002 */
[----:B------:R-:W-:Y:S02]  /*0360*/  IMAD.MOV.U32 R2, RZ, RZ, R9 ;  /* 0x000000ffff027224 */ /* 0x000fe400078e0009 */
[----:B------:R-:W-:Y:S02]  /*0370*/  IMAD.MOV.U32 R3, RZ, RZ, R8 ;  /* 0x000000ffff037224 */ /* 0x000fe400078e0008 */
[----:B------:R-:W-:-:S04]  /*0380*/  IMAD.HI.U32 R0, R0, R2, RZ ;  /* 0x0000000200007227 */ /* 0x000fc800078e00ff */
[----:B------:R-:W-:-:S05]  /*0390*/  IMAD R2, R0, R3, R2 ;  /* 0x0000000300027224 */ /* 0x000fca00078e0202 */
[----:B------:R-:W-:-:S13]  /*03a0*/  ISETP.GT.U32.AND P0, PT, R4, R2, PT ;  /* 0x000000020400720c */ /* 0x000fda0003f04070 */
[----:B------:R-:W-:Y:S01]  /*03b0*/  @!P0 IMAD.IADD R2, R2, 0x1, -R4 ;  /* 0x0000000102028824 */ /* 0x000fe200078e0a04 */
[----:B------:R-:W-:Y:S02]  /*03c0*/  @!P0 IADD3 R0, R0, 0x1, RZ ;  /* 0x0000000100008810 */ /* 0x000fe40007ffe0ff */
[----:B------:R-:W-:Y:S02]  /*03d0*/  ISETP.NE.AND P0, PT, R5, RZ, PT ;  /* 0x000000ff0500720c */ /* 0x000fe40003f05270 */
[----:B------:R-:W-:Y:S02]  /*03e0*/  ISETP.GE.U32.AND P2, PT, R2, R4, PT ;  /* 0x000000040200720c */ /* 0x000fe40003f46070 */
[----:B------:R-:W-:-:S04]  /*03f0*/  LOP3.LUT R2, R7, R5, RZ, 0x3c, !PT ;  /* 0x0000000507027212 */ /* 0x000fc800078e3cff */
[----:B------:R-:W-:-:S07]  /*0400*/  ISETP.GE.AND P1, PT, R2, RZ, PT ;  /* 0x000000ff0200720c */ /* 0x000fce0003f26270 */
[----:B------:R-:W-:-:S06]  /*0410*/  @P2 IADD3 R0, R0, 0x1, RZ ;  /* 0x0000000100002810 */ /* 0x000fcc0007ffe0ff */
[----:B------:R-:W-:Y:S01]  /*0420*/  @!P1 IMAD.MOV R0, RZ, RZ, -R0 ;  /* 0x000000ffff009224 */ /* 0x000fe200078e0a00 */
[----:B------:R-:W-:Y:S02]  /*0430*/  @!P0 LOP3.LUT R0, RZ, R5, RZ, 0x33, !PT ;  /* 0x00000005ff008212 */ /* 0x000fe400078e33ff */
.L_x_2:
[----:B------:R-:W-:Y:S01]  /*0440*/  LOP3.LUT R2, R10, 0xffff, RZ, 0xc0, !PT ;  /* 0x0000ffff0a027812 */ /* 0x000fe200078ec0ff */
[----:B------:R-:W-:Y:S01]  /*0450*/  ULDC.64 UR6, c[0x0][0x118] ;  /* 0x0000460000067ab9 */ /* 0x000fe20000000a00 */
[----:B------:R-:W-:Y:S01]  /*0460*/  PLOP3.LUT P4, PT, PT, PT, PT, 0x80, 0x0 ;  /* 0x000000000000781c */ /* 0x000fe20003f8f070 */
[----:B------:R-:W-:Y:S01]  /*0470*/  CS2R R20, SRZ ;  /* 0x0000000000147805 */ /* 0x000fe2000001ff00 */
[----:B------:R-:W-:Y:S01]  /*0480*/  CS2R R18, SRZ ;  /* 0x0000000000127805 */ /* 0x000fe2000001ff00 */
[----:B------:R-:W-:Y:S01]  /*0490*/  IMAD R184, R2, R0, RZ ;  /* 0x0000000002b87224 */ /* 0x000fe200078e02ff */
[----:B------:R-:W-:Y:S01]  /*04a0*/  CS2R R130, SRZ ;  /* 0x0000000000827805 */ /* 0x000fe2000001ff00 */
[----:B------:R-:W-:Y:S01]  /*04b0*/  CS2R R128, SRZ ;  /* 0x0000000000807805 */ /* 0x000fe2000001ff00 */
[----:B------:R-:W-:Y:S01]  /*04c0*/  CS2R R170, SRZ ;  /* 0x0000000000aa7805 */ /* 0x000fe2000001ff00 */
[----:B------:R-:W-:Y:S01]  /*04d0*/  IMAD.IADD R0, R184, 0x1, R0 ;  /* 0x00000001b8007824 */ /* 0x000fe200078e0200 */
[----:B------:R1:W-:Y:S01]  /*04e0*/  STL [R1+0x34], R184 ;  /* 0x000034b801007387 */ /* 0x0003e20000100800 */
[----:B------:R-:W-:Y:S01]  /*04f0*/  CS2R R168, SRZ ;  /* 0x0000000000a87805 */ /* 0x000fe2000001ff00 */
[----:B------:R-:W-:Y:S01]  /*0500*/  CS2R R126, SRZ ;  /* 0x00000000007e7805 */ /* 0x000fe2000001ff00 */
[----:B------:R-:W-:Y:S01]  /*0510*/  CS2R R124, SRZ ;  /* 0x00000000007c7805 */ /* 0x000fe2000001ff00 */
[----:B------:R-:W-:Y:S01]  /*0520*/  IMNMX R136, R11, R0, PT ;  /* 0x000000000b887217 */ /* 0x000fe20003800200 */
[----:B------:R-:W-:Y:S01]  /*0530*/  CS2R R166, SRZ ;  /* 0x0000000000a67805 */ /* 0x000fe2000001ff00 */
[----:B------:R-:W-:Y:S01]  /*0540*/  CS2R R164, SRZ ;  /* 0x0000000000a47805 */ /* 0x000fe2000001ff00 */
[----:B------:R-:W-:Y:S01]  /*0550*/  CS2R R118, SRZ ;  /* 0x0000000000767805 */ /* 0x000fe2000001ff00 */
[----:B------:R-:W-:Y:S01]  /*0560*/  ISETP.GT.AND P0, PT, R136, R184, PT ;  /* 0x000000b88800720c */ /* 0x000fe20003f04270 */
[----:B------:R-:W-:Y:S01]  /*0570*/  CS2R R116, SRZ ;  /* 0x0000000000747805 */ /* 0x000fe2000001ff00 */
        /* <DEDUP_REMOVED lines=38> */
[----:B------:R-:W-:Y:S05]  /*07e0*/  @!P0 BRA `(.L_x_3) ;  /* 0x00007ca000008947 */ /* 0x000fea0003800000 */
[----:B-1----:R-:W-:-:S04]  /*07f0*/  ISETP.NE.U32.AND P0, PT, RZ, c[0x0][0x340], PT ;  /* 0x0000d000ff007a0c */ /* 0x002fc80003f05070 */
[----:B------:R-:W-:-:S13]  /*0800*/  ISETP.NE.AND.EX P1, PT, RZ, c[0x0][0x344], PT, P0 ;  /* 0x0000d100ff007a0c */ /* 0x000fda0003f25300 */
[----:B------:R-:W-:-:S04]  /*0810*/  @P1 IMAD.MOV.U32 R2, RZ, RZ, 0x4 ;  /* 0x00000004ff021424 */ /* 0x000fc800078e00ff */
[----:B------:R-:W-:-:S05]  /*0820*/  @P1 IMAD.WIDE R2, R28, R2, c[0x0][0x340] ;  /* 0x0000d0001c021625 */ /* 0x000fca00078e0202 */
[----:B------:R1:W2:Y:S01]  /*0830*/  @P1 LDG.E R17, [R2.64] ;  /* 0x0000000602111981 */ /* 0x0002a2000c1e1900 */
[----:B------:R-:W-:Y:S01]  /*0840*/  SHF.R.S32.HI R25, RZ, 0x1f, R172 ;  /* 0x0000001fff197819 */ /* 0x000fe200000114ac */
[----:B------:R-:W-:Y:S01]  /*0850*/  IMAD.MOV.U32 R4, RZ, RZ, c[0x0][0x2c4] ;  /* 0x0000b100ff047624 */ /* 0x000fe200078e00ff */
[----:B------:R-:W-:Y:S01]  /*0860*/  SHF.R.S32.HI R16, RZ, 0x1f, R22 ;  /* 0x0000001fff107819 */ /* 0x000fe20000011416 */
[----:B------:R-:W3:Y:S01]  /*0870*/  S2R R29, SR_CTAID.X ;  /* 0x00000000001d7919 */ /* 0x000ee20000002500 */
[-C--:B------:R-:W-:Y:S01]  /*0880*/  LEA.HI R19, R25, R172.reuse, RZ, 0x2 ;  /* 0x000000ac19137211 */ /* 0x080fe200078f10ff */
[----:B------:R-:W-:Y:S01]  /*0890*/  ULDC UR5, c[0x0][0x2c4] ;  /* 0x0000b10000057ab9 */ /* 0x000fe20000000800 */
[----:B------:R-:W-:Y:S01]  /*08a0*/  ISETP.NE.AND P0, PT, R4, 0x1, PT ;  /* 0x000000010400780c */ /* 0x000fe20003f05270 */
[----:B------:R-:W-:Y:S01]  /*08b0*/  IMAD R0, R16, c[0x0][0x1b8], RZ ;  /* 0x00006e0010007a24 */ /* 0x000fe200078e02ff */
[----:B------:R-:W-:Y:S01]  /*08c0*/  LOP3.LUT R4, R19, 0xfffffffc, RZ, 0xc0, !PT ;  /* 0xfffffffc13047812 */ /* 0x000fe200078ec0ff */
[----:B------:R-:W-:Y:S01]  /*08d0*/  ULDC UR4, c[0x0][0x168] ;  /* 0x00005a0000047ab9 */ /* 0x000fe20000000800 */
[-C--:B------:R-:W-:Y:S01]  /*08e0*/  LEA.HI R26, R25, R172.reuse, RZ, 0x3 ;  /* 0x000000ac191a7211 */ /* 0x080fe200078f18ff */
[----:B------:R-:W-:Y:S01]  /*08f0*/  IMAD R0, R22, c[0x0][0x1bc], R0 ;  /* 0x00006f0016007a24 */ /* 0x000fe200078e0200 */
[----:B------:R-:W-:Y:S01]  /*0900*/  SHF.R.S32.HI R36, RZ, 0x2, R19 ;  /* 0x00000002ff247819 */ /* 0x000fe20000011413 */
[----:B------:R-:W-:Y:S01]  /*0910*/  UIMAD UR4, UR5, UR4, URZ ;  /* 0x00000004050472a4 */ /* 0x000fe2000f8e023f */
[----:B------:R-:W-:Y:S01]  /*0920*/  IADD3 R4, -R4, R172, RZ ;  /* 0x000000ac04047210 */ /* 0x000fe20007ffe1ff */
[----:B------:R-:W-:Y:S01]  /*0930*/  BSSY B0, `(.L_x_4) ;  /* 0x000007a000007945 */ /* 0x000fe20003800000 */
[----:B------:R-:W-:-:S02]  /*0940*/  SHF.R.S32.HI R24, RZ, 0x3, R26 ;  /* 0x00000003ff187819 */ /* 0x000fc4000001141a */
[----:B------:R-:W-:Y:S01]  /*0950*/  SHF.R.S32.HI R27, RZ, 0x1f, R28 ;  /* 0x0000001fff1b7819 */ /* 0x000fe2000001141c */
[C-C-:B------:R-:W-:Y:S01]  /*0960*/  IMAD R5, R4.reuse, 0x20, R36.reuse ;  /* 0x0000002004057824 */ /* 0x140fe200078e0224 */
[-C--:B------:R-:W-:Y:S01]  /*0970*/  LEA.HI R23, R25, R172.reuse, RZ, 0x4 ;  /* 0x000000ac19177211 */ /* 0x080fe200078f20ff */
[----:B------:R-:W-:Y:S01]  /*0980*/  IMAD.SHL.U32 R4, R4, 0x8, RZ ;  /* 0x0000000804047824 */ /* 0x000fe200078e00ff */
[----:B------:R-:W-:Y:S01]  /*0990*/  SHF.R.S32.HI R9, RZ, 0x1f, R36 ;  /* 0x0000001fff097819 */ /* 0x000fe20000011424 */
[----:B------:R-:W-:Y:S01]  /*09a0*/  IMAD R8, R27, c[0x0][0x1c0], RZ ;  /* 0x000070001b087a24 */ /* 0x000fe200078e02ff */
[----:B------:R-:W-:Y:S01]  /*09b0*/  LOP3.LUT R12, R23, 0xfffffff0, RZ, 0xc0, !PT ;  /* 0xfffffff0170c7812 */ /* 0x000fe200078ec0ff */
[----:B-1----:R-:W-:Y:S01]  /*09c0*/  IMAD.WIDE.U32 R2, R22, c[0x0][0x1b8], RZ ;  /* 0x00006e0016027a25 */ /* 0x002fe200078e00ff */
[----:B------:R-:W-:Y:S02]  /*09d0*/  LEA.HI R159, R25, R172, RZ, 0x5 ;  /* 0x000000ac199f7211 */ /* 0x000fe400078f28ff */
[----:B---3--:R-:W-:Y:S01]  /*09e0*/  LEA R11, R29, R5, 0x7 ;  /* 0x000000051d0b7211 */ /* 0x008fe200078e38ff */
[----:B------:R-:W-:Y:S01]  /*09f0*/  IMAD.IADD R3, R3, 0x1, R0 ;  /* 0x0000000103037824 */ /* 0x000fe200078e0200 */
[----:B------:R-:W-:Y:S01]  /*0a00*/  ISETP.GE.AND P5, PT, R4, c[0x0][0x1d4], PT ;  /* 0x0000750004007a0c */ /* 0x000fe20003fa6270 */
[----:B------:R-:W-:-:S02]  /*0a10*/  IMAD.SHL.U32 R0, R24, 0x40, RZ ;  /* 0x0000004018007824 */ /* 0x000fc400078e00ff */
[----:B------:R-:W-:Y:S01]  /*0a20*/  @P0 IMAD.HI.U32 R5, R11, c[0x0][0x2c8], RZ ;  /* 0x0000b2000b050a27 */ /* 0x000fe200078e00ff */
[----:B------:R-:W-:Y:S02]  /*0a30*/  SEL R37, RZ, 0x1, P5 ;  /* 0x00000001ff257807 */ /* 0x000fe40002800000 */
[----:B------:R-:W-:Y:S01]  /*0a40*/  LOP3.LUT R0, R0, 0xc0, RZ, 0xc0, !PT ;  /* 0x000000c000007812 */ /* 0x000fe200078ec0ff */
[C---:B------:R-:W-:Y:S02]  /*0a50*/  IMAD R8, R28.reuse, c[0x0][0x1c4], R8 ;  /* 0x000071001c087a24 */ /* 0x040fe400078e0208 */
[----:B------:R-:W-:Y:S01]  /*0a60*/  IMAD.WIDE.U32 R2, R28, c[0x0][0x1c0], R2 ;  /* 0x000070001c027a25 */ /* 0x000fe200078e0002 */
[----:B------:R-:W-:Y:S02]  /*0a70*/  LOP3.LUT R7, R0, 0x18, R4, 0xf8, !PT ;  /* 0x0000001800077812 */ /* 0x000fe400078ef804 */
[----:B------:R-:W-:Y:S01]  /*0a80*/  SHF.R.U32.HI R6, RZ, 0x3, R0 ;  /* 0x00000003ff067819 */ /* 0x000fe20000011600 */
[----:B------:R-:W-:Y:S01]  /*0a90*/  IMAD.MOV.U32 R0, RZ, RZ, R11 ;  /* 0x000000ffff007224 */ /* 0x000fe200078e000b */
[----:B------:R-:W-:Y:S01]  /*0aa0*/  @P0 SHF.R.U32.HI R0, RZ, c[0x0][0x2cc], R5 ;  /* 0x0000b300ff000a19 */ /* 0x000fe20000011605 */
[----:B------:R-:W-:Y:S01]  /*0ab0*/  IMAD.IADD R3, R3, 0x1, R8 ;  /* 0x0000000103037824 */ /* 0x000fe200078e0208 */
[----:B------:R-:W-:Y:S01]  /*0ac0*/  LOP3.LUT R224, R7, R6, RZ, 0x3c, !PT ;  /* 0x0000000607e07212 */ /* 0x000fe200078e3cff */
[----:B------:R-:W-:Y:S01]  /*0ad0*/  IMAD R7, R9, c[0x0][0x1e0], RZ ;  /* 0x0000780009077a24 */ /* 0x000fe200078e02ff */
[--C-:B------:R-:W-:Y:S01]  /*0ae0*/  SHF.R.S32.HI R10, RZ, 0x1f, R0.reuse ;  /* 0x0000001fff0a7819 */ /* 0x100fe20000011400 */
[----:B------:R-:W-:Y:S01]  /*0af0*/  IMAD.MOV R13, RZ, RZ, -R0 ;  /* 0x000000ffff0d7224 */ /* 0x000fe200078e0a00 */
[----:B------:R-:W-:Y:S01]  /*0b00*/  SHF.R.S32.HI R5, RZ, 0x1f, R4 ;  /* 0x0000001fff057819 */ /* 0x000fe20000011404 */
[----:B------:R-:W-:-:S04]  /*0b10*/  IMAD.WIDE.U32 R2, R0, c[0x0][0x1b0], R2 ;  /* 0x00006c0000027a25 */ /* 0x000fc800078e0002 */
[----:B------:R-:W-:Y:S02]  /*0b20*/  IMAD R10, R10, c[0x0][0x1b0], RZ ;  /* 0x00006c000a0a7a24 */ /* 0x000fe400078e02ff */
[----:B------:R-:W-:Y:S02]  /*0b30*/  IMAD R6, R9, c[0x0][0x208], RZ ;  /* 0x0000820009067a24 */ /* 0x000fe400078e02ff */
[----:B------:R-:W-:Y:S02]  /*0b40*/  IMAD R0, R0, c[0x0][0x1b4], R10 ;  /* 0x00006d0000007a24 */ /* 0x000fe400078e020a */
[----:B------:R-:W-:Y:S02]  /*0b50*/  IMAD R10, R13, c[0x0][0x2c4], R11 ;  /* 0x0000b1000d0a7a24 */ /* 0x000fe400078e020b */
[----:B------:R-:W-:Y:S01]  /*0b60*/  IMAD.IADD R18, R172, 0x1, -R12 ;  /* 0x00000001ac127824 */ /* 0x000fe200078e0a0c */
[----:B------:R-:W-:Y:S01]  /*0b70*/  IADD3 R3, R3, R0, RZ ;  /* 0x0000000003037210 */ /* 0x000fe20007ffe0ff */
[C---:B------:R-:W-:Y:S01]  /*0b80*/  IMAD R14, R36.reuse, c[0x0][0x1e4], R7 ;  /* 0x00007900240e7a24 */ /* 0x040fe200078e0207 */
[----:B------:R-:W-:Y:S01]  /*0b90*/  SHF.R.S32.HI R0, RZ, 0x1f, R10 ;  /* 0x0000001fff007819 */ /* 0x000fe2000001140a */
[----:B------:R-:W-:Y:S01]  /*0ba0*/  IMAD R15, R36, c[0x0][0x20c], R6 ;  /* 0x00008300240f7a24 */ /* 0x000fe200078e0206 */
[----:B------:R-:W-:Y:S01]  /*0bb0*/  LEA.HI R20, R18, R18, RZ, 0x1 ;  /* 0x0000001212147211 */ /* 0x000fe200078f08ff */
[----:B------:R-:W-:-:S03]  /*0bc0*/  IMAD.WIDE.U32 R8, R36, c[0x0][0x1e0], R4 ;  /* 0x0000780024087a25 */ /* 0x000fc600078e0004 */
[----:B------:R-:W-:Y:S01]  /*0bd0*/  SHF.R.S32.HI R12, RZ, 0x1, R20 ;  /* 0x00000001ff0c7819 */ /* 0x000fe20000011414 */
[----:B------:R-:W-:Y:S01]  /*0be0*/  IMAD.WIDE.U32 R6, R36, c[0x0][0x208], R4 ;  /* 0x0000820024067a25 */ /* 0x000fe200078e0004 */
[----:B------:R-:W-:Y:S02]  /*0bf0*/  IADD3 R9, R9, R14, RZ ;  /* 0x0000000e09097210 */ /* 0x000fe40007ffe0ff */
[----:B------:R-:W-:Y:S01]  /*0c00*/  SHF.R.S32.HI R13, RZ, 0x1f, R20 ;  /* 0x0000001fff0d7819 */ /* 0x000fe20000011414 */
[----:B------:R-:W-:Y:S02]  /*0c10*/  IMAD R0, R0, c[0x0][0x1a8], RZ ;  /* 0x00006a0000007a24 */ /* 0x000fe400078e02ff */
[----:B------:R-:W-:Y:S02]  /*0c20*/  IMAD.IADD R7, R7, 0x1, R15 ;  /* 0x0000000107077824 */ /* 0x000fe400078e020f */
[C---:B------:R-:W-:Y:S02]  /*0c30*/  IMAD R14, R16.reuse, c[0x0][0x1e8], RZ ;  /* 0x00007a00100e7a24 */ /* 0x040fe400078e02ff */
[----:B------:R-:W-:-:S02]  /*0c40*/  IMAD R15, R16, c[0x0][0x210], RZ ;  /* 0x00008400100f7a24 */ /* 0x000fc400078e02ff */
[----:B------:R-:W-:Y:S01]  /*0c50*/  IMAD R16, R10, c[0x0][0x1ac], R0 ;  /* 0x00006b000a107a24 */ /* 0x000fe200078e0200 */
[----:B------:R-:W-:Y:S01]  /*0c60*/  IADD3 R0, R4, 0x40, RZ ;  /* 0x0000004004007810 */ /* 0x000fe20007ffe0ff */
[----:B------:R-:W-:Y:S01]  /*0c70*/  IMAD.WIDE.U32 R10, R10, c[0x0][0x1a8], R2 ;  /* 0x00006a000a0a7a25 */ /* 0x000fe200078e0002 */
[----:B------:R-:W-:Y:S02]  /*0c80*/  LEA.HI R2, R13, R12, RZ, 0x2 ;  /* 0x0000000c0d027211 */ /* 0x000fe400078f10ff */
[----:B------:R-:W-:Y:S01]  /*0c90*/  ISETP.GE.AND P6, PT, R0, c[0x0][0x1d4], PT ;  /* 0x0000750000007a0c */ /* 0x000fe20003fc6270 */
[----:B------:R-:W-:Y:S01]  /*0ca0*/  IMAD R14, R22, c[0x0][0x1ec], R14 ;  /* 0x00007b00160e7a24 */ /* 0x000fe200078e020e */
[----:B------:R-:W-:Y:S01]  /*0cb0*/  LOP3.LUT R13, R2, 0xfffffffc, RZ, 0xc0, !PT ;  /* 0xfffffffc020d7812 */ /* 0x000fe200078ec0ff */
[----:B------:R-:W-:Y:S01]  /*0cc0*/  IMAD R15, R22, c[0x0][0x214], R15 ;  /* 0x00008500160f7a24 */ /* 0x000fe200078e020f */
[----:B------:R-:W-:Y:S01]  /*0cd0*/  ISETP.GE.AND P4, PT, R0, c[0x0][0x198], PT ;  /* 0x0000660000007a0c */ /* 0x000fe20003f86270 */
[----:B------:R-:W-:-:S04]  /*0ce0*/  IMAD.WIDE.U32 R8, R22, c[0x0][0x1e8], R8 ;  /* 0x00007a0016087a25 */ /* 0x000fc800078e0008 */
[----:B------:R-:W-:Y:S01]  /*0cf0*/  IMAD.WIDE.U32 R2, R22, c[0x0][0x210], R6 ;  /* 0x0000840016027a25 */ /* 0x000fe200078e0006 */
[----:B------:R-:W-:-:S03]  /*0d00*/  P2R R22, PR, RZ, 0x10 ;  /* 0x00000010ff167803 */ /* 0x000fc60000000000 */
[----:B------:R-:W-:Y:S01]  /*0d10*/  IMAD.IADD R0, R11, 0x1, R16 ;  /* 0x000000010b007824 */ /* 0x000fe200078e0210 */
[----:B------:R-:W-:Y:S01]  /*0d20*/  LEA R16, P0, R10, c[0x0][0x160], 0x1 ;  /* 0x000058000a107a11 */ /* 0x000fe200078008ff */
[----:B------:R-:W-:Y:S02]  /*0d30*/  IMAD.IADD R21, R12, 0x1, -R13 ;  /* 0x000000010c157824 */ /* 0x000fe400078e0a0d */
[----:B------:R-:W-:Y:S01]  /*0d40*/  IMAD.IADD R13, R9, 0x1, R14 ;  /* 0x00000001090d7824 */ /* 0x000fe200078e020e */
[----:B------:R-:W-:Y:S01]  /*0d50*/  IADD3 R9, R3, R15, RZ ;  /* 0x0000000f03097210 */ /* 0x000fe20007ffe0ff */
[----:B------:R-:W-:Y:S01]  /*0d60*/  IMAD.MOV.U32 R12, RZ, RZ, R8 ;  /* 0x000000ffff0c7224 */ /* 0x000fe200078e0008 */
[----:B------:R-:W-:Y:S01]  /*0d70*/  LEA.HI.X R15, R10, c[0x0][0x164], R0, 0x1, P0 ;  /* 0x000059000a0f7a11 */ /* 0x000fe200000f0c00 */
[----:B------:R-:W-:Y:S01]  /*0d80*/  IMAD.MOV.U32 R25, RZ, RZ, 0x10 ;  /* 0x00000010ff197424 */ /* 0x000fe200078e00ff */
[----:B------:R-:W-:Y:S01]  /*0d90*/  LEA.HI R0, R19, R36, RZ, 0x1 ;  /* 0x0000002413007211 */ /* 0x000fe200078f08ff */
[----:B------:R1:W3:Y:S01]  /*0da0*/  SHFL.IDX PT, R6, R16, RZ, 0x1c1f ;  /* 0x001c1fff10067589 */ /* 0x0002e200000e0000 */
[----:B------:R-:W-:-:S02]  /*0db0*/  SHF.R.S32.HI R19, RZ, 0x5, R159 ;  /* 0x00000005ff137819 */ /* 0x000fc4000001149f */
[----:B------:R-:W-:Y:S01]  /*0dc0*/  LOP3.LUT R0, R0, 0x7fffffe, RZ, 0xc0, !PT ;  /* 0x07fffffe00007812 */ /* 0x000fe200078ec0ff */
[----:B------:R1:W4:Y:S01]  /*0dd0*/  SHFL.IDX PT, R7, R15, RZ, 0x1c1f ;  /* 0x001c1fff0f077589 */ /* 0x00032200000e0000 */
[----:B------:R-:W-:Y:S02]  /*0de0*/  IADD3 R14, R4, 0x20, RZ ;  /* 0x00000020040e7810 */ /* 0x000fe40007ffe0ff */
[----:B------:R-:W-:Y:S02]  /*0df0*/  IADD3 R0, R36, -R0, RZ ;  /* 0x8000000024007210 */ /* 0x000fe40007ffe0ff */
[----:B------:R-:W-:Y:S02]  /*0e00*/  MOV R8, R2 ;  /* 0x0000000200087202 */ /* 0x000fe40000000f00 */
[----:B------:R-:W-:Y:S01]  /*0e10*/  ISETP.GE.AND P3, PT, R14, c[0x0][0x1d4], PT ;  /* 0x000075000e007a0c */ /* 0x000fe20003f66270 */
[----:B------:R-:W-:Y:S01]  /*0e20*/  IMAD R11, R19, 0x8, R0 ;  /* 0x00000008130b7824 */ /* 0x000fe200078e0200 */
[----:B------:R-:W-:-:S02]  /*0e30*/  LOP3.LUT P2, RZ, R21, 0x2, RZ, 0xc0, !PT ;  /* 0x0000000215ff7812 */ /* 0x000fc4000784c0ff */
[----:B------:R-:W-:Y:S01]  /*0e40*/  P2R R162, PR, RZ, 0x8 ;  /* 0x00000008ffa27803 */ /* 0x000fe20000000000 */
[----:B------:R-:W-:Y:S01]  /*0e50*/  IMAD.U32 R224, R11, 0x20, R224 ;  /* 0x000000200be07824 */ /* 0x000fe200078e00e0 */
[----:B------:R-:W-:-:S03]  /*0e60*/  ISETP.GE.AND P3, PT, R14, c[0x0][0x198], PT ;  /* 0x000066000e007a0c */ /* 0x000fc60003f66270 */
[----:B------:R1:W-:Y:S01]  /*0e70*/  STL [R1+0x28], R162 ;  /* 0x000028a201007387 */ /* 0x0003e20000100800 */
[--C-:B--2---:R-:W-:Y:S01]  /*0e80*/  @P1 SHF.R.S32.HI R3, RZ, 0x1f, R17.reuse ;  /* 0x0000001fff031819 */ /* 0x104fe20000011411 */
[----:B------:R-:W-:Y:S01]  /*0e90*/  @P1 IMAD.MOV.U32 R2, RZ, RZ, R17 ;  /* 0x000000ffff021224 */ /* 0x000fe200078e0011 */
[----:B------:R-:W-:Y:S01]  /*0ea0*/  @!P1 MOV R3, R27 ;  /* 0x0000001b00039202 */ /* 0x000fe20000000f00 */
[----:B------:R-:W-:Y:S01]  /*0eb0*/  @!P1 IMAD.MOV.U32 R2, RZ, RZ, R28 ;  /* 0x000000ffff029224 */ /* 0x000fe200078e001c */
[----:B------:R-:W-:Y:S01]  /*0ec0*/  ISETP.GE.AND P1, PT, R4, c[0x0][0x198], PT ;  /* 0x0000660004007a0c */ /* 0x000fe20003f26270 */
[----:B------:R-:W-:Y:S02]  /*0ed0*/  IMAD R17, R29, 0x80, R36 ;  /* 0x000000801d117824 */ /* 0x000fe400078e0224 */
[C---:B------:R-:W-:Y:S02]  /*0ee0*/  IMAD R10, R3.reuse, c[0x0][0x1f0], RZ ;  /* 0x00007c00030a7a24 */ /* 0x040fe400078e02ff */
[----:B------:R-:W-:Y:S01]  /*0ef0*/  IMAD R0, R3, c[0x0][0x218], RZ ;  /* 0x0000860003007a24 */ /* 0x000fe200078e02ff */
[----:B------:R-:W-:Y:S01]  /*0f00*/  ISETP.GE.AND P0, PT, R17, UR4, PT ;  /* 0x0000000411007c0c */ /* 0x000fe2000bf06270 */
[C---:B------:R-:W-:Y:S01]  /*0f10*/  IMAD R10, R2.reuse, c[0x0][0x1f4], R10 ;  /* 0x00007d00020a7a24 */ /* 0x040fe200078e020a */
[----:B------:R-:W-:Y:S01]  /*0f20*/  SEL R3, R25, 0xfffffff0, !P2 ;  /* 0xfffffff019037807 */ /* 0x000fe20005000000 */
[----:B------:R-:W-:-:S02]  /*0f30*/  IMAD R0, R2, c[0x0][0x21c], R0 ;  /* 0x0000870002007a24 */ /* 0x000fc400078e0200 */
[----:B------:R-:W-:-:S04]  /*0f40*/  IMAD.WIDE.U32 R30, R2, c[0x0][0x1f0], R12 ;  /* 0x00007c00021e7a25 */ /* 0x000fc800078e000c */
[----:B------:R-:W-:Y:S01]  /*0f50*/  IMAD.WIDE.U32 R56, R2, c[0x0][0x218], R8 ;  /* 0x0000860002387a25 */ /* 0x000fe200078e0008 */
[----:B------:R-:W-:Y:S01]  /*0f60*/  IADD3 R33, R31, R10, RZ ;  /* 0x0000000a1f217210 */ /* 0x000fe20007ffe0ff */
[----:B------:R1:W-:Y:S02]  /*0f70*/  STL.64 [R1+0x20], R30 ;  /* 0x0000201e01007387 */ /* 0x0003e40000100a00 */
[----:B------:R-:W-:Y:S02]  /*0f80*/  IMAD.IADD R38, R57, 0x1, R0 ;  /* 0x0000000139267824 */ /* 0x000fe400078e0200 */
[----:B------:R1:W-:Y:S04]  /*0f90*/  STL.64 [R1+0x18], R56 ;  /* 0x0000183801007387 */ /* 0x0003e80000100a00 */
[----:B------:R1:W-:Y:S04]  /*0fa0*/  STL [R1+0x2c], R38 ;  /* 0x00002c2601007387 */ /* 0x0003e80000100800 */
[----:B------:R1:W-:Y:S01]  /*0fb0*/  STL [R1+0x14], R33 ;  /* 0x0000142101007387 */ /* 0x0003e20000100800 */
[----:B------:R-:W-:Y:S05]  /*0fc0*/  @P0 BRA `(.L_x_5) ;  /* 0x0000010000000947 */ /* 0x000fea0003800000 */
[----:B---34-:R-:W-:Y:S02]  /*0fd0*/  IADD3 R0, R4, 0x40, RZ ;  /* 0x0000004004007810 */ /* 0x018fe40007ffe0ff */
[----:B------:R-:W-:-:S02]  /*0fe0*/  SHF.R.S32.HI R8, RZ, 0x1f, R14 ;  /* 0x0000001fff087819 */ /* 0x000fc4000001140e */
[----:B------:R-:W-:Y:S02]  /*0ff0*/  SHF.R.S32.HI R2, RZ, 0x1f, R0 ;  /* 0x0000001fff027819 */ /* 0x000fe40000011400 */
[----:B------:R-:W-:Y:S02]  /*1000*/  LEA.HI R10, R8, R14, RZ, 0x3 ;  /* 0x0000000e080a7211 */ /* 0x000fe400078f18ff */
[----:B------:R-:W-:Y:S01]  /*1010*/  LEA.HI R2, R2, R0, RZ, 0x3 ;  /* 0x0000000002027211 */ /* 0x000fe200078f18ff */
[----:B------:R-:W-:Y:S01]  /*1020*/  IMAD.SHL.U32 R0, R224, 0x2, RZ ;  /* 0x00000002e0007824 */ /* 0x000fe200078e00ff */
[----:B------:R-:W-:Y:S02]  /*1030*/  LEA R8, P0, R4, R6, 0x1 ;  /* 0x0000000604087211 */ /* 0x000fe400078008ff */
[----:B------:R-:W-:Y:S02]  /*1040*/  LOP3.LUT R10, R10, 0xfffffff8, RZ, 0xc0, !PT ;  /* 0xfffffff80a0a7812 */ /* 0x000fe400078ec0ff */
[----:B------:R-:W-:-:S02]  /*1050*/  LOP3.LUT R2, R2, 0xfffffff8, RZ, 0xc0, !PT ;  /* 0xfffffff802027812 */ /* 0x000fc400078ec0ff */
[----:B------:R-:W-:Y:S01]  /*1060*/  LEA.HI.X R9, R4, R7, R5, 0x1, P0 ;  /* 0x0000000704097211 */ /* 0x000fe200000f0c05 */
[----:B------:R-:W-:-:S04]  /*1070*/  IMAD.WIDE R10, R10, 0x2, R6 ;  /* 0x000000020a0a7825 */ /* 0x000fc800078e0206 */
[----:B------:R-:W-:Y:S01]  /*1080*/  IMAD.WIDE R6, R2, 0x2, R6 ;  /* 0x0000000202067825 */ /* 0x000fe200078e0206 */
[----:B------:R-:W-:Y:S01]  /*1090*/  @!PT LDS RZ, [RZ] ;  /* 0x00000000fffff984 */ /* 0x000fe20000000800 */
[----:B------:R2:W-:Y:S04]  /*10a0*/  LDGSTS.E.BYPASS.LTC128B.128 [R0+0x6100], [R8.64], !P1 ;  /* 0x0610000008007fae */ /* 0x0005e8000c901d46 */
[----:B------:R2:W-:Y:S04]  /*10b0*/  LDGSTS.E.BYPASS.LTC128B.128 [R0+0x8100], [R10.64], !P3 ;  /* 0x081000000a007fae */ /* 0x0005e8000d901d46 */
[----:B------:R2:W-:Y:S02]  /*10c0*/  LDGSTS.E.BYPASS.LTC128B.128 [R0+0xa100], [R6.64], !P4 ;  /* 0x0a10000006007fae */ /* 0x0005e4000e101d46 */
.L_x_5:
[----:B---34-:R-:W-:Y:S05]  /*10d0*/  BSYNC B0 ;  /* 0x0000000000007941 */ /* 0x018fea0003800000 */
.L_x_4:
[----:B--2---:R-:W-:Y:S01]  /*10e0*/  IADD3 R0, R17, 0x20, RZ ;  /* 0x0000002011007810 */ /* 0x004fe20007ffe0ff */
[----:B------:R2:W3:Y:S01]  /*10f0*/  SHFL.IDX PT, R7, R15, 0x1, 0x1c1f ;  /* 0x003c1f000f077f89 */ /* 0x0004e200000e0000 */
[----:B------:R-:W-:Y:S02]  /*1100*/  BSSY B0, `(.L_x_6) ;  /* 0x0000014000007945 */ /* 0x000fe40003800000 */
[----:B------:R-:W-:Y:S01]  /*1110*/  ISETP.GE.AND P0, PT, R0, UR4, PT ;  /* 0x0000000400007c0c */ /* 0x000fe2000bf06270 */
[----:B------:R2:W4:-:S12]  /*1120*/  SHFL.IDX PT, R6, R16, 0x1, 0x1c1f ;  /* 0x003c1f0010067f89 */ /* 0x00051800000e0000 */
[----:B------:R-:W-:Y:S05]  /*1130*/  @P0 BRA `(.L_x_7) ;  /* 0x0000010000000947 */ /* 0x000fea0003800000 */
[----:B------:R-:W-:Y:S02]  /*1140*/  IADD3 R0, R4, 0x40, RZ ;  /* 0x0000004004007810 */ /* 0x000fe40007ffe0ff */
[----:B------:R-:W-:Y:S02]  /*1150*/  SHF.R.S32.HI R8, RZ, 0x1f, R14 ;  /* 0x0000001fff087819 */ /* 0x000fe4000001140e */
[----:B------:R-:W-:Y:S02]  /*1160*/  SHF.R.S32.HI R2, RZ, 0x1f, R0 ;  /* 0x0000001fff027819 */ /* 0x000fe40000011400 */
[----:B------:R-:W-:Y:S02]  /*1170*/  LEA.HI R10, R8, R14, RZ, 0x3 ;  /* 0x0000000e080a7211 */ /* 0x000fe400078f18ff */
[----:B------:R-:W-:Y:S01]  /*1180*/  LEA.HI R2, R2, R0, RZ, 0x3 ;  /* 0x0000000002027211 */ /* 0x000fe200078f18ff */
[----:B------:R-:W-:Y:S01]  /*1190*/  IMAD.SHL.U32 R0, R224, 0x2, RZ ;  /* 0x00000002e0007824 */ /* 0x000fe200078e00ff */
[----:B----4-:R-:W-:-:S02]  /*11a0*/  LEA R8, P0, R4, R6, 0x1 ;  /* 0x0000000604087211 */ /* 0x010fc400078008ff */
[----:B------:R-:W-:Y:S02]  /*11b0*/  LOP3.LUT R10, R10, 0xfffffff8, RZ, 0xc0, !PT ;  /* 0xfffffff80a0a7812 */ /* 0x000fe400078ec0ff */
[----:B------:R-:W-:Y:S02]  /*11c0*/  LOP3.LUT R2, R2, 0xfffffff8, RZ, 0xc0, !PT ;  /* 0xfffffff802027812 */ /* 0x000fe400078ec0ff */
[----:B---3--:R-:W-:Y:S01]  /*11d0*/  LEA.HI.X R9, R4, R7, R5, 0x1, P0 ;  /* 0x0000000704097211 */ /* 0x008fe200000f0c05 */
[----:B------:R-:W-:-:S04]  /*11e0*/  IMAD.WIDE R10, R10, 0x2, R6 ;  /* 0x000000020a0a7825 */ /* 0x000fc800078e0206 */
[----:B------:R-:W-:Y:S01]  /*11f0*/  IMAD.WIDE R6, R2, 0x2, R6 ;  /* 0x0000000202067825 */ /* 0x000fe200078e0206 */
[----:B------:R-:W-:Y:S01]  /*1200*/  @!PT LDS RZ, [RZ] ;  /* 0x00000000fffff984 */ /* 0x000fe20000000800 */
[----:B------:R3:W-:Y:S04]  /*1210*/  LDGSTS.E.BYPASS.LTC128B.128 [R0+0x6900], [R8.64], !P1 ;  /* 0x0690000008007fae */ /* 0x0007e8000c901d46 */
[----:B------:R3:W-:Y:S04]  /*1220*/  LDGSTS.E.BYPASS.LTC128B.128 [R0+0x8900], [R10.64], !P3 ;  /* 0x089000000a007fae */ /* 0x0007e8000d901d46 */
[----:B------:R3:W-:Y:S02]  /*1230*/  LDGSTS.E.BYPASS.LTC128B.128 [R0+0xa900], [R6.64], !P4 ;  /* 0x0a90000006007fae */ /* 0x0007e4000e101d46 */
.L_x_7:
[----:B------:R-:W-:Y:S05]  /*1240*/  BSYNC B0 ;  /* 0x0000000000007941 */ /* 0x000fea0003800000 */
.L_x_6:
[----:B---3--:R-:W-:Y:S01]  /*1250*/  IADD3 R0, R17, 0x40, RZ ;  /* 0x0000004011007810 */ /* 0x008fe20007ffe0ff */
[----:B------:R3:W1:Y:S01]  /*1260*/  SHFL.IDX PT, R7, R15, 0x2, 0x1c1f ;  /* 0x005c1f000f077f89 */ /* 0x00066200000e0000 */
[----:B------:R-:W-:Y:S02]  /*1270*/  BSSY B0, `(.L_x_8) ;  /* 0x0000014000007945 */ /* 0x000fe40003800000 */
[----:B------:R-:W-:Y:S01]  /*1280*/  ISETP.GE.AND P0, PT, R0, UR4, PT ;  /* 0x0000000400007c0c */ /* 0x000fe2000bf06270 */
[----:B----4-:R3:W4:-:S12]  /*1290*/  SHFL.IDX PT, R6, R16, 0x2, 0x1c1f ;  /* 0x005c1f0010067f89 */ /* 0x01071800000e0000 */
        /* <DEDUP_REMOVED lines=10> */
[----:B-1----:R-:W-:Y:S01]  /*1340*/  LEA.HI.X R9, R4, R7, R5, 0x1, P0 ;  /* 0x0000000704097211 */ /* 0x002fe200000f0c05 */
[----:B------:R-:W-:-:S04]  /*1350*/  IMAD.WIDE R10, R10, 0x2, R6 ;  /* 0x000000020a0a7825 */ /* 0x000fc800078e0206 */
[----:B------:R-:W-:Y:S01]  /*1360*/  IMAD.WIDE R6, R2, 0x2, R6 ;  /* 0x0000000202067825 */ /* 0x000fe200078e0206 */
[----:B------:R-:W-:Y:S01]  /*1370*/  @!PT LDS RZ, [RZ] ;  /* 0x00000000fffff984 */ /* 0x000fe20000000800 */
[----:B------:R1:W-:Y:S04]  /*1380*/  LDGSTS.E.BYPASS.LTC128B.128 [R0+0x7100], [R8.64], !P1 ;  /* 0x0710000008007fae */ /* 0x0003e8000c901d46 */
[----:B------:R1:W-:Y:S04]  /*1390*/  LDGSTS.E.BYPASS.LTC128B.128 [R0+0x9100], [R10.64], !P3 ;  /* 0x091000000a007fae */ /* 0x0003e8000d901d46 */
[----:B------:R1:W-:Y:S02]  /*13a0*/  LDGSTS.E.BYPASS.LTC128B.128 [R0+0xb100], [R6.64], !P4 ;  /* 0x0b10000006007fae */ /* 0x0003e4000e101d46 */
.L_x_9:
[----:B------:R-:W-:Y:S05]  /*13b0*/  BSYNC B0 ;  /* 0x0000000000007941 */ /* 0x000fea0003800000 */
.L_x_8:
[----:B-1--4-:R-:W1:Y:S01]  /*13c0*/  SHFL.IDX PT, R6, R16, 0x3, 0x1c1f ;  /* 0x007c1f0010067f89 */ /* 0x012e6200000e0000 */
[----:B------:R-:W-:Y:S01]  /*13d0*/  IADD3 R0, R17, 0x60, RZ ;  /* 0x0000006011007810 */ /* 0x000fe20007ffe0ff */
[----:B------:R-:W-:Y:S01]  /*13e0*/  IMAD.MOV.U32 R160, RZ, RZ, 0x6 ;  /* 0x00000006ffa07424 */ /* 0x000fe200078e00ff */
[----:B------:R-:W-:Y:S01]  /*13f0*/  IADD3 R137, R136, -0x1, RZ ;  /* 0xffffffff88897810 */ /* 0x000fe20007ffe0ff */
[----:B------:R-:W4:Y:S01]  /*1400*/  SHFL.IDX PT, R7, R15, 0x3, 0x1c1f ;  /* 0x007c1f000f077f89 */ /* 0x000f2200000e0000 */
[----:B------:R-:W-:Y:S01]  /*1410*/  ISETP.GE.AND P0, PT, R0, UR4, PT ;  /* 0x0000000400007c0c */ /* 0x000fe2000bf06270 */
[----:B------:R-:W-:Y:S01]  /*1420*/  IMAD.SHL.U32 R224, R224, 0x2, RZ ;  /* 0x00000002e0e07824 */ /* 0x000fe200078e00ff */
[----:B------:R-:W-:Y:S01]  /*1430*/  IADD3 R2, -R36, c[0x0][0x1d0], RZ ;  /* 0x0000740024027a10 */ /* 0x000fe20007ffe1ff */
[----:B------:R-:W-:Y:S01]  /*1440*/  IMAD.MOV.U32 R166, RZ, RZ, R32 ;  /* 0x000000ffffa67224 */ /* 0x000fe200078e0020 */
[----:B------:R-:W-:Y:S01]  /*1450*/  SHF.R.S32.HI R29, RZ, 0x1f, R137 ;  /* 0x0000001fff1d7819 */ /* 0x000fe20000011489 */
[----:B------:R-:W-:Y:S01]  /*1460*/  IMAD.MOV.U32 R167, RZ, RZ, R33 ;  /* 0x000000ffffa77224 */ /* 0x000fe200078e0021 */
[----:B------:R-:W-:Y:S01]  /*1470*/  SHF.R.S32.HI R13, RZ, 0x4, R23 ;  /* 0x00000004ff0d7819 */ /* 0x000fe20000011417 */
[----:B------:R-:W-:Y:S01]  /*1480*/  IMAD R2, R137, -0x40, R2 ;  /* 0xffffffc089027824 */ /* 0x000fe200078e0202 */
[----:B------:R-:W-:Y:S01]  /*1490*/  IADD3 R185, R136, -0x2, RZ ;  /* 0xfffffffe88b97810 */ /* 0x000fe20007ffe0ff */
[----:B------:R-:W-:Y:S01]  /*14a0*/  IMAD.MOV.U32 R166, RZ, RZ, R30 ;  /* 0x000000ffffa67224 */ /* 0x000fe200078e001e */
[----:B------:R-:W-:Y:S01]  /*14b0*/  LEA.HI R12, R23, R13, RZ, 0x1 ;  /* 0x0000000d170c7211 */ /* 0x000fe200078f08ff */
[----:B------:R-:W-:-:S03]  /*14c0*/  IMAD.MOV.U32 R138, RZ, RZ, -0x40 ;  /* 0xffffffc0ff8a7424 */ /* 0x000fc600078e00ff */
[----:B------:R-:W-:Y:S01]  /*14d0*/  LOP3.LUT R12, R12, 0xfffffffe, RZ, 0xc0, !PT ;  /* 0xfffffffe0c0c7812 */ /* 0x000fe200078ec0ff */
[----:B------:R-:W-:Y:S01]  /*14e0*/  IMAD R138, R137, R138, c[0x0][0x1d0] ;  /* 0x00007400898a7624 */ /* 0x000fe200078e028a */
[----:B------:R-:W-:Y:S01]  /*14f0*/  STL.64 [R1+0x10], R166 ;  /* 0x000010a601007387 */ /* 0x000fe20000100a00 */
[C---:B-1----:R-:W-:Y:S02]  /*1500*/  @!P0 LEA R8, P2, R4.reuse, R6, 0x1 ;  /* 0x0000000604088211 */ /* 0x042fe400078408ff */
[----:B------:R-:W-:Y:S02]  /*1510*/  IMAD.IADD R12, R13, 0x1, -R12 ;  /* 0x000000010d0c7824 */ /* 0x000fe400078e0a0c */
[----:B----4-:R-:W-:Y:S01]  /*1520*/  @!P0 LEA.HI.X R9, R4, R7, R5, 0x1, P2 ;  /* 0x0000000704098211 */ /* 0x010fe200010f0c05 */
[----:B------:R-:W-:Y:S01]  /*1530*/  IMAD.MOV.U32 R5, RZ, RZ, c[0x0][0x1e0] ;  /* 0x00007800ff057624 */ /* 0x000fe200078e00ff */
[----:B------:R-:W-:Y:S02]  /*1540*/  ISETP.GE.AND P2, PT, R2, 0x1, PT ;  /* 0x000000010200780c */ /* 0x000fe40003f46270 */
[----:B------:R-:W-:Y:S01]  /*1550*/  @!P0 IADD3 R4, R4, 0x40, RZ ;  /* 0x0000004004048810 */ /* 0x000fe20007ffe0ff */
[C---:B------:R-:W-:Y:S01]  /*1560*/  IMAD.SHL.U32 R161, R5.reuse, 0x40, RZ ;  /* 0x0000004005a17824 */ /* 0x040fe200078e00ff */
[C---:B------:R-:W-:Y:S01]  /*1570*/  SHF.L.U64.HI R160, R5.reuse, R160, c[0x0][0x1e4] ;  /* 0x0000790005a07619 */ /* 0x040fe200000102a0 */
[----:B------:R-:W-:Y:S01]  /*1580*/  @!PT LDS RZ, [RZ] ;  /* 0x00000000fffff984 */ /* 0x000fe20000000800 */
[----:B------:R1:W-:Y:S01]  /*1590*/  @!P0 LDGSTS.E.BYPASS.LTC128B.128 [R224+0x7900], [R8.64], !P1 ;  /* 0x0790000008e08fae */ /* 0x0003e2000c901d46 */
[----:B------:R-:W-:-:S03]  /*15a0*/  IMAD.SHL.U32 R164, R5, 0x20, RZ ;  /* 0x0000002005a47824 */ /* 0x000fc600078e00ff */
[----:B------:R-:W-:-:S04]  /*15b0*/  IMAD R0, R160, R137, RZ ;  /* 0x00000089a0007224 */ /* 0x000fc800078e02ff */
[-C--:B------:R-:W-:Y:S02]  /*15c0*/  IMAD R0, R29, R161.reuse, R0 ;  /* 0x000000a11d007224 */ /* 0x080fe400078e0200 */
[----:B-1----:R-:W-:-:S04]  /*15d0*/  IMAD.WIDE.U32 R8, R137, R161, R166 ;  /* 0x000000a189087225 */ /* 0x002fc800078e00a6 */
[----:B------:R-:W-:Y:S01]  /*15e0*/  IMAD.IADD R0, R9, 0x1, R0 ;  /* 0x0000000109007824 */ /* 0x000fe200078e0200 */
[----:B------:R-:W-:Y:S01]  /*15f0*/  @P2 LEA R10, P1, R8, c[0x0][0x1c8], 0x1 ;  /* 0x00007200080a2a11 */ /* 0x000fe200078208ff */
[----:B------:R-:W-:-:S03]  /*1600*/  IMAD.MOV.U32 R9, RZ, RZ, 0x5 ;  /* 0x00000005ff097424 */ /* 0x000fc600078e00ff */
[----:B------:R-:W-:Y:S02]  /*1610*/  @P2 LEA.HI.X R11, R8, c[0x0][0x1cc], R0, 0x1, P1 ;  /* 0x00007300080b2a11 */ /* 0x000fe400008f0c00 */
[----:B------:R-:W-:Y:S02]  /*1620*/  ISETP.GE.AND P1, PT, R2, 0x21, PT ;  /* 0x000000210200780c */ /* 0x000fe40003f26270 */
[----:B------:R-:W-:Y:S02]  /*1630*/  SHF.L.U64.HI R165, R5, R9, c[0x0][0x1e4] ;  /* 0x0000790005a57619 */ /* 0x000fe40000010209 */
[----:B------:R-:W-:-:S05]  /*1640*/  LOP3.LUT R5, R20, 0x7fffffe, RZ, 0xc0, !PT ;  /* 0x07fffffe14057812 */ /* 0x000fca00078ec0ff */
[----:B------:R-:W-:-:S04]  /*1650*/  IMAD.IADD R158, R18, 0x1, -R5 ;  /* 0x00000001129e7824 */ /* 0x000fc800078e0a05 */
[----:B------:R-:W-:Y:S02]  /*1660*/  @P1 IADD3 R2, P4, R164, R8, RZ ;  /* 0x00000008a4021210 */ /* 0x000fe40007f9e0ff */
[----:B------:R-:W-:-:S03]  /*1670*/  @!P0 SHF.R.S32.HI R8, RZ, 0x1f, R14 ;  /* 0x0000001fff088819 */ /* 0x000fc6000001140e */
[----:B------:R-:W-:Y:S01]  /*1680*/  @P1 IMAD.X R0, R165, 0x1, R0, P4 ;  /* 0x00000001a5001824 */ /* 0x000fe200020e0600 */
[----:B------:R-:W-:Y:S02]  /*1690*/  @!P0 LEA.HI R8, R8, R14, RZ, 0x3 ;  /* 0x0000000e08088211 */ /* 0x000fe400078f18ff */
[----:B------:R-:W-:Y:S02]  /*16a0*/  ISETP.NE.AND P4, PT, R162, RZ, PT ;  /* 0x000000ffa200720c */ /* 0x000fe40003f85270 */
[----:B------:R-:W-:Y:S02]  /*16b0*/  @!P0 LOP3.LUT R8, R8, 0xfffffff8, RZ, 0xc0, !PT ;  /* 0xfffffff808088812 */ /* 0x000fe400078ec0ff */
[----:B------:R-:W-:-:S03]  /*16c0*/  SHF.R.S32.HI R14, RZ, 0x1f, R18 ;  /* 0x0000001fff0e7819 */ /* 0x000fc60000011412 */
[----:B------:R-:W-:Y:S01]  /*16d0*/  @!P0 IMAD.WIDE R8, R8, 0x2, R6 ;  /* 0x0000000208088825 */ /* 0x000fe200078e0206 */
[----:B------:R-:W-:-:S04]  /*16e0*/  LEA.HI R5, R14, R18, RZ, 0x3 ;  /* 0x000000120e057211 */ /* 0x000fc800078f18ff */
[----:B------:R1:W-:Y:S02]  /*16f0*/  @!P0 LDGSTS.E.BYPASS.LTC128B.128 [R224+0x9900], [R8.64], !P3 ;  /* 0x0990000008e08fae */ /* 0x0003e4000d901d46 */
[----:B-1----:R-:W-:-:S04]  /*1700*/  @P1 LEA R8, P3, R2, c[0x0][0x1c8], 0x1 ;  /* 0x0000720002081a11 */ /* 0x002fc800078608ff */
[----:B------:R-:W-:Y:S02]  /*1710*/  @P1 LEA.HI.X R9, R2, c[0x0][0x1cc], R0, 0x1, P3 ;  /* 0x0000730002091a11 */ /* 0x000fe400018f0c00 */
[----:B------:R-:W-:Y:S02]  /*1720*/  @!P0 SHF.R.S32.HI R0, RZ, 0x1f, R4 ;  /* 0x0000001fff008819 */ /* 0x000fe40000011404 */
[----:B------:R-:W-:Y:S02]  /*1730*/  ISETP.NE.AND P3, PT, R22, RZ, PT ;  /* 0x000000ff1600720c */ /* 0x000fe40003f65270 */
[----:B------:R-:W-:Y:S02]  /*1740*/  @!P0 LEA.HI R4, R0, R4, RZ, 0x3 ;  /* 0x0000000400048211 */ /* 0x000fe400078f18ff */
[----:B------:R-:W-:Y:S02]  /*1750*/  LOP3.LUT R2, R26, 0xfffffff8, RZ, 0xc0, !PT ;  /* 0xfffffff81a027812 */ /* 0x000fe400078ec0ff */
[----:B------:R-:W-:-:S03]  /*1760*/  @!P0 LOP3.LUT R4, R4, 0xfffffff8, RZ, 0xc0, !PT ;  /* 0xfffffff804048812 */ /* 0x000fc600078ec0ff */
[----:B------:R-:W-:Y:S02]  /*1770*/  IMAD.IADD R2, R172, 0x1, -R2 ;  /* 0x00000001ac027824 */ /* 0x000fe400078e0a02 */
[----:B------:R-:W-:-:S03]  /*1780*/  @!P0 IMAD.WIDE R6, R4, 0x2, R6 ;  /* 0x0000000204068825 */ /* 0x000fc600078e0206 */
[----:B------:R-:W-:Y:S02]  /*1790*/  LEA.HI R0, R2, R2, RZ, 0x1 ;  /* 0x0000000202007211 */ /* 0x000fe400078f08ff */
[----:B------:R1:W-:Y:S02]  /*17a0*/  @!P0 LDGSTS.E.BYPASS.LTC128B.128 [R224+0xb900], [R6.64], !P3 ;  /* 0x0b90000006e08fae */ /* 0x0003e4000d901d46 */
[----:B------:R-:W-:Y:S02]  /*17b0*/  LOP3.LUT R4, R0, 0x3fffffe, RZ, 0xc0, !PT ;  /* 0x03fffffe00047812 */ /* 0x000fe400078ec0ff */
[----:B------:R-:W0:Y:S01]  /*17c0*/  LDGDEPBAR ;  /* 0x00000000000079af */ /* 0x000e220000000000 */
[----:B------:R-:W-:Y:S02]  /*17d0*/  SHF.R.S32.HI R28, RZ, 0x1, R0 ;  /* 0x00000001ff1c7819 */ /* 0x000fe40000011400 */
[----:B------:R-:W-:Y:S01]  /*17e0*/  IMAD.IADD R13, R2, 0x1, -R4 ;  /* 0x00000001020d7824 */ /* 0x000fe200078e0a04 */
[----:B------:R-:W-:Y:S01]  /*17f0*/  BAR.SYNC.DEFER_BLOCKING 0x0 ;  /* 0x0000000000007b1d */ /* 0x000fe20000010000 */
[----:B------:R-:W-:Y:S01]  /*1800*/  IMAD.SHL.U32 R2, R21, 0x40, RZ ;  /* 0x0000004015027824 */ /* 0x000fe200078e00ff */
[C---:B------:R-:W-:Y:S01]  /*1810*/  LOP3.LUT P0, RZ, R28.reuse, 0x2, RZ, 0xc0, !PT ;  /* 0x000000021cff7812 */ /* 0x040fe2000780c0ff */
[----:B------:R-:W-:-:S02]  /*1820*/  IMAD.SHL.U32 R0, R28, 0x40, RZ ;  /* 0x000000401c007824 */ /* 0x000fc400078e00ff */
[----:B------:R-:W-:Y:S01]  /*1830*/  IMAD.SHL.U32 R4, R5, 0x20, RZ ;  /* 0x0000002005047824 */ /* 0x000fe200078e00ff */
[----:B------:R-:W-:Y:S01]  /*1840*/  LOP3.LUT R2, R2, 0xc0, RZ, 0xc0, !PT ;  /* 0x000000c002027812 */ /* 0x000fe200078ec0ff */
[----:B------:R-:W-:Y:S01]  /*1850*/  IMAD.SHL.U32 R5, R12, 0x8, RZ ;  /* 0x000000080c057824 */ /* 0x000fe200078e00ff */
[----:B------:R-:W-:Y:S02]  /*1860*/  LOP3.LUT R0, R0, 0xc0, RZ, 0xc0, !PT ;  /* 0x000000c000007812 */ /* 0x000fe400078ec0ff */
[----:B------:R-:W-:Y:S02]  /*1870*/  LOP3.LUT R157, R4, 0xffffff00, RZ, 0xc0, !PT ;  /* 0xffffff00049d7812 */ /* 0x000fe400078ec0ff */
[----:B------:R-:W-:Y:S01]  /*1880*/  SHF.R.U32.HI R4, RZ, 0x3, R2 ;  /* 0x00000003ff047819 */ /* 0x000fe20000011602 */
[----:B-1----:R-:W-:Y:S01]  /*1890*/  IMAD.SHL.U32 R7, R24, 0x8, RZ ;  /* 0x0000000818077824 */ /* 0x002fe200078e00ff */
[----:B------:R-:W-:Y:S01]  /*18a0*/  LOP3.LUT R6, R2, 0x8, R5, 0xf8, !PT ;  /* 0x0000000802067812 */ /* 0x000fe200078ef805 */
[----:B------:R-:W-:Y:S01]  /*18b0*/  IMAD R2, R19, 0x200, R157 ;  /* 0x0000020013027824 */ /* 0x000fe200078e029d */
[----:B------:R-:W-:Y:S01]  /*18c0*/  @!PT LDS RZ, [RZ] ;  /* 0x00000000fffff984 */ /* 0x000fe20000000800 */
[----:B------:R-:W-:Y:S01]  /*18d0*/  @!PT LDS RZ, [RZ] ;  /* 0x00000000fffff984 */ /* 0x000fe20000000800 */
[----:B------:R-:W-:Y:S01]  /*18e0*/  @!PT LDS RZ, [RZ] ;  /* 0x00000000fffff984 */ /* 0x000fe20000000800 */
[----:B------:R1:W-:Y:S02]  /*18f0*/  @P2 LDGSTS.E.BYPASS.LTC128B.128 [R224+0x3100], [R10.64], !P5 ;  /* 0x031000000ae02fae */ /* 0x0003e4000e901d46 */
[----:B------:R-:W-:Y:S01]  /*1900*/  LOP3.LUT R5, R0, 0x8, R7, 0xf8, !PT ;  /* 0x0000000800057812 */ /* 0x000fe200078ef807 */
[----:B------:R-:W-:Y:S01]  /*1910*/  IMAD R7, R12, 0x8, R13 ;  /* 0x000000080c077824 */ /* 0x000fe200078e020d */
[----:B------:R-:W-:Y:S01]  /*1920*/  SHF.R.U32.HI R0, RZ, 0x3, R0 ;  /* 0x00000003ff007819 */ /* 0x000fe20000011600 */
[----:B------:R1:W-:Y:S01]  /*1930*/  @P2 LDGSTS.E.BYPASS.LTC128B.128 [R224+0x4100], [R10.64+0x40], !P4 ;  /* 0x041000400ae02fae */ /* 0x0003e2000e101d46 */
[----:B------:R-:W-:Y:S01]  /*1940*/  LOP3.LUT R156, R6, R4, RZ, 0x3c, !PT ;  /* 0x00000004069c7212 */ /* 0x000fe200078e3cff */
[----:B------:R-:W-:Y:S01]  /*1950*/  IMAD R2, R158, 0x20, R2 ;  /* 0x000000209e027824 */ /* 0x000fe200078e0202 */
[----:B------:R-:W-:Y:S01]  /*1960*/  LOP3.LUT R0, R5, R0, RZ, 0x3c, !PT ;  /* 0x0000000005007212 */ /* 0x000fe200078e3cff */
[----:B------:R1:W-:Y:S02]  /*1970*/  @P2 LDGSTS.E.BYPASS.LTC128B.128 [R224+0x5100], [R10.64+0x80], !P6 ;  /* 0x051000800ae02fae */ /* 0x0003e4000f101d46 */
[----:B------:R-:W-:-:S02]  /*1980*/  IMAD.IADD R2, R156, 0x1, R2 ;  /* 0x000000019c027824 */ /* 0x000fc400078e0202 */
[----:B------:R1:W-:Y:S01]  /*1990*/  @P1 LDGSTS.E.BYPASS.LTC128B.128 [R224+0x3900], [R8.64], !P5 ;  /* 0x0390000008e01fae */ /* 0x0003e2000e901d46 */
[----:B------:R-:W-:Y:S02]  /*19a0*/  IMAD.U32 R0, R7, 0x20, R0 ;  /* 0x0000002007007824 */ /* 0x000fe400078e0000 */
[----:B------:R-:W-:Y:S01]  /*19b0*/  IMAD.SHL.U32 R210, R2, 0x2, RZ ;  /* 0x0000000202d27824 */ /* 0x000fe200078e00ff */
[----:B------:R1:W-:Y:S01]  /*19c0*/  @P1 LDGSTS.E.BYPASS.LTC128B.128 [R224+0x4900], [R8.64+0x40], !P4 ;  /* 0x0490004008e01fae */ /* 0x0003e2000e101d46 */
[----:B------:R-:W-:Y:S02]  /*19d0*/  IMAD.SHL.U32 R139, R0, 0x2, RZ ;  /* 0x00000002008b7824 */ /* 0x000fe400078e00ff */
[----:B------:R-:W-:Y:S01]  /*19e0*/  IMAD R2, R29, c[0x0][0x208], RZ ;  /* 0x000082001d027a24 */ /* 0x000fe200078e02ff */
[----:B------:R1:W-:Y:S01]  /*19f0*/  @P1 LDGSTS.E.BYPASS.LTC128B.128 [R224+0x5900], [R8.64+0x80], !P6 ;  /* 0x0590008008e01fae */ /* 0x0003e2000f101d46 */
[----:B------:R-:W-:Y:S01]  /*1a00*/  IMAD R211, R3, 0x2, R210 ;  /* 0x0000000203d37824 */ /* 0x000fe200078e02d2 */
[----:B------:R-:W-:Y:S01]  /*1a10*/  IADD3 R0, R139, 0x3100, RZ ;  /* 0x000031008b007810 */ /* 0x000fe20007ffe0ff */
[----:B------:R-:W-:Y:S01]  /*1a20*/  IMAD R2, R137, c[0x0][0x20c], R2 ;  /* 0x0000830089027a24 */ /* 0x000fe200078e0202 */
[----:B------:R-:W0:Y:S01]  /*1a30*/  LDGDEPBAR ;  /* 0x00000000000079af */ /* 0x000e220000000000 */
[----:B------:R-:W-:-:S02]  /*1a40*/  IADD3 R212, R139, 0x3120, RZ ;  /* 0x000031208bd47810 */ /* 0x000fc40007ffe0ff */
[----:B------:R-:W-:Y:S01]  /*1a50*/  @P0 IADD3 R212, R0, -0x20, RZ ;  /* 0xffffffe000d40810 */ /* 0x000fe20007ffe0ff */
[----:B------:R-:W-:-:S04]  /*1a60*/  DEPBAR.LE SB0, 0x1 ;  /* 0x000080400000791a */ /* 0x000fc80000000000 */
[----:B------:R-:W-:-:S04]  /*1a70*/  DEPBAR.LE SB0, 0x0 ;  /* 0x000080000000791a */ /* 0x000fc80000000000 */
[----:B------:R-:W-:Y:S06]  /*1a80*/  BAR.SYNC.DEFER_BLOCKING 0x0 ;  /* 0x0000000000007b1d */ /* 0x000fec0000010000 */
[----:B------:R-:W-:Y:S04]  /*1a90*/  LDSM.16.M88.4 R4, [R210+0x7100] ;  /* 0x00710000d204783b */ /* 0x000fe80000000200 */
[----:B--23--:R-:W2:Y:S04]  /*1aa0*/  LDSM.16.M88.4 R12, [R139+0x3100] ;  /* 0x003100008b0c783b */ /* 0x00cea80000000200 */
[----:B-1----:R-:W1:Y:S04]  /*1ab0*/  LDSM.16.M88.4 R8, [R210+0x6100] ;  /* 0x00610000d208783b */ /* 0x002e680000000200 */
[----:B------:R-:W3:Y:S04]  /*1ac0*/  LDSM.16.M88.4 R20, [R139+0x3500] ;  /* 0x003500008b14783b */ /* 0x000ee80000000200 */
[----:B------:R-:W4:Y:S04]  /*1ad0*/  LDSM.16.M88.4 R16, [R139+0x3900] ;  /* 0x003900008b10783b */ /* 0x000f280000000200 */
[----:B------:R-:W5:Y:S04]  /*1ae0*/  LDSM.16.M88.4 R24, [R139+0x3d00] ;  /* 0x003d00008b18783b */ /* 0x000f680000000200 */
[----:B------:R-:W-:Y:S04]  /*1af0*/  LDSM.16.M88.4 R52, [R212] ;  /* 0x00000000d434783b */ /* 0x000fe80000000200 */
[----:B------:R-:W-:Y:S04]  /*1b00*/  LDSM.16.M88.4 R32, [R212+0x400] ;  /* 0x00040000d420783b */ /* 0x000fe80000000200 */
[----:B------:R-:W-:Y:S01]  /*1b10*/  LDSM.16.M88.4 R28, [R212+0x800] ;  /* 0x00080000d41c783b */ /* 0x000fe20000000200 */
[-C--:B--2---:R-:W-:Y:S08]  /*1b20*/  HMMA.16816.F32.BF16 R40, R4, R12.reuse, RZ ;  /* 0x0000000c0428723c */ /* 0x084ff000000418ff */
[----:B-1----:R-:W-:Y:S07]  /*1b30*/  HMMA.16816.F32.BF16 R100, R8, R12, RZ ;  /* 0x0000000c0864723c */ /* 0x002fee00000418ff */
[----:B------:R-:W-:Y:S01]  /*1b40*/  IMAD.WIDE.U32 R12, R137, c[0x0][0x208], RZ ;  /* 0x00008200890c7a25 */ /* 0x000fe200078e00ff */
[----:B---3--:R-:W-:Y:S03]  /*1b50*/  HMMA.16816.F32.BF16 R44, R4, R20, RZ ;  /* 0x00000014042c723c */ /* 0x008fe600000418ff */
[----:B------:R-:W-:Y:S01]  /*1b60*/  IMAD.IADD R2, R13, 0x1, R2 ;  /* 0x000000010d027824 */ /* 0x000fe200078e0202 */
[----:B------:R-:W-:-:S04]  /*1b70*/  LEA R0, P0, R12, R56, 0x6 ;  /* 0x000000380c007211 */ /* 0x000fc800078030ff */
[----:B----4-:R-:W-:Y:S01]  /*1b80*/  HMMA.16816.F32.BF16 R60, R4, R16, RZ ;  /* 0x00000010043c723c */ /* 0x010fe200000418ff */
[----:B------:R-:W-:Y:S02]  /*1b90*/  LEA.HI.X R13, R12, R38, R2, 0x6, P0 ;  /* 0x000000260c0d7211 */ /* 0x000fe400000f3402 */
[----:B------:R-:W-:Y:S02]  /*1ba0*/  SEL R12, RZ, 0x2, P4 ;  /* 0x00000002ff0c7807 */ /* 0x000fe40002000000 */
[----:B------:R-:W-:-:S03]  /*1bb0*/  SEL R2, RZ, 0x4, P6 ;  /* 0x00000004ff027807 */ /* 0x000fc60003000000 */
[----:B-----5:R-:W-:Y:S01]  /*1bc0*/  HMMA.16816.F32.BF16 R48, R4, R24, RZ ;  /* 0x000000180430723c */ /* 0x020fe200000418ff */
[----:B------:R-:W-:-:S04]  /*1bd0*/  IADD3 R2, R2, R12, R37 ;  /* 0x0000000c02027210 */ /* 0x000fc80007ffe025 */
[----:B------:R-:W-:-:S03]  /*1be0*/  LOP3.LUT P1, RZ, R2, 0x2, RZ, 0xc0, !PT ;  /* 0x0000000202ff7812 */ /* 0x000fc6000782c0ff */
[C---:B------:R-:W-:Y:S08]  /*1bf0*/  HMMA.16816.F32.BF16 R68, R4.reuse, R14, RZ ;  /* 0x0000000e0444723c */ /* 0x040ff000000418ff */
[C---:B------:R-:W-:Y:S08]  /*1c00*/  HMMA.16816.F32.BF16 R64, R4.reuse, R22, RZ ;  /* 0x000000160440723c */ /* 0x040ff000000418ff */
[C---:B------:R-:W-:Y:S08]  /*1c10*/  HMMA.16816.F32.BF16 R76, R4.reuse, R18, RZ ;  /* 0x00000012044c723c */ /* 0x040ff000000418ff */
[----:B------:R-:W-:Y:S01]  /*1c20*/  HMMA.16816.F32.BF16 R104, R4, R26, RZ ;  /* 0x0000001a0468723c */ /* 0x000fe200000418ff */
[----:B------:R-:W1:Y:S07]  /*1c30*/  LDSM.16.M88.4 R4, [R211+0x7100] ;  /* 0x00710000d304783b */ /* 0x000e6e0000000200 */
[C---:B------:R-:W-:Y:S07]  /*1c40*/  HMMA.16816.F32.BF16 R72, R8.reuse, R16, RZ ;  /* 0x000000100848723c */ /* 0x040fee00000418ff */
[C---:B------:R-:W-:Y:S01]  /*1c50*/  LEA R16, P0, R0.reuse, c[0x0][0x1f8], 0x1 ;  /* 0x00007e0000107a11 */ /* 0x040fe200078008ff */
[C---:B------:R-:W-:Y:S03]  /*1c60*/  HMMA.16816.F32.BF16 R96, R8.reuse, R14, RZ ;  /* 0x0000000e0860723c */ /* 0x040fe600000418ff */
[----:B------:R-:W-:Y:S01]  /*1c70*/  LEA.HI.X R17, R0, c[0x0][0x1fc], R13, 0x1, P0 ;  /* 0x00007f0000117a11 */ /* 0x000fe200000f0c0d */
[----:B------:R-:W-:Y:S01]  /*1c80*/  IMAD.IADD R0, R138, 0x1, -R36 ;  /* 0x000000018a007824 */ /* 0x000fe200078e0a24 */
[----:B------:R-:W-:Y:S03]  /*1c90*/  LDSM.16.M88.4 R12, [R211+0x6100] ;  /* 0x00610000d30c783b */ /* 0x000fe60000000200 */
[----:B------:R-:W-:Y:S01]  /*1ca0*/  HMMA.16816.F32.BF16 R80, R8, R20, RZ ;  /* 0x000000140850723c */ /* 0x000fe200000418ff */
[----:B------:R-:W-:-:S02]  /*1cb0*/  ISETP.LT.OR P2, PT, R0, 0x1, P5 ;  /* 0x000000010000780c */ /* 0x000fc40002f41670 */
[C---:B------:R-:W-:Y:S02]  /*1cc0*/  ISETP.LT.OR P4, PT, R0.reuse, 0x1, !P1 ;  /* 0x000000010000780c */ /* 0x040fe40004f81670 */
[C---:B------:R-:W-:Y:S02]  /*1cd0*/  ISETP.LT.OR P3, PT, R0.reuse, 0x21, !P1 ;  /* 0x000000210000780c */ /* 0x040fe40004f61670 */
[----:B------:R-:W-:Y:S01]  /*1ce0*/  ISETP.LT.OR P1, PT, R0, 0x21, P5 ;  /* 0x000000210000780c */ /* 0x000fe20002f21670 */
[C---:B------:R-:W-:Y:S01]  /*1cf0*/  HMMA.16816.F32.BF16 R92, R8.reuse, R22, RZ ;  /* 0x00000016085c723c */ /* 0x040fe200000418ff */
[----:B------:R-:W2:Y:S05]  /*1d00*/  LDSM.16.M88.4 R20, [R212+0xc00] ;  /* 0x000c0000d414783b */ /* 0x000eaa0000000200 */
[----:B------:R-:W-:Y:S01]  /*1d10*/  @!PT LDS RZ, [RZ] ;  /* 0x00000000fffff984 */ /* 0x000fe20000000800 */
[----:B------:R-:W-:Y:S01]  /*1d20*/  @!PT LDS RZ, [RZ] ;  /* 0x00000000fffff984 */ /* 0x000fe20000000800 */
[----:B------:R-:W-:Y:S01]  /*1d30*/  @!PT LDS RZ, [RZ] ;  /* 0x00000000fffff984 */ /* 0x000fe20000000800 */
[----:B------:R3:W-:Y:S02]  /*1d40*/  LDGSTS.E.BYPASS.LTC128B.128 [R224+0x100], [R16.64], !P2 ;  /* 0x0010000010e07fae */ /* 0x0007e4000d101d46 */
[C---:B------:R-:W-:Y:S02]  /*1d50*/  HMMA.16816.F32.BF16 R84, R8.reuse, R18, RZ ;  /* 0x000000120854723c */ /* 0x040fe400000418ff */
[----:B------:R3:W-:Y:S06]  /*1d60*/  LDGSTS.E.BYPASS.LTC128B.128 [R224+0x1100], [R16.64+0x40], !P4 ;  /* 0x0110004010e07fae */ /* 0x0007ec000e101d46 */
[C---:B------:R-:W-:Y:S08]  /*1d70*/  HMMA.16816.F32.BF16 R56, R8.reuse, R24, RZ ;  /* 0x000000180838723c */ /* 0x040ff000000418ff */
[----:B------:R-:W-:Y:S07]  /*1d80*/  HMMA.16816.F32.BF16 R88, R8, R26, RZ ;  /* 0x0000001a0858723c */ /* 0x000fee00000418ff */
[----:B------:R-:W-:Y:S01]  /*1d90*/  IMAD.MOV.U32 R9, RZ, RZ, c[0x0][0x208] ;  /* 0x00008200ff097624 */ /* 0x000fe200078e00ff */
[----:B-1----:R-:W-:Y:S01]  /*1da0*/  HMMA.16816.F32.BF16 R124, R4, R52, R40 ;  /* 0x00000034047c723c */ /* 0x002fe20000041828 */
[----:B------:R-:W-:-:S03]  /*1db0*/  IMAD.MOV.U32 R10, RZ, RZ, c[0x0][0x20c] ;  /* 0x00008300ff0a7624 */ /* 0x000fc600078e00ff */
[----:B------:R-:W-:-:S04]  /*1dc0*/  LEA R8, P0, R9, R16, 0x6 ;  /* 0x0000001009087211 */ /* 0x000fc800078030ff */
[----:B------:R-:W-:Y:S01]  /*1dd0*/  LEA.HI.X R9, R9, R17, R10, 0x6, P0 ;  /* 0x0000001109097211 */ /* 0x000fe200000f340a */
[----:B--2---:R-:W-:Y:S01]  /*1de0*/  HMMA.16816.F32.BF16 R128, R4, R20, R48 ;  /* 0x000000140480723c */ /* 0x004fe20000041830 */
[----:B------:R-:W-:-:S04]  /*1df0*/  LOP3.LUT P0, RZ, R2, 0x4, RZ, 0xc0, !PT ;  /* 0x0000000402ff7812 */ /* 0x000fc8000780c0ff */
[C---:B------:R-:W-:Y:S02]  /*1e00*/  ISETP.LT.OR P2, PT, R0.reuse, 0x1, !P0 ;  /* 0x000000010000780c */ /* 0x040fe40004741670 */
[----:B------:R-:W-:Y:S01]  /*1e10*/  ISETP.LT.OR P0, PT, R0, 0x21, !P0 ;  /* 0x000000210000780c */ /* 0x000fe20004701670 */
[----:B------:R-:W-:Y:S01]  /*1e20*/  HMMA.16816.F32.BF16 R148, R4, R32, R44 ;  /* 0x000000200494723c */ /* 0x000fe2000004182c */
[----:B------:R-:W-:-:S05]  /*1e30*/  LOP3.LUT R0, R159, 0xffffffe0, RZ, 0xc0, !PT ;  /* 0xffffffe09f007812 */ /* 0x000fca00078ec0ff */
[----:B------:R-:W-:Y:S02]  /*1e40*/  IMAD.IADD R0, R172, 0x1, -R0 ;  /* 0x00000001ac007824 */ /* 0x000fe400078e0a00 */
[----:B------:R-:W-:Y:S02]  /*1e50*/  HMMA.16816.F32.BF16 R108, R4, R30, R76 ;  /* 0x0000001e046c723c */ /* 0x000fe4000004184c */
[----:B------:R3:W-:Y:S01]  /*1e60*/  LDGSTS.E.BYPASS.LTC128B.128 [R224+0x2100], [R16.64+0x80], !P2 ;  /* 0x0210008010e07fae */ /* 0x0007e2000d101d46 */
[----:B------:R-:W-:-:S03]  /*1e70*/  SHF.R.S32.HI R2, RZ, 0x1f, R0 ;  /* 0x0000001fff027819 */ /* 0x000fc60000011400 */
[----:B------:R1:W-:Y:S01]  /*1e80*/  LDGSTS.E.BYPASS.LTC128B.128 [R224+0x900], [R8.64], !P1 ;  /* 0x0090000008e07fae */ /* 0x0003e2000c901d46 */
[----:B------:R-:W-:Y:S01]  /*1e90*/  LEA.HI R2, R2, R0, RZ, 0x2 ;  /* 0x0000000002027211 */ /* 0x000fe200078f10ff */
[----:B------:R-:W-:Y:S02]  /*1ea0*/  HMMA.16816.F32.BF16 R144, R4, R28, R60 ;  /* 0x0000001c0490723c */ /* 0x000fe4000004183c */
[----:B------:R1:W-:Y:S01]  /*1eb0*/  LDGSTS.E.BYPASS.LTC128B.128 [R224+0x1900], [R8.64+0x40], !P3 ;  /* 0x0190004008e07fae */ /* 0x0003e2000d901d46 */
[----:B------:R-:W-:-:S03]  /*1ec0*/  LOP3.LUT R2, R2, 0x7ffffffc, RZ, 0xc0, !PT ;  /* 0x7ffffffc02027812 */ /* 0x000fc600078ec0ff */
[----:B------:R1:W-:Y:S01]  /*1ed0*/  LDGSTS.E.BYPASS.LTC128B.128 [R224+0x2900], [R8.64+0x80], !P0 ;  /* 0x0290008008e07fae */ /* 0x0003e2000c101d46 */
[----:B------:R-:W-:Y:S01]  /*1ee0*/  ISETP.GT.AND P0, PT, R137, R184, PT ;  /* 0x000000b88900720c */ /* 0x000fe20003f04270 */
[C---:B------:R-:W-:Y:S01]  /*1ef0*/  HMMA.16816.F32.BF16 R140, R4.reuse, R54, R68 ;  /* 0x00000036048c723c */ /* 0x040fe20000041844 */
[----:B------:R-:W-:Y:S01]  /*1f00*/  IMAD.IADD R0, R0, 0x1, -R2 ;  /* 0x0000000100007824 */ /* 0x000fe200078e0a02 */
[----:B------:R-:W-:Y:S03]  /*1f10*/  LDSM.16.M88.4 R40, [R139+0x4900] ;  /* 0x004900008b28783b */ /* 0x000fe60000000200 */
[----:B------:R-:W-:Y:S01]  /*1f20*/  IMAD R0, R0, -0x2, R138 ;  /* 0xfffffffe00007824 */ /* 0x000fe200078e028a */
[----:B------:R-:W-:Y:S02]  /*1f30*/  LDSM.16.M88.4 R48, [R139+0x4100] ;  /* 0x004100008b30783b */ /* 0x000fe40000000200 */
[----:B------:R-:W-:Y:S02]  /*1f40*/  HMMA.16816.F32.BF16 R112, R4, R34, R64 ;  /* 0x000000220470723c */ /* 0x000fe40000041840 */
[----:B------:R-:W-:Y:S01]  /*1f50*/  LDSM.16.M88.4 R44, [R139+0x4500] ;  /* 0x004500008b2c783b */ /* 0x000fe20000000200 */
[----:B------:R-:W-:-:S02]  /*1f60*/  ISETP.GT.AND P3, PT, R0, 0x1, PT ;  /* 0x000000010000780c */ /* 0x000fc40003f64270 */
[C---:B------:R-:W-:Y:S01]  /*1f70*/  ISETP.GT.AND P4, PT, R0.reuse, 0x8, PT ;  /* 0x000000080000780c */ /* 0x040fe20003f84270 */
[----:B---3--:R-:W2:Y:S01]  /*1f80*/  LDSM.16.M88.4 R16, [R210+0x9100] ;  /* 0x00910000d210783b */ /* 0x008ea20000000200 */
[----:B------:R-:W-:Y:S01]  /*1f90*/  ISETP.GT.AND P2, PT, R0, 0x9, PT ;  /* 0x000000090000780c */ /* 0x000fe20003f44270 */
[----:B------:R-:W-:Y:S02]  /*1fa0*/  HMMA.16816.F32.BF16 R104, R4, R22, R104 ;  /* 0x000000160468723c */ /* 0x000fe40000041868 */
[----:B------:R-:W3:Y:S04]  /*1fb0*/  LDSM.16.M88.4 R36, [R139+0x4d00] ;  /* 0x004d00008b24783b */ /* 0x000ee80000000200 */
[----:B------:R-:W-:Y:S02]  /*1fc0*/  LDSM.16.M88.4 R4, [R211+0x9100] ;  /* 0x00910000d304783b */ /* 0x000fe40000000200 */
[C---:B------:R-:W-:Y:S02]  /*1fd0*/  HMMA.16816.F32.BF16 R100, R12.reuse, R52, R100 ;  /* 0x000000340c64723c */ /* 0x040fe40000041864 */
[----:B-1----:R-:W1:Y:S04]  /*1fe0*/  LDSM.16.M88.4 R8, [R210+0x8100] ;  /* 0x00810000d208783b */ /* 0x002e680000000200 */
[----:B------:R-:W4:Y:S02]  /*1ff0*/  LDSM.16.M88.4 R24, [R212+0x1800] ;  /* 0x00180000d418783b */ /* 0x000f240000000200 */
[C---:B------:R-:W-:Y:S02]  /*2000*/  HMMA.16816.F32.BF16 R64, R12.reuse, R54, R96 ;  /* 0x000000360c40723c */ /* 0x040fe40000041860 */
[----:B------:R-:W-:Y:S04]  /*2010*/  LDSM.16.M88.4 R52, [R212+0x1c00] ;  /* 0x001c0000d434783b */ /* 0x000fe80000000200 */
[----:B------:R-:W0:Y:S02]  /*2020*/  LDGDEPBAR ;  /* 0x00000000000079af */ /* 0x000e240000000000 */
[C---:B------:R-:W-:Y:S08]  /*2030*/  HMMA.16816.F32.BF16 R116, R12.reuse, R32, R80 ;  /* 0x000000200c74723c */ /* 0x040ff00000041850 */
[C---:B------:R-:W-:Y:S08]  /*2040*/  HMMA.16816.F32.BF16 R132, R12.reuse, R20, R56 ;  /* 0x000000140c84723c */ /* 0x040ff00000041838 */
[C---:B------:R-:W-:Y:S01]  /*2050*/  HMMA.16816.F32.BF16 R60, R12.reuse, R34, R92 ;  /* 0x000000220c3c723c */ /* 0x040fe2000004185c */
[----:B------:R-:W5:Y:S07]  /*2060*/  LDSM.16.M88.4 R32, [R212+0x1000] ;  /* 0x00100000d420783b */ /* 0x000f6e0000000200 */
[C---:B------:R-:W-:Y:S08]  /*2070*/  HMMA.16816.F32.BF16 R120, R12.reuse, R28, R72 ;  /* 0x0000001c0c78723c */ /* 0x040ff00000041848 */
[C---:B------:R-:W-:Y:S01]  /*2080*/  HMMA.16816.F32.BF16 R56, R12.reuse, R30, R84 ;  /* 0x0000001e0c38723c */ /* 0x040fe20000041854 */
[----:B------:R-:W1:Y:S07]  /*2090*/  LDSM.16.M88.4 R28, [R212+0x1400] ;  /* 0x00140000d41c783b */ /* 0x000e6e0000000200 */
[----:B------:R-:W-:Y:S01]  /*20a0*/  HMMA.16816.F32.BF16 R88, R12, R22, R88 ;  /* 0x000000160c58723c */ /* 0x000fe20000041858 */
[----:B------:R-:W1:Y:S07]  /*20b0*/  LDSM.16.M88.4 R20, [R211+0x8100] ;  /* 0x00810000d314783b */ /* 0x000e6e0000000200 */
[C---:B--2---:R-:W-:Y:S08]  /*20c0*/  HMMA.16816.F32.BF16 R12, R16.reuse, R42, R108 ;  /* 0x0000002a100c723c */ /* 0x044ff0000004186c */
[C---:B------:R-:W-:Y:S08]  /*20d0*/  HMMA.16816.F32.BF16 R84, R16.reuse, R48, R124 ;  /* 0x000000301054723c */ /* 0x040ff0000004187c */
[C---:B------:R-:W-:Y:S08]  /*20e0*/  HMMA.16816.F32.BF16 R76, R16.reuse, R44, R148 ;  /* 0x0000002c104c723c */ /* 0x040ff00000041894 */
[C---:B---3--:R-:W-:Y:S08]  /*20f0*/  HMMA.16816.F32.BF16 R104, R16.reuse, R38, R104 ;  /* 0x000000261068723c */ /* 0x048ff00000041868 */
[----:B------:R-:W-:Y:S08]  /*2100*/  HMMA.16816.F32.BF16 R72, R16, R46, R112 ;  /* 0x0000002e1048723c */ /* 0x000ff00000041870 */
[----:B-1----:R-:W-:Y:S08]  /*2110*/  HMMA.16816.F32.BF16 R108, R8, R48, R100 ;  /* 0x00000030086c723c */ /* 0x002ff00000041864 */
[C---:B------:R-:W-:Y:S08]  /*2120*/  HMMA.16816.F32.BF16 R68, R16.reuse, R40, R144 ;  /* 0x000000281044723c */ /* 0x040ff00000041890 */
[C---:B------:R-:W-:Y:S08]  /*2130*/  HMMA.16816.F32.BF16 R92, R16.reuse, R36, R128 ;  /* 0x00000024105c723c */ /* 0x040ff00000041880 */
[-C--:B------:R-:W-:Y:S01]  /*2140*/  HMMA.16816.F32.BF16 R80, R16, R50.reuse, R140 ;  /* 0x000000321050723c */ /* 0x080fe2000004188c */
[----:B------:R-:W-:Y:S07]  /*2150*/  LDSM.16.M88.4 R16, [R210+0xb100] ;  /* 0x00b10000d210783b */ /* 0x000fee0000000200 */
[C---:B------:R-:W-:Y:S01]  /*2160*/  HMMA.16816.F32.BF16 R100, R8.reuse, R50, R64 ;  /* 0x000000320864723c */ /* 0x040fe20000041840 */
[----:B------:R-:W-:Y:S07]  /*2170*/  LDSM.16.M88.4 R48, [R139+0x5900] ;  /* 0x005900008b30783b */ /* 0x000fee0000000200 */
[C---:B------:R-:W-:Y:S01]  /*2180*/  HMMA.16816.F32.BF16 R96, R8.reuse, R44, R116 ;  /* 0x0000002c0860723c */ /* 0x040fe20000041874 */
[----:B------:R-:W-:Y:S07]  /*2190*/  LDSM.16.M88.4 R116, [R139+0x5d00] ;  /* 0x005d00008b74783b */ /* 0x000fee0000000200 */
[C---:B------:R-:W-:Y:S08]  /*21a0*/  HMMA.16816.F32.BF16 R64, R8.reuse, R46, R60 ;  /* 0x0000002e0840723c */ /* 0x040ff0000004183c */
[C---:B------:R-:W-:Y:S08]  /*21b0*/  HMMA.16816.F32.BF16 R60, R8.reuse, R40, R120 ;  /* 0x00000028083c723c */ /* 0x040ff00000041878 */
[C---:B------:R-:W-:Y:S01]  /*21c0*/  HMMA.16816.F32.BF16 R56, R8.reuse, R42, R56 ;  /* 0x0000002a0838723c */ /* 0x040fe20000041838 */
[----:B------:R-:W-:Y:S07]  /*21d0*/  LDSM.16.M88.4 R40, [R139+0x5500] ;  /* 0x005500008b28783b */ /* 0x000fee0000000200 */
[C---:B------:R-:W-:Y:S08]  /*21e0*/  HMMA.16816.F32.BF16 R44, R8.reuse, R36, R132 ;  /* 0x00000024082c723c */ /* 0x040ff00000041884 */
[----:B------:R-:W-:Y:S01]  /*21f0*/  HMMA.16816.F32.BF16 R8, R8, R38, R88 ;  /* 0x000000260808723c */ /* 0x000fe20000041858 */
[----:B------:R-:W1:Y:S07]  /*2200*/  LDSM.16.M88.4 R36, [R139+0x5100] ;  /* 0x005100008b24783b */ /* 0x000e6e0000000200 */
[C---:B----4-:R-:W-:Y:S01]  /*2210*/  HMMA.16816.F32.BF16 R124, R4.reuse, R26, R12 ;  /* 0x0000001a047c723c */ /* 0x050fe2000004180c */
[----:B------:R-:W2:Y:S07]  /*2220*/  LDSM.16.M88.4 R12, [R210+0xa100] ;  /* 0x00a10000d20c783b */ /* 0x000eae0000000200 */
[C---:B-----5:R-:W-:Y:S08]  /*2230*/  HMMA.16816.F32.BF16 R148, R4.reuse, R32, R84 ;  /* 0x000000200494723c */ /* 0x060ff00000041854 */
[C---:B------:R-:W-:Y:S08]  /*2240*/  HMMA.16816.F32.BF16 R140, R4.reuse, R28, R76 ;  /* 0x0000001c048c723c */ /* 0x040ff0000004184c */
[C---:B------:R-:W-:Y:S08]  /*2250*/  HMMA.16816.F32.BF16 R112, R4.reuse, R54, R104 ;  /* 0x000000360470723c */ /* 0x040ff00000041868 */
[----:B------:R-:W-:Y:S08]  /*2260*/  HMMA.16816.F32.BF16 R132, R4, R30, R72 ;  /* 0x0000001e0484723c */ /* 0x000ff00000041848 */
[----:B------:R-:W-:Y:S08]  /*2270*/  HMMA.16816.F32.BF16 R104, R20, R32, R108 ;  /* 0x000000201468723c */ /* 0x000ff0000004186c */
[C---:B------:R-:W-:Y:S08]  /*2280*/  HMMA.16816.F32.BF16 R144, R4.reuse, R34, R80 ;  /* 0x000000220490723c */ /* 0x040ff00000041850 */
[C---:B------:R-:W-:Y:S08]  /*2290*/  HMMA.16816.F32.BF16 R128, R4.reuse, R24, R68 ;  /* 0x000000180480723c */ /* 0x040ff00000041844 */
[----:B------:R-:W-:Y:S01]  /*22a0*/  HMMA.16816.F32.BF16 R120, R4, R52, R92 ;  /* 0x000000340478723c */ /* 0x000fe2000004185c */
[----:B------:R-:W-:Y:S04]  /*22b0*/  LDSM.16.M88.4 R4, [R211+0xb100] ;  /* 0x00b10000d304783b */ /* 0x000fe80000000200 */
[----:B------:R-:W-:Y:S03]  /*22c0*/  LDSM.16.M88.4 R92, [R212+0x2c00] ;  /* 0x002c0000d45c783b */ /* 0x000fe60000000200 */
[C---:B------:R-:W-:Y:S08]  /*22d0*/  HMMA.16816.F32.BF16 R80, R20.reuse, R24, R60 ;  /* 0x000000181450723c */ /* 0x040ff0000004183c */
[C---:B------:R-:W-:Y:S01]  /*22e0*/  HMMA.16816.F32.BF16 R88, R20.reuse, R26, R56 ;  /* 0x0000001a1458723c */ /* 0x040fe20000041838 */
[----:B------:R-:W3:Y:S04]  /*22f0*/  LDSM.16.M88.4 R24, [R212+0x2000] ;  /* 0x00200000d418783b */ /* 0x000ee80000000200 */
[----:B------:R-:W-:Y:S03]  /*2300*/  LDSM.16.M88.4 R56, [R212+0x2800] ;  /* 0x00280000d438783b */ /* 0x000fe60000000200 */
[C---:B------:R-:W-:Y:S08]  /*2310*/  HMMA.16816.F32.BF16 R96, R20.reuse, R28, R96 ;  /* 0x0000001c1460723c */ /* 0x040ff00000041860 */
[C---:B------:R-:W-:Y:S01]  /*2320*/  HMMA.16816.F32.BF16 R76, R20.reuse, R30, R64 ;  /* 0x0000001e144c723c */ /* 0x040fe20000041840 */
[----:B------:R-:W4:Y:S07]  /*2330*/  LDSM.16.M88.4 R28, [R212+0x2400] ;  /* 0x00240000d41c783b */ /* 0x000f2e0000000200 */
[----:B------:R-:W-:Y:S01]  /*2340*/  HMMA.16816.F32.BF16 R152, R20, R54, R8 ;  /* 0x000000361498723c */ /* 0x000fe20000041808 */
[----:B------:R-:W5:Y:S01]  /*2350*/  LDSM.16.M88.4 R8, [R211+0xa100] ;  /* 0x00a10000d308783b */ /* 0x000f620000000200 */
[----:B------:R-:W-:-:S06]  /*2360*/  DEPBAR.LE SB0, 0x0 ;  /* 0x000080000000791a */ /* 0x000fcc0000000000 */
[----:B------:R-:W-:Y:S08]  /*2370*/  HMMA.16816.F32.BF16 R100, R20, R34, R100 ;  /* 0x000000221464723c */ /* 0x000ff00000041864 */
[C---:B-1----:R-:W-:Y:S08]  /*2380*/  HMMA.16816.F32.BF16 R72, R16.reuse, R36, R148 ;  /* 0x000000241048723c */ /* 0x042ff00000041894 */
[----:B------:R-:W-:Y:S08]  /*2390*/  HMMA.16816.F32.BF16 R64, R16, R40, R140 ;  /* 0x000000281040723c */ /* 0x000ff0000004188c */
[----:B------:R-:W-:Y:S08]  /*23a0*/  HMMA.16816.F32.BF16 R84, R20, R52, R44 ;  /* 0x000000341454723c */ /* 0x000ff0000004182c */
[----:B------:R-:W-:Y:S08]  /*23b0*/  HMMA.16816.F32.BF16 R60, R16, R42, R132 ;  /* 0x0000002a103c723c */ /* 0x000ff00000041884 */
[----:B--2---:R-:W-:Y:S08]  /*23c0*/  HMMA.16816.F32.BF16 R32, R12, R36, R104 ;  /* 0x000000240c20723c */ /* 0x004ff00000041868 */
[C---:B------:R-:W-:Y:S08]  /*23d0*/  HMMA.16816.F32.BF16 R68, R16.reuse, R38, R144 ;  /* 0x000000261044723c */ /* 0x040ff00000041890 */
[C---:B------:R-:W-:Y:S08]  /*23e0*/  HMMA.16816.F32.BF16 R52, R16.reuse, R48, R128 ;  /* 0x000000301034723c */ /* 0x040ff00000041880 */
[C---:B------:R-:W-:Y:S08]  /*23f0*/  HMMA.16816.F32.BF16 R108, R16.reuse, R50, R124 ;  /* 0x00000032106c723c */ /* 0x040ff0000004187c */
[C---:B------:R-:W-:Y:S08]  /*2400*/  HMMA.16816.F32.BF16 R120, R16.reuse, R116, R120 ;  /* 0x000000741078723c */ /* 0x040ff00000041878 */
[----:B------:R-:W-:Y:S08]  /*2410*/  HMMA.16816.F32.BF16 R44, R16, R118, R112 ;  /* 0x00000076102c723c */ /* 0x000ff00000041870 */
[C---:B------:R-:W-:Y:S08]  /*2420*/  HMMA.16816.F32.BF16 R20, R12.reuse, R38, R100 ;  /* 0x000000260c14723c */ /* 0x040ff00000041864 */
[----:B------:R-:W-:Y:S08]  /*2430*/  HMMA.16816.F32.BF16 R16, R12, R40, R96 ;  /* 0x000000280c10723c */ /* 0x000ff00000041860 */
[----:B---3--:R-:W-:Y:S08]  /*2440*/  HMMA.16816.F32.BF16 R72, R4, R24, R72 ;  /* 0x000000180448723c */ /* 0x008ff00000041848 */
[----:B------:R-:W-:Y:S08]  /*2450*/  HMMA.16816.F32.BF16 R76, R12, R42, R76 ;  /* 0x0000002a0c4c723c */ /* 0x000ff0000004184c */
[C---:B----4-:R-:W-:Y:S08]  /*2460*/  HMMA.16816.F32.BF16 R100, R4.reuse, R28, R64 ;  /* 0x0000001c0464723c */ /* 0x050ff00000041840 */
[----:B------:R-:W-:Y:S08]  /*2470*/  HMMA.16816.F32.BF16 R64, R4, R30, R60 ;  /* 0x0000001e0440723c */ /* 0x000ff0000004183c */
[----:B-----5:R-:W-:Y:S08]  /*2480*/  HMMA.16816.F32.BF16 R40, R8, R24, R32 ;  /* 0x000000180828723c */ /* 0x020ff00000041820 */
[C---:B------:R-:W-:Y:S08]  /*2490*/  HMMA.16816.F32.BF16 R68, R4.reuse, R26, R68 ;  /* 0x0000001a0444723c */ /* 0x040ff00000041844 */
[C---:B------:R-:W-:Y:S08]  /*24a0*/  HMMA.16816.F32.BF16 R60, R4.reuse, R56, R52 ;  /* 0x00000038043c723c */ /* 0x040ff00000041834 */
[----:B------:R-:W-:Y:S01]  /*24b0*/  HMMA.16816.F32.BF16 R96, R4, R58, R108 ;  /* 0x0000003a0460723c */ /* 0x000fe2000004186c */
[----:B------:R-:W-:-:S07]  /*24c0*/  FSEL R41, R41, -INF , P3 ;  /* 0xff80000029297808 */ /* 0x000fce0001800000 */
[C---:B------:R-:W-:Y:S08]  /*24d0*/  HMMA.16816.F32.BF16 R120, R4.reuse, R92, R120 ;  /* 0x0000005c0478723c */ /* 0x040ff00000041878 */
[----:B------:R-:W-:Y:S07]  /*24e0*/  HMMA.16816.F32.BF16 R104, R4, R94, R44 ;  /* 0x0000005e0468723c */ /* 0x000fee000004182c */
[----:B------:R-:W-:Y:S01]  /*24f0*/  @P0 SHF.R.S32.HI R7, RZ, 0x1f, R185 ;  /* 0x0000001fff070819 */ /* 0x000fe200000114b9 */
[----:B------:R-:W-:Y:S01]  /*2500*/  HMMA.16816.F32.BF16 R80, R12, R48, R80 ;  /* 0x000000300c50723c */ /* 0x000fe20000041850 */
[----:B------:R-:W-:-:S02]  /*2510*/  @P0 IMAD R6, R160, R185, RZ ;  /* 0x000000b9a0060224 */ /* 0x000fc400078e02ff */
[----:B------:R-:W-:-:S04]  /*2520*/  @P0 IMAD.WIDE.U32 R4, R185, R161, R166 ;  /* 0x000000a1b9040225 */ /* 0x000fc800078e00a6 */
[----:B------:R-:W-:Y:S01]  /*2530*/  @P0 IMAD R2, R7, R161, R6 ;  /* 0x000000a107020224 */ /* 0x000fe200078e0206 */
[----:B------:R-:W-:Y:S01]  /*2540*/  HMMA.16816.F32.BF16 R88, R12, R50, R88 ;  /* 0x000000320c58723c */ /* 0x000fe20000041858 */
[----:B------:R-:W-:Y:S02]  /*2550*/  FSEL R48, R75, -INF , P3 ;  /* 0xff8000004b307808 */ /* 0x000fe40001800000 */
[----:B------:R-:W-:-:S04]  /*2560*/  @P0 IMAD.IADD R2, R5, 0x1, R2 ;  /* 0x0000000105020824 */ /* 0x000fc800078e0202 */
[----:B------:R-:W-:Y:S01]  /*2570*/  FSEL R50, R70, -INF , P4 ;  /* 0xff80000046327808 */ /* 0x000fe20002000000 */
[----:B------:R-:W-:Y:S01]  /*2580*/  HMMA.16816.F32.BF16 R36, R8, R26, R20 ;  /* 0x0000001a0824723c */ /* 0x000fe20000041814 */
[----:B------:R-:W-:-:S07]  /*2590*/  FSEL R51, R71, -INF , P2 ;  /* 0xff80000047337808 */ /* 0x000fce0001000000 */
[----:B------:R-:W-:Y:S07]  /*25a0*/  HMMA.16816.F32.BF16 R32, R8, R28, R16 ;  /* 0x0000001c0820723c */ /* 0x000fee0000041810 */
[C---:B------:R-:W-:Y:S01]  /*25b0*/  @P0 LEA R16, P1, R4.reuse, c[0x0][0x1c8], 0x1 ;  /* 0x0000720004100a11 */ /* 0x040fe200078208ff */
[----:B------:R-:W-:Y:S01]  /*25c0*/  HMMA.16816.F32.BF16 R84, R12, R116, R84 ;  /* 0x000000740c54723c */ /* 0x000fe20000041854 */
[----:B------:R-:W-:Y:S02]  /*25d0*/  FSEL R19, R73, -INF , P3 ;  /* 0xff80000049137808 */ /* 0x000fe40001800000 */
[----:B------:R-:W-:Y:S01]  /*25e0*/  @P0 LEA.HI.X R17, R4, c[0x0][0x1cc], R2, 0x1, P1 ;  /* 0x0000730004110a11 */ /* 0x000fe200008f0c02 */
[----:B------:R-:W-:Y:S01]  /*25f0*/  BAR.SYNC.DEFER_BLOCKING 0x0 ;  /* 0x0000000000007b1d */ /* 0x000fe20000010000 */
[----:B------:R-:W-:-:S03]  /*2600*/  ISETP.GT.AND P1, PT, R0, RZ, PT ;  /* 0x000000ff0000720c */ /* 0x000fc60003f24270 */
[C---:B------:R-:W-:Y:S01]  /*2610*/  HMMA.16816.F32.BF16 R28, R8.reuse, R30, R76 ;  /* 0x0000001e081c723c */ /* 0x040fe2000004184c */
[----:B------:R-:W-:Y:S02]  /*2620*/  FSEL R18, R72, -INF , P1 ;  /* 0xff80000048127808 */ /* 0x000fe40000800000 */
[----:B------:R-:W-:Y:S02]  /*2630*/  FSEL R52, R40, -INF , P1 ;  /* 0xff80000028347808 */ /* 0x000fe40000800000 */
[----:B------:R-:W-:Y:S02]  /*2640*/  FSEL R40, R68, -INF , P4 ;  /* 0xff80000044287808 */ /* 0x000fe40002000000 */
[----:B------:R-:W-:Y:S01]  /*2650*/  FMNMX.FTZ R2, R18, R19, !PT ;  /* 0x0000001312027209 */ /* 0x000fe20007810000 */
[----:B------:R-:W-:Y:S01]  /*2660*/  HMMA.16816.F32.BF16 R24, R8, R56, R80 ;  /* 0x000000380818723c */ /* 0x000fe20000041850 */
[----:B------:R-:W-:Y:S02]  /*2670*/  FSEL R49, R74, -INF , P1 ;  /* 0xff8000004a317808 */ /* 0x000fe40000800000 */
[----:B------:R-:W-:-:S02]  /*2680*/  FMNMX.FTZ R2, R40, R2, !PT ;  /* 0x0000000228027209 */ /* 0x000fc40007810000 */
[----:B------:R-:W-:Y:S02]  /*2690*/  FSEL R55, R38, -INF , P4 ;  /* 0xff80000026377808 */ /* 0x000fe40002000000 */
[----:B------:R-:W-:Y:S01]  /*26a0*/  FSEL R57, R42, -INF , P1 ;  /* 0xff8000002a397808 */ /* 0x000fe20000800000 */
[C---:B------:R-:W-:Y:S01]  /*26b0*/  HMMA.16816.F32.BF16 R20, R8.reuse, R58, R88 ;  /* 0x0000003a0814723c */ /* 0x040fe20000041858 */
[----:B------:R-:W-:Y:S02]  /*26c0*/  FSEL R42, R69, -INF , P2 ;  /* 0xff800000452a7808 */ /* 0x000fe40001000000 */
[----:B------:R-:W-:Y:S01]  /*26d0*/  ISETP.GT.AND P1, PT, R0, 0x10, PT ;  /* 0x000000100000780c */ /* 0x000fe20003f24270 */
[----:B------:R-:W-:Y:S01]  /*26e0*/  @!PT LDS RZ, [RZ] ;  /* 0x00000000fffff984 */ /* 0x000fe20000000800 */
[----:B------:R-:W-:Y:S01]  /*26f0*/  @!PT LDS RZ, [RZ] ;  /* 0x00000000fffff984 */ /* 0x000fe20000000800 */
[----:B------:R-:W-:Y:S01]  /*2700*/  @!PT LDS RZ, [RZ] ;  /* 0x00000000fffff984 */ /* 0x000fe20000000800 */
[----:B------:R1:W-:Y:S01]  /*2710*/  @P0 LDGSTS.E.BYPASS.LTC128B.128 [R224+0x3100], [R16.64], !P5 ;  /* 0x0310000010e00fae */ /* 0x0003e2000e901d46 */
[----:B------:R-:W-:Y:S02]  /*2720*/  FSEL R53, R36, -INF , P4 ;  /* 0xff80000024357808 */ /* 0x000fe40002000000 */
[----:B------:R-:W-:Y:S01]  /*2730*/  ISETP.GT.AND P4, PT, R0, 0x11, PT ;  /* 0x000000110000780c */ /* 0x000fe20003f84270 */
[----:B------:R-:W-:Y:S01]  /*2740*/  HMMA.16816.F32.BF16 R44, R8, R92, R84 ;  /* 0x0000005c082c723c */ /* 0x000fe20000041854 */
[----:B------:R-:W-:-:S02]  /*2750*/  FSEL R59, R100, -INF , P1 ;  /* 0xff800000643b7808 */ /* 0x000fc40000800000 */
[----:B------:R-:W-:Y:S02]  /*2760*/  FMNMX.FTZ R2, R42, R2, !PT ;  /* 0x000000022a027209 */ /* 0x000fe40007810000 */
[----:B------:R-:W-:Y:S02]  /*2770*/  FSEL R56, R43, -INF , P3 ;  /* 0xff8000002b387808 */ /* 0x000fe40001800000 */
[----:B------:R-:W-:Y:S01]  /*2780*/  FSEL R117, R101, -INF , P4 ;  /* 0xff80000065757808 */ /* 0x000fe20002000000 */
[----:B------:R-:W-:Y:S01]  /*2790*/  HMMA.16816.F32.BF16 R12, R12, R118, R152 ;  /* 0x000000760c0c723c */ /* 0x000fe20000041898 */
[----:B------:R-:W-:Y:S02]  /*27a0*/  ISETP.GT.AND P3, PT, R0, 0x18, PT ;  /* 0x000000180000780c */ /* 0x000fe40003f64270 */
[----:B------:R-:W-:Y:S02]  /*27b0*/  FMNMX.FTZ R2, R59, R2, !PT ;  /* 0x000000023b027209 */ /* 0x000fe40007810000 */
[----:B------:R-:W-:-:S02]  /*27c0*/  FSEL R124, R102, -INF , P1 ;  /* 0xff800000667c7808 */ /* 0x000fc40000800000 */
[----:B------:R-:W-:Y:S02]  /*27d0*/  FSEL R138, R34, -INF , P1 ;  /* 0xff800000228a7808 */ /* 0x000fe40000800000 */
[----:B------:R-:W-:Y:S02]  /*27e0*/  FSEL R128, R32, -INF , P1 ;  /* 0xff80000020807808 */ /* 0x000fe40000800000 */
[----:B------:R-:W-:Y:S02]  /*27f0*/  ISETP.GT.AND P1, PT, R0, 0x19, PT ;  /* 0x000000190000780c */ /* 0x000fe40003f24270 */
[----:B------:R-:W-:Y:S02]  /*2800*/  FSEL R58, R64, -INF , P3 ;  /* 0xff800000403a7808 */ /* 0x000fe40001800000 */
[----:B------:R-:W-:Y:S02]  /*2810*/  FMNMX.FTZ R2, R117, R2, !PT ;  /* 0x0000000275027209 */ /* 0x000fe40007810000 */
[----:B------:R-:W-:-:S02]  /*2820*/  FSEL R54, R39, -INF , P2 ;  /* 0xff80000027367808 */ /* 0x000fc40001000000 */
[----:B------:R-:W-:Y:S02]  /*2830*/  FSEL R43, R37, -INF , P2 ;  /* 0xff800000252b7808 */ /* 0x000fe40001000000 */
[----:B------:R-:W-:Y:S02]  /*2840*/  FSEL R116, R65, -INF , P1 ;  /* 0xff80000041747808 */ /* 0x000fe40000800000 */
[----:B------:R-:W-:Y:S01]  /*2850*/  ISETP.GT.AND P2, PT, R0, 0x20, PT ;  /* 0x000000200000780c */ /* 0x000fe20003f44270 */
[----:B------:R-:W-:Y:S01]  /*2860*/  HMMA.16816.F32.BF16 R12, R8, R94, R12 ;  /* 0x0000005e080c723c */ /* 0x000fe2000004180c */
[----:B------:R-:W-:Y:S02]  /*2870*/  FMNMX.FTZ R2, R58, R2, !PT ;  /* 0x000000023a027209 */ /* 0x000fe40007810000 */
[----:B------:R-:W-:Y:S02]  /*2880*/  FSEL R127, R67, -INF , P1 ;  /* 0xff800000437f7808 */ /* 0x000fe40000800000 */
[----:B------:R-:W-:-:S02]  /*2890*/  FSEL R133, R31, -INF , P1 ;  /* 0xff8000001f857808 */ /* 0x000fc40000800000 */
[----:B------:R-:W-:Y:S02]  /*28a0*/  FSEL R129, R29, -INF , P1 ;  /* 0xff8000001d817808 */ /* 0x000fe40000800000 */
[----:B------:R-:W-:Y:S02]  /*28b0*/  ISETP.GT.AND P1, PT, R0, 0x21, PT ;  /* 0x000000210000780c */ /* 0x000fe40003f24270 */
[----:B------:R-:W-:Y:S02]  /*28c0*/  FSEL R161, R60, -INF , P2 ;  /* 0xff8000003ca17808 */ /* 0x000fe40001000000 */
[----:B------:R-:W-:Y:S02]  /*28d0*/  FMNMX.FTZ R2, R116, R2, !PT ;  /* 0x0000000274027209 */ /* 0x000fe40007810000 */
        /* <DEDUP_REMOVED lines=10> */
[----:B------:R-:W-:Y:S02]  /*2980*/  FMNMX.FTZ R4, R50, R4, !PT ;  /* 0x0000000432047209 */ /* 0x000fe40007810000 */
[----:B------:R-:W-:Y:S02]  /*2990*/  ISETP.GT.AND P1, PT, R0, 0x29, PT ;  /* 0x000000290000780c */ /* 0x000fe40003f24270 */
[----:B------:R-:W-:Y:S02]  /*29a0*/  FSEL R160, R96, -INF , P2 ;  /* 0xff80000060a07808 */ /* 0x000fe40001000000 */
[----:B------:R-:W-:-:S02]  /*29b0*/  FMNMX.FTZ R2, R163, R2, !PT ;  /* 0x00000002a3027209 */ /* 0x000fc40007810000 */
[----:B------:R-:W-:Y:S02]  /*29c0*/  FSEL R125, R103, -INF , P4 ;  /* 0xff800000677d7808 */ /* 0x000fe40002000000 */
[----:B------:R-:W-:Y:S02]  /*29d0*/  FSEL R137, R35, -INF , P4 ;  /* 0xff80000023897808 */ /* 0x000fe40002000000 */
[----:B------:R-:W-:Y:S02]  /*29e0*/  FSEL R131, R33, -INF , P4 ;  /* 0xff80000021837808 */ /* 0x000fe40002000000 */
[----:B------:R-:W-:Y:S02]  /*29f0*/  ISETP.NE.AND P4, PT, R162, RZ, PT ;  /* 0x000000ffa200720c */ /* 0x000fe40003f85270 */
[----:B------:R-:W-:Y:S02]  /*2a00*/  FMNMX.FTZ R4, R51, R4, !PT ;  /* 0x0000000433047209 */ /* 0x000fe40007810000 */
[----:B------:R-:W-:-:S02]  /*2a10*/  FSEL R171, R99, -INF , P1 ;  /* 0xff80000063ab7808 */ /* 0x000fc40000800000 */
[----:B------:R-:W-:Y:S02]  /*2a20*/  FSEL R162, R97, -INF , P1 ;  /* 0xff80000061a27808 */ /* 0x000fe40000800000 */
[----:B------:R-:W-:Y:S02]  /*2a30*/  FSEL R181, R23, -INF , P1 ;  /* 0xff80000017b57808 */ /* 0x000fe40000800000 */
[----:B------:R-:W-:Y:S02]  /*2a40*/  FSEL R174, R21, -INF , P1 ;  /* 0xff80000015ae7808 */ /* 0x000fe40000800000 */
[----:B------:R-:W-:Y:S01]  /*2a50*/  ISETP.GT.AND P1, PT, R0, 0x30, PT ;  /* 0x000000300000780c */ /* 0x000fe20003f24270 */
[----:B------:R1:W-:Y:S01]  /*2a60*/  @P0 LDGSTS.E.BYPASS.LTC128B.128 [R224+0x4100], [R16.64+0x40], !P4 ;  /* 0x0410004010e00fae */ /* 0x0003e2000e101d46 */
[----:B------:R-:W-:Y:S02]  /*2a70*/  FMNMX.FTZ R2, R160, R2, !PT ;  /* 0x00000002a0027209 */ /* 0x000fe40007810000 */
[----:B------:R-:W-:Y:S01]  /*2a80*/  FMNMX.FTZ R4, R124, R4, !PT ;  /* 0x000000047c047209 */ /* 0x000fe20007810000 */
[----:B------:R1:W-:Y:S01]  /*2a90*/  @P0 LDGSTS.E.BYPASS.LTC128B.128 [R224+0x5100], [R16.64+0x80], !P6 ;  /* 0x0510008010e00fae */ /* 0x0003e2000f101d46 */
[----:B------:R-:W-:-:S02]  /*2aa0*/  FSEL R126, R66, -INF , P3 ;  /* 0xff800000427e7808 */ /* 0x000fc40001800000 */
[----:B------:R-:W-:Y:S02]  /*2ab0*/  FSEL R132, R30, -INF , P3 ;  /* 0xff8000001e847808 */ /* 0x000fe40001800000 */
[----:B------:R-:W-:Y:S02]  /*2ac0*/  FSEL R130, R28, -INF , P3 ;  /* 0xff8000001c827808 */ /* 0x000fe40001800000 */
[----:B------:R-:W-:Y:S02]  /*2ad0*/  ISETP.GT.AND P3, PT, R0, 0x31, PT ;  /* 0x000000310000780c */ /* 0x000fe40003f64270 */
[----:B------:R-:W-:Y:S02]  /*2ae0*/  FSEL R220, R120, -INF , P1 ;  /* 0xff80000078dc7808 */ /* 0x000fe40000800000 */
[----:B------:R-:W-:Y:S02]  /*2af0*/  FMNMX.FTZ R2, R162, R2, !PT ;  /* 0x00000002a2027209 */ /* 0x000fe40007810000 */
[----:B------:R-:W-:-:S02]  /*2b00*/  FMNMX.FTZ R4, R125, R4, !PT ;  /* 0x000000047d047209 */ /* 0x000fc40007810000 */
[----:B------:R-:W-:Y:S02]  /*2b10*/  FSEL R170, R98, -INF , P2 ;  /* 0xff80000062aa7808 */ /* 0x000fe40001000000 */
[----:B------:R-:W-:Y:S02]  /*2b20*/  FSEL R180, R22, -INF , P2 ;  /* 0xff80000016b47808 */ /* 0x000fe40001000000 */
[----:B------:R-:W-:Y:S02]  /*2b30*/  FSEL R173, R20, -INF , P2 ;  /* 0xff80000014ad7808 */ /* 0x000fe40001000000 */
[----:B------:R-:W-:Y:S02]  /*2b40*/  ISETP.GT.AND P2, PT, R0, 0x38, PT ;  /* 0x000000380000780c */ /* 0x000fe40003f44270 */
[----:B------:R-:W-:Y:S02]  /*2b50*/  FSEL R150, R46, -INF , P1 ;  /* 0xff8000002e967808 */ /* 0x000fe40000800000 */
[----:B------:R-:W-:-:S02]  /*2b60*/  FSEL R233, R122, -INF , P1 ;  /* 0xff8000007ae97808 */ /* 0x000fc40000800000 */
[----:B------:R-:W-:Y:S02]  /*2b70*/  FSEL R241, R44, -INF , P1 ;  /* 0xff8000002cf17808 */ /* 0x000fe40000800000 */
[----:B------:R-:W-:Y:S02]  /*2b80*/  FSEL R221, R121, -INF , P3 ;  /* 0xff80000079dd7808 */ /* 0x000fe40001800000 */
[----:B------:R-:W-:Y:S02]  /*2b90*/  FMNMX.FTZ R2, R220, R2, !PT ;  /* 0x00000002dc027209 */ /* 0x000fe40007810000 */
[----:B------:R-:W-:Y:S02]  /*2ba0*/  ISETP.GT.AND P1, PT, R0, 0x39, PT ;  /* 0x000000390000780c */ /* 0x000fe40003f24270 */
[----:B------:R-:W-:Y:S02]  /*2bb0*/  FMNMX.FTZ R0, R126, R4, !PT ;  /* 0x000000047e007209 */ /* 0x000fe40007810000 */
[----:B------:R-:W-:-:S02]  /*2bc0*/  FSEL R223, R104, -INF , P2 ;  /* 0xff80000068df7808 */ /* 0x000fc40001000000 */
[----:B------:R-:W-:Y:S02]  /*2bd0*/  FMNMX.FTZ R2, R221, R2, !PT ;  /* 0x00000002dd027209 */ /* 0x000fe40007810000 */
[----:B------:R-:W-:Y:S02]  /*2be0*/  FMNMX.FTZ R0, R127, R0, !PT ;  /* 0x000000007f007209 */ /* 0x000fe40007810000 */
[----:B------:R-:W-:Y:S02]  /*2bf0*/  FSEL R217, R105, -INF , P1 ;  /* 0xff80000069d97808 */ /* 0x000fe40000800000 */
[----:B------:R-:W-:Y:S02]  /*2c00*/  FMNMX.FTZ R2, R223, R2, !PT ;  /* 0x00000002df027209 */ /* 0x000fe40007810000 */
[----:B------:R-:W-:Y:S02]  /*2c10*/  FMNMX.FTZ R4, R52, R41, !PT ;  /* 0x0000002934047209 */ /* 0x000fe40007810000 */
[----:B------:R-:W-:-:S02]  /*2c20*/  FMNMX.FTZ R0, R168, R0, !PT ;  /* 0x00000000a8007209 */ /* 0x000fc40007810000 */
[----:B------:R-:W-:Y:S02]  /*2c30*/  FMNMX.FTZ R5, R217, R2, !PT ;  /* 0x00000002d9057209 */ /* 0x000fe40007810000 */
[----:B------:R-:W-:Y:S02]  /*2c40*/  FMNMX.FTZ R2, R53, R4, !PT ;  /* 0x0000000435027209 */ /* 0x000fe40007810000 */
[----:B------:R-:W-:Y:S01]  /*2c50*/  FMNMX.FTZ R0, R169, R0, !PT ;  /* 0x00000000a9007209 */ /* 0x000fe20007810000 */
[----:B------:R-:W2:Y:S01]  /*2c60*/  SHFL.BFLY PT, R7, R5, 0x2, 0x1f ;  /* 0x0c401f0005077f89 */ /* 0x000ea200000e0000 */
[----:B------:R-:W-:Y:S02]  /*2c70*/  FMNMX.FTZ R2, R43, R2, !PT ;  /* 0x000000022b027209 */ /* 0x000fe40007810000 */
[----:B------:R-:W-:Y:S02]  /*2c80*/  FMNMX.FTZ R0, R170, R0, !PT ;  /* 0x00000000aa007209 */ /* 0x000fe40007810000 */
[----:B------:R-:W-:-:S02]  /*2c90*/  FMNMX.FTZ R2, R128, R2, !PT ;  /* 0x0000000280027209 */ /* 0x000fc40007810000 */
[----:B------:R-:W-:Y:S02]  /*2ca0*/  FMNMX.FTZ R0, R171, R0, !PT ;  /* 0x00000000ab007209 */ /* 0x000fe40007810000 */
[----:B------:R-:W-:Y:S02]  /*2cb0*/  FMNMX.FTZ R2, R131, R2, !PT ;  /* 0x0000000283027209 */ /* 0x000fe40007810000 */
[----:B------:R-:W-:Y:S02]  /*2cc0*/  FSEL R222, R123, -INF , P3 ;  /* 0xff8000007bde7808 */ /* 0x000fe40001800000 */
[----:B------:R-:W-:Y:S02]  /*2cd0*/  FMNMX.FTZ R0, R233, R0, !PT ;  /* 0x00000000e9007209 */ /* 0x000fe40007810000 */
[----:B------:R-:W-:Y:S02]  /*2ce0*/  FMNMX.FTZ R2, R130, R2, !PT ;  /* 0x0000000282027209 */ /* 0x000fe40007810000 */
[----:B------:R-:W-:-:S02]  /*2cf0*/  FSEL R214, R106, -INF , P2 ;  /* 0xff8000006ad67808 */ /* 0x000fc40001000000 */
[----:B------:R-:W-:Y:S02]  /*2d00*/  FMNMX.FTZ R0, R222, R0, !PT ;  /* 0x00000000de007209 */ /* 0x000fe40007810000 */
[----:B------:R-:W-:Y:S02]  /*2d10*/  FMNMX.FTZ R4, R57, R56, !PT ;  /* 0x0000003839047209 */ /* 0x000fe40007810000 */
[----:B------:R-:W-:Y:S02]  /*2d20*/  FMNMX.FTZ R2, R129, R2, !PT ;  /* 0x0000000281027209 */ /* 0x000fe40007810000 */
[----:B------:R-:W-:Y:S02]  /*2d30*/  FSEL R219, R107, -INF , P1 ;  /* 0xff8000006bdb7808 */ /* 0x000fe40000800000 */
[----:B------:R-:W-:Y:S02]  /*2d40*/  FMNMX.FTZ R0, R214, R0, !PT ;  /* 0x00000000d6007209 */ /* 0x000fe40007810000 */
[----:B------:R-:W-:-:S02]  /*2d50*/  FMNMX.FTZ R4, R55, R4, !PT ;  /* 0x0000000437047209 */ /* 0x000fc40007810000 */
[----:B------:R-:W-:Y:S02]  /*2d60*/  FMNMX.FTZ R2, R172, R2, !PT ;  /* 0x00000002ac027209 */ /* 0x000fe40007810000 */
[----:B------:R-:W-:Y:S02]  /*2d70*/  FMNMX.FTZ R6, R219, R0, !PT ;  /* 0x00000000db067209 */ /* 0x000fe40007810000 */
[----:B------:R-:W-:Y:S02]  /*2d80*/  FMNMX.FTZ R0, R175, R2, !PT ;  /* 0x00000002af007209 */ /* 0x000fe40007810000 */
[----:B------:R-:W-:Y:S02]  /*2d90*/  FMNMX.FTZ R2, R54, R4, !PT ;  /* 0x0000000436027209 */ /* 0x000fe40007810000 */
[----:B------:R-:W3:Y:S01]  /*2da0*/  SHFL.BFLY PT, R4, R6, 0x2, 0x1f ;  /* 0x0c401f0006047f89 */ /* 0x000ee200000e0000 */
[----:B--2---:R-:W-:Y:S02]  /*2db0*/  FMNMX.FTZ R5, R5, R7, !PT ;  /* 0x0000000705057209 */ /* 0x004fe40007810000 */
[----:B------:R-:W-:-:S02]  /*2dc0*/  FMNMX.FTZ R0, R173, R0, !PT ;  /* 0x00000000ad007209 */ /* 0x000fc40007810000 */
[----:B------:R-:W-:Y:S01]  /*2dd0*/  FMNMX.FTZ R2, R138, R2, !PT ;  /* 0x000000028a027209 */ /* 0x000fe20007810000 */
[----:B------:R-:W2:Y:S01]  /*2de0*/  SHFL.BFLY PT, R8, R5, 0x1, 0x1f ;  /* 0x0c201f0005087f89 */ /* 0x000ea200000e0000 */
[----:B------:R-:W-:Y:S02]  /*2df0*/  FMNMX.FTZ R0, R174, R0, !PT ;  /* 0x00000000ae007209 */ /* 0x000fe40007810000 */
[----:B------:R-:W-:Y:S02]  /*2e00*/  FMNMX.FTZ R2, R137, R2, !PT ;  /* 0x0000000289027209 */ /* 0x000fe40007810000 */
[----:B------:R-:W-:Y:S02]  /*2e10*/  FSEL R218, R45, -INF , P3 ;  /* 0xff8000002dda7808 */ /* 0x000fe40001800000 */
[----:B------:R-:W-:Y:S02]  /*2e20*/  FMNMX.FTZ R0, R241, R0, !PT ;  /* 0x00000000f1007209 */ /* 0x000fe40007810000 */
[----:B------:R-:W-:-:S02]  /*2e30*/  FMNMX.FTZ R2, R132, R2, !PT ;  /* 0x0000000284027209 */ /* 0x000fc40007810000 */
[----:B------:R-:W-:Y:S02]  /*2e40*/  FSEL R227, R12, -INF , P2 ;  /* 0xff8000000ce37808 */ /* 0x000fe40001000000 */
[----:B------:R-:W-:Y:S02]  /*2e50*/  FMNMX.FTZ R0, R218, R0, !PT ;  /* 0x00000000da007209 */ /* 0x000fe40007810000 */
[----:B------:R-:W-:Y:S02]  /*2e60*/  FMNMX.FTZ R2, R133, R2, !PT ;  /* 0x0000000285027209 */ /* 0x000fe40007810000 */
[----:B------:R-:W-:Y:S02]  /*2e70*/  FSEL R229, R13, -INF , P1 ;  /* 0xff8000000de57808 */ /* 0x000fe40000800000 */
[----:B------:R-:W-:Y:S02]  /*2e80*/  FMNMX.FTZ R0, R227, R0, !PT ;  /* 0x00000000e3007209 */ /* 0x000fe40007810000 */
[----:B------:R-:W-:-:S02]  /*2e90*/  FMNMX.FTZ R2, R182, R2, !PT ;  /* 0x00000002b6027209 */ /* 0x000fc40007810000 */
[----:B------:R-:W-:Y:S02]  /*2ea0*/  FMNMX.FTZ R7, R229, R0, !PT ;  /* 0x00000000e5077209 */ /* 0x000fe40007810000 */
[----:B---3--:R-:W-:Y:S01]  /*2eb0*/  FMNMX.FTZ R9, R6, R4, !PT ;  /* 0x0000000406097209 */ /* 0x008fe20007810000 */
[----:B------:R-:W-:Y:S01]  /*2ec0*/  IMAD R4, R158, 0x20, R157 ;  /* 0x000000209e047824 */ /* 0x000fe200078e029d */
[----:B------:R-:W-:Y:S02]  /*2ed0*/  FMNMX.FTZ R0, R183, R2, !PT ;  /* 0x00000002b7007209 */ /* 0x000fe40007810000 */
[----:B--2---:R-:W-:Y:S01]  /*2ee0*/  FMNMX.FTZ R134, R5, R8, !PT ;  /* 0x0000000805867209 */ /* 0x004fe20007810000 */
[----:B------:R-:W2:Y:S01]  /*2ef0*/  SHFL.BFLY PT, R10, R9, 0x1, 0x1f ;  /* 0x0c201f00090a7f89 */ /* 0x000ea200000e0000 */
[----:B------:R-:W-:Y:S02]  /*2f00*/  FMNMX.FTZ R0, R180, R0, !PT ;  /* 0x00000000b4007209 */ /* 0x000fe40007810000 */
[----:B------:R-:W-:Y:S01]  /*2f10*/  FSEL R231, R47, -INF , P3 ;  /* 0xff8000002fe77808 */ /* 0x000fe20001800000 */
[----:B------:R-:W3:Y:S01]  /*2f20*/  SHFL.BFLY PT, R8, R7, 0x2, 0x1f ;  /* 0x0c401f0007087f89 */ /* 0x000ee200000e0000 */
[----:B------:R-:W-:Y:S01]  /*2f30*/  FMNMX.FTZ R0, R181, R0, !PT ;  /* 0x00000000b5007209 */ /* 0x000fe20007810000 */
[----:B------:R-:W-:Y:S01]  /*2f40*/  FMUL.FTZ R13, R134, c[0x0][0x2d0] ;  /* 0x0000b400860d7a20 */ /* 0x000fe20000410000 */
[----:B------:R-:W-:-:S02]  /*2f50*/  FSEL R230, R14, -INF , P2 ;  /* 0xff8000000ee67808 */ /* 0x000fc40001000000 */
[----:B------:R-:W-:Y:S02]  /*2f60*/  FMNMX.FTZ R2, R150, R0, !PT ;  /* 0x0000000096027209 */ /* 0x000fe40007810000 */
[----:B------:R-:W-:Y:S02]  /*2f70*/  FSEL R232, R15, -INF , P1 ;  /* 0xff8000000fe87808 */ /* 0x000fe40000800000 */
[----:B------:R-:W-:Y:S02]  /*2f80*/  FMNMX.FTZ R2, R231, R2, !PT ;  /* 0x00000002e7027209 */ /* 0x000fe40007810000 */
[----:B------:R-:W-:Y:S02]  /*2f90*/  FSETP.NEU.FTZ.AND P3, PT, R134, -INF , PT ;  /* 0xff8000008600780b */ /* 0x000fe40003f7d000 */
[----:B------:R-:W-:Y:S02]  /*2fa0*/  FMNMX.FTZ R2, R230, R2, !PT ;  /* 0x00000002e6027209 */ /* 0x000fe40007810000 */
[----:B------:R-:W-:-:S02]  /*2fb0*/  FSEL R13, R13, RZ, P3 ;  /* 0x000000ff0d0d7208 */ /* 0x000fc40001800000 */
[----:B------:R-:W-:Y:S02]  /*2fc0*/  FMNMX.FTZ R6, R232, R2, !PT ;  /* 0x00000002e8067209 */ /* 0x000fe40007810000 */
[----:B--2---:R-:W-:Y:S01]  /*2fd0*/  FMNMX.FTZ R2, R9, R10, !PT ;  /* 0x0000000a09027209 */ /* 0x004fe20007810000 */
[--C-:B------:R-:W-:Y:S02]  /*2fe0*/  FFMA.FTZ R0, R18, c[0x0][0x2d0], -R13.reuse ;  /* 0x0000b40012007a23 */ /* 0x100fe4000001080d */
[----:B------:R-:W-:Y:S01]  /*2ff0*/  SHFL.BFLY PT, R9, R6, 0x2, 0x1f ;  /* 0x0c401f0006097f89 */ /* 0x000fe200000e0000 */
[--C-:B------:R-:W-:Y:S01]  /*3000*/  FFMA.FTZ R5, R19, c[0x0][0x2d0], -R13.reuse ;  /* 0x0000b40013057a23 */ /* 0x100fe2000001080d */
[----:B---3--:R-:W-:Y:S01]  /*3010*/  FMNMX.FTZ R8, R7, R8, !PT ;  /* 0x0000000807087209 */ /* 0x008fe20007810000 */
[----:B------:R2:W3:Y:S01]  /*3020*/  MUFU.EX2 R32, R0 ;  /* 0x0000000000207308 */ /* 0x0004e20000000800 */
[----:B------:R-:W-:Y:S02]  /*3030*/  FMUL.FTZ R12, R2, c[0x0][0x2d0] ;  /* 0x0000b400020c7a20 */ /* 0x000fe40000410000 */
[----:B------:R-:W-:Y:S01]  /*3040*/  FFMA.FTZ R7, R40, c[0x0][0x2d0], -R13 ;  /* 0x0000b40028077a23 */ /* 0x000fe2000001080d */
[----:B------:R-:W4:Y:S04]  /*3050*/  SHFL.BFLY PT, R10, R8, 0x1, 0x1f ;  /* 0x0c201f00080a7f89 */ /* 0x000f2800000e0000 */
[----:B------:R5:W-:Y:S01]  /*3060*/  MUFU.EX2 R14, R5 ;  /* 0x00000005000e7308 */ /* 0x000be20000000800 */
[----:B--2---:R-:W-:Y:S01]  /*3070*/  IMAD.IADD R0, R156, 0x1, R4 ;  /* 0x000000019c007824 */ /* 0x004fe200078e0204 */
[----:B------:R-:W-:Y:S01]  /*3080*/  @P0 LEA R4, P1, R164, R16, 0x1 ;  /* 0x00000010a4040211 */ /* 0x000fe200078208ff */
[----:B---3--:R-:W-:-:S05]  /*3090*/  IMAD.MOV.U32 R15, RZ, RZ, R32 ;  /* 0x000000ffff0f7224 */ /* 0x008fca00078e0020 */
[----:B------:R2:W-:Y:S01]  /*30a0*/  MUFU.EX2 R148, R7 ;  /* 0x0000000700947308 */ /* 0x0005e20000000800 */
[----:B------:R-:W-:Y:S01]  /*30b0*/  IMAD.SHL.U32 R208, R0, 0x2, RZ ;  /* 0x0000000200d07824 */ /* 0x000fe200078e00ff */
[----:B-----5:R-:W-:-:S03]  /*30c0*/  @P0 LEA.HI.X R5, R164, R17, R165, 0x1, P1 ;  /* 0x00000011a4050211 */ /* 0x020fc600008f0ca5 */
[----:B------:R-:W-:Y:S01]  /*30d0*/  IMAD R209, R3, 0x2, R208 ;  /* 0x0000000203d17824 */ /* 0x000fe200078e02d0 */
[----:B------:R-:W-:Y:S02]  /*30e0*/  FSETP.NEU.FTZ.AND P1, PT, R2, -INF , PT ;  /* 0xff8000000200780b */ /* 0x000fe40003f3d000 */
[----:B----4-:R-:W-:Y:S01]  /*30f0*/  FMNMX.FTZ R136, R8, R10, !PT ;  /* 0x0000000a08887209 */ /* 0x010fe20007810000 */
[----:B------:R3:W-:Y:S01]  /*3100*/  @P0 LDGSTS.E.BYPASS.LTC128B.128 [R224+0x3900], [R4.64], !P5 ;  /* 0x0390000004e00fae */ /* 0x0007e2000e901d46 */
[----:B------:R-:W-:-:S03]  /*3110*/  FSEL R12, R12, RZ, P1 ;  /* 0x000000ff0c0c7208 */ /* 0x000fc60000800000 */
[----:B------:R3:W-:Y:S02]  /*3120*/  @P0 LDGSTS.E.BYPASS.LTC128B.128 [R224+0x4900], [R4.64+0x40], !P4 ;  /* 0x0490004004e00fae */ /* 0x0007e4000e101d46 */
[--C-:B------:R-:W-:Y:S02]  /*3130*/  FFMA.FTZ R0, R48, c[0x0][0x2d0], -R12.reuse ;  /* 0x0000b40030007a23 */ /* 0x100fe4000001080c */
[----:B------:R3:W-:Y:S01]  /*3140*/  @P0 LDGSTS.E.BYPASS.LTC128B.128 [R224+0x5900], [R4.64+0x80], !P6 ;  /* 0x0590008004e00fae */ /* 0x0007e2000f101d46 */
[----:B------:R-:W-:Y:S01]  /*3150*/  FSETP.NEU.FTZ.AND P0, PT, R136, -INF , PT ;  /* 0xff8000008800780b */ /* 0x000fe20003f1d000 */
[----:B------:R4:W-:Y:S01]  /*3160*/  MUFU.EX2 R176, R0 ;  /* 0x0000000000b07308 */ /* 0x0009e20000000800 */
[----:B------:R-:W-:Y:S01]  /*3170*/  FFMA.FTZ R3, R51, c[0x0][0x2d0], -R12 ;  /* 0x0000b40033037a23 */ /* 0x000fe2000001080c */
[----:B------:R-:W-:Y:S01]  /*3180*/  LDSM.16.MT88.4 R24, [R208+0x100] ;  /* 0x00010000d018783b */ /* 0x000fe20000004200 */
[----:B--2---:R-:W-:-:S03]  /*3190*/  FFMA.FTZ R7, R42, c[0x0][0x2d0], -R13 ;  /* 0x0000b4002a077a23 */ /* 0x004fc6000001080d */
[----:B-1----:R-:W-:Y:S02]  /*31a0*/  LDSM.16.MT88.4 R16, [R209+0x100] ;  /* 0x00010000d110783b */ /* 0x002fe40000004200 */
[----:B------:R-:W-:Y:S02]  /*31b0*/  MUFU.EX2 R186, R3 ;  /* 0x0000000300ba7308 */ /* 0x000fe40000000800 */
[----:B------:R-:W-:Y:S04]  /*31c0*/  LDSM.16.MT88.4 R20, [R208+0x1100] ;  /* 0x00110000d014783b */ /* 0x000fe80000004200 */
[----:B------:R-:W-:Y:S01]  /*31d0*/  LDSM.16.MT88.4 R28, [R209+0x1100] ;  /* 0x00110000d11c783b */ /* 0x000fe20000004200 */
[--C-:B----4-:R-:W-:Y:S01]  /*31e0*/  FFMA.FTZ R0, R50, c[0x0][0x2d0], -R12.reuse ;  /* 0x0000b40032007a23 */ /* 0x110fe2000001080c */
[----:B------:R1:W2:Y:S02]  /*31f0*/  MUFU.EX2 R187, R7 ;  /* 0x0000000700bb7308 */ /* 0x0002a40000000800 */
[----:B------:R-:W-:Y:S04]  /*3200*/  LDSM.16.MT88.4 R32, [R208+0x2100] ;  /* 0x00210000d020783b */ /* 0x000fe80000004200 */
[----:B------:R-:W-:Y:S01]  /*3210*/  LDSM.16.MT88.4 R36, [R209+0x2100] ;  /* 0x00210000d124783b */ /* 0x000fe20000004200 */
[----:B---3--:R-:W-:Y:S01]  /*3220*/  FMNMX.FTZ R4, R6, R9, !PT ;  /* 0x0000000906047209 */ /* 0x008fe20007810000 */
[----:B------:R3:W4:Y:S02]  /*3230*/  MUFU.EX2 R149, R0 ;  /* 0x0000000000957308 */ /* 0x0007240000000800 */
[----:B------:R-:W0:Y:S04]  /*3240*/  LDGDEPBAR ;  /* 0x00000000000079af */ /* 0x000e280000000000 */
[----:B------:R-:W5:Y:S01]  /*3250*/  SHFL.BFLY PT, R5, R4, 0x1, 0x1f ;  /* 0x0c201f0004057f89 */ /* 0x000f6200000e0000 */
[----:B-1----:R-:W-:Y:S01]  /*3260*/  FFMA.FTZ R7, R49, c[0x0][0x2d0], -R12 ;  /* 0x0000b40031077a23 */ /* 0x002fe2000001080c */
[----:B--2---:R-:W-:-:S03]  /*3270*/  F2FP.BF16.PACK_AB R6, R187, R148 ;  /* 0x00000094bb06723e */ /* 0x004fc600000010ff */
[----:B------:R4:W1:Y:S01]  /*3280*/  MUFU.EX2 R177, R7 ;  /* 0x0000000700b17308 */ /* 0x0008620000000800 */
[----:B---3--:R-:W-:-:S05]  /*3290*/  FMUL.FTZ R0, R136, c[0x0][0x2d0] ;  /* 0x0000b40088007a20 */ /* 0x008fca0000410000 */
[----:B------:R-:W-:-:S05]  /*32a0*/  FSEL R0, R0, RZ, P0 ;  /* 0x000000ff00007208 */ /* 0x000fca0000000000 */
[--C-:B------:R-:W-:Y:S01]  /*32b0*/  FFMA.FTZ R3, R52, c[0x0][0x2d0], -R0.reuse ;  /* 0x0000b40034037a23 */ /* 0x100fe20000010800 */
[----:B----4-:R-:W-:Y:S01]  /*32c0*/  F2FP.BF16.PACK_AB R7, R186, R149 ;  /* 0x00000095ba07723e */ /* 0x010fe200000010ff */
[----:B------:R-:W-:Y:S01]  /*32d0*/  FFMA.FTZ R8, R53, c[0x0][0x2d0], -R0 ;  /* 0x0000b40035087a23 */ /* 0x000fe20000010800 */
[----:B-----5:R-:W-:Y:S01]  /*32e0*/  FMNMX.FTZ R135, R4, R5, !PT ;  /* 0x0000000504877209 */ /* 0x020fe20007810000 */
[----:B------:R2:W-:Y:S01]  /*32f0*/  MUFU.EX2 R250, R3 ;  /* 0x0000000300fa7308 */ /* 0x0005e20000000800 */
[----:B------:R-:W-:Y:S02]  /*3300*/  F2FP.BF16.PACK_AB R4, R14, R15 ;  /* 0x0000000f0e04723e */ /* 0x000fe400000010ff */
[----:B------:R-:W-:Y:S02]  /*3310*/  FSETP.NEU.FTZ.AND P0, PT, R135, -INF , PT ;  /* 0xff8000008700780b */ /* 0x000fe40003f1d000 */
[----:B-1----:R-:W-:-:S03]  /*3320*/  F2FP.BF16.PACK_AB R5, R176, R177 ;  /* 0x000000b1b005723e */ /* 0x002fc600000010ff */
[----:B------:R1:W-:Y:S04]  /*3330*/  MUFU.EX2 R251, R8 ;  /* 0x0000000800fb7308 */ /* 0x0003e80000000800 */
[----:B------:R-:W-:Y:S01]  /*3340*/  HMMA.16816.F32.BF16 R112, R4, R24, RZ ;  /* 0x000000180470723c */ /* 0x000fe200000418ff */
[----:B--2---:R-:W-:-:S04]  /*3350*/  FFMA.FTZ R3, R41, c[0x0][0x2d0], -R0 ;  /* 0x0000b40029037a23 */ /* 0x004fc80000010800 */
[----:B------:R2:W-:Y:S03]  /*3360*/  MUFU.EX2 R242, R3 ;  /* 0x0000000300f27308 */ /* 0x0005e60000000800 */
[C---:B------:R-:W-:Y:S01]  /*3370*/  HMMA.16816.F32.BF16 R108, R4.reuse, R16, RZ ;  /* 0x00000010046c723c */ /* 0x040fe200000418ff */
[----:B-1----:R-:W-:Y:S02]  /*3380*/  FFMA.FTZ R8, R43, c[0x0][0x2d0], -R0 ;  /* 0x0000b4002b087a23 */ /* 0x002fe40000010800 */
[----:B------:R-:W-:Y:S02]  /*3390*/  LDSM.16.MT88.4 R40, [R209+0x2500] ;  /* 0x00250000d128783b */ /* 0x000fe40000004200 */
[----:B------:R-:W1:Y:S03]  /*33a0*/  MUFU.EX2 R252, R8 ;  /* 0x0000000800fc7308 */ /* 0x000e660000000800 */
[----:B------:R-:W-:Y:S01]  /*33b0*/  HMMA.16816.F32.BF16 R104, R4, R20, RZ ;  /* 0x000000140468723c */ /* 0x000fe200000418ff */
[----:B--2---:R-:W-:-:S07]  /*33c0*/  FMUL.FTZ R3, R135, c[0x0][0x2d0] ;  /* 0x0000b40087037a20 */ /* 0x004fce0000410000 */
[----:B------:R-:W-:Y:S01]  /*33d0*/  HMMA.16816.F32.BF16 R100, R4, R28, RZ ;  /* 0x0000001c0464723c */ /* 0x000fe200000418ff */
[----:B------:R-:W-:Y:S02]  /*33e0*/  FSEL R3, R3, RZ, P0 ;  /* 0x000000ff03037208 */ /* 0x000fe40000000000 */
[----:B-1----:R-:W-:-:S05]  /*33f0*/  F2FP.BF16.PACK_AB R10, R252, R251 ;  /* 0x000000fbfc0a723e */ /* 0x002fca00000010ff */
[----:B------:R-:W-:Y:S01]  /*3400*/  HMMA.16816.F32.BF16 R96, R4, R32, RZ ;  /* 0x000000200460723c */ /* 0x000fe200000418ff */
[----:B------:R-:W-:-:S04]  /*3410*/  FFMA.FTZ R8, R57, c[0x0][0x2d0], -R3 ;  /* 0x0000b40039087a23 */ /* 0x000fc80000010803 */
[----:B------:R1:W-:Y:S03]  /*3420*/  MUFU.EX2 R238, R8 ;  /* 0x0000000800ee7308 */ /* 0x0003e60000000800 */
[C---:B------:R-:W-:Y:S08]  /*3430*/  HMMA.16816.F32.BF16 R92, R4.reuse, R36, RZ ;  /* 0x00000024045c723c */ /* 0x040ff000000418ff */
[----:B------:R-:W-:Y:S01]  /*3440*/  HMMA.16816.F32.BF16 R88, R4, R26, RZ ;  /* 0x0000001a0458723c */ /* 0x000fe200000418ff */
[----:B-1----:R-:W-:-:S07]  /*3450*/  FFMA.FTZ R8, R56, c[0x0][0x2d0], -R3 ;  /* 0x0000b40038087a23 */ /* 0x002fce0000010803 */
[C---:B------:R-:W-:Y:S01]  /*3460*/  HMMA.16816.F32.BF16 R84, R4.reuse, R18, RZ ;  /* 0x000000120454723c */ /* 0x040fe200000418ff */
[----:B------:R1:W2:Y:S07]  /*3470*/  MUFU.EX2 R237, R8 ;  /* 0x0000000800ed7308 */ /* 0x0002ae0000000800 */
[C---:B------:R-:W-:Y:S08]  /*3480*/  HMMA.16816.F32.BF16 R80, R4.reuse, R22, RZ ;  /* 0x000000160450723c */ /* 0x040ff000000418ff */
[----:B------:R-:W-:Y:S01]  /*3490*/  HMMA.16816.F32.BF16 R76, R4, R30, RZ ;  /* 0x0000001e044c723c */ /* 0x000fe200000418ff */
[----:B-1----:R-:W-:Y:S01]  /*34a0*/  FFMA.FTZ R8, R55, c[0x0][0x2d0], -R3 ;  /* 0x0000b40037087a23 */ /* 0x002fe20000010803 */
[----:B--2---:R-:W-:-:S03]  /*34b0*/  F2FP.BF16.PACK_AB R9, R237, R238 ;  /* 0x000000eeed09723e */ /* 0x004fc600000010ff */
[----:B------:R1:W-:Y:S03]  /*34c0*/  MUFU.EX2 R240, R8 ;  /* 0x0000000800f07308 */ /* 0x0003e60000000800 */
[C---:B------:R-:W-:Y:S08]  /*34d0*/  HMMA.16816.F32.BF16 R72, R4.reuse, R34, RZ ;  /* 0x000000220448723c */ /* 0x040ff000000418ff */
[----:B------:R-:W-:Y:S01]  /*34e0*/  HMMA.16816.F32.BF16 R64, R4, R38, RZ ;  /* 0x000000260440723c */ /* 0x000fe200000418ff */
[----:B-1----:R-:W-:-:S06]  /*34f0*/  FFMA.FTZ R8, R54, c[0x0][0x2d0], -R3 ;  /* 0x0000b40036087a23 */ /* 0x002fcc0000010803 */
[----:B------:R-:W-:Y:S01]  /*3500*/  FFMA.FTZ R4, R59, c[0x0][0x2d0], -R13 ;  /* 0x0000b4003b047a23 */ /* 0x000fe2000001080d */
[----:B------:R1:W2:Y:S08]  /*3510*/  MUFU.EX2 R249, R8 ;  /* 0x0000000800f97308 */ /* 0x0002b00000000800 */
[----:B------:R3:W-:Y:S01]  /*3520*/  MUFU.EX2 R239, R4 ;  /* 0x0000000400ef7308 */ /* 0x0007e20000000800 */
[----:B-1----:R-:W-:-:S02]  /*3530*/  F2FP.BF16.PACK_AB R8, R242, R250 ;  /* 0x000000faf208723e */ /* 0x002fc400000010ff */
[----:B--2---:R-:W-:Y:S01]  /*3540*/  F2FP.BF16.PACK_AB R11, R249, R240 ;  /* 0x000000f0f90b723e */ /* 0x004fe200000010ff */
[----:B---3--:R-:W-:-:S06]  /*3550*/  FFMA.FTZ R4, R117, c[0x0][0x2d0], -R13 ;  /* 0x0000b40075047a23 */ /* 0x008fcc000001080d */
[C---:B------:R-:W-:Y:S01]  /*3560*/  HMMA.16816.F32.BF16 R68, R8.reuse, R24, RZ ;  /* 0x000000180844723c */ /* 0x040fe200000418ff */
[----:B------:R1:W-:Y:S07]  /*3570*/  MUFU.EX2 R247, R4 ;  /* 0x0000000400f77308 */ /* 0x0003ee0000000800 */
[C---:B------:R-:W-:Y:S01]  /*3580*/  HMMA.16816.F32.BF16 R140, R8.reuse, R26, RZ ;  /* 0x0000001a088c723c */ /* 0x040fe200000418ff */
[----:B------:R-:W2:Y:S07]  /*3590*/  LDSM.16.MT88.4 R24, [R208+0x500] ;  /* 0x00050000d018783b */ /* 0x000eae0000004200 */
[----:B------:R-:W-:Y:S01]  /*35a0*/  HMMA.16816.F32.BF16 R60, R8, R16, RZ ;  /* 0x00000010083c723c */ /* 0x000fe200000418ff */
[----:B-1----:R-:W-:-:S04]  /*35b0*/  FFMA.FTZ R4, R58, c[0x0][0x2d0], -R13 ;  /* 0x0000b4003a047a23 */ /* 0x002fc8000001080d */
[----:B------:R1:W-:Y:S03]  /*35c0*/  MUFU.EX2 R244, R4 ;  /* 0x0000000400f47308 */ /* 0x0003e60000000800 */
[C---:B------:R-:W-:Y:S01]  /*35d0*/  HMMA.16816.F32.BF16 R120, R8.reuse, R18, RZ ;  /* 0x000000120878723c */ /* 0x040fe200000418ff */
[----:B------:R-:W-:Y:S07]  /*35e0*/  LDSM.16.MT88.4 R16, [R208+0x1500] ;  /* 0x00150000d010783b */ /* 0x000fee0000004200 */
[----:B------:R-:W-:Y:S01]  /*35f0*/  HMMA.16816.F32.BF16 R56, R8, R20, RZ ;  /* 0x000000140838723c */ /* 0x000fe200000418ff */
[----:B-1----:R-:W-:-:S07]  /*3600*/  FFMA.FTZ R4, R116, c[0x0][0x2d0], -R13 ;  /* 0x0000b40074047a23 */ /* 0x002fce000001080d */
[C---:B------:R-:W-:Y:S01]  /*3610*/  HMMA.16816.F32.BF16 R52, R8.reuse, R28, RZ ;  /* 0x0000001c0834723c */ /* 0x040fe200000418ff */
[----:B------:R1:W3:Y:S07]  /*3620*/  MUFU.EX2 R243, R4 ;  /* 0x0000000400f37308 */ /* 0x0002ee0000000800 */
[C---:B------:R-:W-:Y:S01]  /*3630*/  HMMA.16816.F32.BF16 R116, R8.reuse, R22, RZ ;  /* 0x000000160874723c */ /* 0x040fe200000418ff */
[----:B------:R-:W4:Y:S07]  /*3640*/  LDSM.16.MT88.4 R20, [R209+0x500] ;  /* 0x00050000d114783b */ /* 0x000f2e0000004200 */
[----:B------:R-:W-:Y:S01]  /*3650*/  HMMA.16816.F32.BF16 R144, R8, R30, RZ ;  /* 0x0000001e0890723c */ /* 0x000fe200000418ff */
[----:B------:R-:W5:Y:S01]  /*3660*/  LDSM.16.MT88.4 R28, [R209+0x1500] ;  /* 0x00150000d11c783b */ /* 0x000f620000004200 */
[----:B-1----:R-:W-:Y:S01]  /*3670*/  FFMA.FTZ R4, R124, c[0x0][0x2d0], -R12 ;  /* 0x0000b4007c047a23 */ /* 0x002fe2000001080c */
[----:B---3--:R-:W-:-:S03]  /*3680*/  F2FP.BF16.PACK_AB R6, R243, R244 ;  /* 0x000000f4f306723e */ /* 0x008fc600000010ff */
[----:B------:R1:W-:Y:S02]  /*3690*/  MUFU.EX2 R234, R4 ;  /* 0x0000000400ea7308 */ /* 0x0003e40000000800 */
[C---:B------:R-:W-:Y:S08]  /*36a0*/  HMMA.16816.F32.BF16 R48, R8.reuse, R32, RZ ;  /* 0x000000200830723c */ /* 0x040ff000000418ff */
[----:B------:R-:W-:Y:S01]  /*36b0*/  HMMA.16816.F32.BF16 R152, R8, R34, RZ ;  /* 0x000000220898723c */ /* 0x000fe200000418ff */
[----:B------:R-:W3:Y:S01]  /*36c0*/  LDSM.16.MT88.4 R32, [R208+0x2500] ;  /* 0x00250000d020783b */ /* 0x000ee20000004200 */
[----:B-1----:R-:W-:-:S06]  /*36d0*/  FFMA.FTZ R4, R125, c[0x0][0x2d0], -R12 ;  /* 0x0000b4007d047a23 */ /* 0x002fcc000001080c */
[C---:B------:R-:W-:Y:S01]  /*36e0*/  HMMA.16816.F32.BF16 R44, R8.reuse, R36, RZ ;  /* 0x00000024082c723c */ /* 0x040fe200000418ff */
[----:B------:R1:W1:Y:S07]  /*36f0*/  MUFU.EX2 R248, R4 ;  /* 0x0000000400f87308 */ /* 0x00026e0000000800 */
[----:B------:R-:W-:Y:S01]  /*3700*/  HMMA.16816.F32.BF16 R156, R8, R38, RZ ;  /* 0x00000026089c723c */ /* 0x000fe200000418ff */
[----:B------:R-:W-:Y:S06]  /*3710*/  LDSM.16.MT88.4 R36, [R209+0x2900] ;  /* 0x00290000d124783b */ /* 0x000fec0000004200 */
[----:B------:R-:W-:-:S02]  /*3720*/  FFMA.FTZ R8, R130, c[0x0][0x2d0], -R0 ;  /* 0x0000b40082087a23 */ /* 0x000fc40000010800 */
[----:B------:R-:W-:Y:S02]  /*3730*/  IMAD.MOV.U32 R11, RZ, RZ, R150 ;  /* 0x000000ffff0b7224 */ /* 0x000fe400078e0096 */
[----:B------:R2:W-:Y:S01]  /*3740*/  MUFU.EX2 R226, R8 ;  /* 0x0000000800e27308 */ /* 0x0005e20000000800 */
[----:B-1----:R-:W-:Y:S01]  /*3750*/  FFMA.FTZ R4, R126, c[0x0][0x2d0], -R12 ;  /* 0x0000b4007e047a23 */ /* 0x002fe2000001080c */
[----:B------:R-:W-:Y:S01]  /*3760*/  F2FP.BF16.PACK_AB R5, R248, R234 ;  /* 0x000000eaf805723e */ /* 0x000fe200000010ff */
[----:B------:R-:W-:Y:S02]  /*3770*/  IMAD.MOV.U32 R10, RZ, RZ, R149 ;  /* 0x000000ffff0a7224 */ /* 0x000fe400078e0095 */
[----:B------:R-:W-:-:S03]  /*3780*/  IMAD.MOV.U32 R9, RZ, RZ, R148 ;  /* 0x000000ffff097224 */ /* 0x000fc600078e0094 */
[----:B------:R1:W-:Y:S01]  /*3790*/  MUFU.EX2 R236, R4 ;  /* 0x0000000400ec7308 */ /* 0x0003e20000000800 */
[----:B--2---:R-:W-:-:S07]  /*37a0*/  FFMA.FTZ R8, R129, c[0x0][0x2d0], -R0 ;  /* 0x0000b40081087a23 */ /* 0x004fce0000010800 */
[----:B------:R2:W-:Y:S01]  /*37b0*/  MUFU.EX2 R225, R8 ;  /* 0x0000000800e17308 */ /* 0x0005e20000000800 */
[----:B-1----:R-:W-:-:S07]  /*37c0*/  FFMA.FTZ R4, R127, c[0x0][0x2d0], -R12 ;  /* 0x0000b4007f047a23 */ /* 0x002fce000001080c */
[----:B------:R1:W1:Y:S01]  /*37d0*/  MUFU.EX2 R235, R4 ;  /* 0x0000000400eb7308 */ /* 0x0002620000000800 */
[----:B--2---:R-:W-:-:S07]  /*37e0*/  FFMA.FTZ R8, R138, c[0x0][0x2d0], -R3 ;  /* 0x0000b4008a087a23 */ /* 0x004fce0000010803 */
[----:B------:R2:W-:Y:S01]  /*37f0*/  MUFU.EX2 R216, R8 ;  /* 0x0000000800d87308 */ /* 0x0005e20000000800 */
[----:B-1----:R-:W-:Y:S01]  /*3800*/  FFMA.FTZ R4, R128, c[0x0][0x2d0], -R0 ;  /* 0x0000b40080047a23 */ /* 0x002fe20000010800 */
[----:B------:R-:W-:-:S06]  /*3810*/  F2FP.BF16.PACK_AB R7, R235, R236 ;  /* 0x000000eceb07723e */ /* 0x000fcc00000010ff */
[----:B------:R1:W-:Y:S01]  /*3820*/  MUFU.EX2 R228, R4 ;  /* 0x0000000400e47308 */ /* 0x0003e20000000800 */
[----:B--2---:R-:W-:-:S07]  /*3830*/  FFMA.FTZ R8, R137, c[0x0][0x2d0], -R3 ;  /* 0x0000b40089087a23 */ /* 0x004fce0000010803 */
[----:B------:R2:W-:Y:S01]  /*3840*/  MUFU.EX2 R246, R8 ;  /* 0x0000000800f67308 */ /* 0x0005e20000000800 */
[----:B-1----:R-:W-:-:S07]  /*3850*/  FFMA.FTZ R4, R131, c[0x0][0x2d0], -R0 ;  /* 0x0000b40083047a23 */ /* 0x002fce0000010800 */
[----:B------:R1:W1:Y:S01]  /*3860*/  MUFU.EX2 R245, R4 ;  /* 0x0000000400f57308 */ /* 0x0002620000000800 */
[----:B--2---:R-:W-:-:S07]  /*3870*/  FFMA.FTZ R8, R132, c[0x0][0x2d0], -R3 ;  /* 0x0000b40084087a23 */ /* 0x004fce0000010803 */
[----:B------:R2:W-:Y:S01]  /*3880*/  MUFU.EX2 R215, R8 ;  /* 0x0000000800d77308 */ /* 0x0005e20000000800 */
[----:B-1----:R-:W-:-:S07]  /*3890*/  F2FP.BF16.PACK_AB R4, R247, R239 ;  /* 0x000000eff704723e */ /* 0x002fce00000010ff */
[----:B------:R-:W-:Y:S01]  /*38a0*/  HMMA.16816.F32.BF16 R164, R4, R24, R112 ;  /* 0x0000001804a4723c */ /* 0x000fe20000041870 */
[----:B--2---:R-:W-:-:S07]  /*38b0*/  FFMA.FTZ R8, R133, c[0x0][0x2d0], -R3 ;  /* 0x0000b40085087a23 */ /* 0x004fce0000010803 */
[C---:B----4-:R-:W-:Y:S01]  /*38c0*/  HMMA.16816.F32.BF16 R128, R4.reuse, R20, R108 ;  /* 0x000000140480723c */ /* 0x050fe2000004186c */
[----:B------:R1:W2:Y:S07]  /*38d0*/  MUFU.EX2 R213, R8 ;  /* 0x0000000800d57308 */ /* 0x0002ae0000000800 */
[C---:B------:R-:W-:Y:S08]  /*38e0*/  HMMA.16816.F32.BF16 R124, R4.reuse, R16, R104 ;  /* 0x00000010047c723c */ /* 0x040ff00000041868 */
[----:B-----5:R-:W-:Y:S01]  /*38f0*/  HMMA.16816.F32.BF16 R112, R4, R28, R100 ;  /* 0x0000001c0470723c */ /* 0x020fe20000041864 */
[----:B-1----:R-:W-:-:S04]  /*3900*/  FFMA.FTZ R8, R161, c[0x0][0x2d0], -R13 ;  /* 0x0000b400a1087a23 */ /* 0x002fc8000001080d */
[----:B------:R1:W-:Y:S03]  /*3910*/  MUFU.EX2 R207, R8 ;  /* 0x0000000800cf7308 */ /* 0x0003e60000000800 */
[C---:B---3--:R-:W-:Y:S08]  /*3920*/  HMMA.16816.F32.BF16 R108, R4.reuse, R32, R96 ;  /* 0x00000020046c723c */ /* 0x048ff00000041860 */
[----:B------:R-:W-:Y:S01]  /*3930*/  HMMA.16816.F32.BF16 R104, R4, R40, R92 ;  /* 0x000000280468723c */ /* 0x000fe2000004185c */
[----:B-1----:R-:W-:-:S07]  /*3940*/  FFMA.FTZ R8, R163, c[0x0][0x2d0], -R13 ;  /* 0x0000b400a3087a23 */ /* 0x002fce000001080d */
[C---:B------:R-:W-:Y:S01]  /*3950*/  HMMA.16816.F32.BF16 R148, R4.reuse, R26, R88 ;  /* 0x0000001a0494723c */ /* 0x040fe20000041858 */
[----:B------:R1:W3:Y:S07]  /*3960*/  MUFU.EX2 R206, R8 ;  /* 0x0000000800ce7308 */ /* 0x0002ee0000000800 */
[C---:B------:R-:W-:Y:S08]  /*3970*/  HMMA.16816.F32.BF16 R84, R4.reuse, R22, R84 ;  /* 0x000000160454723c */ /* 0x040ff00000041854 */
[----:B------:R-:W-:Y:S01]  /*3980*/  HMMA.16816.F32.BF16 R100, R4, R18, R80 ;  /* 0x000000120464723c */ /* 0x000fe20000041850 */
[----:B-1----:R-:W-:-:S04]  /*3990*/  FFMA.FTZ R8, R160, c[0x0][0x2d0], -R13 ;  /* 0x0000b400a0087a23 */ /* 0x002fc8000001080d */
[----:B------:R1:W-:Y:S03]  /*39a0*/  MUFU.EX2 R205, R8 ;  /* 0x0000000800cd7308 */ /* 0x0003e60000000800 */
[C---:B------:R-:W-:Y:S08]  /*39b0*/  HMMA.16816.F32.BF16 R96, R4.reuse, R30, R76 ;  /* 0x0000001e0460723c */ /* 0x040ff0000004184c */
[----:B------:R-:W-:Y:S01]  /*39c0*/  HMMA.16816.F32.BF16 R92, R4, R34, R72 ;  /* 0x00000022045c723c */ /* 0x000fe20000041848 */
[----:B-1----:R-:W-:-:S07]  /*39d0*/  FFMA.FTZ R8, R162, c[0x0][0x2d0], -R13 ;  /* 0x0000b400a2087a23 */ /* 0x002fce000001080d */
[----:B------:R-:W-:Y:S01]  /*39e0*/  HMMA.16816.F32.BF16 R88, R4, R42, R64 ;  /* 0x0000002a0458723c */ /* 0x000fe20000041840 */
[----:B------:R1:W4:Y:S06]  /*39f0*/  MUFU.EX2 R204, R8 ;  /* 0x0000000800cc7308 */ /* 0x00032c0000000800 */
[----:B------:R-:W-:Y:S02]  /*3a00*/  F2FP.BF16.PACK_AB R4, R245, R228 ;  /* 0x000000e4f504723e */ /* 0x000fe400000010ff */
[----:B------:R-:W-:Y:S02]  /*3a10*/  F2FP.BF16.PACK_AB R6, R225, R226 ;  /* 0x000000e2e106723e */ /* 0x000fe400000010ff */
[----:B------:R-:W-:-:S02]  /*3a20*/  F2FP.BF16.PACK_AB R5, R246, R216 ;  /* 0x000000d8f605723e */ /* 0x000fc400000010ff */
[----:B--2---:R-:W-:Y:S01]  /*3a30*/  F2FP.BF16.PACK_AB R7, R213, R215 ;  /* 0x000000d7d507723e */ /* 0x004fe200000010ff */
[----:B-1----:R-:W-:-:S06]  /*3a40*/  FFMA.FTZ R8, R168, c[0x0][0x2d0], -R12 ;  /* 0x0000b400a8087a23 */ /* 0x002fcc000001080c */
[C---:B------:R-:W-:Y:S01]  /*3a50*/  HMMA.16816.F32.BF16 R80, R4.reuse, R24, R68 ;  /* 0x000000180450723c */ /* 0x040fe20000041844 */
[----:B------:R1:W-:Y:S07]  /*3a60*/  MUFU.EX2 R191, R8 ;  /* 0x0000000800bf7308 */ /* 0x0003ee0000000800 */
[C---:B------:R-:W-:Y:S08]  /*3a70*/  HMMA.16816.F32.BF16 R68, R4.reuse, R28, R52 ;  /* 0x0000001c0444723c */ /* 0x040ff00000041834 */
[----:B------:R-:W-:Y:S01]  /*3a80*/  HMMA.16816.F32.BF16 R52, R4, R22, R120 ;  /* 0x000000160434723c */ /* 0x000fe20000041878 */
[----:B-1----:R-:W-:-:S04]  /*3a90*/  FFMA.FTZ R8, R169, c[0x0][0x2d0], -R12 ;  /* 0x0000b400a9087a23 */ /* 0x002fc8000001080c */
[----:B------:R1:W2:Y:S02]  /*3aa0*/  MUFU.EX2 R190, R8 ;  /* 0x0000000800be7308 */ /* 0x0002a40000000800 */
[----:B------:R-:W-:Y:S01]  /*3ab0*/  IMAD.MOV.U32 R122, RZ, RZ, R176 ;  /* 0x000000ffff7a7224 */ /* 0x000fe200078e00b0 */
[C---:B------:R-:W-:Y:S01]  /*3ac0*/  HMMA.16816.F32.BF16 R76, R4.reuse, R20, R60 ;  /* 0x00000014044c723c */ /* 0x040fe2000004183c */
[----:B------:R-:W-:Y:S01]  /*3ad0*/  IMAD.MOV.U32 R123, RZ, RZ, R177 ;  /* 0x000000ffff7b7224 */ /* 0x000fe200078e00b1 */
[----:B------:R-:W-:Y:S06]  /*3ae0*/  LDSM.16.MT88.4 R20, [R208+0x1900] ;  /* 0x00190000d014783b */ /* 0x000fec0000004200 */
[----:B------:R-:W-:Y:S01]  /*3af0*/  HMMA.16816.F32.BF16 R72, R4, R16, R56 ;  /* 0x000000100448723c */ /* 0x000fe20000041838 */
[----:B-1----:R-:W-:-:S07]  /*3b00*/  FFMA.FTZ R8, R170, c[0x0][0x2d0], -R12 ;  /* 0x0000b400aa087a23 */ /* 0x002fce000001080c */
[C---:B------:R-:W-:Y:S01]  /*3b10*/  HMMA.16816.F32.BF16 R64, R4.reuse, R32, R48 ;  /* 0x000000200440723c */ /* 0x040fe20000041830 */
[----:B------:R1:W-:Y:S07]  /*3b20*/  MUFU.EX2 R188, R8 ;  /* 0x0000000800bc7308 */ /* 0x0003ee0000000800 */
[C---:B------:R-:W-:Y:S08]  /*3b30*/  HMMA.16816.F32.BF16 R196, R4.reuse, R40, R44 ;  /* 0x0000002804c4723c */ /* 0x040ff0000004182c */
[C---:B------:R-:W-:Y:S01]  /*3b40*/  HMMA.16816.F32.BF16 R60, R4.reuse, R26, R140 ;  /* 0x0000001a043c723c */ /* 0x040fe2000004188c */
[----:B-1----:R-:W-:Y:S01]  /*3b50*/  FFMA.FTZ R8, R171, c[0x0][0x2d0], -R12 ;  /* 0x0000b400ab087a23 */ /* 0x002fe2000001080c */
[----:B------:R-:W1:Y:S03]  /*3b60*/  LDSM.16.MT88.4 R24, [R208+0x900] ;  /* 0x00090000d018783b */ /* 0x000e660000004200 */
[----:B------:R5:W1:Y:S03]  /*3b70*/  MUFU.EX2 R189, R8 ;  /* 0x0000000800bd7308 */ /* 0x000a660000000800 */
[C---:B------:R-:W-:Y:S01]  /*3b80*/  HMMA.16816.F32.BF16 R48, R4.reuse, R18, R116 ;  /* 0x000000120430723c */ /* 0x040fe20000041874 */
[----:B------:R-:W1:Y:S07]  /*3b90*/  LDSM.16.MT88.4 R16, [R209+0x900] ;  /* 0x00090000d110783b */ /* 0x000e6e0000004200 */
[----:B------:R-:W-:Y:S01]  /*3ba0*/  HMMA.16816.F32.BF16 R44, R4, R30, R144 ;  /* 0x0000001e042c723c */ /* 0x000fe20000041890 */
[----:B------:R-:W1:Y:S01]  /*3bb0*/  LDSM.16.MT88.4 R28, [R209+0x1900] ;  /* 0x00190000d11c783b */ /* 0x000e620000004200 */
[----:B-----5:R-:W-:-:S06]  /*3bc0*/  FFMA.FTZ R8, R172, c[0x0][0x2d0], -R0 ;  /* 0x0000b400ac087a23 */ /* 0x020fcc0000010800 */
[C---:B------:R-:W-:Y:S01]  /*3bd0*/  HMMA.16816.F32.BF16 R56, R4.reuse, R34, R152 ;  /* 0x000000220438723c */ /* 0x040fe20000041898 */
[----:B------:R5:W-:Y:S01]  /*3be0*/  MUFU.EX2 R179, R8 ;  /* 0x0000000800b37308 */ /* 0x000be20000000800 */
[----:B------:R-:W1:Y:S04]  /*3bf0*/  LDSM.16.MT88.4 R32, [R208+0x2900] ;  /* 0x00290000d020783b */ /* 0x000e680000004200 */
[----:B------:R-:W-:Y:S02]  /*3c00*/  LDSM.16.MT88.4 R152, [R208+0xd00] ;  /* 0x000d0000d098783b */ /* 0x000fe40000004200 */
[----:B------:R-:W-:Y:S07]  /*3c10*/  HMMA.16816.F32.BF16 R40, R4, R42, R156 ;  /* 0x0000002a0428723c */ /* 0x000fee000004189c */
[----:B---3--:R-:W-:Y:S01]  /*3c20*/  F2FP.BF16.PACK_AB R4, R206, R207 ;  /* 0x000000cfce04723e */ /* 0x008fe200000010ff */
[----:B-----5:R-:W-:Y:S01]  /*3c30*/  FFMA.FTZ R8, R175, c[0x0][0x2d0], -R0 ;  /* 0x0000b400af087a23 */ /* 0x020fe20000010800 */
[----:B----4-:R-:W-:-:S02]  /*3c40*/  F2FP.BF16.PACK_AB R6, R204, R205 ;  /* 0x000000cdcc06723e */ /* 0x010fc400000010ff */
[----:B--2---:R-:W-:Y:S01]  /*3c50*/  F2FP.BF16.PACK_AB R5, R190, R191 ;  /* 0x000000bfbe05723e */ /* 0x004fe200000010ff */
[----:B------:R2:W3:Y:S01]  /*3c60*/  MUFU.EX2 R176, R8 ;  /* 0x0000000800b07308 */ /* 0x0004e20000000800 */
[----:B-1----:R-:W-:-:S07]  /*3c70*/  F2FP.BF16.PACK_AB R7, R189, R188 ;  /* 0x000000bcbd07723e */ /* 0x002fce00000010ff */
[----:B------:R-:W-:Y:S01]  /*3c80*/  HMMA.16816.F32.BF16 R140, R4, R24, R164 ;  /* 0x00000018048c723c */ /* 0x000fe200000418a4 */
[----:B--2---:R-:W-:-:S07]  /*3c90*/  FFMA.FTZ R8, R173, c[0x0][0x2d0], -R0 ;  /* 0x0000b400ad087a23 */ /* 0x004fce0000010800 */
[C---:B------:R-:W-:Y:S01]  /*3ca0*/  HMMA.16816.F32.BF16 R168, R4.reuse, R16, R128 ;  /* 0x0000001004a8723c */ /* 0x040fe20000041880 */
[----:B------:R1:W-:Y:S07]  /*3cb0*/  MUFU.EX2 R177, R8 ;  /* 0x0000000800b17308 */ /* 0x0003ee0000000800 */
[C---:B------:R-:W-:Y:S08]  /*3cc0*/  HMMA.16816.F32.BF16 R124, R4.reuse, R20, R124 ;  /* 0x00000014047c723c */ /* 0x040ff0000004187c */
[----:B------:R-:W-:Y:S01]  /*3cd0*/  HMMA.16816.F32.BF16 R112, R4, R28, R112 ;  /* 0x0000001c0470723c */ /* 0x000fe20000041870 */
[----:B-1----:R-:W-:-:S04]  /*3ce0*/  FFMA.FTZ R8, R174, c[0x0][0x2d0], -R0 ;  /* 0x0000b400ae087a23 */ /* 0x002fc80000010800 */
[----:B------:R1:W2:Y:S03]  /*3cf0*/  MUFU.EX2 R178, R8 ;  /* 0x0000000800b27308 */ /* 0x0002a60000000800 */
[C---:B------:R-:W-:Y:S08]  /*3d00*/  HMMA.16816.F32.BF16 R192, R4.reuse, R32, R108 ;  /* 0x0000002004c0723c */ /* 0x040ff0000004186c */
[----:B------:R-:W-:Y:S01]  /*3d10*/  HMMA.16816.F32.BF16 R200, R4, R36, R104 ;  /* 0x0000002404c8723c */ /* 0x000fe20000041868 */
[----:B------:R-:W-:Y:S01]  /*3d20*/  LDSM.16.MT88.4 R104, [R209+0x1d00] ;  /* 0x001d0000d168783b */ /* 0x000fe20000004200 */
[----:B-1----:R-:W-:-:S06]  /*3d30*/  FFMA.FTZ R8, R182, c[0x0][0x2d0], -R3 ;  /* 0x0000b400b6087a23 */ /* 0x002fcc0000010803 */
[C---:B------:R-:W-:Y:S01]  /*3d40*/  HMMA.16816.F32.BF16 R148, R4.reuse, R26, R148 ;  /* 0x0000001a0494723c */ /* 0x040fe20000041894 */
[----:B------:R1:W-:Y:S07]  /*3d50*/  MUFU.EX2 R138, R8 ;  /* 0x00000008008a7308 */ /* 0x0003ee0000000800 */
[C---:B------:R-:W-:Y:S08]  /*3d60*/  HMMA.16816.F32.BF16 R84, R4.reuse, R18, R84 ;  /* 0x000000120454723c */ /* 0x040ff00000041854 */
[----:B------:R-:W-:Y:S01]  /*3d70*/  HMMA.16816.F32.BF16 R100, R4, R22, R100 ;  /* 0x000000160464723c */ /* 0x000fe20000041864 */
[----:B-1----:R-:W-:-:S04]  /*3d80*/  FFMA.FTZ R8, R183, c[0x0][0x2d0], -R3 ;  /* 0x0000b400b7087a23 */ /* 0x002fc80000010803 */
[----:B------:R1:W4:Y:S03]  /*3d90*/  MUFU.EX2 R137, R8 ;  /* 0x0000000800897308 */ /* 0x0003260000000800 */
[C---:B------:R-:W-:Y:S01]  /*3da0*/  HMMA.16816.F32.BF16 R160, R4.reuse, R30, R96 ;  /* 0x0000001e04a0723c */ /* 0x040fe20000041860 */
[----:B------:R-:W-:Y:S07]  /*3db0*/  LDSM.16.MT88.4 R96, [R208+0x1d00] ;  /* 0x001d0000d060783b */ /* 0x000fee0000004200 */
[----:B------:R-:W-:Y:S01]  /*3dc0*/  HMMA.16816.F32.BF16 R116, R4, R34, R92 ;  /* 0x000000220474723c */ /* 0x000fe2000004185c */
[----:B-1----:R-:W-:-:S07]  /*3dd0*/  FFMA.FTZ R8, R180, c[0x0][0x2d0], -R3 ;  /* 0x0000b400b4087a23 */ /* 0x002fce0000010803 */
[----:B------:R-:W-:Y:S01]  /*3de0*/  HMMA.16816.F32.BF16 R144, R4, R38, R88 ;  /* 0x000000260490723c */ /* 0x000fe20000041858 */
[----:B------:R-:W-:Y:S01]  /*3df0*/  IMAD.MOV.U32 R95, RZ, RZ, R122 ;  /* 0x000000ffff5f7224 */ /* 0x000fe200078e007a */
[----:B------:R1:W-:Y:S01]  /*3e00*/  MUFU.EX2 R133, R8 ;  /* 0x0000000800857308 */ /* 0x0003e20000000800 */
[----:B------:R-:W-:Y:S02]  /*3e10*/  IMAD.MOV.U32 R94, RZ, RZ, R123 ;  /* 0x000000ffff5e7224 */ /* 0x000fe400078e007b */
[----:B------:R-:W-:Y:S02]  /*3e20*/  IMAD.MOV.U32 R93, RZ, RZ, R9 ;  /* 0x000000ffff5d7224 */ /* 0x000fe400078e0009 */
[----:B---3--:R-:W-:Y:S01]  /*3e30*/  F2FP.BF16.PACK_AB R4, R176, R179 ;  /* 0x000000b3b004723e */ /* 0x008fe200000010ff */
[----:B------:R-:W-:Y:S01]  /*3e40*/  IMAD.MOV.U32 R91, RZ, RZ, R187 ;  /* 0x000000ffff5b7224 */ /* 0x000fe200078e00bb */
[----:B--2---:R-:W-:Y:S01]  /*3e50*/  F2FP.BF16.PACK_AB R6, R178, R177 ;  /* 0x000000b1b206723e */ /* 0x004fe200000010ff */
[----:B------:R-:W-:Y:S01]  /*3e60*/  IMAD.MOV.U32 R90, RZ, RZ, R186 ;  /* 0x000000ffff5a7224 */ /* 0x000fe200078e00ba */
[----:B----4-:R-:W-:Y:S01]  /*3e70*/  F2FP.BF16.PACK_AB R5, R137, R138 ;  /* 0x0000008a8905723e */ /* 0x010fe200000010ff */
[----:B------:R-:W-:Y:S01]  /*3e80*/  IMAD.MOV.U32 R89, RZ, RZ, R185 ;  /* 0x000000ffff597224 */ /* 0x000fe200078e00b9 */
[----:B------:R-:W-:Y:S01]  /*3e90*/  LDSM.16.MT88.4 R120, [R208+0x2d00] ;  /* 0x002d0000d078783b */ /* 0x000fe20000004200 */
[----:B------:R-:W-:-:S02]  /*3ea0*/  IMAD.MOV.U32 R88, RZ, RZ, R184 ;  /* 0x000000ffff587224 */ /* 0x000fc400078e00b8 */
[----:B------:R-:W-:Y:S02]  /*3eb0*/  IMAD.MOV.U32 R92, RZ, RZ, R10 ;  /* 0x000000ffff5c7224 */ /* 0x000fe400078e000a */
[----:B-1----:R-:W-:-:S04]  /*3ec0*/  FFMA.FTZ R8, R181, c[0x0][0x2d0], -R3 ;  /* 0x0000b400b5087a23 */ /* 0x002fc80000010803 */
[----:B------:R-:W1:Y:S02]  /*3ed0*/  MUFU.EX2 R132, R8 ;  /* 0x0000000800847308 */ /* 0x000e640000000800 */
[----:B-1----:R-:W-:Y:S01]  /*3ee0*/  F2FP.BF16.PACK_AB R7, R132, R133 ;  /* 0x000000858407723e */ /* 0x002fe200000010ff */
[----:B------:R-:W-:Y:S02]  /*3ef0*/  FFMA.FTZ R8, R220, c[0x0][0x2d0], -R13 ;  /* 0x0000b400dc087a23 */ /* 0x000fe4000001080d */
[----:B------:R-:W-:-:S04]  /*3f00*/  IMAD.MOV.U32 R220, RZ, RZ, R91 ;  /* 0x000000ffffdc7224 */ /* 0x000fc800078e005b */
[C---:B------:R-:W-:Y:S01]  /*3f10*/  HMMA.16816.F32.BF16 R108, R4.reuse, R18, R52 ;  /* 0x00000012046c723c */ /* 0x040fe20000041834 */
[----:B------:R1:W-:Y:S06]  /*3f20*/  MUFU.EX2 R52, R8 ;  /* 0x0000000800347308 */ /* 0x0003ec0000000800 */
[----:B------:R-:W-:Y:S01]  /*3f30*/  IMAD.MOV.U32 R53, RZ, RZ, R90 ;  /* 0x000000ffff357224 */ /* 0x000fe200078e005a */
[----:B------:R-:W-:Y:S01]  /*3f40*/  HMMA.16816.F32.BF16 R180, R4, R26, R60 ;  /* 0x0000001a04b4723c */ /* 0x000fe2000004183c */
[----:B------:R-:W-:Y:S02]  /*3f50*/  IMAD.MOV.U32 R54, RZ, RZ, R89 ;  /* 0x000000ffff367224 */ /* 0x000fe400078e0059 */
[----:B------:R-:W-:-:S05]  /*3f60*/  IMAD.MOV.U32 R55, RZ, RZ, R88 ;  /* 0x000000ffff377224 */ /* 0x000fca00078e0058 */
[C---:B------:R-:W-:Y:S01]  /*3f70*/  HMMA.16816.F32.BF16 R184, R4.reuse, R24, R80 ;  /* 0x0000001804b8723c */ /* 0x040fe20000041850 */
[--C-:B-1----:R-:W-:Y:S01]  /*3f80*/  FFMA.FTZ R8, R221, c[0x0][0x2d0], -R13.reuse ;  /* 0x0000b400dd087a23 */ /* 0x102fe2000001080d */
[----:B------:R-:W1:Y:S01]  /*3f90*/  LDSM.16.MT88.4 R80, [R209+0xd00] ;  /* 0x000d0000d150783b */ /* 0x000e620000004200 */
[----:B------:R-:W-:Y:S02]  /*3fa0*/  IMAD.MOV.U32 R221, RZ, RZ, R92 ;  /* 0x000000ffffdd7224 */ /* 0x000fe400078e005c */
[----:B------:R2:W3:Y:S03]  /*3fb0*/  MUFU.EX2 R27, R8 ;  /* 0x00000008001b7308 */ /* 0x0004e60000000800 */
[C---:B------:R-:W-:Y:S08]  /*3fc0*/  HMMA.16816.F32.BF16 R48, R4.reuse, R22, R48 ;  /* 0x000000160430723c */ /* 0x040ff00000041830 */
[----:B------:R-:W-:Y:S01]  /*3fd0*/  HMMA.16816.F32.BF16 R60, R4, R20, R72 ;  /* 0x00000014043c723c */ /* 0x000fe20000041848 */
[----:B--2---:R-:W-:Y:S01]  /*3fe0*/  FFMA.FTZ R8, R223, c[0x0][0x2d0], -R13 ;  /* 0x0000b400df087a23 */ /* 0x004fe2000001080d */
[----:B---3--:R-:W-:Y:S01]  /*3ff0*/  F2FP.BF16.PACK_AB R128, R27, R52 ;  /* 0x000000341b80723e */ /* 0x008fe200000010ff */
[----:B------:R-:W-:-:S05]  /*4000*/  IMAD.MOV.U32 R223, RZ, RZ, R93 ;  /* 0x000000ffffdf7224 */ /* 0x000fca00078e005d */
[C---:B------:R-:W-:Y:S01]  /*4010*/  HMMA.16816.F32.BF16 R172, R4.reuse, R16, R76 ;  /* 0x0000001004ac723c */ /* 0x040fe2000004184c */
[----:B------:R2:W-:Y:S06]  /*4020*/  MUFU.EX2 R26, R8 ;  /* 0x00000008001a7308 */ /* 0x0005ec0000000800 */
[----:B------:R-:W-:Y:S01]  /*4030*/  IMAD.MOV.U32 R79, RZ, RZ, R11 ;  /* 0x000000ffff4f7224 */ /* 0x000fe200078e000b */
[C---:B------:R-:W-:Y:S07]  /*4040*/  HMMA.16816.F32.BF16 R156, R4.reuse, R28, R68 ;  /* 0x0000001c049c723c */ /* 0x040fee0000041844 */
[----:B------:R-:W-:Y:S01]  /*4050*/  IMAD.MOV.U32 R29, RZ, RZ, R94 ;  /* 0x000000ffff1d7224 */ /* 0x000fe200078e005e */
[----:B------:R-:W-:Y:S01]  /*4060*/  HMMA.16816.F32.BF16 R44, R4, R30, R44 ;  /* 0x0000001e042c723c */ /* 0x000fe2000004182c */
[----:B--2---:R-:W-:-:S02]  /*4070*/  FFMA.FTZ R8, R217, c[0x0][0x2d0], -R13 ;  /* 0x0000b400d9087a23 */ /* 0x004fc4000001080d */
[----:B------:R-:W-:Y:S02]  /*4080*/  IMAD.MOV.U32 R28, RZ, RZ, R95 ;  /* 0x000000ffff1c7224 */ /* 0x000fe400078e005f */
[----:B------:R2:W3:Y:S01]  /*4090*/  MUFU.EX2 R25, R8 ;  /* 0x0000000800197308 */ /* 0x0004e20000000800 */
[----:B------:R-:W-:Y:S02]  /*40a0*/  IMAD.MOV.U32 R217, RZ, RZ, R15 ;  /* 0x000000ffffd97224 */ /* 0x000fe400078e000f */
[----:B------:R-:W-:Y:S01]  /*40b0*/  HMMA.16816.F32.BF16 R64, R4, R32, R64 ;  /* 0x000000200440723c */ /* 0x000fe20000041840 */
[----:B------:R-:W-:-:S07]  /*40c0*/  IMAD.MOV.U32 R31, RZ, RZ, R14 ;  /* 0x000000ffff1f7224 */ /* 0x000fce00078e000e */
[----:B------:R-:W-:Y:S01]  /*40d0*/  HMMA.16816.F32.BF16 R56, R4, R34, R56 ;  /* 0x000000220438723c */ /* 0x000fe20000041838 */
[----:B--2---:R-:W-:Y:S01]  /*40e0*/  FFMA.FTZ R8, R233, c[0x0][0x2d0], -R12 ;  /* 0x0000b400e9087a23 */ /* 0x004fe2000001080c */
[----:B---3--:R-:W-:-:S06]  /*40f0*/  F2FP.BF16.PACK_AB R130, R25, R26 ;  /* 0x0000001a1982723e */ /* 0x008fcc00000010ff */
[C---:B------:R-:W-:Y:S01]  /*4100*/  HMMA.16816.F32.BF16 R164, R4.reuse, R36, R196 ;  /* 0x0000002404a4723c */ /* 0x040fe200000418c4 */
[----:B------:R2:W-:Y:S07]  /*4110*/  MUFU.EX2 R24, R8 ;  /* 0x0000000800187308 */ /* 0x0005ee0000000800 */
[----:B------:R-:W-:Y:S07]  /*4120*/  HMMA.16816.F32.BF16 R40, R4, R38, R40 ;  /* 0x000000260428723c */ /* 0x000fee0000041828 */
[----:B------:R-:W-:-:S02]  /*4130*/  FFMA.FTZ R4, R227, c[0x0][0x2d0], -R0 ;  /* 0x0000b400e3047a23 */ /* 0x000fc40000010800 */
[----:B--2---:R-:W-:Y:S02]  /*4140*/  FFMA.FTZ R8, R222, c[0x0][0x2d0], -R12 ;  /* 0x0000b400de087a23 */ /* 0x004fe4000001080c */
[----:B------:R2:W-:Y:S01]  /*4150*/  MUFU.EX2 R18, R4 ;  /* 0x0000000400127308 */ /* 0x0005e20000000800 */
[----:B------:R-:W-:-:S07]  /*4160*/  FADD.FTZ R5, R238, R237 ;  /* 0x000000edee057221 */ /* 0x000fce0000010000 */
[----:B------:R3:W4:Y:S01]  /*4170*/  MUFU.EX2 R23, R8 ;  /* 0x0000000800177308 */ /* 0x0007220000000800 */
[----:B--2---:R-:W-:-:S04]  /*4180*/  FADD.FTZ R4, R217, R31 ;  /* 0x0000001fd9047221 */ /* 0x004fc80000010000 */
[----:B------:R-:W-:Y:S02]  /*4190*/  FADD.FTZ R7, R223, R4 ;  /* 0x00000004df077221 */ /* 0x000fe40000010000 */
[----:B---3--:R-:W-:Y:S01]  /*41a0*/  FFMA.FTZ R8, R214, c[0x0][0x2d0], -R12 ;  /* 0x0000b400d6087a23 */ /* 0x008fe2000001080c */
[----:B----4-:R-:W-:-:S03]  /*41b0*/  F2FP.BF16.PACK_AB R129, R23, R24 ;  /* 0x000000181781723e */ /* 0x010fc600000010ff */
[----:B------:R2:W-:Y:S02]  /*41c0*/  MUFU.EX2 R21, R8 ;  /* 0x0000000800157308 */ /* 0x0005e40000000800 */
[----:B--2---:R-:W-:Y:S02]  /*41d0*/  FFMA.FTZ R8, R219, c[0x0][0x2d0], -R12 ;  /* 0x0000b400db087a23 */ /* 0x004fe4000001080c */
[----:B------:R-:W-:-:S04]  /*41e0*/  FADD.FTZ R12, R240, R5 ;  /* 0x00000005f00c7221 */ /* 0x000fc80000010000 */
[----:B------:R2:W3:Y:S01]  /*41f0*/  MUFU.EX2 R22, R8 ;  /* 0x0000000800167308 */ /* 0x0004e20000000800 */
[----:B------:R-:W-:-:S04]  /*4200*/  FADD.FTZ R4, R249, R12 ;  /* 0x0000000cf9047221 */ /* 0x000fc80000010000 */
[----:B------:R-:W-:-:S04]  /*4210*/  FADD.FTZ R4, R216, R4 ;  /* 0x00000004d8047221 */ /* 0x000fc80000010000 */
[----:B------:R-:W-:-:S04]  /*4220*/  FADD.FTZ R246, R246, R4 ;  /* 0x00000004f6f67221 */ /* 0x000fc80000010000 */
[----:B------:R-:W-:Y:S02]  /*4230*/  FADD.FTZ R246, R215, R246 ;  /* 0x000000f6d7f67221 */ /* 0x000fe40000010000 */
[----:B--2---:R-:W-:Y:S01]  /*4240*/  FFMA.FTZ R8, R241, c[0x0][0x2d0], -R0 ;  /* 0x0000b400f1087a23 */ /* 0x004fe20000010800 */
[----:B---3--:R-:W-:Y:S01]  /*4250*/  F2FP.BF16.PACK_AB R131, R22, R21 ;  /* 0x000000151683723e */ /* 0x008fe200000010ff */
[----:B------:R-:W-:Y:S02]  /*4260*/  FADD.FTZ R246, R213, R246 ;  /* 0x000000f6d5f67221 */ /* 0x000fe40000010000 */
[----:B------:R2:W-:Y:S02]  /*4270*/  MUFU.EX2 R20, R8 ;  /* 0x0000000800147308 */ /* 0x0005e40000000800 */
[----:B------:R-:W-:Y:S02]  /*4280*/  FADD.FTZ R246, R138, R246 ;  /* 0x000000f68af67221 */ /* 0x000fe40000010000 */
[----:B-1----:R-:W-:Y:S02]  /*4290*/  HMMA.16816.F32.BF16 R72, R128, R80, R168 ;  /* 0x000000508048723c */ /* 0x002fe400000418a8 */
[----:B------:R-:W-:-:S04]  /*42a0*/  FADD.FTZ R246, R137, R246 ;  /* 0x000000f689f67221 */ /* 0x000fc80000010000 */
[----:B------:R-:W-:Y:S02]  /*42b0*/  FADD.FTZ R246, R133, R246 ;  /* 0x000000f685f67221 */ /* 0x000fe40000010000 */
[C---:B------:R-:W-:Y:S02]  /*42c0*/  HMMA.16816.F32.BF16 R92, R128.reuse, R98, R100 ;  /* 0x00000062805c723c */ /* 0x040fe40000041864 */
[----:B------:R-:W-:Y:S02]  /*42d0*/  FADD.FTZ R246, R132, R246 ;  /* 0x000000f684f67221 */ /* 0x000fe40000010000 */
[--C-:B--2---:R-:W-:Y:S02]  /*42e0*/  FFMA.FTZ R8, R218, c[0x0][0x2d0], -R0.reuse ;  /* 0x0000b400da087a23 */ /* 0x104fe40000010800 */
[----:B------:R-:W-:Y:S02]  /*42f0*/  FFMA.FTZ R0, R229, c[0x0][0x2d0], -R0 ;  /* 0x0000b400e5007a23 */ /* 0x000fe40000010800 */
[----:B------:R1:W2:Y:S01]  /*4300*/  MUFU.EX2 R19, R8 ;  /* 0x0000000800137308 */ /* 0x0002a20000000800 */
[C---:B------:R-:W-:Y:S07]  /*4310*/  HMMA.16816.F32.BF16 R88, R128.reuse, R96, R124 ;  /* 0x000000608058723c */ /* 0x040fee000004187c */
[----:B------:R3:W4:Y:S01]  /*4320*/  MUFU.EX2 R17, R0 ;  /* 0x0000000000117308 */ /* 0x0007220000000800 */
[----:B------:R-:W-:Y:S01]  /*4330*/  HMMA.16816.F32.BF16 R100, R128, R104, R112 ;  /* 0x000000688064723c */ /* 0x000fe20000041870 */
[----:B-1----:R-:W1:Y:S01]  /*4340*/  LDSM.16.MT88.4 R8, [R209+0x2d00] ;  /* 0x002d0000d108783b */ /* 0x002e620000004200 */
[----:B--2---:R-:W-:-:S06]  /*4350*/  F2FP.BF16.PACK_AB R168, R19, R20 ;  /* 0x0000001413a8723e */ /* 0x004fcc00000010ff */
[----:B------:R-:W-:Y:S01]  /*4360*/  HMMA.16816.F32.BF16 R140, R128, R152, R140 ;  /* 0x00000098808c723c */ /* 0x000fe2000004188c */
[----:B---3--:R-:W-:Y:S01]  /*4370*/  FFMA.FTZ R0, R79, c[0x0][0x2d0], -R3 ;  /* 0x0000b4004f007a23 */ /* 0x008fe20000010803 */
[----:B----4-:R-:W-:-:S06]  /*4380*/  F2FP.BF16.PACK_AB R170, R17, R18 ;  /* 0x0000001211aa723e */ /* 0x010fcc00000010ff */
[C---:B------:R-:W-:Y:S01]  /*4390*/  HMMA.16816.F32.BF16 R148, R128.reuse, R154, R148 ;  /* 0x0000009a8094723c */ /* 0x040fe20000041894 */
[----:B------:R2:W3:Y:S07]  /*43a0*/  MUFU.EX2 R13, R0 ;  /* 0x00000000000d7308 */ /* 0x0004ee0000000800 */
[C---:B------:R-:W-:Y:S08]  /*43b0*/  HMMA.16816.F32.BF16 R76, R128.reuse, R82, R84 ;  /* 0x00000052804c723c */ /* 0x040ff00000041854 */
[----:B------:R-:W-:Y:S01]  /*43c0*/  HMMA.16816.F32.BF16 R160, R128, R106, R160 ;  /* 0x0000006a80a0723c */ /* 0x000fe200000418a0 */
[----:B--2---:R-:W-:-:S02]  /*43d0*/  FFMA.FTZ R0, R231, c[0x0][0x2d0], -R3 ;  /* 0x0000b400e7007a23 */ /* 0x004fc40000010803 */
[----:B---3--:R-:W-:Y:S02]  /*43e0*/  FADD.FTZ R246, R13, R246 ;  /* 0x000000f60df67221 */ /* 0x008fe40000010000 */
[----:B------:R2:W3:Y:S03]  /*43f0*/  MUFU.EX2 R14, R0 ;  /* 0x00000000000e7308 */ /* 0x0004e60000000800 */
[C---:B------:R-:W-:Y:S08]  /*4400*/  HMMA.16816.F32.BF16 R112, R128.reuse, R120, R192 ;  /* 0x000000788070723c */ /* 0x040ff000000418c0 */
[----:B------:R-:W-:Y:S01]  /*4410*/  HMMA.16816.F32.BF16 R116, R128, R122, R116 ;  /* 0x0000007a8074723c */ /* 0x000fe20000041874 */
[--C-:B--2---:R-:W-:Y:S01]  /*4420*/  FFMA.FTZ R0, R230, c[0x0][0x2d0], -R3.reuse ;  /* 0x0000b400e6007a23 */ /* 0x104fe20000010803 */
[----:B---3--:R-:W-:Y:S01]  /*4430*/  F2FP.BF16.PACK_AB R169, R14, R13 ;  /* 0x0000000d0ea9723e */ /* 0x008fe200000010ff */
[----:B------:R-:W-:-:S05]  /*4440*/  FFMA.FTZ R3, R232, c[0x0][0x2d0], -R3 ;  /* 0x0000b400e8037a23 */ /* 0x000fca0000010803 */
[----:B-1----:R-:W-:Y:S01]  /*4450*/  HMMA.16816.F32.BF16 R124, R128, R8, R200 ;  /* 0x00000008807c723c */ /* 0x002fe200000418c8 */
[----:B------:R1:W2:Y:S01]  /*4460*/  MUFU.EX2 R15, R0 ;  /* 0x00000000000f7308 */ /* 0x0002a20000000800 */
[----:B------:R-:W-:-:S06]  /*4470*/  FADD.FTZ R246, R14, R246 ;  /* 0x000000f60ef67221 */ /* 0x000fcc0000010000 */
[----:B------:R-:W-:Y:S01]  /*4480*/  HMMA.16816.F32.BF16 R128, R128, R10, R144 ;  /* 0x0000000a8080723c */ /* 0x000fe20000041890 */
[----:B------:R3:W4:Y:S01]  /*4490*/  MUFU.EX2 R16, R3 ;  /* 0x0000000300107308 */ /* 0x0007220000000800 */
[----:B-1----:R-:W-:Y:S02]  /*44a0*/  FADD.FTZ R0, R250, R242 ;  /* 0x000000f2fa007221 */ /* 0x002fe40000010000 */
[----:B--2---:R-:W-:Y:S02]  /*44b0*/  FADD.FTZ R246, R15, R246 ;  /* 0x000000f60ff67221 */ /* 0x004fe40000010000 */
[----:B------:R-:W-:Y:S02]  /*44c0*/  FADD.FTZ R0, R251, R0 ;  /* 0x00000000fb007221 */ /* 0x000fe40000010000 */
[----:B---3--:R-:W-:Y:S01]  /*44d0*/  FADD.FTZ R3, R29, R28 ;  /* 0x0000001c1d037221 */ /* 0x008fe20000010000 */
[----:B----4-:R-:W-:Y:S01]  /*44e0*/  F2FP.BF16.PACK_AB R171, R16, R15 ;  /* 0x0000000f10ab723e */ /* 0x010fe200000010ff */
[----:B------:R-:W-:-:S02]  /*44f0*/  FADD.FTZ R5, R252, R0 ;  /* 0x00000000fc057221 */ /* 0x000fc40000010000 */
[----:B------:R-:W-:Y:S02]  /*4500*/  FADD.FTZ R6, R221, R3 ;  /* 0x00000003dd067221 */ /* 0x000fe40000010000 */
[----:B------:R-:W-:Y:S02]  /*4510*/  FADD.FTZ R3, R220, R7 ;  /* 0x00000007dc037221 */ /* 0x000fe40000010000 */
[----:B------:R-:W-:Y:S01]  /*4520*/  FADD.FTZ R0, R53, R6 ;  /* 0x0000000635007221 */ /* 0x000fe20000010000 */
[----:B------:R-:W-:Y:S01]  /*4530*/  HMMA.16816.F32.BF16 R68, R168, R80, R172 ;  /* 0x00000050a844723c */ /* 0x000fe200000418ac */
[----:B------:R-:W-:Y:S02]  /*4540*/  FADD.FTZ R5, R228, R5 ;  /* 0x00000005e4057221 */ /* 0x000fe40000010000 */
[----:B------:R-:W-:Y:S02]  /*4550*/  FADD.FTZ R3, R239, R3 ;  /* 0x00000003ef037221 */ /* 0x000fe40000010000 */
[----:B------:R-:W-:-:S02]  /*4560*/  FADD.FTZ R0, R234, R0 ;  /* 0x00000000ea007221 */ /* 0x000fc40000010000 */
[----:B------:R-:W-:Y:S01]  /*4570*/  FADD.FTZ R245, R245, R5 ;  /* 0x00000005f5f57221 */ /* 0x000fe20000010000 */
[C---:B------:R-:W-:Y:S01]  /*4580*/  HMMA.16816.F32.BF16 R80, R168.reuse, R82, R108 ;  /* 0x00000052a850723c */ /* 0x040fe2000004186c */
[----:B------:R-:W-:Y:S02]  /*4590*/  FADD.FTZ R247, R247, R3 ;  /* 0x00000003f7f77221 */ /* 0x000fe40000010000 */
[----:B------:R-:W-:Y:S02]  /*45a0*/  FADD.FTZ R248, R248, R0 ;  /* 0x00000000f8f87221 */ /* 0x000fe40000010000 */
[----:B------:R-:W-:Y:S02]  /*45b0*/  FADD.FTZ R245, R226, R245 ;  /* 0x000000f5e2f57221 */ /* 0x000fe40000010000 */
[----:B------:R-:W-:Y:S01]  /*45c0*/  FADD.FTZ R247, R244, R247 ;  /* 0x000000f7f4f77221 */ /* 0x000fe20000010000 */
[----:B------:R-:W-:Y:S01]  /*45d0*/  HMMA.16816.F32.BF16 R144, R168, R152, R184 ;  /* 0x00000098a890723c */ /* 0x000fe200000418b8 */
        /* <DEDUP_REMOVED lines=12> */
[----:B------:R-:W-:Y:S02]  /*46a0*/  IMAD.MOV.U32 R220, RZ, RZ, R54 ;  /* 0x000000ffffdc7224 */ /* 0x000fe400078e0036 */
[----:B------:R-:W-:Y:S01]  /*46b0*/  FADD.FTZ R245, R177, R245 ;  /* 0x000000f5b1f57221 */ /* 0x000fe20000010000 */
[----:B------:R-:W-:Y:S01]  /*46c0*/  HMMA.16816.F32.BF16 R108, R168, R120, R64 ;  /* 0x00000078a86c723c */ /* 0x000fe20000041840 */
[----:B------:R-:W-:Y:S01]  /*46d0*/  FADD.FTZ R247, R205, R247 ;  /* 0x000000f7cdf77221 */ /* 0x000fe20000010000 */
[----:B------:R-:W-:Y:S01]  /*46e0*/  ISETP.GE.AND P0, PT, R220, R55, PT ;  /* 0x00000037dc00720c */ /* 0x000fe20003f06270 */
[----:B------:R-:W-:-:S02]  /*46f0*/  FADD.FTZ R248, R188, R248 ;  /* 0x000000f8bcf87221 */ /* 0x000fc40000010000 */
[----:B------:R-:W-:Y:S02]  /*4700*/  FADD.FTZ R245, R178, R245 ;  /* 0x000000f5b2f57221 */ /* 0x000fe40000010000 */
        /* <DEDUP_REMOVED lines=16> */
[----:B------:R-:W-:Y:S01]  /*4810*/  HMMA.16816.F32.BF16 R120, R168, R122, R56 ;  /* 0x0000007aa878723c */ /* 0x000fe20000041838 */
[----:B------:R-:W-:Y:S02]  /*4820*/  FADD.FTZ R247, R25, R247 ;  /* 0x000000f719f77221 */ /* 0x000fe40000010000 */
[----:B------:R-:W-:-:S05]  /*4830*/  FADD.FTZ R248, R22, R248 ;  /* 0x000000f816f87221 */ /* 0x000fca0000010000 */
[C---:B------:R-:W-:Y:S08]  /*4840*/  HMMA.16816.F32.BF16 R164, R168.reuse, R8, R164 ;  /* 0x00000008a8a4723c */ /* 0x040ff000000418a4 */
[----:B------:R-:W-:Y:S01]  /*4850*/  HMMA.16816.F32.BF16 R168, R168, R10, R40 ;  /* 0x0000000aa8a8723c */ /* 0x000fe20000041828 */
[----:B------:R-:W-:Y:S07]  /*4860*/  @!P0 BRA `(.L_x_10) ;  /* 0x000032d000008947 */ /* 0x000fee0003800000 */
[----:B------:R-:W2:Y:S04]  /*4870*/  LDL.64 R30, [R1+0x18] ;  /* 0x00001800011e7983 */ /* 0x000ea80000100a00 */
[----:B------:R-:W3:Y:S04]  /*4880*/  LDL R53, [R1+0x2c] ;  /* 0x00002c0001357983 */ /* 0x000ee80000100800 */
[----:B------:R-:W4:Y:S04]  /*4890*/  LDL.64 R28, [R1+0x20] ;  /* 0x00002000011c7983 */ /* 0x000f280000100a00 */
[----:B------:R-:W5:Y:S01]  /*48a0*/  LDL.64 R54, [R1+0x10] ;  /* 0x0000100001367983 */ /* 0x000f620000100a00 */
[----:B------:R-:W-:Y:S01]  /*48b0*/  IMAD.MOV.U32 R138, RZ, RZ, R2 ;  /* 0x000000ffff8a7224 */ /* 0x000fe200078e0002 */
[C---:B------:R-:W-:Y:S01]  /*48c0*/  IADD3 R223, R212.reuse, 0x400, RZ ;  /* 0x00000400d4df7810 */ /* 0x040fe20007ffe0ff */
[----:B------:R-:W-:Y:S01]  /*48d0*/  IMAD.MOV.U32 R225, RZ, RZ, R220 ;  /* 0x000000ffffe17224 */ /* 0x000fe200078e00dc */
[C---:B------:R-:W-:Y:S01]  /*48e0*/  IADD3 R222, R212.reuse, 0x800, RZ ;  /* 0x00000800d4de7810 */ /* 0x040fe20007ffe0ff */
[----:B------:R-:W-:Y:S01]  /*48f0*/  IMAD.MOV.U32 R3, RZ, RZ, R135 ;  /* 0x000000ffff037224 */ /* 0x000fe200078e0087 */
[C---:B------:R-:W-:Y:S01]  /*4900*/  IADD3 R221, R212.reuse, 0xc00, RZ ;  /* 0x00000c00d4dd7810 */ /* 0x040fe20007ffe0ff */
[----:B------:R-:W-:Y:S01]  /*4910*/  IMAD.MOV.U32 R0, RZ, RZ, R136 ;  /* 0x000000ffff007224 */ /* 0x000fe200078e0088 */
[C---:B------:R-:W-:Y:S01]  /*4920*/  IADD3 R220, R212.reuse, 0x1000, RZ ;  /* 0x00001000d4dc7810 */ /* 0x040fe20007ffe0ff */
[----:B------:R-:W-:Y:S01]  /*4930*/  IMAD.MOV.U32 R137, RZ, RZ, R134 ;  /* 0x000000ffff897224 */ /* 0x000fe200078e0086 */
[----:B------:R-:W-:-:S02]  /*4940*/  IADD3 R219, R212, 0x1400, RZ ;  /* 0x00001400d4db7810 */ /* 0x000fc40007ffe0ff */
[C---:B------:R-:W-:Y:S02]  /*4950*/  IADD3 R218, R212.reuse, 0x1800, RZ ;  /* 0x00001800d4da7810 */ /* 0x040fe40007ffe0ff */
[C---:B------:R-:W-:Y:S02]  /*4960*/  IADD3 R217, R212.reuse, 0x1c00, RZ ;  /* 0x00001c00d4d97810 */ /* 0x040fe40007ffe0ff */
[C---:B------:R-:W-:Y:S02]  /*4970*/  IADD3 R216, R212.reuse, 0x2000, RZ ;  /* 0x00002000d4d87810 */ /* 0x040fe40007ffe0ff */
[C---:B------:R-:W-:Y:S02]  /*4980*/  IADD3 R215, R212.reuse, 0x2400, RZ ;  /* 0x00002400d4d77810 */ /* 0x040fe40007ffe0ff */
[C---:B------:R-:W-:Y:S02]  /*4990*/  IADD3 R214, R212.reuse, 0x2800, RZ ;  /* 0x00002800d4d67810 */ /* 0x040fe40007ffe0ff */
[----:B------:R-:W-:-:S02]  /*49a0*/  IADD3 R213, R212, 0x2c00, RZ ;  /* 0x00002c00d4d57810 */ /* 0x000fc40007ffe0ff */
[C---:B--2---:R-:W-:Y:S02]  /*49b0*/  IADD3 R4, P3, R30.reuse, 0x20, RZ ;  /* 0x000000201e047810 */ /* 0x044fe40007f7e0ff */
[----:B------:R-:W-:-:S03]  /*49c0*/  IADD3 R2, P2, R30, 0x40, RZ ;  /* 0x000000401e027810 */ /* 0x000fc60007f5e0ff */
[----:B------:R3:W-:Y:S04]  /*49d0*/  STL [R1+0xc], R4 ;  /* 0x00000c0401007387 */ /* 0x0007e80000100800 */
[----:B------:R1:W-:Y:S01]  /*49e0*/  STL [R1+0x4], R2 ;  /* 0x0000040201007387 */ /* 0x0003e20000100800 */
[--C-:B---3--:R-:W-:Y:S02]  /*49f0*/  IMAD.X R4, RZ, RZ, R53.reuse, P3 ;  /* 0x000000ffff047224 */ /* 0x108fe400018e0635 */
[----:B-1----:R-:W-:-:S03]  /*4a00*/  IMAD.X R2, RZ, RZ, R53, P2 ;  /* 0x000000ffff027224 */ /* 0x002fc600010e0635 */
[----:B------:R1:W-:Y:S04]  /*4a10*/  STL [R1+0x8], R4 ;  /* 0x0000080401007387 */ /* 0x0003e80000100800 */
[----:B------:R1:W-:Y:S01]  /*4a20*/  STL [R1], R2 ;  /* 0x0000000201007387 */ /* 0x0003e20000100800 */
[C---:B----4-:R-:W-:Y:S02]  /*4a30*/  IADD3 R252, P1, R28.reuse, 0x20, RZ ;  /* 0x000000201cfc7810 */ /* 0x050fe40007f3e0ff */
[----:B------:R-:W-:-:S03]  /*4a40*/  IADD3 R250, P0, R28, 0x40, RZ ;  /* 0x000000401cfa7810 */ /* 0x000fc60007f1e0ff */
[--C-:B-----5:R-:W-:Y:S02]  /*4a50*/  IMAD.X R251, RZ, RZ, R55.reuse, P1 ;  /* 0x000000fffffb7224 */ /* 0x120fe400008e0637 */
[----:B------:R-:W-:Y:S02]  /*4a60*/  IMAD.X R249, RZ, RZ, R55, P0 ;  /* 0x000000fffff97224 */ /* 0x000fe400000e0637 */
.L_x_11:
[----:B------:R-:W2:Y:S01]  /*4a70*/  LDL.64 R196, [R1+0x18] ;  /* 0x0000180001c47983 */ /* 0x000ea20000100a00 */
[----:B------:R-:W-:Y:S04]  /*4a80*/  DEPBAR.LE SB0, 0x0 ;  /* 0x000080000000791a */ /* 0x000fe80000000000 */
[----:B-1----:R-:W-:Y:S01]  /*4a90*/  SHF.R.S32.HI R2, RZ, 0x1f, R225 ;  /* 0x0000001fff027819 */ /* 0x002fe200000114e1 */
[----:B------:R-:W3:Y:S01]  /*4aa0*/  LDL R192, [R1+0x2c] ;  /* 0x00002c0001c07983 */ /* 0x000ee20000100800 */
[C---:B------:R-:W-:Y:S01]  /*4ab0*/  IMAD.WIDE.U32 R54, R225.reuse, c[0x0][0x208], RZ ;  /* 0x00008200e1367a25 */ /* 0x040fe200078e00ff */
[----:B------:R-:W-:Y:S02]  /*4ac0*/  MOV R194, c[0x0][0x208] ;  /* 0x0000820000c27a02 */ /* 0x000fe40000000f00 */
[----:B------:R-:W4:Y:S01]  /*4ad0*/  LDL R189, [R1+0xc] ;  /* 0x00000c0001bd7983 */ /* 0x000f220000100800 */
[----:B------:R-:W-:Y:S01]  /*4ae0*/  IMAD R2, R2, c[0x0][0x208], RZ ;  /* 0x0000820002027a24 */ /* 0x000fe200078e02ff */
[C---:B------:R-:W-:Y:S02]  /*4af0*/  SHF.L.U32 R136, R54.reuse, 0x6, RZ ;  /* 0x0000000636887819 */ /* 0x040fe400000006ff */
[----:B------:R-:W5:Y:S01]  /*4b00*/  LDL R193, [R1+0x4] ;  /* 0x0000040001c17983 */ /* 0x000f620000100800 */
[----:B------:R-:W-:Y:S01]  /*4b10*/  IMAD R2, R225, c[0x0][0x20c], R2 ;  /* 0x00008300e1027a24 */ /* 0x000fe200078e0202 */
[----:B------:R-:W-:Y:S02]  /*4b20*/  MOV R195, c[0x0][0x20c] ;  /* 0x0000830000c37a02 */ /* 0x000fe40000000f00 */
[----:B------:R-:W5:Y:S02]  /*4b30*/  LDL R190, [R1+0x8] ;  /* 0x0000080001be7983 */ /* 0x000f640000100800 */
[----:B------:R-:W-:Y:S02]  /*4b40*/  IADD3 R2, R55, R2, RZ ;  /* 0x0000000237027210 */ /* 0x000fe40007ffe0ff */
[----:B------:R-:W5:Y:S02]  /*4b50*/  LDL R191, [R1] ;  /* 0x0000000001bf7983 */ /* 0x000f640000100800 */
[----:B------:R-:W-:Y:S02]  /*4b60*/  SHF.L.U64.HI R2, R54, 0x6, R2 ;  /* 0x0000000636027819 */ /* 0x000fe40000010202 */
[----:B------:R-:W5:Y:S04]  /*4b70*/  LDL R226, [R1+0x28] ;  /* 0x0000280001e27983 */ /* 0x000f680000100800 */
[----:B------:R-:W-:Y:S08]  /*4b80*/  BAR.SYNC.DEFER_BLOCKING 0x0 ;  /* 0x0000000000007b1d */ /* 0x000ff00000010000 */
[----:B------:R-:W-:Y:S08]  /*4b90*/  LDSM.16.M88.4 R64, [R210+0x6100] ;  /* 0x00610000d240783b */ /* 0x000ff00000000200 */
[----:B------:R-:W1:Y:S08]  /*4ba0*/  LDSM.16.M88.4 R16, [R139+0x3100] ;  /* 0x003100008b10783b */ /* 0x000e700000000200 */
[----:B------:R-:W1:Y:S08]  /*4bb0*/  LDSM.16.M88.4 R60, [R210+0x7100] ;  /* 0x00710000d23c783b */ /* 0x000e700000000200 */
[----:B------:R-:W1:Y:S08]  /*4bc0*/  LDSM.16.M88.4 R32, [R139+0x3500] ;  /* 0x003500008b20783b */ /* 0x000e700000000200 */
[----:B------:R-:W5:Y:S04]  /*4bd0*/  LDL R227, [R1+0x34] ;  /* 0x0000340001e37983 */ /* 0x000f680000100800 */
[----:B------:R-:W1:Y:S08]  /*4be0*/  LDSM.16.M88.4 R48, [R139+0x3900] ;  /* 0x003900008b30783b */ /* 0x000e700000000200 */
[----:B------:R-:W5:Y:S01]  /*4bf0*/  LDL.64 R230, [R1+0x20] ;  /* 0x0000200001e67983 */ /* 0x000f620000100a00 */
[-C--:B-1----:R-:W-:Y:S05]  /*4c00*/  HMMA.16816.F32.BF16 R4, R64, R16.reuse, RZ ;  /* 0x000000104004723c */ /* 0x082fea00000418ff */
[----:B------:R-:W1:Y:S03]  /*4c10*/  LDSM.16.M88.4 R132, [R139+0x3d00] ;  /* 0x003d00008b84783b */ /* 0x000e660000000200 */
[C---:B------:R-:W-:Y:S05]  /*4c20*/  HMMA.16816.F32.BF16 R8, R60.reuse, R16, RZ ;  /* 0x000000103c08723c */ /* 0x040fea00000418ff */
[----:B------:R-:W5:Y:S03]  /*4c30*/  LDL.64 R228, [R1+0x10] ;  /* 0x0000100001e47983 */ /* 0x000f660000100a00 */
[-C--:B------:R-:W-:Y:S03]  /*4c40*/  HMMA.16816.F32.BF16 R12, R60, R18.reuse, RZ ;  /* 0x000000123c0c723c */ /* 0x080fe600000418ff */
[----:B------:R-:W-:Y:S05]  /*4c50*/  LDSM.16.M88.4 R172, [R211+0x6100] ;  /* 0x00610000d3ac783b */ /* 0x000fea0000000200 */
[C---:B------:R-:W-:Y:S03]  /*4c60*/  HMMA.16816.F32.BF16 R16, R64.reuse, R18, RZ ;  /* 0x000000124010723c */ /* 0x040fe600000418ff */
[----:B------:R-:W1:Y:S05]  /*4c70*/  LDSM.16.M88.4 R176, [R212] ;  /* 0x00000000d4b0783b */ /* 0x000e6a0000000200 */
[-C--:B------:R-:W-:Y:S03]  /*4c80*/  HMMA.16816.F32.BF16 R20, R64, R32.reuse, RZ ;  /* 0x000000204014723c */ /* 0x080fe600000418ff */
[----:B------:R-:W1:Y:S05]  /*4c90*/  LDSM.16.M88.4 R180, [R211+0x7100] ;  /* 0x00710000d3b4783b */ /* 0x000e6a0000000200 */
[C---:B------:R-:W-:Y:S03]  /*4ca0*/  HMMA.16816.F32.BF16 R24, R60.reuse, R32, RZ ;  /* 0x000000203c18723c */ /* 0x040fe600000418ff */
[----:B------:R-:W1:Y:S05]  /*4cb0*/  LDSM.16.M88.4 R184, [R223] ;  /* 0x00000000dfb8783b */ /* 0x000e6a0000000200 */
[-C--:B------:R-:W-:Y:S08]  /*4cc0*/  HMMA.16816.F32.BF16 R28, R60, R34.reuse, RZ ;  /* 0x000000223c1c723c */ /* 0x080ff000000418ff */
[C---:B------:R-:W-:Y:S08]  /*4cd0*/  HMMA.16816.F32.BF16 R32, R64.reuse, R34, RZ ;  /* 0x000000224020723c */ /* 0x040ff000000418ff */
[-C--:B------:R-:W-:Y:S08]  /*4ce0*/  HMMA.16816.F32.BF16 R36, R64, R48.reuse, RZ ;  /* 0x000000304024723c */ /* 0x080ff000000418ff */
[C---:B------:R-:W-:Y:S08]  /*4cf0*/  HMMA.16816.F32.BF16 R40, R60.reuse, R48, RZ ;  /* 0x000000303c28723c */ /* 0x040ff000000418ff */
[-C--:B------:R-:W-:Y:S08]  /*4d00*/  HMMA.16816.F32.BF16 R44, R60, R50.reuse, RZ ;  /* 0x000000323c2c723c */ /* 0x080ff000000418ff */
[C---:B------:R-:W-:Y:S04]  /*4d10*/  HMMA.16816.F32.BF16 R48, R64.reuse, R50, RZ ;  /* 0x000000324030723c */ /* 0x040fe800000418ff */
[----:B--2---:R-:W-:Y:S04]  /*4d20*/  IADD3 R52, P1, R136, R196, RZ ;  /* 0x000000c488347210 */ /* 0x004fe80007f3e0ff */
[----:B------:R-:W-:Y:S04]  /*4d30*/  LEA R200, P0, R52, c[0x0][0x1f8], 0x1 ;  /* 0x00007e0034c87a11 */ /* 0x000fe800078008ff */
[----:B---3--:R-:W-:Y:S04]  /*4d40*/  IADD3.X R53, R2, R192, RZ, P1, !PT ;  /* 0x000000c002357210 */ /* 0x008fe80000ffe4ff */
[----:B------:R-:W-:Y:S02]  /*4d50*/  LEA.HI.X R201, R52, c[0x0][0x1fc], R53, 0x1, P0 ;  /* 0x00007f0034c97a11 */ /* 0x000fe400000f0c35 */
[-C--:B-1----:R-:W-:Y:S01]  /*4d60*/  HMMA.16816.F32.BF16 R52, R64, R132.reuse, RZ ;  /* 0x000000844034723c */ /* 0x082fe200000418ff */
[C---:B----4-:R-:W-:Y:S02]  /*4d70*/  IADD3 R57, P3, R136.reuse, R189, RZ ;  /* 0x000000bd88397210 */ /* 0x050fe40007f7e0ff */
[----:B-----5:R-:W-:Y:S02]  /*4d80*/  IADD3 R56, P2, R136, R193, RZ ;  /* 0x000000c188387210 */ /* 0x020fe40007f5e0ff */
[C---:B------:R-:W-:Y:S02]  /*4d90*/  LEA R204, P1, R57.reuse, c[0x0][0x1f8], 0x1 ;  /* 0x00007e0039cc7a11 */ /* 0x040fe400078208ff */
[----:B------:R-:W-:Y:S02]  /*4da0*/  LEA R202, P0, R56, c[0x0][0x1f8], 0x1 ;  /* 0x00007e0038ca7a11 */ /* 0x000fe400078008ff */
[C---:B------:R-:W-:Y:S03]  /*4db0*/  IADD3.X R58, R2.reuse, R190, RZ, P3, !PT ;  /* 0x000000be023a7210 */ /* 0x040fe60001ffe4ff */
[----:B------:R-:W-:Y:S02]  /*4dc0*/  IADD3.X R59, R2, R191, RZ, P2, !PT ;  /* 0x000000bf023b7210 */ /* 0x000fe400017fe4ff */
[----:B------:R-:W-:Y:S02]  /*4dd0*/  LEA.HI.X R205, R57, c[0x0][0x1fc], R58, 0x1, P1 ;  /* 0x00007f0039cd7a11 */ /* 0x000fe400008f0c3a */
[----:B------:R-:W-:Y:S02]  /*4de0*/  LEA.HI.X R203, R56, c[0x0][0x1fc], R59, 0x1, P0 ;  /* 0x00007f0038cb7a11 */ /* 0x000fe400000f0c3b */
[C---:B------:R-:W-:Y:S02]  /*4df0*/  HMMA.16816.F32.BF16 R56, R60.reuse, R132, RZ ;  /* 0x000000843c38723c */ /* 0x040fe400000418ff */
[----:B------:R-:W-:Y:S04]  /*4e00*/  LEA R136, P3, R194, R136, 0x5 ;  /* 0x00000088c2887211 */ /* 0x000fe800078628ff */
[C---:B------:R-:W-:Y:S02]  /*4e10*/  IADD3 R188, P0, R136.reuse, R196, RZ ;  /* 0x000000c488bc7210 */ /* 0x040fe40007f1e0ff */
[-C--:B------:R-:W-:Y:S01]  /*4e20*/  HMMA.16816.F32.BF16 R60, R60, R134.reuse, RZ ;  /* 0x000000863c3c723c */ /* 0x080fe200000418ff */
[----:B------:R-:W-:Y:S03]  /*4e30*/  IADD3 R189, P2, R136, R189, RZ ;  /* 0x000000bd88bd7210 */ /* 0x000fe60007f5e0ff */
[----:B------:R-:W-:Y:S02]  /*4e40*/  LEA R132, P4, R188, c[0x0][0x1f8], 0x1 ;  /* 0x00007e00bc847a11 */ /* 0x000fe400078808ff */
[----:B------:R-:W-:Y:S02]  /*4e50*/  LEA.HI.X R2, R194, R2, R195, 0x5, P3 ;  /* 0x00000002c2027211 */ /* 0x000fe400018f2cc3 */
[----:B------:R-:W-:Y:S04]  /*4e60*/  HMMA.16816.F32.BF16 R64, R64, R134, RZ ;  /* 0x000000864040723c */ /* 0x000fe800000418ff */
[C---:B------:R-:W-:Y:S02]  /*4e70*/  LEA R198, P1, R189.reuse, c[0x0][0x1f8], 0x1 ;  /* 0x00007e00bdc67a11 */ /* 0x040fe400078208ff */
[----:B------:R-:W-:Y:S02]  /*4e80*/  IADD3 R136, P3, R136, R193, RZ ;  /* 0x000000c188887210 */ /* 0x000fe40007f7e0ff */
[-C--:B------:R-:W-:Y:S05]  /*4e90*/  HMMA.16816.F32.BF16 R4, R172, R176.reuse, R4 ;  /* 0x000000b0ac04723c */ /* 0x080fea0000041804 */
[C---:B------:R-:W-:Y:S02]  /*4ea0*/  IADD3.X R133, R2.reuse, R192, RZ, P0, !PT ;  /* 0x000000c002857210 */ /* 0x040fe400007fe4ff */
[----:B------:R-:W-:Y:S01]  /*4eb0*/  IADD3.X R190, R2, R190, RZ, P2, !PT ;  /* 0x000000be02be7210 */ /* 0x000fe200017fe4ff */
[C---:B------:R-:W-:Y:S01]  /*4ec0*/  HMMA.16816.F32.BF16 R8, R180.reuse, R176, R8 ;  /* 0x000000b0b408723c */ /* 0x040fe20000041808 */
[----:B------:R-:W-:Y:S03]  /*4ed0*/  LDSM.16.M88.4 R192, [R221] ;  /* 0x00000000ddc0783b */ /* 0x000fe60000000200 */
[----:B------:R-:W-:Y:S02]  /*4ee0*/  LEA.HI.X R133, R188, c[0x0][0x1fc], R133, 0x1, P4 ;  /* 0x00007f00bc857a11 */ /* 0x000fe400020f0c85 */
[----:B------:R-:W-:Y:S02]  /*4ef0*/  IADD3.X R2, R2, R191, RZ, P3, !PT ;  /* 0x000000bf02027210 */ /* 0x000fe40001ffe4ff */
[-C--:B------:R-:W-:Y:S03]  /*4f00*/  HMMA.16816.F32.BF16 R12, R180, R178.reuse, R12 ;  /* 0x000000b2b40c723c */ /* 0x080fe6000004180c */
[----:B------:R-:W-:Y:S02]  /*4f10*/  ISETP.NE.AND P2, PT, R226, RZ, PT ;  /* 0x000000ffe200720c */ /* 0x000fe40003f45270 */
[----:B------:R-:W-:Y:S02]  /*4f20*/  LEA.HI.X R199, R189, c[0x0][0x1fc], R190, 0x1, P1 ;  /* 0x00007f00bdc77a11 */ /* 0x000fe400008f0cbe */
[----:B------:R-:W1:Y:S01]  /*4f30*/  LDSM.16.M88.4 R188, [R222] ;  /* 0x00000000debc783b */ /* 0x000e620000000200 */
[C---:B------:R-:W-:Y:S04]  /*4f40*/  HMMA.16816.F32.BF16 R16, R172.reuse, R178, R16 ;  /* 0x000000b2ac10723c */ /* 0x040fe80000041810 */
[C---:B------:R-:W-:Y:S03]  /*4f50*/  LEA R196, P0, R136.reuse, c[0x0][0x1f8], 0x1 ;  /* 0x00007e0088c47a11 */ /* 0x040fe600078008ff */
[----:B------:R-:W-:Y:S01]  /*4f60*/  @!PT LDS RZ, [RZ] ;  /* 0x00000000fffff984 */ /* 0x000fe20000000800 */
[----:B------:R-:W-:Y:S01]  /*4f70*/  @!PT LDS RZ, [RZ] ;  /* 0x00000000fffff984 */ /* 0x000fe20000000800 */
[----:B------:R-:W-:Y:S01]  /*4f80*/  @!PT LDS RZ, [RZ] ;  /* 0x00000000fffff984 */ /* 0x000fe20000000800 */
[----:B------:R2:W-:Y:S01]  /*4f90*/  LDGSTS.E.BYPASS.LTC128B.128 [R224+0x100], [R200.64], !P5 ;  /* 0x00100000c8e07fae */ /* 0x0005e2000e901d46 */
[-C--:B------:R-:W-:Y:S04]  /*4fa0*/  HMMA.16816.F32.BF16 R20, R172, R184.reuse, R20 ;  /* 0x000000b8ac14723c */ /* 0x080fe80000041814 */
[----:B------:R-:W-:Y:S02]  /*4fb0*/  LEA.HI.X R197, R136, c[0x0][0x1fc], R2, 0x1, P0 ;  /* 0x00007f0088c57a11 */ /* 0x000fe400000f0c02 */
[C---:B------:R-:W-:Y:S01]  /*4fc0*/  ISETP.GT.AND P0, PT, R225.reuse, R227, PT ;  /* 0x000000e3e100720c */ /* 0x040fe20003f04270 */
[----:B------:R3:W-:Y:S01]  /*4fd0*/  LDGSTS.E.BYPASS.LTC128B.128 [R224+0x1100], [R204.64], !P2 ;  /* 0x01100000cce07fae */ /* 0x0007e2000d101d46 */
[C---:B------:R-:W-:Y:S01]  /*4fe0*/  HMMA.16816.F32.BF16 R24, R180.reuse, R184, R24 ;  /* 0x000000b8b418723c */ /* 0x040fe20000041818 */
[----:B------:R-:W-:Y:S03]  /*4ff0*/  MOV R227, c[0x0][0x1e0] ;  /* 0x0000780000e37a02 */ /* 0x000fe60000000f00 */
[----:B------:R-:W-:Y:S02]  /*5000*/  IADD3 R225, R225, -0x1, RZ ;  /* 0xffffffffe1e17810 */ /* 0x000fe40007ffe0ff */
[----:B------:R-:W-:Y:S01]  /*5010*/  SHF.L.U32 R227, R227, 0x5, RZ ;  /* 0x00000005e3e37819 */ /* 0x000fe200000006ff */
[----:B------:R2:W-:Y:S01]  /*5020*/  LDGSTS.E.BYPASS.LTC128B.128 [R224+0x2100], [R202.64], !P6 ;  /* 0x02100000cae07fae */ /* 0x0005e2000f101d46 */
[-C--:B------:R-:W-:Y:S07]  /*5030*/  HMMA.16816.F32.BF16 R28, R180, R186.reuse, R28 ;  /* 0x000000bab41c723c */ /* 0x080fee000004181c */
[----:B------:R4:W-:Y:S01]  /*5040*/  LDGSTS.E.BYPASS.LTC128B.128 [R224+0x900], [R132.64], !P5 ;  /* 0x0090000084e07fae */ /* 0x0009e2000e901d46 */
[C---:B------:R-:W-:Y:S07]  /*5050*/  HMMA.16816.F32.BF16 R32, R172.reuse, R186, R32 ;  /* 0x000000baac20723c */ /* 0x040fee0000041820 */
[----:B------:R5:W-:Y:S01]  /*5060*/  LDGSTS.E.BYPASS.LTC128B.128 [R224+0x1900], [R198.64], !P2 ;  /* 0x01900000c6e07fae */ /* 0x000be2000d101d46 */
[-C--:B-1----:R-:W-:Y:S07]  /*5070*/  HMMA.16816.F32.BF16 R36, R172, R188.reuse, R36 ;  /* 0x000000bcac24723c */ /* 0x082fee0000041824 */
[----:B------:R5:W-:Y:S01]  /*5080*/  LDGSTS.E.BYPASS.LTC128B.128 [R224+0x2900], [R196.64], !P6 ;  /* 0x02900000c4e07fae */ /* 0x000be2000f101d46 */
[C---:B------:R-:W-:Y:S07]  /*5090*/  HMMA.16816.F32.BF16 R40, R180.reuse, R188, R40 ;  /* 0x000000bcb428723c */ /* 0x040fee0000041828 */
[----:B--2---:R-:W-:Y:S01]  /*50a0*/  LDSM.16.M88.4 R200, [R210+0x9100] ;  /* 0x00910000d2c8783b */ /* 0x004fe20000000200 */
[-C--:B------:R-:W-:Y:S07]  /*50b0*/  HMMA.16816.F32.BF16 R44, R180, R190.reuse, R44 ;  /* 0x000000beb42c723c */ /* 0x080fee000004182c */
[----:B------:R-:W0:Y:S01]  /*50c0*/  LDGDEPBAR ;  /* 0x00000000000079af */ /* 0x000e220000000000 */
[C---:B------:R-:W-:Y:S07]  /*50d0*/  HMMA.16816.F32.BF16 R48, R172.reuse, R190, R48 ;  /* 0x000000beac30723c */ /* 0x040fee0000041830 */
[----:B----4-:R-:W-:Y:S01]  /*50e0*/  LDSM.16.M88.4 R132, [R210+0x8100] ;  /* 0x00810000d284783b */ /* 0x010fe20000000200 */
[-C--:B------:R-:W-:Y:S07]  /*50f0*/  HMMA.16816.F32.BF16 R52, R172, R192.reuse, R52 ;  /* 0x000000c0ac34723c */ /* 0x080fee0000041834 */
[----:B-----5:R-:W1:Y:S01]  /*5100*/  LDSM.16.M88.4 R196, [R139+0x4100] ;  /* 0x004100008bc4783b */ /* 0x020e620000000200 */
[C---:B------:R-:W-:Y:S07]  /*5110*/  HMMA.16816.F32.BF16 R56, R180.reuse, R192, R56 ;  /* 0x000000c0b438723c */ /* 0x040fee0000041838 */
[----:B---3--:R-:W2:Y:S01]  /*5120*/  LDSM.16.M88.4 R204, [R139+0x4500] ;  /* 0x004500008bcc783b */ /* 0x008ea20000000200 */
[-C--:B------:R-:W-:Y:S07]  /*5130*/  HMMA.16816.F32.BF16 R60, R180, R194.reuse, R60 ;  /* 0x000000c2b43c723c */ /* 0x080fee000004183c */
[----:B------:R-:W3:Y:S01]  /*5140*/  LDSM.16.M88.4 R176, [R139+0x4900] ;  /* 0x004900008bb0783b */ /* 0x000ee20000000200 */
[----:B------:R-:W-:Y:S07]  /*5150*/  HMMA.16816.F32.BF16 R64, R172, R194, R64 ;  /* 0x000000c2ac40723c */ /* 0x000fee0000041840 */
[----:B------:R-:W4:Y:S08]  /*5160*/  LDSM.16.M88.4 R172, [R139+0x4d00] ;  /* 0x004d00008bac783b */ /* 0x000f300000000200 */
[----:B------:R-:W-:Y:S01]  /*5170*/  LDSM.16.M88.4 R180, [R211+0x8100] ;  /* 0x00810000d3b4783b */ /* 0x000fe20000000200 */
[-C--:B-1----:R-:W-:Y:S07]  /*5180*/  HMMA.16816.F32.BF16 R4, R132, R196.reuse, R4 ;  /* 0x000000c48404723c */ /* 0x082fee0000041804 */
[----:B------:R-:W1:Y:S01]  /*5190*/  LDSM.16.M88.4 R184, [R220] ;  /* 0x00000000dcb8783b */ /* 0x000e620000000200 */
[C---:B------:R-:W-:Y:S07]  /*51a0*/  HMMA.16816.F32.BF16 R8, R200.reuse, R196, R8 ;  /* 0x000000c4c808723c */ /* 0x040fee0000041808 */
[----:B------:R-:W5:Y:S01]  /*51b0*/  LDSM.16.M88.4 R188, [R211+0x9100] ;  /* 0x00910000d3bc783b */ /* 0x000f620000000200 */
[-C--:B------:R-:W-:Y:S07]  /*51c0*/  HMMA.16816.F32.BF16 R12, R200, R198.reuse, R12 ;  /* 0x000000c6c80c723c */ /* 0x080fee000004180c */
[----:B------:R-:W1:Y:S01]  /*51d0*/  LDSM.16.M88.4 R192, [R219] ;  /* 0x00000000dbc0783b */ /* 0x000e620000000200 */
[C---:B------:R-:W-:Y:S07]  /*51e0*/  HMMA.16816.F32.BF16 R16, R132.reuse, R198, R16 ;  /* 0x000000c68410723c */ /* 0x040fee0000041810 */
[----:B------:R-:W-:Y:S01]  /*51f0*/  LDSM.16.M88.4 R196, [R217] ;  /* 0x00000000d9c4783b */ /* 0x000fe20000000200 */
[-C--:B--2---:R-:W-:Y:S08]  /*5200*/  HMMA.16816.F32.BF16 R20, R132, R204.reuse, R20 ;  /* 0x000000cc8414723c */ /* 0x084ff00000041814 */
[C---:B------:R-:W-:Y:S08]  /*5210*/  HMMA.16816.F32.BF16 R24, R200.reuse, R204, R24 ;  /* 0x000000ccc818723c */ /* 0x040ff00000041818 */
[-C--:B------:R-:W-:Y:S08]  /*5220*/  HMMA.16816.F32.BF16 R28, R200, R206.reuse, R28 ;  /* 0x000000cec81c723c */ /* 0x080ff0000004181c */
[C---:B------:R-:W-:Y:S01]  /*5230*/  HMMA.16816.F32.BF16 R32, R132.reuse, R206, R32 ;  /* 0x000000ce8420723c */ /* 0x040fe20000041820 */
[----:B------:R-:W-:Y:S07]  /*5240*/  LDSM.16.M88.4 R204, [R139+0x5500] ;  /* 0x005500008bcc783b */ /* 0x000fee0000000200 */
[-C--:B---3--:R-:W-:Y:S08]  /*5250*/  HMMA.16816.F32.BF16 R36, R132, R176.reuse, R36 ;  /* 0x000000b08424723c */ /* 0x088ff00000041824 */
[C---:B------:R-:W-:Y:S08]  /*5260*/  HMMA.16816.F32.BF16 R40, R200.reuse, R176, R40 ;  /* 0x000000b0c828723c */ /* 0x040ff00000041828 */
[-C--:B------:R-:W-:Y:S08]  /*5270*/  HMMA.16816.F32.BF16 R44, R200, R178.reuse, R44 ;  /* 0x000000b2c82c723c */ /* 0x080ff0000004182c */
[C---:B------:R-:W-:Y:S01]  /*5280*/  HMMA.16816.F32.BF16 R48, R132.reuse, R178, R48 ;  /* 0x000000b28430723c */ /* 0x040fe20000041830 */
[----:B------:R-:W2:Y:S07]  /*5290*/  LDSM.16.M88.4 R176, [R218] ;  /* 0x00000000dab0783b */ /* 0x000eae0000000200 */
[-C--:B----4-:R-:W-:Y:S08]  /*52a0*/  HMMA.16816.F32.BF16 R52, R132, R172.reuse, R52 ;  /* 0x000000ac8434723c */ /* 0x090ff00000041834 */
[C---:B------:R-:W-:Y:S08]  /*52b0*/  HMMA.16816.F32.BF16 R56, R200.reuse, R172, R56 ;  /* 0x000000acc838723c */ /* 0x040ff00000041838 */
[-C--:B------:R-:W-:Y:S01]  /*52c0*/  HMMA.16816.F32.BF16 R60, R200, R174.reuse, R60 ;  /* 0x000000aec83c723c */ /* 0x080fe2000004183c */
[----:B------:R-:W-:Y:S07]  /*52d0*/  LDSM.16.M88.4 R200, [R210+0xb100] ;  /* 0x00b10000d2c8783b */ /* 0x000fee0000000200 */
[----:B------:R-:W-:Y:S01]  /*52e0*/  HMMA.16816.F32.BF16 R64, R132, R174, R64 ;  /* 0x000000ae8440723c */ /* 0x000fe20000041840 */
[----:B------:R-:W-:Y:S07]  /*52f0*/  LDSM.16.M88.4 R132, [R210+0xa100] ;  /* 0x00a10000d284783b */ /* 0x000fee0000000200 */
[-C--:B-1----:R-:W-:Y:S01]  /*5300*/  HMMA.16816.F32.BF16 R4, R180, R184.reuse, R4 ;  /* 0x000000b8b404723c */ /* 0x082fe20000041804 */
[----:B------:R-:W1:Y:S07]  /*5310*/  LDSM.16.M88.4 R172, [R139+0x5100] ;  /* 0x005100008bac783b */ /* 0x000e6e0000000200 */
[C---:B-----5:R-:W-:Y:S08]  /*5320*/  HMMA.16816.F32.BF16 R8, R188.reuse, R184, R8 ;  /* 0x000000b8bc08723c */ /* 0x060ff00000041808 */
[-C--:B------:R-:W-:Y:S08]  /*5330*/  HMMA.16816.F32.BF16 R12, R188, R186.reuse, R12 ;  /* 0x000000babc0c723c */ /* 0x080ff0000004180c */
[C---:B------:R-:W-:Y:S01]  /*5340*/  HMMA.16816.F32.BF16 R16, R180.reuse, R186, R16 ;  /* 0x000000bab410723c */ /* 0x040fe20000041810 */
[----:B------:R-:W-:Y:S07]  /*5350*/  LDSM.16.M88.4 R184, [R216] ;  /* 0x00000000d8b8783b */ /* 0x000fee0000000200 */
[-C--:B------:R-:W-:Y:S08]  /*5360*/  HMMA.16816.F32.BF16 R20, R180, R192.reuse, R20 ;  /* 0x000000c0b414723c */ /* 0x080ff00000041814 */
[C---:B------:R-:W-:Y:S08]  /*5370*/  HMMA.16816.F32.BF16 R24, R188.reuse, R192, R24 ;  /* 0x000000c0bc18723c */ /* 0x040ff00000041818 */
[-C--:B------:R-:W-:Y:S08]  /*5380*/  HMMA.16816.F32.BF16 R28, R188, R194.reuse, R28 ;  /* 0x000000c2bc1c723c */ /* 0x080ff0000004181c */
[C---:B------:R-:W-:Y:S01]  /*5390*/  HMMA.16816.F32.BF16 R32, R180.reuse, R194, R32 ;  /* 0x000000c2b420723c */ /* 0x040fe20000041820 */
[----:B------:R-:W-:Y:S07]  /*53a0*/  LDSM.16.M88.4 R192, [R215] ;  /* 0x00000000d7c0783b */ /* 0x000fee0000000200 */
[-C--:B--2---:R-:W-:Y:S08]  /*53b0*/  HMMA.16816.F32.BF16 R36, R180, R176.reuse, R36 ;  /* 0x000000b0b424723c */ /* 0x084ff00000041824 */
[C---:B------:R-:W-:Y:S08]  /*53c0*/  HMMA.16816.F32.BF16 R40, R188.reuse, R176, R40 ;  /* 0x000000b0bc28723c */ /* 0x040ff00000041828 */
[-C--:B------:R-:W-:Y:S08]  /*53d0*/  HMMA.16816.F32.BF16 R44, R188, R178.reuse, R44 ;  /* 0x000000b2bc2c723c */ /* 0x080ff0000004182c */
[C---:B------:R-:W-:Y:S01]  /*53e0*/  HMMA.16816.F32.BF16 R48, R180.reuse, R178, R48 ;  /* 0x000000b2b430723c */ /* 0x040fe20000041830 */
[----:B------:R-:W2:Y:S07]  /*53f0*/  LDSM.16.M88.4 R176, [R139+0x5900] ;  /* 0x005900008bb0783b */ /* 0x000eae0000000200 */
[-C--:B------:R-:W-:Y:S08]  /*5400*/  HMMA.16816.F32.BF16 R52, R180, R196.reuse, R52 ;  /* 0x000000c4b434723c */ /* 0x080ff00000041834 */
[C---:B------:R-:W-:Y:S08]  /*5410*/  HMMA.16816.F32.BF16 R56, R188.reuse, R196, R56 ;  /* 0x000000c4bc38723c */ /* 0x040ff00000041838 */
[-C--:B------:R-:W-:Y:S01]  /*5420*/  HMMA.16816.F32.BF16 R60, R188, R198.reuse, R60 ;  /* 0x000000c6bc3c723c */ /* 0x080fe2000004183c */
[----:B------:R-:W-:Y:S07]  /*5430*/  LDSM.16.M88.4 R188, [R211+0xb100] ;  /* 0x00b10000d3bc783b */ /* 0x000fee0000000200 */
[----:B------:R-:W-:Y:S01]  /*5440*/  HMMA.16816.F32.BF16 R64, R180, R198, R64 ;  /* 0x000000c6b440723c */ /* 0x000fe20000041840 */
[----:B------:R-:W-:Y:S07]  /*5450*/  LDSM.16.M88.4 R180, [R211+0xa100] ;  /* 0x00a10000d3b4783b */ /* 0x000fee0000000200 */
[-C--:B-1----:R-:W-:Y:S01]  /*5460*/  HMMA.16816.F32.BF16 R4, R132, R172.reuse, R4 ;  /* 0x000000ac8404723c */ /* 0x082fe20000041804 */
[----:B------:R-:W-:Y:S07]  /*5470*/  LDSM.16.M88.4 R196, [R213] ;  /* 0x00000000d5c4783b */ /* 0x000fee0000000200 */
[C---:B------:R-:W-:Y:S08]  /*5480*/  HMMA.16816.F32.BF16 R8, R200.reuse, R172, R8 ;  /* 0x000000acc808723c */ /* 0x040ff00000041808 */
[-C--:B------:R-:W-:Y:S08]  /*5490*/  HMMA.16816.F32.BF16 R12, R200, R174.reuse, R12 ;  /* 0x000000aec80c723c */ /* 0x080ff0000004180c */
[C---:B------:R-:W-:Y:S01]  /*54a0*/  HMMA.16816.F32.BF16 R16, R132.reuse, R174, R16 ;  /* 0x000000ae8410723c */ /* 0x040fe20000041810 */
[----:B------:R-:W1:Y:S07]  /*54b0*/  LDSM.16.M88.4 R172, [R139+0x5d00] ;  /* 0x005d00008bac783b */ /* 0x000e6e0000000200 */
[-C--:B------:R-:W-:Y:S08]  /*54c0*/  HMMA.16816.F32.BF16 R20, R132, R204.reuse, R20 ;  /* 0x000000cc8414723c */ /* 0x080ff00000041814 */
[C---:B------:R-:W-:Y:S08]  /*54d0*/  HMMA.16816.F32.BF16 R24, R200.reuse, R204, R24 ;  /* 0x000000ccc818723c */ /* 0x040ff00000041818 */
[-C--:B------:R-:W-:Y:S08]  /*54e0*/  HMMA.16816.F32.BF16 R28, R200, R206.reuse, R28 ;  /* 0x000000cec81c723c */ /* 0x080ff0000004181c */
[C---:B------:R-:W-:Y:S08]  /*54f0*/  HMMA.16816.F32.BF16 R32, R132.reuse, R206, R32 ;  /* 0x000000ce8420723c */ /* 0x040ff00000041820 */
[-C--:B--2---:R-:W-:Y:S08]  /*5500*/  HMMA.16816.F32.BF16 R36, R132, R176.reuse, R36 ;  /* 0x000000b08424723c */ /* 0x084ff00000041824 */
[C---:B------:R-:W-:Y:S08]  /*5510*/  HMMA.16816.F32.BF16 R40, R200.reuse, R176, R40 ;  /* 0x000000b0c828723c */ /* 0x040ff00000041828 */
[-C--:B------:R-:W-:Y:S08]  /*5520*/  HMMA.16816.F32.BF16 R44, R200, R178.reuse, R44 ;  /* 0x000000b2c82c723c */ /* 0x080ff0000004182c */
[C---:B------:R-:W-:Y:S01]  /*5530*/  HMMA.16816.F32.BF16 R48, R132.reuse, R178, R48 ;  /* 0x000000b28430723c */ /* 0x040fe20000041830 */
[----:B------:R-:W2:Y:S01]  /*5540*/  LDSM.16.M88.4 R176, [R214] ;  /* 0x00000000d6b0783b */ /* 0x000ea20000000200 */
[----:B------:R-:W-:Y:S06]  /*5550*/  DEPBAR.LE SB0, 0x0 ;  /* 0x000080000000791a */ /* 0x000fec0000000000 */
[-C--:B-1----:R-:W-:Y:S01]  /*5560*/  HMMA.16816.F32.BF16 R52, R132, R172.reuse, R52 ;  /* 0x000000ac8434723c */ /* 0x082fe20000041834 */
[----:B------:R-:W-:Y:S07]  /*5570*/  BAR.SYNC.DEFER_BLOCKING 0x0 ;  /* 0x0000000000007b1d */ /* 0x000fee0000010000 */
[C---:B------:R-:W-:Y:S08]  /*5580*/  HMMA.16816.F32.BF16 R56, R200.reuse, R172, R56 ;  /* 0x000000acc838723c */ /* 0x040ff00000041838 */
[-C--:B------:R-:W-:Y:S08]  /*5590*/  HMMA.16816.F32.BF16 R60, R200, R174.reuse, R60 ;  /* 0x000000aec83c723c */ /* 0x080ff0000004183c */
[----:B------:R-:W-:Y:S07]  /*55a0*/  HMMA.16816.F32.BF16 R64, R132, R174, R64 ;  /* 0x000000ae8440723c */ /* 0x000fee0000041840 */
[----:B------:R-:W-:Y:S01]  /*55b0*/  MOV R175, 0x5 ;  /* 0x0000000500af7802 */ /* 0x000fe20000000f00 */
[-C--:B------:R-:W-:Y:S01]  /*55c0*/  HMMA.16816.F32.BF16 R4, R180, R184.reuse, R4 ;  /* 0x000000b8b404723c */ /* 0x080fe20000041804 */
[----:B------:R-:W-:Y:S04]  /*55d0*/  MOV R174, c[0x0][0x1e0] ;  /* 0x0000780000ae7a02 */ /* 0x000fe80000000f00 */
[----:B------:R-:W-:Y:S03]  /*55e0*/  SHF.L.U64.HI R174, R174, R175, c[0x0][0x1e4] ;  /* 0x00007900aeae7619 */ /* 0x000fe600000102af */
[C---:B------:R-:W-:Y:S08]  /*55f0*/  HMMA.16816.F32.BF16 R8, R188.reuse, R184, R8 ;  /* 0x000000b8bc08723c */ /* 0x040ff00000041808 */
[-C--:B------:R-:W-:Y:S08]  /*5600*/  HMMA.16816.F32.BF16 R12, R188, R186.reuse, R12 ;  /* 0x000000babc0c723c */ /* 0x080ff0000004180c */
[C---:B------:R-:W-:Y:S04]  /*5610*/  HMMA.16816.F32.BF16 R16, R180.reuse, R186, R16 ;  /* 0x000000bab410723c */ /* 0x040fe80000041810 */
[----:B------:R-:W-:Y:S02]  /*5620*/  FMNMX.FTZ R2, R4, R0, !PT ;  /* 0x0000000004027209 */ /* 0x000fe40007810000 */
[----:B------:R-:W-:Y:S02]  /*5630*/  FMNMX.FTZ R132, R6, R3, !PT ;  /* 0x0000000306847209 */ /* 0x000fe40007810000 */
[-C--:B------:R-:W-:Y:S04]  /*5640*/  HMMA.16816.F32.BF16 R20, R180, R192.reuse, R20 ;  /* 0x000000c0b414723c */ /* 0x080fe80000041814 */
[----:B------:R-:W-:Y:S02]  /*5650*/  FMNMX.FTZ R133, R8, R137, !PT ;  /* 0x0000008908857209 */ /* 0x000fe40007810000 */
[----:B------:R-:W-:Y:S02]  /*5660*/  FMNMX.FTZ R2, R5, R2, !PT ;  /* 0x0000000205027209 */ /* 0x000fe40007810000 */
        /* <DEDUP_REMOVED lines=9> */
[-C--:B--2---:R-:W-:Y:S04]  /*5700*/  HMMA.16816.F32.BF16 R36, R180, R176.reuse, R36 ;  /* 0x000000b0b424723c */ /* 0x084fe80000041824 */
        /* <DEDUP_REMOVED lines=20> */
[----:B------:R-:W-:Y:S04]  /*5850*/  HMMA.16816.F32.BF16 R64, R180, R198, R64 ;  /* 0x000000c6b440723c */ /* 0x000fe80000041840 */
[----:B------:R-:W-:Y:S02]  /*5860*/  FMNMX.FTZ R2, R38, R2, !PT ;  /* 0x0000000226027209 */ /* 0x000fe40007810000 */
[----:B------:R-:W-:Y:S02]  /*5870*/  FMNMX.FTZ R136, R49, R136, !PT ;  /* 0x0000008831887209 */ /* 0x000fe40007810000 */
[----:B------:R-:W-:Y:S04]  /*5880*/  FMNMX.FTZ R2, R39, R2, !PT ;  /* 0x0000000227027209 */ /* 0x000fe80007810000 */
[----:B------:R-:W-:Y:S02]  /*5890*/  FMNMX.FTZ R136, R52, R136, !PT ;  /* 0x0000008834887209 */ /* 0x000fe40007810000 */
        /* <DEDUP_REMOVED lines=9> */
[----:B------:R-:W-:Y:S01]  /*5930*/  FMNMX.FTZ R2, R66, R2, !PT ;  /* 0x0000000242027209 */ /* 0x000fe20007810000 */
[----:B------:R-:W1:Y:S01]  /*5940*/  SHFL.BFLY PT, R135, R136, 0x2, 0x1f ;  /* 0x0c401f0088877f89 */ /* 0x000e6200000e0000 */
[----:B------:R-:W-:Y:S02]  /*5950*/  FMNMX.FTZ R132, R28, R132, !PT ;  /* 0x000000841c847209 */ /* 0x000fe40007810000 */
[----:B------:R-:W-:Y:S02]  /*5960*/  FMNMX.FTZ R2, R67, R2, !PT ;  /* 0x0000000243027209 */ /* 0x000fe40007810000 */
[----:B------:R-:W-:Y:S02]  /*5970*/  FMNMX.FTZ R132, R29, R132, !PT ;  /* 0x000000841d847209 */ /* 0x000fe40007810000 */
[----:B------:R-:W-:Y:S01]  /*5980*/  FMNMX.FTZ R133, R11, R133, !PT ;  /* 0x000000850b857209 */ /* 0x000fe20007810000 */
[----:B------:R-:W2:Y:S01]  /*5990*/  SHFL.BFLY PT, R134, R2, 0x2, 0x1f ;  /* 0x0c401f0002867f89 */ /* 0x000ea200000e0000 */
        /* <DEDUP_REMOVED lines=8> */
[----:B-1----:R-:W-:Y:S02]  /*5a20*/  FMNMX.FTZ R136, R136, R135, !PT ;  /* 0x0000008788887209 */ /* 0x002fe40007810000 */
[----:B------:R-:W-:Y:S02]  /*5a30*/  FMNMX.FTZ R132, R56, R132, !PT ;  /* 0x0000008438847209 */ /* 0x000fe40007810000 */
[----:B------:R-:W-:Y:S01]  /*5a40*/  FMNMX.FTZ R133, R30, R133, !PT ;  /* 0x000000851e857209 */ /* 0x000fe20007810000 */
[----:B------:R-:W1:Y:S01]  /*5a50*/  SHFL.BFLY PT, R173, R136, 0x1, 0x1f ;  /* 0x0c201f0088ad7f89 */ /* 0x000e6200000e0000 */
[----:B------:R-:W-:Y:S02]  /*5a60*/  FMNMX.FTZ R132, R57, R132, !PT ;  /* 0x0000008439847209 */ /* 0x000fe40007810000 */
[----:B--2---:R-:W-:Y:S02]  /*5a70*/  FMNMX.FTZ R2, R2, R134, !PT ;  /* 0x0000008602027209 */ /* 0x004fe40007810000 */
[----:B------:R-:W-:Y:S02]  /*5a80*/  FMNMX.FTZ R132, R60, R132, !PT ;  /* 0x000000843c847209 */ /* 0x000fe40007810000 */
[----:B------:R-:W-:Y:S01]  /*5a90*/  FMNMX.FTZ R133, R31, R133, !PT ;  /* 0x000000851f857209 */ /* 0x000fe20007810000 */
[----:B------:R-:W2:Y:S01]  /*5aa0*/  SHFL.BFLY PT, R135, R2, 0x1, 0x1f ;  /* 0x0c201f0002877f89 */ /* 0x000ea200000e0000 */
[----:B------:R-:W-:Y:S02]  /*5ab0*/  FMNMX.FTZ R132, R61, R132, !PT ;  /* 0x000000843d847209 */ /* 0x000fe40007810000 */
[----:B------:R-:W-:Y:S04]  /*5ac0*/  FMNMX.FTZ R133, R42, R133, !PT ;  /* 0x000000852a857209 */ /* 0x000fe80007810000 */
[----:B------:R-:W-:Y:S01]  /*5ad0*/  FMNMX.FTZ R133, R43, R133, !PT ;  /* 0x000000852b857209 */ /* 0x000fe20007810000 */
[----:B------:R-:W3:Y:S03]  /*5ae0*/  SHFL.BFLY PT, R172, R132, 0x2, 0x1f ;  /* 0x0c401f0084ac7f89 */ /* 0x000ee600000e0000 */
[----:B------:R-:W-:Y:S02]  /*5af0*/  FMNMX.FTZ R133, R46, R133, !PT ;  /* 0x000000852e857209 */ /* 0x000fe40007810000 */
[----:B-1----:R-:W-:Y:S05]  /*5b00*/  FMNMX.FTZ R136, R136, R173, !PT ;  /* 0x000000ad88887209 */ /* 0x002fea0007810000 */
[C---:B------:R-:W-:Y:S02]  /*5b10*/  FADD.FTZ R0, -R136.reuse, R0 ;  /* 0x0000000088007221 */ /* 0x040fe40000010100 */
[----:B------:R-:W-:Y:S01]  /*5b20*/  FMUL.FTZ R180, R136, c[0x0][0x2d0] ;  /* 0x0000b40088b47a20 */ /* 0x000fe20000410000 */
[----:B--2---:R-:W-:Y:S01]  /*5b30*/  FMNMX.FTZ R135, R2, R135, !PT ;  /* 0x0000008702877209 */ /* 0x004fe20007810000 */
[----:B------:R-:W-:Y:S01]  /*5b40*/  FMUL.FTZ R0, R0, c[0x0][0x2d0] ;  /* 0x0000b40000007a20 */ /* 0x000fe20000410000 */
[----:B------:R-:W-:Y:S01]  /*5b50*/  FMNMX.FTZ R2, R47, R133, !PT ;  /* 0x000000852f027209 */ /* 0x000fe20007810000 */
[--C-:B------:R-:W-:Y:S02]  /*5b60*/  FFMA.FTZ R4, R4, c[0x0][0x2d0], -R180.reuse ;  /* 0x0000b40004047a23 */ /* 0x100fe400000108b4 */
[----:B------:R1:W2:Y:S01]  /*5b70*/  MUFU.EX2 R133, R0 ;  /* 0x0000000000857308 */ /* 0x0002a20000000800 */
[----:B------:R-:W-:Y:S01]  /*5b80*/  FMNMX.FTZ R2, R58, R2, !PT ;  /* 0x000000023a027209 */ /* 0x000fe20007810000 */
[----:B------:R-:W-:Y:S01]  /*5b90*/  FMUL.FTZ R181, R135, c[0x0][0x2d0] ;  /* 0x0000b40087b57a20 */ /* 0x000fe20000410000 */
[----:B---3--:R-:W-:Y:S01]  /*5ba0*/  FMNMX.FTZ R132, R132, R172, !PT ;  /* 0x000000ac84847209 */ /* 0x008fe20007810000 */
[--C-:B------:R-:W-:Y:S01]  /*5bb0*/  FFMA.FTZ R5, R5, c[0x0][0x2d0], -R180.reuse ;  /* 0x0000b40005057a23 */ /* 0x100fe200000108b4 */
[----:B------:R-:W-:Y:S01]  /*5bc0*/  FMNMX.FTZ R2, R59, R2, !PT ;  /* 0x000000023b027209 */ /* 0x000fe20007810000 */
[--C-:B------:R-:W-:Y:S02]  /*5bd0*/  FFMA.FTZ R19, R19, c[0x0][0x2d0], -R181.reuse ;  /* 0x0000b40013137a23 */ /* 0x100fe400000108b5 */
[----:B------:R-:W3:Y:S01]  /*5be0*/  SHFL.BFLY PT, R134, R132, 0x1, 0x1f ;  /* 0x0c201f0084867f89 */ /* 0x000ee200000e0000 */
[--C-:B------:R-:W-:Y:S01]  /*5bf0*/  FFMA.FTZ R6, R6, c[0x0][0x2d0], -R181.reuse ;  /* 0x0000b40006067a23 */ /* 0x100fe200000108b5 */
[----:B------:R4:W-:Y:S01]  /*5c00*/  MUFU.EX2 R241, R4 ;  /* 0x0000000400f17308 */ /* 0x0009e20000000800 */
[--C-:B------:R-:W-:Y:S02]  /*5c10*/  FFMA.FTZ R7, R7, c[0x0][0x2d0], -R181.reuse ;  /* 0x0000b40007077a23 */ /* 0x100fe400000108b5 */
[--C-:B------:R-:W-:Y:S02]  /*5c20*/  FFMA.FTZ R17, R17, c[0x0][0x2d0], -R180.reuse ;  /* 0x0000b40011117a23 */ /* 0x100fe400000108b4 */
[--C-:B------:R-:W-:Y:S02]  /*5c30*/  FFMA.FTZ R16, R16, c[0x0][0x2d0], -R180.reuse ;  /* 0x0000b40010107a23 */ /* 0x100fe400000108b4 */
[--C-:B------:R-:W-:Y:S02]  /*5c40*/  FFMA.FTZ R18, R18, c[0x0][0x2d0], -R181.reuse ;  /* 0x0000b40012127a23 */ /* 0x100fe400000108b5 */
[--C-:B------:R-:W-:Y:S01]  /*5c50*/  FFMA.FTZ R36, R36, c[0x0][0x2d0], -R180.reuse ;  /* 0x0000b40024247a23 */ /* 0x100fe200000108b4 */
[----:B------:R5:W-:Y:S01]  /*5c60*/  MUFU.EX2 R238, R19 ;  /* 0x0000001300ee7308 */ /* 0x000be20000000800 */
[--C-:B------:R-:W-:Y:S02]  /*5c70*/  FFMA.FTZ R37, R37, c[0x0][0x2d0], -R180.reuse ;  /* 0x0000b40025257a23 */ /* 0x100fe400000108b4 */
[----:B------:R-:W-:Y:S02]  /*5c80*/  FFMA.FTZ R38, R38, c[0x0][0x2d0], -R181 ;  /* 0x0000b40026267a23 */ /* 0x000fe400000108b5 */
[----:B-1----:R-:W-:Y:S02]  /*5c90*/  FADD.FTZ R0, -R135, R3 ;  /* 0x0000000387007221 */ /* 0x002fe40000010100 */
[----:B------:R-:W-:Y:S02]  /*5ca0*/  FFMA.FTZ R39, R39, c[0x0][0x2d0], -R181 ;  /* 0x0000b40027277a23 */ /* 0x000fe400000108b5 */
[----:B------:R-:W-:Y:S01]  /*5cb0*/  FMUL.FTZ R3, R0, c[0x0][0x2d0] ;  /* 0x0000b40000037a20 */ /* 0x000fe20000410000 */
[----:B------:R-:W-:Y:S01]  /*5cc0*/  FMNMX.FTZ R0, R62, R2, !PT ;  /* 0x000000023e007209 */ /* 0x000fe20007810000 */
[----:B------:R-:W-:Y:S01]  /*5cd0*/  MUFU.EX2 R237, R6 ;  /* 0x0000000600ed7308 */ /* 0x000fe20000000800 */
[----:B---3--:R-:W-:Y:S01]  /*5ce0*/  FMNMX.FTZ R134, R132, R134, !PT ;  /* 0x0000008684867209 */ /* 0x008fe20007810000 */
[--C-:B------:R-:W-:Y:S01]  /*5cf0*/  FFMA.FTZ R48, R48, c[0x0][0x2d0], -R180.reuse ;  /* 0x0000b40030307a23 */ /* 0x100fe200000108b4 */
[----:B------:R-:W-:Y:S01]  /*5d00*/  FMNMX.FTZ R0, R63, R0, !PT ;  /* 0x000000003f007209 */ /* 0x000fe20007810000 */
[----:B------:R-:W-:Y:S01]  /*5d10*/  FFMA.FTZ R49, R49, c[0x0][0x2d0], -R180 ;  /* 0x0000b40031317a23 */ /* 0x000fe200000108b4 */
[----:B----4-:R-:W-:Y:S01]  /*5d20*/  @P0 SHF.R.S32.HI R4, RZ, 0x1f, R225 ;  /* 0x0000001fff040819 */ /* 0x010fe200000114e1 */
[C---:B------:R-:W-:Y:S02]  /*5d30*/  FADD.FTZ R2, -R134.reuse, R137 ;  /* 0x0000008986027221 */ /* 0x040fe40000010100 */
[----:B------:R-:W-:Y:S02]  /*5d40*/  FMUL.FTZ R182, R134, c[0x0][0x2d0] ;  /* 0x0000b40086b67a20 */ /* 0x000fe40000410000 */
[----:B------:R1:W3:Y:S01]  /*5d50*/  MUFU.EX2 R132, R3 ;  /* 0x0000000300847308 */ /* 0x0002e20000000800 */
[----:B------:R-:W-:Y:S02]  /*5d60*/  @P0 IMAD R4, R4, c[0x0][0x1e0], RZ ;  /* 0x0000780004040a24 */ /* 0x000fe400078e02ff */
[----:B-----5:R-:W-:Y:S02]  /*5d70*/  FFMA.FTZ R19, R8, c[0x0][0x2d0], -R182 ;  /* 0x0000b40008137a23 */ /* 0x020fe400000108b6 */
[----:B------:R-:W-:Y:S02]  /*5d80*/  @P0 IMAD R4, R225, c[0x0][0x1e4], R4 ;  /* 0x00007900e1040a24 */ /* 0x000fe400078e0204 */
[--C-:B------:R-:W-:Y:S02]  /*5d90*/  FFMA.FTZ R12, R12, c[0x0][0x2d0], -R182.reuse ;  /* 0x0000b4000c0c7a23 */ /* 0x100fe400000108b6 */
[--C-:B------:R-:W-:Y:S01]  /*5da0*/  FFMA.FTZ R13, R13, c[0x0][0x2d0], -R182.reuse ;  /* 0x0000b4000d0d7a23 */ /* 0x100fe200000108b6 */
[----:B------:R4:W-:Y:S01]  /*5db0*/  MUFU.EX2 R239, R7 ;  /* 0x0000000700ef7308 */ /* 0x0009e20000000800 */
[--C-:B------:R-:W-:Y:S02]  /*5dc0*/  FFMA.FTZ R50, R50, c[0x0][0x2d0], -R181.reuse ;  /* 0x0000b40032327a23 */ /* 0x100fe400000108b5 */
[--C-:B------:R-:W-:Y:S02]  /*5dd0*/  FFMA.FTZ R51, R51, c[0x0][0x2d0], -R181.reuse ;  /* 0x0000b40033337a23 */ /* 0x100fe400000108b5 */
[--C-:B------:R-:W-:Y:S02]  /*5de0*/  FFMA.FTZ R44, R44, c[0x0][0x2d0], -R182.reuse ;  /* 0x0000b4002c2c7a23 */ /* 0x100fe400000108b6 */
[----:B------:R-:W-:Y:S02]  /*5df0*/  FFMA.FTZ R45, R45, c[0x0][0x2d0], -R182 ;  /* 0x0000b4002d2d7a23 */ /* 0x000fe400000108b6 */
[--C-:B------:R-:W-:Y:S01]  /*5e00*/  FFMA.FTZ R52, R52, c[0x0][0x2d0], -R180.reuse ;  /* 0x0000b40034347a23 */ /* 0x100fe200000108b4 */
[----:B------:R5:W-:Y:S01]  /*5e10*/  MUFU.EX2 R242, R5 ;  /* 0x0000000500f27308 */ /* 0x000be20000000800 */
[----:B------:R-:W-:Y:S02]  /*5e20*/  FFMA.FTZ R53, R53, c[0x0][0x2d0], -R180 ;  /* 0x0000b40035357a23 */ /* 0x000fe400000108b4 */
[--C-:B------:R-:W-:Y:S02]  /*5e30*/  FFMA.FTZ R54, R54, c[0x0][0x2d0], -R181.reuse ;  /* 0x0000b40036367a23 */ /* 0x100fe400000108b5 */
[----:B-1----:R-:W-:Y:S02]  /*5e40*/  FMUL.FTZ R3, R2, c[0x0][0x2d0] ;  /* 0x0000b40002037a20 */ /* 0x002fe40000410000 */
[----:B------:R-:W1:Y:S01]  /*5e50*/  SHFL.BFLY PT, R2, R0, 0x2, 0x1f ;  /* 0x0c401f0000027f89 */ /* 0x000e6200000e0000 */
[--C-:B------:R-:W-:Y:S02]  /*5e60*/  FFMA.FTZ R55, R55, c[0x0][0x2d0], -R181.reuse ;  /* 0x0000b40037377a23 */ /* 0x100fe400000108b5 */
[----:B------:R-:W-:Y:S01]  /*5e70*/  MUFU.EX2 R244, R16 ;  /* 0x0000001000f47308 */ /* 0x000fe20000000800 */
[--C-:B------:R-:W-:Y:S02]  /*5e80*/  FFMA.FTZ R56, R56, c[0x0][0x2d0], -R182.reuse ;  /* 0x0000b40038387a23 */ /* 0x100fe400000108b6 */
[----:B------:R-:W-:Y:S02]  /*5e90*/  FFMA.FTZ R57, R57, c[0x0][0x2d0], -R182 ;  /* 0x0000b40039397a23 */ /* 0x000fe400000108b6 */
[----:B----4-:R-:W-:Y:S04]  /*5ea0*/  @P0 IMAD.WIDE.U32 R6, R225, c[0x0][0x1e0], RZ ;  /* 0x00007800e1060a25 */ /* 0x010fe800078e00ff */
[----:B------:R-:W-:Y:S01]  /*5eb0*/  FFMA.FTZ R32, R32, c[0x0][0x2d0], -R180 ;  /* 0x0000b40020207a23 */ /* 0x000fe200000108b4 */
[----:B------:R4:W-:Y:S01]  /*5ec0*/  MUFU.EX2 R240, R18 ;  /* 0x0000001200f07308 */ /* 0x0009e20000000800 */
[----:B------:R-:W-:Y:S01]  /*5ed0*/  @P0 IADD3 R4, R7, R4, RZ ;  /* 0x0000000407040210 */ /* 0x000fe20007ffe0ff */
[C---:B--2---:R-:W-:Y:S01]  /*5ee0*/  FMUL.FTZ R84, R133.reuse, R84 ;  /* 0x0000005485547220 */ /* 0x044fe20000410000 */
[C---:B-----5:R-:W-:Y:S01]  /*5ef0*/  @P0 SHF.L.U32 R5, R6.reuse, 0x6, RZ ;  /* 0x0000000606050819 */ /* 0x060fe200000006ff */
[----:B------:R-:W-:Y:S01]  /*5f00*/  FMUL.FTZ R85, R133, R85 ;  /* 0x0000005585557220 */ /* 0x000fe20000410000 */
[----:B------:R-:W-:Y:S01]  /*5f10*/  @P0 SHF.L.U64.HI R4, R6, 0x6, R4 ;  /* 0x0000000606040819 */ /* 0x000fe20000010204 */
[C---:B---3--:R-:W-:Y:S01]  /*5f20*/  FMUL.FTZ R86, R132.reuse, R86 ;  /* 0x0000005684567220 */ /* 0x048fe20000410000 */
[----:B------:R-:W-:Y:S01]  /*5f30*/  @P0 IADD3 R7, P2, R5, R230, RZ ;  /* 0x000000e605070210 */ /* 0x000fe20007f5e0ff */
[----:B------:R-:W-:Y:S02]  /*5f40*/  FMUL.FTZ R87, R132, R87 ;  /* 0x0000005784577220 */ /* 0x000fe40000410000 */
[----:B------:R2:W-:Y:S01]  /*5f50*/  MUFU.EX2 R243, R17 ;  /* 0x0000001100f37308 */ /* 0x0005e20000000800 */
[----:B-1----:R-:W-:Y:S01]  /*5f60*/  FMNMX.FTZ R0, R0, R2, !PT ;  /* 0x0000000200007209 */ /* 0x002fe20007810000 */
[--C-:B------:R-:W-:Y:S01]  /*5f70*/  FFMA.FTZ R20, R20, c[0x0][0x2d0], -R180.reuse ;  /* 0x0000b40014147a23 */ /* 0x100fe200000108b4 */
[----:B------:R-:W-:Y:S01]  /*5f80*/  @P0 LEA R172, P1, R7, c[0x0][0x1c8], 0x1 ;  /* 0x0000720007ac0a11 */ /* 0x000fe200078208ff */
[----:B------:R-:W-:Y:S01]  /*5f90*/  FFMA.FTZ R21, R21, c[0x0][0x2d0], -R180 ;  /* 0x0000b40015157a23 */ /* 0x000fe200000108b4 */
[----:B------:R-:W-:Y:S01]  /*5fa0*/  @P0 IADD3.X R6, R4, R229, RZ, P2, !PT ;  /* 0x000000e504060210 */ /* 0x000fe200017fe4ff */
[----:B------:R-:W1:Y:S01]  /*5fb0*/  SHFL.BFLY PT, R2, R0, 0x1, 0x1f ;  /* 0x0c201f0000027f89 */ /* 0x000e6200000e0000 */
[----:B------:R-:W-:Y:S02]  /*5fc0*/  FFMA.FTZ R22, R22, c[0x0][0x2d0], -R181 ;  /* 0x0000b40016167a23 */ /* 0x000fe400000108b5 */
[----:B------:R-:W-:Y:S01]  /*5fd0*/  @P0 LEA.HI.X R173, R7, c[0x0][0x1cc], R6, 0x1, P1 ;  /* 0x0000730007ad0a11 */ /* 0x000fe200008f0c06 */
[----:B------:R3:W-:Y:S01]  /*5fe0*/  MUFU.EX2 R236, R19 ;  /* 0x0000001300ec7308 */ /* 0x0007e20000000800 */
[----:B------:R-:W-:Y:S01]  /*5ff0*/  @P0 IADD3 R6, P2, R5, R252, RZ ;  /* 0x000000fc05060210 */ /* 0x000fe20007f5e0ff */
[----:B------:R-:W-:Y:S01]  /*6000*/  FFMA.FTZ R33, R33, c[0x0][0x2d0], -R180 ;  /* 0x0000b40021217a23 */ /* 0x000fe200000108b4 */
[----:B------:R-:W-:Y:S01]  /*6010*/  @P0 IADD3 R7, P1, R5, R250, RZ ;  /* 0x000000fa05070210 */ /* 0x000fe20007f3e0ff */
[----:B------:R5:W-:Y:S01]  /*6020*/  @P0 LDGSTS.E.BYPASS.LTC128B.128 [R224+0x3100], [R172.64], !P5 ;  /* 0x03100000ace00fae */ /* 0x000be2000e901d46 */
[----:B------:R-:W-:Y:S01]  /*6030*/  @P0 IADD3 R5, P3, R227, R5, RZ ;  /* 0x00000005e3050210 */ /* 0x000fe20007f7e0ff */
[C---:B------:R-:W-:Y:S01]  /*6040*/  FMUL.FTZ R96, R133.reuse, R96 ;  /* 0x0000006085607220 */ /* 0x040fe20000410000 */
[----:B------:R-:W-:Y:S01]  /*6050*/  @P0 IADD3.X R8, R4, R249, RZ, P1, !PT ;  /* 0x000000f904080210 */ /* 0x000fe20000ffe4ff */
[----:B------:R-:W-:Y:S01]  /*6060*/  FMUL.FTZ R97, R133, R97 ;  /* 0x0000006185617220 */ /* 0x000fe20000410000 */
[----:B----4-:R-:W-:Y:S01]  /*6070*/  @P0 LEA R18, P1, R7, c[0x0][0x1c8], 0x1 ;  /* 0x0000720007120a11 */ /* 0x010fe200078208ff */
[----:B------:R-:W4:Y:S01]  /*6080*/  MUFU.EX2 R3, R3 ;  /* 0x0000000300037308 */ /* 0x000f220000000800 */
[C---:B------:R-:W-:Y:S02]  /*6090*/  FMUL.FTZ R98, R132.reuse, R98 ;  /* 0x0000006284627220 */ /* 0x040fe40000410000 */
[----:B------:R-:W-:Y:S01]  /*60a0*/  FMUL.FTZ R99, R132, R99 ;  /* 0x0000006384637220 */ /* 0x000fe20000410000 */
[----:B--2---:R-:W-:Y:S01]  /*60b0*/  @P0 IADD3.X R17, R4, R251, RZ, P2, !PT ;  /* 0x000000fb04110210 */ /* 0x004fe200017fe4ff */
[C---:B------:R-:W-:Y:S01]  /*60c0*/  FMUL.FTZ R104, R133.reuse, R104 ;  /* 0x0000006885687220 */ /* 0x040fe20000410000 */
[----:B------:R-:W-:Y:S01]  /*60d0*/  @P0 LEA R16, P2, R6, c[0x0][0x1c8], 0x1 ;  /* 0x0000720006100a11 */ /* 0x000fe200078408ff */
[----:B------:R-:W-:Y:S01]  /*60e0*/  FMUL.FTZ R105, R133, R105 ;  /* 0x0000006985697220 */ /* 0x000fe20000410000 */
[----:B------:R-:W-:Y:S01]  /*60f0*/  @P0 IADD3.X R4, R174, R4, RZ, P3, !PT ;  /* 0x00000004ae040210 */ /* 0x000fe20001ffe4ff */
[----:B------:R-:W-:Y:S01]  /*6100*/  FMUL.FTZ R106, R132, R106 ;  /* 0x0000006a846a7220 */ /* 0x000fe20000410000 */
[----:B-1----:R-:W-:Y:S01]  /*6110*/  FMNMX.FTZ R2, R0, R2, !PT ;  /* 0x0000000200027209 */ /* 0x002fe20007810000 */
[----:B------:R1:W-:Y:S01]  /*6120*/  MUFU.EX2 R234, R12 ;  /* 0x0000000c00ea7308 */ /* 0x0003e20000000800 */
[----:B------:R-:W-:Y:S01]  /*6130*/  @P0 LEA.HI.X R17, R6, c[0x0][0x1cc], R17, 0x1, P2 ;  /* 0x0000730006110a11 */ /* 0x000fe200010f0c11 */
[----:B------:R-:W-:Y:S01]  /*6140*/  FFMA.FTZ R6, R9, c[0x0][0x2d0], -R182 ;  /* 0x0000b40009067a23 */ /* 0x000fe200000108b6 */
[----:B---3--:R-:W-:Y:S01]  /*6150*/  @P0 LEA.HI.X R19, R7, c[0x0][0x1cc], R8, 0x1, P1 ;  /* 0x0000730007130a11 */ /* 0x008fe200008f0c08 */
[----:B------:R-:W-:Y:S01]  /*6160*/  FADD.FTZ R0, -R2, R138 ;  /* 0x0000008a02007221 */ /* 0x000fe20000010100 */
[C---:B------:R-:W-:Y:S01]  /*6170*/  @P0 IADD3 R137, P2, R5.reuse, R230, RZ ;  /* 0x000000e605890210 */ /* 0x040fe20007f5e0ff */
[----:B------:R-:W-:Y:S01]  /*6180*/  FMUL.FTZ R107, R132, R107 ;  /* 0x0000006b846b7220 */ /* 0x000fe20000410000 */
[C---:B------:R-:W-:Y:S01]  /*6190*/  @P0 IADD3 R7, P1, R5.reuse, R252, RZ ;  /* 0x000000fc05070210 */ /* 0x040fe20007f3e0ff */
[----:B------:R-:W-:Y:S01]  /*61a0*/  FMUL.FTZ R0, R0, c[0x0][0x2d0] ;  /* 0x0000b40000007a20 */ /* 0x000fe20000410000 */
[----:B------:R-:W-:Y:S01]  /*61b0*/  @P0 IADD3 R5, P3, R5, R250, RZ ;  /* 0x000000fa05050210 */ /* 0x000fe20007f7e0ff */
[----:B------:R2:W-:Y:S01]  /*61c0*/  MUFU.EX2 R235, R6 ;  /* 0x0000000600eb7308 */ /* 0x0005e20000000800 */
[----:B------:R-:W-:Y:S01]  /*61d0*/  @P0 LEA R8, P4, R137, c[0x0][0x1c8], 0x1 ;  /* 0x0000720089080a11 */ /* 0x000fe200078808ff */
[----:B------:R-:W-:Y:S01]  /*61e0*/  FMUL.FTZ R108, R133, R108 ;  /* 0x0000006c856c7220 */ /* 0x000fe20000410000 */
[----:B------:R-:W-:Y:S01]  /*61f0*/  @P0 IADD3.X R138, R4, R249, RZ, P3, !PT ;  /* 0x000000f9048a0210 */ /* 0x000fe20001ffe4ff */
[C---:B----4-:R-:W-:Y:S01]  /*6200*/  FMUL.FTZ R88, R3.reuse, R88 ;  /* 0x0000005803587220 */ /* 0x050fe20000410000 */
[----:B------:R-:W-:Y:S01]  /*6210*/  ISETP.NE.AND P3, PT, R226, RZ, PT ;  /* 0x000000ffe200720c */ /* 0x000fe20003f65270 */
[C---:B------:R-:W-:Y:S01]  /*6220*/  FMUL.FTZ R89, R3.reuse, R89 ;  /* 0x0000005903597220 */ /* 0x040fe20000410000 */
[C---:B------:R-:W-:Y:S01]  /*6230*/  @P0 IADD3.X R9, R4.reuse, R229, RZ, P2, !PT ;  /* 0x000000e504090210 */ /* 0x040fe200017fe4ff */
[----:B------:R-:W-:Y:S01]  /*6240*/  FMUL.FTZ R92, R3, R92 ;  /* 0x0000005c035c7220 */ /* 0x000fe20000410000 */
[----:B------:R-:W-:Y:S01]  /*6250*/  @P0 IADD3.X R174, R4, R251, RZ, P1, !PT ;  /* 0x000000fb04ae0210 */ /* 0x000fe20000ffe4ff */
[----:B------:R-:W3:Y:S01]  /*6260*/  MUFU.EX2 R0, R0 ;  /* 0x0000000000007308 */ /* 0x000ee20000000800 */
[----:B------:R-:W-:Y:S01]  /*6270*/  @P0 LEA.HI.X R9, R137, c[0x0][0x1cc], R9, 0x1, P4 ;  /* 0x0000730089090a11 */ /* 0x000fe200020f0c09 */
[----:B------:R-:W-:Y:S01]  /*6280*/  FMUL.FTZ R137, R2, c[0x0][0x2d0] ;  /* 0x0000b40002897a20 */ /* 0x000fe20000410000 */
[----:B------:R-:W-:Y:S01]  /*6290*/  @P0 LEA R4, P1, R5, c[0x0][0x1c8], 0x1 ;  /* 0x0000720005040a11 */ /* 0x000fe200078208ff */
[----:B-1----:R-:W-:Y:S02]  /*62a0*/  FMUL.FTZ R12, R3, R148 ;  /* 0x00000094030c7220 */ /* 0x002fe40000410000 */
[--C-:B------:R-:W-:Y:S01]  /*62b0*/  FFMA.FTZ R14, R14, c[0x0][0x2d0], -R137.reuse ;  /* 0x0000b4000e0e7a23 */ /* 0x100fe20000010889 */
[----:B------:R-:W-:Y:S01]  /*62c0*/  @P0 LEA.HI.X R5, R5, c[0x0][0x1cc], R138, 0x1, P1 ;  /* 0x0000730005050a11 */ /* 0x000fe200008f0c8a */
[----:B------:R1:W-:Y:S01]  /*62d0*/  @P0 LDGSTS.E.BYPASS.LTC128B.128 [R224+0x4100], [R16.64], !P3 ;  /* 0x0410000010e00fae */ /* 0x0003e2000d901d46 */
[--C-:B------:R-:W-:Y:S01]  /*62e0*/  FFMA.FTZ R15, R15, c[0x0][0x2d0], -R137.reuse ;  /* 0x0000b4000f0f7a23 */ /* 0x100fe20000010889 */
[----:B------:R4:W1:Y:S01]  /*62f0*/  MUFU.EX2 R233, R13 ;  /* 0x0000000d00e97308 */ /* 0x0008620000000800 */
[--C-:B------:R-:W-:Y:S02]  /*6300*/  FFMA.FTZ R10, R10, c[0x0][0x2d0], -R137.reuse ;  /* 0x0000b4000a0a7a23 */ /* 0x100fe40000010889 */
[--C-:B------:R-:W-:Y:S01]  /*6310*/  FFMA.FTZ R11, R11, c[0x0][0x2d0], -R137.reuse ;  /* 0x0000b4000b0b7a23 */ /* 0x100fe20000010889 */
[----:B--2---:R-:W-:Y:S01]  /*6320*/  @P0 LEA R6, P2, R7, c[0x0][0x1c8], 0x1 ;  /* 0x0000720007060a11 */ /* 0x004fe200078408ff */
[--C-:B------:R-:W-:Y:S01]  /*6330*/  FFMA.FTZ R46, R46, c[0x0][0x2d0], -R137.reuse ;  /* 0x0000b4002e2e7a23 */ /* 0x100fe20000010889 */
[----:B------:R2:W-:Y:S01]  /*6340*/  @P0 LDGSTS.E.BYPASS.LTC128B.128 [R224+0x5100], [R18.64], !P6 ;  /* 0x0510000012e00fae */ /* 0x0005e2000f101d46 */
[--C-:B------:R-:W-:Y:S01]  /*6350*/  FFMA.FTZ R47, R47, c[0x0][0x2d0], -R137.reuse ;  /* 0x0000b4002f2f7a23 */ /* 0x100fe20000010889 */
[----:B------:R-:W-:Y:S01]  /*6360*/  @P0 LEA.HI.X R7, R7, c[0x0][0x1cc], R174, 0x1, P2 ;  /* 0x0000730007070a11 */ /* 0x000fe200010f0cae */
[--C-:B------:R-:W-:Y:S01]  /*6370*/  FFMA.FTZ R58, R58, c[0x0][0x2d0], -R137.reuse ;  /* 0x0000b4003a3a7a23 */ /* 0x100fe20000010889 */
[----:B------:R2:W-:Y:S01]  /*6380*/  MUFU.EX2 R185, R14 ;  /* 0x0000000e00b97308 */ /* 0x0005e20000000800 */
[----:B------:R-:W-:Y:S02]  /*6390*/  FFMA.FTZ R59, R59, c[0x0][0x2d0], -R137 ;  /* 0x0000b4003b3b7a23 */ /* 0x000fe40000010889 */
[C---:B------:R-:W-:Y:S01]  /*63a0*/  FMUL.FTZ R93, R3.reuse, R93 ;  /* 0x0000005d035d7220 */ /* 0x040fe20000410000 */
[----:B------:R5:W-:Y:S01]  /*63b0*/  @P0 LDGSTS.E.BYPASS.LTC128B.128 [R224+0x3900], [R8.64], !P5 ;  /* 0x0390000008e00fae */ /* 0x000be2000e901d46 */
[C---:B---3--:R-:W-:Y:S02]  /*63c0*/  FMUL.FTZ R90, R0.reuse, R90 ;  /* 0x0000005a005a7220 */ /* 0x048fe40000410000 */
[C---:B------:R-:W-:Y:S02]  /*63d0*/  FMUL.FTZ R91, R0.reuse, R91 ;  /* 0x0000005b005b7220 */ /* 0x040fe40000410000 */
[C---:B------:R-:W-:Y:S01]  /*63e0*/  FMUL.FTZ R94, R0.reuse, R94 ;  /* 0x0000005e005e7220 */ /* 0x040fe20000410000 */
[----:B------:R3:W-:Y:S01]  /*63f0*/  MUFU.EX2 R186, R15 ;  /* 0x0000000f00ba7308 */ /* 0x0007e20000000800 */
[C---:B------:R-:W-:Y:S01]  /*6400*/  FMUL.FTZ R95, R0.reuse, R95 ;  /* 0x0000005f005f7220 */ /* 0x040fe20000410000 */
[----:B------:R3:W-:Y:S01]  /*6410*/  @P0 LDGSTS.E.BYPASS.LTC128B.128 [R224+0x4900], [R6.64], !P3 ;  /* 0x0490000006e00fae */ /* 0x0007e2000d901d46 */
[C---:B------:R-:W-:Y:S02]  /*6420*/  FMUL.FTZ R100, R3.reuse, R100 ;  /* 0x0000006403647220 */ /* 0x040fe40000410000 */
[----:B----4-:R-:W-:Y:S02]  /*6430*/  FMUL.FTZ R13, R3, R149 ;  /* 0x00000095030d7220 */ /* 0x010fe40000410000 */
[C---:B-1----:R-:W-:Y:S02]  /*6440*/  FMUL.FTZ R16, R133.reuse, R152 ;  /* 0x0000009885107220 */ /* 0x042fe40000410000 */
[----:B------:R-:W-:Y:S01]  /*6450*/  FMUL.FTZ R17, R133, R153 ;  /* 0x0000009985117220 */ /* 0x000fe20000410000 */
[----:B------:R1:W-:Y:S01]  /*6460*/  @P0 LDGSTS.E.BYPASS.LTC128B.128 [R224+0x5900], [R4.64], !P6 ;  /* 0x0590000004e00fae */ /* 0x0003e2000f101d46 */
[----:B------:R4:W-:Y:S01]  /*6470*/  MUFU.EX2 R184, R10 ;  /* 0x0000000a00b87308 */ /* 0x0009e20000000800 */
[C---:B------:R-:W-:Y:S02]  /*6480*/  FMUL.FTZ R101, R3.reuse, R101 ;  /* 0x0000006503657220 */ /* 0x040fe40000410000 */
[----:B--2---:R-:W-:Y:S02]  /*6490*/  FMUL.FTZ R14, R0, R150 ;  /* 0x00000096000e7220 */ /* 0x004fe40000410000 */
[C---:B------:R-:W-:Y:S02]  /*64a0*/  FMUL.FTZ R18, R132.reuse, R154 ;  /* 0x0000009a84127220 */ /* 0x040fe40000410000 */
[----:B-----5:R-:W2:Y:S01]  /*64b0*/  LDSM.16.MT88.4 R172, [R208+0x100] ;  /* 0x00010000d0ac783b */ /* 0x020ea20000004200 */
[----:B------:R-:W-:Y:S02]  /*64c0*/  FMUL.FTZ R19, R132, R155 ;  /* 0x0000009b84137220 */ /* 0x000fe40000410000 */
[----:B------:R-:W5:Y:S01]  /*64d0*/  MUFU.EX2 R183, R11 ;  /* 0x0000000b00b77308 */ /* 0x000f620000000800 */
[----:B------:R-:W-:Y:S01]  /*64e0*/  FMUL.FTZ R8, R3, R140 ;  /* 0x0000008c03087220 */ /* 0x000fe20000410000 */
[----:B------:R-:W-:Y:S01]  /*64f0*/  F2FP.BF16.PACK_AB R140, R235, R236 ;  /* 0x000000eceb8c723e */ /* 0x000fe200000010ff */
[----:B------:R-:W-:Y:S02]  /*6500*/  FMUL.FTZ R9, R3, R141 ;  /* 0x0000008d03097220 */ /* 0x000fe40000410000 */
[----:B------:R-:W2:Y:S01]  /*6510*/  LDSM.16.MT88.4 R176, [R209+0x100] ;  /* 0x00010000d1b0783b */ /* 0x000ea20000004200 */
[----:B---3--:R-:W-:Y:S02]  /*6520*/  FMUL.FTZ R15, R0, R151 ;  /* 0x00000097000f7220 */ /* 0x008fe40000410000 */
[C---:B------:R-:W-:Y:S01]  /*6530*/  FMUL.FTZ R6, R132.reuse, R146 ;  /* 0x0000009284067220 */ /* 0x040fe20000410000 */
[----:B------:R-:W-:Y:S01]  /*6540*/  F2FP.BF16.PACK_AB R146, R243, R244 ;  /* 0x000000f4f392723e */ /* 0x000fe200000010ff */
[----:B------:R-:W-:Y:S01]  /*6550*/  FMUL.FTZ R7, R132, R147 ;  /* 0x0000009384077220 */ /* 0x000fe20000410000 */
[----:B------:R-:W-:Y:S01]  /*6560*/  F2FP.BF16.PACK_AB R147, R238, R240 ;  /* 0x000000f0ee93723e */ /* 0x000fe200000010ff */
[----:B------:R-:W-:Y:S01]  /*6570*/  MUFU.EX2 R202, R36 ;  /* 0x0000002400ca7308 */ /* 0x000fe20000000800 */
[----:B------:R-:W3:Y:S01]  /*6580*/  LDSM.16.MT88.4 R148, [R208+0x1100] ;  /* 0x00110000d094783b */ /* 0x000ee20000004200 */
[----:B----4-:R-:W-:Y:S01]  /*6590*/  FMUL.FTZ R10, R0, R142 ;  /* 0x0000008e000a7220 */ /* 0x010fe20000410000 */
[----:B------:R-:W-:Y:S01]  /*65a0*/  F2FP.BF16.PACK_AB R142, R233, R234 ;  /* 0x000000eae98e723e */ /* 0x000fe200000010ff */
[C---:B-1----:R-:W-:Y:S01]  /*65b0*/  FMUL.FTZ R4, R133.reuse, R144 ;  /* 0x0000009085047220 */ /* 0x042fe20000410000 */
[----:B------:R-:W-:Y:S01]  /*65c0*/  F2FP.BF16.PACK_AB R144, R242, R241 ;  /* 0x000000f1f290723e */ /* 0x000fe200000010ff */
[----:B------:R-:W-:Y:S01]  /*65d0*/  FMUL.FTZ R5, R133, R145 ;  /* 0x0000009185057220 */ /* 0x000fe20000410000 */
[----:B------:R-:W-:Y:S01]  /*65e0*/  F2FP.BF16.PACK_AB R145, R239, R237 ;  /* 0x000000edef91723e */ /* 0x000fe200000010ff */
[C---:B------:R-:W-:Y:S01]  /*65f0*/  FMUL.FTZ R102, R0.reuse, R102 ;  /* 0x0000006600667220 */ /* 0x040fe20000410000 */
[----:B------:R-:W1:Y:S01]  /*6600*/  LDSM.16.MT88.4 R152, [R209+0x1100] ;  /* 0x00110000d198783b */ /* 0x000e620000004200 */
[----:B------:R-:W-:Y:S01]  /*6610*/  MUFU.EX2 R201, R37 ;  /* 0x0000002500c97308 */ /* 0x000fe20000000800 */
[C---:B------:R-:W-:Y:S01]  /*6620*/  FMUL.FTZ R103, R0.reuse, R103 ;  /* 0x0000006700677220 */ /* 0x040fe20000410000 */
[----:B-----5:R-:W-:Y:S01]  /*6630*/  F2FP.BF16.PACK_AB R141, R183, R184 ;  /* 0x000000b8b78d723e */ /* 0x020fe200000010ff */
[--C-:B------:R-:W-:Y:S02]  /*6640*/  FFMA.FTZ R138, R35, c[0x0][0x2d0], -R181.reuse ;  /* 0x0000b400238a7a23 */ /* 0x100fe400000108b5 */
[----:B------:R-:W-:Y:S02]  /*6650*/  FMUL.FTZ R35, R0, R163 ;  /* 0x000000a300237220 */ /* 0x000fe40000410000 */
[----:B------:R-:W0:Y:S01]  /*6660*/  LDGDEPBAR ;  /* 0x00000000000079af */ /* 0x000e220000000000 */
[----:B------:R-:W-:Y:S02]  /*6670*/  FMUL.FTZ R109, R133, R109 ;  /* 0x0000006d856d7220 */ /* 0x000fe40000410000 */
[----:B------:R-:W-:Y:S01]  /*6680*/  MUFU.EX2 R198, R38 ;  /* 0x0000002600c67308 */ /* 0x000fe20000000800 */
[C---:B------:R-:W-:Y:S02]  /*6690*/  FMUL.FTZ R110, R132.reuse, R110 ;  /* 0x0000006e846e7220 */ /* 0x040fe40000410000 */
[----:B------:R-:W-:Y:S01]  /*66a0*/  FMUL.FTZ R111, R132, R111 ;  /* 0x0000006f846f7220 */ /* 0x000fe20000410000 */
[-C--:B--2---:R-:W-:Y:S05]  /*66b0*/  HMMA.16816.F32.BF16 R4, R144, R172.reuse, R4 ;  /* 0x000000ac9004723c */ /* 0x084fea0000041804 */
[----:B------:R-:W-:Y:S01]  /*66c0*/  FMUL.FTZ R11, R0, R143 ;  /* 0x0000008f000b7220 */ /* 0x000fe20000410000 */
[----:B------:R-:W-:Y:S01]  /*66d0*/  F2FP.BF16.PACK_AB R143, R186, R185 ;  /* 0x000000b9ba8f723e */ /* 0x000fe200000010ff */
[----:B------:R2:W-:Y:S01]  /*66e0*/  MUFU.EX2 R196, R39 ;  /* 0x0000002700c47308 */ /* 0x0005e20000000800 */
[C---:B------:R-:W-:Y:S04]  /*66f0*/  FMUL.FTZ R112, R3.reuse, R112 ;  /* 0x0000007003707220 */ /* 0x040fe80000410000 */
[C---:B------:R-:W-:Y:S01]  /*6700*/  FMUL.FTZ R113, R3.reuse, R113 ;  /* 0x0000007103717220 */ /* 0x040fe20000410000 */
[C---:B------:R-:W-:Y:S04]  /*6710*/  HMMA.16816.F32.BF16 R8, R140.reuse, R172, R8 ;  /* 0x000000ac8c08723c */ /* 0x040fe80000041808 */
[----:B------:R-:W-:Y:S01]  /*6720*/  MUFU.EX2 R200, R48 ;  /* 0x0000003000c87308 */ /* 0x000fe20000000800 */
[C---:B------:R-:W-:Y:S02]  /*6730*/  FMUL.FTZ R114, R0.reuse, R114 ;  /* 0x0000007200727220 */ /* 0x040fe40000410000 */
[----:B------:R-:W-:Y:S01]  /*6740*/  FMUL.FTZ R115, R0, R115 ;  /* 0x0000007300737220 */ /* 0x000fe20000410000 */
[-C--:B------:R-:W-:Y:S04]  /*6750*/  HMMA.16816.F32.BF16 R12, R140, R174.reuse, R12 ;  /* 0x000000ae8c0c723c */ /* 0x080fe8000004180c */
[C---:B------:R-:W-:Y:S02]  /*6760*/  FMUL.FTZ R116, R3.reuse, R116 ;  /* 0x0000007403747220 */ /* 0x040fe40000410000 */
[----:B------:R-:W-:Y:S01]  /*6770*/  MUFU.EX2 R199, R49 ;  /* 0x0000003100c77308 */ /* 0x000fe20000000800 */
[----:B------:R-:W-:Y:S01]  /*6780*/  FMUL.FTZ R117, R3, R117 ;  /* 0x0000007503757220 */ /* 0x000fe20000410000 */
[C---:B------:R-:W-:Y:S01]  /*6790*/  HMMA.16816.F32.BF16 R16, R144.reuse, R174, R16 ;  /* 0x000000ae9010723c */ /* 0x040fe20000041810 */
[----:B--2---:R-:W-:Y:S03]  /*67a0*/  LDSM.16.MT88.4 R36, [R209+0x2500] ;  /* 0x00250000d124783b */ /* 0x004fe60000004200 */
[C---:B------:R-:W-:Y:S02]  /*67b0*/  FMUL.FTZ R68, R133.reuse, R68 ;  /* 0x0000004485447220 */ /* 0x040fe40000410000 */
[C---:B------:R-:W-:Y:S02]  /*67c0*/  FMUL.FTZ R69, R133.reuse, R69 ;  /* 0x0000004585457220 */ /* 0x040fe40000410000 */
[C---:B------:R-:W-:Y:S01]  /*67d0*/  FMUL.FTZ R70, R132.reuse, R70 ;  /* 0x0000004684467220 */ /* 0x040fe20000410000 */
[----:B------:R-:W-:Y:S03]  /*67e0*/  MUFU.EX2 R195, R50 ;  /* 0x0000003200c37308 */ /* 0x000fe60000000800 */
[----:B------:R-:W-:Y:S02]  /*67f0*/  FMUL.FTZ R71, R132, R71 ;  /* 0x0000004784477220 */ /* 0x000fe40000410000 */
[C---:B------:R-:W-:Y:S02]  /*6800*/  FMUL.FTZ R118, R0.reuse, R118 ;  /* 0x0000007600767220 */ /* 0x040fe40000410000 */
[C---:B------:R-:W-:Y:S02]  /*6810*/  FMUL.FTZ R119, R0.reuse, R119 ;  /* 0x0000007700777220 */ /* 0x040fe40000410000 */
[----:B------:R-:W-:Y:S01]  /*6820*/  FMUL.FTZ R120, R133, R120 ;  /* 0x0000007885787220 */ /* 0x000fe20000410000 */
[-C--:B------:R-:W-:Y:S01]  /*6830*/  HMMA.16816.F32.BF16 R68, R144, R176.reuse, R68 ;  /* 0x000000b09044723c */ /* 0x080fe20000041844 */
[----:B------:R2:W-:Y:S02]  /*6840*/  MUFU.EX2 R230, R32 ;  /* 0x0000002000e67308 */ /* 0x0005e40000000800 */
[C---:B------:R-:W-:Y:S02]  /*6850*/  FMUL.FTZ R72, R3.reuse, R72 ;  /* 0x0000004803487220 */ /* 0x040fe40000410000 */
[----:B------:R-:W-:Y:S02]  /*6860*/  FMUL.FTZ R73, R3, R73 ;  /* 0x0000004903497220 */ /* 0x000fe40000410000 */
[C---:B------:R-:W-:Y:S02]  /*6870*/  FMUL.FTZ R74, R0.reuse, R74 ;  /* 0x0000004a004a7220 */ /* 0x040fe40000410000 */
[----:B------:R-:W-:Y:S02]  /*6880*/  FMUL.FTZ R75, R0, R75 ;  /* 0x0000004b004b7220 */ /* 0x000fe40000410000 */
[----:B------:R4:W-:Y:S01]  /*6890*/  MUFU.EX2 R197, R51 ;  /* 0x0000003300c57308 */ /* 0x0009e20000000800 */
[----:B------:R-:W-:Y:S02]  /*68a0*/  FMUL.FTZ R121, R133, R121 ;  /* 0x0000007985797220 */ /* 0x000fe40000410000 */
[----:B------:R-:W-:Y:S02]  /*68b0*/  FMUL.FTZ R122, R132, R122 ;  /* 0x0000007a847a7220 */ /* 0x000fe40000410000 */
[C---:B------:R-:W-:Y:S04]  /*68c0*/  HMMA.16816.F32.BF16 R72, R140.reuse, R176, R72 ;  /* 0x000000b08c48723c */ /* 0x040fe80000041848 */
[C---:B------:R-:W-:Y:S01]  /*68d0*/  FMUL.FTZ R76, R3.reuse, R76 ;  /* 0x0000004c034c7220 */ /* 0x040fe20000410000 */
[----:B------:R5:W-:Y:S01]  /*68e0*/  MUFU.EX2 R232, R20 ;  /* 0x0000001400e87308 */ /* 0x000be20000000800 */
[----:B------:R-:W-:Y:S02]  /*68f0*/  FMUL.FTZ R77, R3, R77 ;  /* 0x0000004d034d7220 */ /* 0x000fe40000410000 */
[C---:B------:R-:W-:Y:S04]  /*6900*/  FMUL.FTZ R78, R0.reuse, R78 ;  /* 0x0000004e004e7220 */ /* 0x040fe80000410000 */
[----:B------:R-:W-:Y:S02]  /*6910*/  FMUL.FTZ R79, R0, R79 ;  /* 0x0000004f004f7220 */ /* 0x000fe40000410000 */
[--C-:B--2---:R-:W-:Y:S01]  /*6920*/  FFMA.FTZ R32, R23, c[0x0][0x2d0], -R181.reuse ;  /* 0x0000b40017207a23 */ /* 0x104fe200000108b5 */
[----:B------:R-:W-:Y:S01]  /*6930*/  MUFU.EX2 R191, R44 ;  /* 0x0000002c00bf7308 */ /* 0x000fe20000000800 */
[C---:B------:R-:W-:Y:S02]  /*6940*/  FMUL.FTZ R23, R132.reuse, R159 ;  /* 0x0000009f84177220 */ /* 0x040fe40000410000 */
[C---:B------:R-:W-:Y:S01]  /*6950*/  FMUL.FTZ R123, R132.reuse, R123 ;  /* 0x0000007b847b7220 */ /* 0x040fe20000410000 */
[-C--:B------:R-:W-:Y:S01]  /*6960*/  HMMA.16816.F32.BF16 R76, R140, R178.reuse, R76 ;  /* 0x000000b28c4c723c */ /* 0x080fe2000004184c */
[----:B----4-:R-:W-:Y:S02]  /*6970*/  LDSM.16.MT88.4 R48, [R208+0x900] ;  /* 0x00090000d030783b */ /* 0x010fe40000004200 */
[C---:B------:R-:W-:Y:S02]  /*6980*/  FMUL.FTZ R80, R133.reuse, R80 ;  /* 0x0000005085507220 */ /* 0x040fe40000410000 */
[C---:B------:R-:W-:Y:S01]  /*6990*/  FMUL.FTZ R81, R133.reuse, R81 ;  /* 0x0000005185517220 */ /* 0x040fe20000410000 */
[----:B------:R2:W4:Y:S01]  /*69a0*/  MUFU.EX2 R231, R21 ;  /* 0x0000001500e77308 */ /* 0x0005220000000800 */
[C---:B------:R-:W-:Y:S02]  /*69b0*/  FMUL.FTZ R82, R132.reuse, R82 ;  /* 0x0000005284527220 */ /* 0x040fe40000410000 */
[----:B------:R-:W-:Y:S03]  /*69c0*/  FMUL.FTZ R83, R132, R83 ;  /* 0x0000005384537220 */ /* 0x000fe60000410000 */
[----:B-----5:R-:W-:Y:S02]  /*69d0*/  FMUL.FTZ R20, R133, R156 ;  /* 0x0000009c85147220 */ /* 0x020fe40000410000 */
[C---:B------:R-:W-:Y:S02]  /*69e0*/  FMUL.FTZ R124, R3.reuse, R124 ;  /* 0x0000007c037c7220 */ /* 0x040fe40000410000 */
[C---:B------:R-:W-:Y:S01]  /*69f0*/  HMMA.16816.F32.BF16 R80, R144.reuse, R178, R80 ;  /* 0x000000b29050723c */ /* 0x040fe20000041850 */
[----:B------:R-:W-:Y:S03]  /*6a00*/  MUFU.EX2 R192, R45 ;  /* 0x0000002d00c07308 */ /* 0x000fe60000000800 */
[----:B------:R-:W-:Y:S02]  /*6a10*/  FMUL.FTZ R125, R3, R125 ;  /* 0x0000007d037d7220 */ /* 0x000fe40000410000 */
[C---:B------:R-:W-:Y:S02]  /*6a20*/  FMUL.FTZ R126, R0.reuse, R126 ;  /* 0x0000007e007e7220 */ /* 0x040fe40000410000 */
[-C--:B---3--:R-:W-:Y:S03]  /*6a30*/  HMMA.16816.F32.BF16 R84, R144, R148.reuse, R84 ;  /* 0x000000949054723c */ /* 0x088fe60000041854 */
[----:B------:R3:W-:Y:S01]  /*6a40*/  MUFU.EX2 R228, R22 ;  /* 0x0000001600e47308 */ /* 0x0007e20000000800 */
[----:B------:R-:W-:Y:S02]  /*6a50*/  FMUL.FTZ R127, R0, R127 ;  /* 0x0000007f007f7220 */ /* 0x000fe40000410000 */
[----:B--2---:R-:W-:Y:S02]  /*6a60*/  FMUL.FTZ R21, R133, R157 ;  /* 0x0000009d85157220 */ /* 0x004fe40000410000 */
[C---:B------:R-:W-:Y:S04]  /*6a70*/  HMMA.16816.F32.BF16 R88, R140.reuse, R148, R88 ;  /* 0x000000948c58723c */ /* 0x040fe80000041858 */
[----:B------:R-:W-:Y:S01]  /*6a80*/  FFMA.FTZ R34, R34, c[0x0][0x2d0], -R181 ;  /* 0x0000b40022227a23 */ /* 0x000fe200000108b5 */
[----:B------:R-:W-:Y:S01]  /*6a90*/  MUFU.EX2 R172, R46 ;  /* 0x0000002e00ac7308 */ /* 0x000fe20000000800 */
[C---:B------:R-:W-:Y:S02]  /*6aa0*/  FMUL.FTZ R128, R3.reuse, R128 ;  /* 0x0000008003807220 */ /* 0x040fe40000410000 */
[-C--:B------:R-:W-:Y:S04]  /*6ab0*/  HMMA.16816.F32.BF16 R92, R140, R150.reuse, R92 ;  /* 0x000000968c5c723c */ /* 0x080fe8000004185c */
[----:B------:R-:W-:Y:S02]  /*6ac0*/  FMUL.FTZ R129, R3, R129 ;  /* 0x0000008103817220 */ /* 0x000fe40000410000 */
[----:B------:R-:W-:Y:S01]  /*6ad0*/  FMUL.FTZ R130, R0, R130 ;  /* 0x0000008200827220 */ /* 0x000fe20000410000 */
[----:B------:R2:W5:Y:S01]  /*6ae0*/  MUFU.EX2 R229, R33 ;  /* 0x0000002100e57308 */ /* 0x0005620000000800 */
[C---:B------:R-:W-:Y:S01]  /*6af0*/  HMMA.16816.F32.BF16 R96, R144.reuse, R150, R96 ;  /* 0x000000969060723c */ /* 0x040fe20000041860 */
[----:B------:R-:W4:Y:S03]  /*6b00*/  LDSM.16.MT88.4 R148, [R208+0x2100] ;  /* 0x00210000d094783b */ /* 0x000f260000004200 */
[----:B---3--:R-:W-:Y:S02]  /*6b10*/  FMUL.FTZ R22, R132, R158 ;  /* 0x0000009e84167220 */ /* 0x008fe40000410000 */
[----:B------:R-:W-:Y:S02]  /*6b20*/  FMUL.FTZ R131, R0, R131 ;  /* 0x0000008300837220 */ /* 0x000fe40000410000 */
[--C-:B------:R-:W-:Y:S01]  /*6b30*/  FFMA.FTZ R40, R40, c[0x0][0x2d0], -R182.reuse ;  /* 0x0000b40028287a23 */ /* 0x100fe200000108b6 */
[----:B------:R3:W3:Y:S01]  /*6b40*/  MUFU.EX2 R227, R32 ;  /* 0x0000002000e37308 */ /* 0x0006e20000000800 */
[----:B------:R-:W-:Y:S01]  /*6b50*/  LDSM.16.MT88.4 R156, [R209+0x500] ;  /* 0x00050000d19c783b */ /* 0x000fe20000004200 */
[-C--:B-1----:R-:W-:Y:S03]  /*6b60*/  HMMA.16816.F32.BF16 R20, R144, R152.reuse, R20 ;  /* 0x000000989014723c */ /* 0x082fe60000041814 */
[--C-:B------:R-:W-:Y:S02]  /*6b70*/  FFMA.FTZ R41, R41, c[0x0][0x2d0], -R182.reuse ;  /* 0x0000b40029297a23 */ /* 0x100fe400000108b6 */
[--C-:B------:R-:W-:Y:S02]  /*6b80*/  FFMA.FTZ R42, R42, c[0x0][0x2d0], -R137.reuse ;  /* 0x0000b4002a2a7a23 */ /* 0x100fe40000010889 */
[--C-:B------:R-:W-:Y:S01]  /*6b90*/  FFMA.FTZ R43, R43, c[0x0][0x2d0], -R137.reuse ;  /* 0x0000b4002b2b7a23 */ /* 0x100fe20000010889 */
[C---:B------:R-:W-:Y:S01]  /*6ba0*/  HMMA.16816.F32.BF16 R100, R140.reuse, R152, R100 ;  /* 0x000000988c64723c */ /* 0x040fe20000041864 */
[----:B------:R1:W-:Y:S03]  /*6bb0*/  MUFU.EX2 R226, R34 ;  /* 0x0000002200e27308 */ /* 0x0003e60000000800 */
[----:B--2---:R-:W-:Y:S02]  /*6bc0*/  FMUL.FTZ R33, R3, R161 ;  /* 0x000000a103217220 */ /* 0x004fe40000410000 */
[--C-:B------:R-:W-:Y:S02]  /*6bd0*/  FFMA.FTZ R28, R28, c[0x0][0x2d0], -R182.reuse ;  /* 0x0000b4001c1c7a23 */ /* 0x100fe400000108b6 */
[--C-:B------:R-:W-:Y:S03]  /*6be0*/  FFMA.FTZ R24, R24, c[0x0][0x2d0], -R182.reuse ;  /* 0x0000b40018187a23 */ /* 0x100fe600000108b6 */
[----:B------:R2:W-:Y:S01]  /*6bf0*/  MUFU.EX2 R204, R28 ;  /* 0x0000001c00cc7308 */ /* 0x0005e20000000800 */
[----:B------:R-:W-:Y:S02]  /*6c00*/  FFMA.FTZ R25, R25, c[0x0][0x2d0], -R182 ;  /* 0x0000b40019197a23 */ /* 0x000fe400000108b6 */
[----:B---3--:R-:W-:Y:S02]  /*6c10*/  FMUL.FTZ R32, R3, R160 ;  /* 0x000000a003207220 */ /* 0x008fe40000410000 */
[----:B------:R-:W-:Y:S02]  /*6c20*/  FFMA.FTZ R26, R26, c[0x0][0x2d0], -R137 ;  /* 0x0000b4001a1a7a23 */ /* 0x000fe40000010889 */
[--C-:B------:R-:W-:Y:S02]  /*6c30*/  FFMA.FTZ R64, R64, c[0x0][0x2d0], -R180.reuse ;  /* 0x0000b40040407a23 */ /* 0x100fe400000108b4 */
[----:B------:R-:W-:Y:S01]  /*6c40*/  FFMA.FTZ R65, R65, c[0x0][0x2d0], -R180 ;  /* 0x0000b40041417a23 */ /* 0x000fe200000108b4 */
[----:B------:R3:W-:Y:S01]  /*6c50*/  MUFU.EX2 R206, R24 ;  /* 0x0000001800ce7308 */ /* 0x0007e20000000800 */
[--C-:B------:R-:W-:Y:S02]  /*6c60*/  FFMA.FTZ R66, R66, c[0x0][0x2d0], -R181.reuse ;  /* 0x0000b40042427a23 */ /* 0x100fe400000108b5 */
[----:B------:R-:W-:Y:S02]  /*6c70*/  FFMA.FTZ R67, R67, c[0x0][0x2d0], -R181 ;  /* 0x0000b40043437a23 */ /* 0x000fe400000108b5 */
[----:B-1----:R-:W-:Y:S02]  /*6c80*/  FMUL.FTZ R34, R0, R162 ;  /* 0x000000a200227220 */ /* 0x002fe40000410000 */
[--C-:B------:R-:W-:Y:S02]  /*6c90*/  FFMA.FTZ R60, R60, c[0x0][0x2d0], -R182.reuse ;  /* 0x0000b4003c3c7a23 */ /* 0x100fe400000108b6 */
[--C-:B------:R-:W-:Y:S01]  /*6ca0*/  FFMA.FTZ R61, R61, c[0x0][0x2d0], -R182.reuse ;  /* 0x0000b4003d3d7a23 */ /* 0x100fe200000108b6 */
[----:B------:R-:W-:Y:S01]  /*6cb0*/  MUFU.EX2 R189, R52 ;  /* 0x0000003400bd7308 */ /* 0x000fe20000000800 */
[----:B------:R-:W-:Y:S01]  /*6cc0*/  FFMA.FTZ R29, R29, c[0x0][0x2d0], -R182 ;  /* 0x0000b4001d1d7a23 */ /* 0x000fe200000108b6 */
[-C--:B------:R-:W-:Y:S03]  /*6cd0*/  HMMA.16816.F32.BF16 R32, R140, R154.reuse, R32 ;  /* 0x0000009a8c20723c */ /* 0x080fe60000041820 */
[--C-:B--2---:R-:W-:Y:S02]  /*6ce0*/  FFMA.FTZ R28, R27, c[0x0][0x2d0], -R137.reuse ;  /* 0x0000b4001b1c7a23 */ /* 0x104fe40000010889 */
[----:B------:R-:W-:Y:S02]  /*6cf0*/  FMUL.FTZ R27, R132, R167 ;  /* 0x000000a7841b7220 */ /* 0x000fe40000410000 */
[--C-:B------:R-:W-:Y:S01]  /*6d00*/  FFMA.FTZ R30, R30, c[0x0][0x2d0], -R137.reuse ;  /* 0x0000b4001e1e7a23 */ /* 0x100fe20000010889 */
[C---:B------:R-:W-:Y:S01]  /*6d10*/  HMMA.16816.F32.BF16 R104, R144.reuse, R154, R104 ;  /* 0x0000009a9068723c */ /* 0x040fe20000041868 */
[----:B------:R-:W1:Y:S01]  /*6d20*/  LDSM.16.MT88.4 R152, [R209+0x2100] ;  /* 0x00210000d198783b */ /* 0x000e620000004200 */
[----:B------:R2:W-:Y:S02]  /*6d30*/  MUFU.EX2 R205, R25 ;  /* 0x0000001900cd7308 */ /* 0x0005e40000000800 */
[----:B---3--:R-:W-:Y:S02]  /*6d40*/  FMUL.FTZ R24, R133, R164 ;  /* 0x000000a485187220 */ /* 0x008fe40000410000 */
[--C-:B------:R-:W-:Y:S02]  /*6d50*/  FFMA.FTZ R31, R31, c[0x0][0x2d0], -R137.reuse ;  /* 0x0000b4001f1f7a23 */ /* 0x100fe40000010889 */
[-C--:B----4-:R-:W-:Y:S04]  /*6d60*/  HMMA.16816.F32.BF16 R108, R144, R148.reuse, R108 ;  /* 0x00000094906c723c */ /* 0x090fe8000004186c */
[----:B------:R3:W-:Y:S01]  /*6d70*/  MUFU.EX2 R176, R26 ;  /* 0x0000001a00b07308 */ /* 0x0007e20000000800 */
[--C-:B------:R-:W-:Y:S02]  /*6d80*/  FFMA.FTZ R62, R62, c[0x0][0x2d0], -R137.reuse ;  /* 0x0000b4003e3e7a23 */ /* 0x100fe40000010889 */
[----:B------:R-:W-:Y:S01]  /*6d90*/  FFMA.FTZ R137, R63, c[0x0][0x2d0], -R137 ;  /* 0x0000b4003f897a23 */ /* 0x000fe20000010889 */
[C---:B------:R-:W-:Y:S04]  /*6da0*/  HMMA.16816.F32.BF16 R112, R140.reuse, R148, R112 ;  /* 0x000000948c70723c */ /* 0x040fe80000041870 */
[----:B------:R-:W-:Y:S02]  /*6db0*/  FFMA.FTZ R3, R3, R247, R236 ;  /* 0x000000f703037223 */ /* 0x000fe400000100ec */
[----:B------:R-:W4:Y:S01]  /*6dc0*/  MUFU.EX2 R190, R53 ;  /* 0x0000003500be7308 */ /* 0x000f220000000800 */
[----:B------:R-:W-:Y:S01]  /*6dd0*/  FFMA.FTZ R0, R0, R248, R184 ;  /* 0x000000f800007223 */ /* 0x000fe200000100b8 */
[-C--:B------:R-:W-:Y:S04]  /*6de0*/  HMMA.16816.F32.BF16 R116, R140, R150.reuse, R116 ;  /* 0x000000968c74723c */ /* 0x080fe80000041874 */
[----:B--2---:R-:W-:Y:S02]  /*6df0*/  FMUL.FTZ R25, R133, R165 ;  /* 0x000000a585197220 */ /* 0x004fe40000410000 */
[----:B------:R-:W-:Y:S02]  /*6e00*/  FADD.FTZ R3, R235, R3 ;  /* 0x00000003eb037221 */ /* 0x000fe40000010000 */
[C---:B------:R-:W-:Y:S01]  /*6e10*/  HMMA.16816.F32.BF16 R120, R144.reuse, R150, R120 ;  /* 0x000000969078723c */ /* 0x040fe20000041878 */
[----:B------:R-:W2:Y:S01]  /*6e20*/  LDSM.16.MT88.4 R148, [R208+0x500] ;  /* 0x00050000d094783b */ /* 0x000ea20000004200 */
[----:B------:R4:W-:Y:S02]  /*6e30*/  MUFU.EX2 R203, R29 ;  /* 0x0000001d00cb7308 */ /* 0x0009e40000000800 */
[----:B---3--:R-:W-:Y:S02]  /*6e40*/  FMUL.FTZ R26, R132, R166 ;  /* 0x000000a6841a7220 */ /* 0x008fe40000410000 */
[----:B------:R-:W-:Y:S05]  /*6e50*/  FADD.FTZ R0, R183, R0 ;  /* 0x00000000b7007221 */ /* 0x000fea0000010000 */
[-C--:B-1----:R-:W-:Y:S01]  /*6e60*/  HMMA.16816.F32.BF16 R24, R144, R152.reuse, R24 ;  /* 0x000000989018723c */ /* 0x082fe20000041818 */
[----:B------:R1:W-:Y:S07]  /*6e70*/  MUFU.EX2 R165, R28 ;  /* 0x0000001c00a57308 */ /* 0x0003ee0000000800 */
[C---:B------:R-:W-:Y:S03]  /*6e80*/  HMMA.16816.F32.BF16 R124, R140.reuse, R152, R124 ;  /* 0x000000988c7c723c */ /* 0x040fe6000004187c */
[----:B------:R3:W-:Y:S01]  /*6e90*/  MUFU.EX2 R164, R30 ;  /* 0x0000001e00a47308 */ /* 0x0007e20000000800 */
[----:B----4-:R-:W-:Y:S04]  /*6ea0*/  FMUL.FTZ R29, R133, R169 ;  /* 0x000000a9851d7220 */ /* 0x010fe80000410000 */
[-C--:B------:R-:W-:Y:S05]  /*6eb0*/  HMMA.16816.F32.BF16 R128, R140, R154.reuse, R128 ;  /* 0x0000009a8c80723c */ /* 0x080fea0000041880 */
[----:B------:R4:W-:Y:S02]  /*6ec0*/  MUFU.EX2 R175, R31 ;  /* 0x0000001f00af7308 */ /* 0x0009e40000000800 */
[----:B------:R-:W-:Y:S01]  /*6ed0*/  F2FP.BF16.PACK_AB R140, R231, R232 ;  /* 0x000000e8e78c723e */ /* 0x000fe200000010ff */
[----:B-1----:R-:W-:Y:S01]  /*6ee0*/  FMUL.FTZ R28, R133, R168 ;  /* 0x000000a8851c7220 */ /* 0x002fe20000410000 */
[----:B-----5:R-:W-:Y:S03]  /*6ef0*/  F2FP.BF16.PACK_AB R142, R229, R230 ;  /* 0x000000e6e58e723e */ /* 0x020fe600000010ff */
[----:B------:R-:W-:Y:S01]  /*6f00*/  FFMA.FTZ R133, R133, R245, R241 ;  /* 0x000000f585857223 */ /* 0x000fe200000100f1 */
[----:B------:R-:W-:Y:S02]  /*6f10*/  F2FP.BF16.PACK_AB R141, R227, R228 ;  /* 0x000000e4e38d723e */ /* 0x000fe400000010ff */
[----:B------:R-:W1:Y:S01]  /*6f20*/  MUFU.EX2 R207, R138 ;  /* 0x0000008a00cf7308 */ /* 0x000e620000000800 */
[----:B------:R-:W-:Y:S01]  /*6f30*/  F2FP.BF16.PACK_AB R168, R190, R189 ;  /* 0x000000bdbea8723e */ /* 0x000fe200000010ff */
[C---:B---3--:R-:W-:Y:S08]  /*6f40*/  FMUL.FTZ R30, R132.reuse, R170 ;  /* 0x000000aa841e7220 */ /* 0x048ff00000410000 */
[----:B------:R3:W-:Y:S01]  /*6f50*/  MUFU.EX2 R138, R47 ;  /* 0x0000002f008a7308 */ /* 0x0007e20000000800 */
[C---:B----4-:R-:W-:Y:S02]  /*6f60*/  FMUL.FTZ R31, R132.reuse, R171 ;  /* 0x000000ab841f7220 */ /* 0x050fe40000410000 */
[----:B------:R-:W-:Y:S07]  /*6f70*/  FFMA.FTZ R132, R132, R246, R237 ;  /* 0x000000f684847223 */ /* 0x000fee00000100ed */
[----:B------:R-:W-:Y:S01]  /*6f80*/  MUFU.EX2 R180, R54 ;  /* 0x0000003600b47308 */ /* 0x000fe20000000800 */
[----:B------:R-:W-:Y:S01]  /*6f90*/  HMMA.16816.F32.BF16 R28, R144, R154, R28 ;  /* 0x0000009a901c723c */ /* 0x000fe2000004181c */
[----:B------:R-:W4:Y:S03]  /*6fa0*/  LDSM.16.MT88.4 R152, [R208+0x1500] ;  /* 0x00150000d098783b */ /* 0x000f260000004200 */
[----:B-1----:R-:W-:Y:S03]  /*6fb0*/  F2FP.BF16.PACK_AB R143, R207, R226 ;  /* 0x000000e2cf8f723e */ /* 0x002fe600000010ff */
[----:B------:R-:W-:Y:S02]  /*6fc0*/  F2FP.BF16.PACK_AB R144, R205, R206 ;  /* 0x000000cecd90723e */ /* 0x000fe400000010ff */
[----:B------:R1:W5:Y:S02]  /*6fd0*/  MUFU.EX2 R179, R55 ;  /* 0x0000003700b37308 */ /* 0x0003640000000800 */
[-C--:B--2---:R-:W-:Y:S01]  /*6fe0*/  HMMA.16816.F32.BF16 R4, R140, R148.reuse, R4 ;  /* 0x000000948c04723c */ /* 0x084fe20000041804 */
[----:B---3--:R-:W-:Y:S04]  /*6ff0*/  LDSM.16.MT88.4 R44, [R209+0x900] ;  /* 0x00090000d12c783b */ /* 0x008fe80000004200 */
[----:B------:R-:W-:Y:S02]  /*7000*/  F2FP.BF16.PACK_AB R146, R203, R204 ;  /* 0x000000cccb92723e */ /* 0x000fe400000010ff */
[----:B------:R-:W-:Y:S01]  /*7010*/  F2FP.BF16.PACK_AB R145, R165, R176 ;  /* 0x000000b0a591723e */ /* 0x000fe200000010ff */
[----:B------:R-:W-:Y:S01]  /*7020*/  MUFU.EX2 R193, R40 ;  /* 0x0000002800c17308 */ /* 0x000fe20000000800 */
[----:B------:R-:W-:Y:S07]  /*7030*/  F2FP.BF16.PACK_AB R147, R175, R164 ;  /* 0x000000a4af93723e */ /* 0x000fee00000010ff */
[C---:B------:R-:W-:Y:S02]  /*7040*/  HMMA.16816.F32.BF16 R8, R144.reuse, R148, R8 ;  /* 0x000000949008723c */ /* 0x040fe40000041808 */
[----:B------:R-:W2:Y:S01]  /*7050*/  MUFU.EX2 R194, R41 ;  /* 0x0000002900c27308 */ /* 0x000ea20000000800 */
[----:B-1----:R-:W-:Y:S01]  /*7060*/  LDSM.16.MT88.4 R52, [R209+0x2900] ;  /* 0x00290000d134783b */ /* 0x002fe20000004200 */
[----:B-----5:R-:W-:Y:S04]  /*7070*/  F2FP.BF16.PACK_AB R169, R179, R180 ;  /* 0x000000b4b3a9723e */ /* 0x020fe800000010ff */
[-C--:B------:R-:W-:Y:S04]  /*7080*/  HMMA.16816.F32.BF16 R12, R144, R150.reuse, R12 ;  /* 0x00000096900c723c */ /* 0x080fe8000004180c */
[----:B------:R1:W-:Y:S04]  /*7090*/  MUFU.EX2 R173, R42 ;  /* 0x0000002a00ad7308 */ /* 0x0003e80000000800 */
[C---:B------:R-:W-:Y:S01]  /*70a0*/  HMMA.16816.F32.BF16 R16, R140.reuse, R150, R16 ;  /* 0x000000968c10723c */ /* 0x040fe20000041810 */
[----:B------:R-:W3:Y:S05]  /*70b0*/  LDSM.16.MT88.4 R148, [R209+0x1500] ;  /* 0x00150000d194783b */ /* 0x000eea0000004200 */
[----:B------:R-:W5:Y:S02]  /*70c0*/  MUFU.EX2 R174, R43 ;  /* 0x0000002b00ae7308 */ /* 0x000f640000000800 */
[-C--:B------:R-:W-:Y:S04]  /*70d0*/  HMMA.16816.F32.BF16 R68, R140, R156.reuse, R68 ;  /* 0x0000009c8c44723c */ /* 0x080fe80000041844 */
[----:B--2---:R-:W-:Y:S04]  /*70e0*/  F2FP.BF16.PACK_AB R40, R194, R193 ;  /* 0x000000c1c228723e */ /* 0x004fe800000010ff */
[C---:B------:R-:W-:Y:S01]  /*70f0*/  HMMA.16816.F32.BF16 R72, R144.reuse, R156, R72 ;  /* 0x0000009c9048723c */ /* 0x040fe20000041848 */
[----:B------:R-:W-:Y:S03]  /*7100*/  MUFU.EX2 R178, R66 ;  /* 0x0000004200b27308 */ /* 0x000fe60000000800 */
[----:B-1----:R-:W-:Y:S04]  /*7110*/  F2FP.BF16.PACK_AB R42, R192, R191 ;  /* 0x000000bfc02a723e */ /* 0x002fe800000010ff */
[-C--:B------:R-:W-:Y:S03]  /*7120*/  HMMA.16816.F32.BF16 R76, R144, R158.reuse, R76 ;  /* 0x0000009e904c723c */ /* 0x080fe6000004184c */
[----:B------:R-:W-:Y:S01]  /*7130*/  MUFU.EX2 R66, R57 ;  /* 0x0000003900427308 */ /* 0x000fe20000000800 */
[----:B-----5:R-:W-:Y:S04]  /*7140*/  F2FP.BF16.PACK_AB R41, R174, R173 ;  /* 0x000000adae29723e */ /* 0x020fe800000010ff */
[C---:B------:R-:W-:Y:S01]  /*7150*/  HMMA.16816.F32.BF16 R80, R140.reuse, R158, R80 ;  /* 0x0000009e8c50723c */ /* 0x040fe20000041850 */
[----:B------:R-:W1:Y:S03]  /*7160*/  LDSM.16.MT88.4 R156, [R208+0x2500] ;  /* 0x00250000d09c783b */ /* 0x000e660000004200 */
[----:B------:R-:W-:Y:S01]  /*7170*/  F2FP.BF16.PACK_AB R43, R138, R172 ;  /* 0x000000ac8a2b723e */ /* 0x000fe200000010ff */
[----:B------:R-:W2:Y:S03]  /*7180*/  MUFU.EX2 R177, R67 ;  /* 0x0000004300b17308 */ /* 0x000ea60000000800 */
[-C--:B----4-:R-:W-:Y:S07]  /*7190*/  HMMA.16816.F32.BF16 R84, R140, R152.reuse, R84 ;  /* 0x000000988c54723c */ /* 0x090fee0000041854 */
[----:B------:R-:W-:Y:S01]  /*71a0*/  MUFU.EX2 R67, R56 ;  /* 0x0000003800437308 */ /* 0x000fe20000000800 */
[C---:B------:R-:W-:Y:S08]  /*71b0*/  HMMA.16816.F32.BF16 R88, R144.reuse, R152, R88 ;  /* 0x000000989058723c */ /* 0x040ff00000041858 */
[-C--:B------:R-:W-:Y:S01]  /*71c0*/  HMMA.16816.F32.BF16 R92, R144, R154.reuse, R92 ;  /* 0x0000009a905c723c */ /* 0x080fe2000004185c */
[----:B------:R-:W-:Y:S03]  /*71d0*/  MUFU.EX2 R188, R64 ;  /* 0x0000004000bc7308 */ /* 0x000fe60000000800 */
[----:B--2---:R-:W-:Y:S04]  /*71e0*/  F2FP.BF16.PACK_AB R171, R177, R178 ;  /* 0x000000b2b1ab723e */ /* 0x004fe800000010ff */
[C---:B------:R-:W-:Y:S01]  /*71f0*/  HMMA.16816.F32.BF16 R96, R140.reuse, R154, R96 ;  /* 0x0000009a8c60723c */ /* 0x040fe20000041860 */
[----:B------:R-:W-:Y:S02]  /*7200*/  LDSM.16.MT88.4 R152, [R208+0xd00] ;  /* 0x000d0000d098783b */ /* 0x000fe40000004200 */
[----:B------:R-:W-:Y:S05]  /*7210*/  MUFU.EX2 R64, R61 ;  /* 0x0000003d00407308 */ /* 0x000fea0000000800 */
[-C--:B---3--:R-:W-:Y:S05]  /*7220*/  HMMA.16816.F32.BF16 R20, R140, R148.reuse, R20 ;  /* 0x000000948c14723c */ /* 0x088fea0000041814 */
[----:B------:R-:W-:Y:S03]  /*7230*/  MUFU.EX2 R61, R58 ;  /* 0x0000003a003d7308 */ /* 0x000fe60000000800 */
[C---:B------:R-:W-:Y:S07]  /*7240*/  HMMA.16816.F32.BF16 R100, R144.reuse, R148, R100 ;  /* 0x000000949064723c */ /* 0x040fee0000041864 */
[----:B------:R-:W2:Y:S01]  /*7250*/  MUFU.EX2 R187, R65 ;  /* 0x0000004100bb7308 */ /* 0x000ea20000000800 */
[-C--:B------:R-:W-:Y:S08]  /*7260*/  HMMA.16816.F32.BF16 R32, R144, R150.reuse, R32 ;  /* 0x000000969020723c */ /* 0x080ff00000041820 */
[C---:B------:R-:W-:Y:S01]  /*7270*/  HMMA.16816.F32.BF16 R104, R140.reuse, R150, R104 ;  /* 0x000000968c68723c */ /* 0x040fe20000041868 */
[----:B------:R-:W3:Y:S07]  /*7280*/  MUFU.EX2 R65, R60 ;  /* 0x0000003c00417308 */ /* 0x000eee0000000800 */
[-C--:B-1----:R-:W-:Y:S03]  /*7290*/  HMMA.16816.F32.BF16 R108, R140, R156.reuse, R108 ;  /* 0x0000009c8c6c723c */ /* 0x082fe6000004186c */
[----:B------:R1:W4:Y:S01]  /*72a0*/  MUFU.EX2 R60, R59 ;  /* 0x0000003b003c7308 */ /* 0x0003220000000800 */
[----:B--2---:R-:W-:Y:S04]  /*72b0*/  F2FP.BF16.PACK_AB R170, R187, R188 ;  /* 0x000000bcbbaa723e */ /* 0x004fe800000010ff */
[C---:B------:R-:W-:Y:S05]  /*72c0*/  HMMA.16816.F32.BF16 R112, R144.reuse, R156, R112 ;  /* 0x0000009c9070723c */ /* 0x040fea0000041870 */
[----:B------:R-:W-:Y:S03]  /*72d0*/  MUFU.EX2 R62, R62 ;  /* 0x0000003e003e7308 */ /* 0x000fe60000000800 */
[-C--:B------:R-:W-:Y:S07]  /*72e0*/  HMMA.16816.F32.BF16 R116, R144, R158.reuse, R116 ;  /* 0x0000009e9074723c */ /* 0x080fee0000041874 */
[----:B------:R-:W2:Y:S01]  /*72f0*/  MUFU.EX2 R137, R137 ;  /* 0x0000008900897308 */ /* 0x000ea20000000800 */
[C---:B------:R-:W-:Y:S01]  /*7300*/  HMMA.16816.F32.BF16 R120, R140.reuse, R158, R120 ;  /* 0x0000009e8c78723c */ /* 0x040fe20000041878 */
[----:B-1----:R-:W-:Y:S07]  /*7310*/  LDSM.16.MT88.4 R56, [R209+0x1d00] ;  /* 0x001d0000d138783b */ /* 0x002fee0000004200 */
[-C--:B------:R-:W-:Y:S08]  /*7320*/  HMMA.16816.F32.BF16 R24, R140, R36.reuse, R24 ;  /* 0x000000248c18723c */ /* 0x080ff00000041818 */
[C---:B------:R-:W-:Y:S07]  /*7330*/  HMMA.16816.F32.BF16 R124, R144.reuse, R36, R124 ;  /* 0x00000024907c723c */ /* 0x040fee000004187c */
[----:B------:R-:W-:Y:S01]  /*7340*/  F2FP.BF16.PACK_AB R36, R201, R202 ;  /* 0x000000cac924723e */ /* 0x000fe200000010ff */
[-C--:B------:R-:W-:Y:S04]  /*7350*/  HMMA.16816.F32.BF16 R128, R144, R38.reuse, R128 ;  /* 0x000000269080723c */ /* 0x080fe80000041880 */
[----:B------:R-:W-:Y:S04]  /*7360*/  F2FP.BF16.PACK_AB R37, R196, R198 ;  /* 0x000000c6c425723e */ /* 0x000fe800000010ff */
[----:B------:R-:W-:Y:S01]  /*7370*/  HMMA.16816.F32.BF16 R28, R140, R38, R28 ;  /* 0x000000268c1c723c */ /* 0x000fe2000004181c */
[----:B------:R-:W1:Y:S06]  /*7380*/  LDSM.16.MT88.4 R140, [R208+0x1900] ;  /* 0x00190000d08c783b */ /* 0x000e6c0000004200 */
[----:B------:R-:W-:Y:S02]  /*7390*/  F2FP.BF16.PACK_AB R38, R199, R200 ;  /* 0x000000c8c726723e */ /* 0x000fe400000010ff */
[----:B------:R-:W-:Y:S07]  /*73a0*/  F2FP.BF16.PACK_AB R39, R197, R195 ;  /* 0x000000c3c527723e */ /* 0x000fee00000010ff */
[-C--:B------:R-:W-:Y:S08]  /*73b0*/  HMMA.16816.F32.BF16 R4, R36, R48.reuse, R4 ;  /* 0x000000302404723c */ /* 0x080ff00000041804 */
[C---:B------:R-:W-:Y:S08]  /*73c0*/  HMMA.16816.F32.BF16 R8, R40.reuse, R48, R8 ;  /* 0x000000302808723c */ /* 0x040ff00000041808 */
[-C--:B------:R-:W-:Y:S08]  /*73d0*/  HMMA.16816.F32.BF16 R12, R40, R50.reuse, R12 ;  /* 0x00000032280c723c */ /* 0x080ff0000004180c */
[C---:B------:R-:W-:Y:S01]  /*73e0*/  HMMA.16816.F32.BF16 R16, R36.reuse, R50, R16 ;  /* 0x000000322410723c */ /* 0x040fe20000041810 */
[----:B------:R-:W5:Y:S07]  /*73f0*/  LDSM.16.MT88.4 R48, [R209+0x1900] ;  /* 0x00190000d130783b */ /* 0x000f6e0000004200 */
[-C--:B------:R-:W-:Y:S08]  /*7400*/  HMMA.16816.F32.BF16 R68, R36, R44.reuse, R68 ;  /* 0x0000002c2444723c */ /* 0x080ff00000041844 */
[C---:B------:R-:W-:Y:S08]  /*7410*/  HMMA.16816.F32.BF16 R72, R40.reuse, R44, R72 ;  /* 0x0000002c2848723c */ /* 0x040ff00000041848 */
[-C--:B------:R-:W-:Y:S08]  /*7420*/  HMMA.16816.F32.BF16 R76, R40, R46.reuse, R76 ;  /* 0x0000002e284c723c */ /* 0x080ff0000004184c */
[C---:B------:R-:W-:Y:S01]  /*7430*/  HMMA.16816.F32.BF16 R80, R36.reuse, R46, R80 ;  /* 0x0000002e2450723c */ /* 0x040fe20000041850 */
[----:B------:R-:W2:Y:S07]  /*7440*/  LDSM.16.MT88.4 R44, [R208+0x2900] ;  /* 0x00290000d02c783b */ /* 0x000eae0000004200 */
[-C--:B-1----:R-:W-:Y:S08]  /*7450*/  HMMA.16816.F32.BF16 R84, R36, R140.reuse, R84 ;  /* 0x0000008c2454723c */ /* 0x082ff00000041854 */
[C---:B------:R-:W-:Y:S08]  /*7460*/  HMMA.16816.F32.BF16 R88, R40.reuse, R140, R88 ;  /* 0x0000008c2858723c */ /* 0x040ff00000041858 */
[-C--:B------:R-:W-:Y:S08]  /*7470*/  HMMA.16816.F32.BF16 R92, R40, R142.reuse, R92 ;  /* 0x0000008e285c723c */ /* 0x080ff0000004185c */
[C---:B------:R-:W-:Y:S08]  /*7480*/  HMMA.16816.F32.BF16 R96, R36.reuse, R142, R96 ;  /* 0x0000008e2460723c */ /* 0x040ff00000041860 */
[-C--:B-----5:R-:W-:Y:S08]  /*7490*/  HMMA.16816.F32.BF16 R20, R36, R48.reuse, R20 ;  /* 0x000000302414723c */ /* 0x0a0ff00000041814 */
[C---:B------:R-:W-:Y:S08]  /*74a0*/  HMMA.16816.F32.BF16 R100, R40.reuse, R48, R100 ;  /* 0x000000302864723c */ /* 0x040ff00000041864 */
[-C--:B------:R-:W-:Y:S08]  /*74b0*/  HMMA.16816.F32.BF16 R32, R40, R50.reuse, R32 ;  /* 0x000000322820723c */ /* 0x080ff00000041820 */
[C---:B------:R-:W-:Y:S01]  /*74c0*/  HMMA.16816.F32.BF16 R104, R36.reuse, R50, R104 ;  /* 0x000000322468723c */ /* 0x040fe20000041868 */
[----:B------:R-:W-:Y:S07]  /*74d0*/  LDSM.16.MT88.4 R48, [R208+0x1d00] ;  /* 0x001d0000d030783b */ /* 0x000fee0000004200 */
[-C--:B--2---:R-:W-:Y:S08]  /*74e0*/  HMMA.16816.F32.BF16 R108, R36, R44.reuse, R108 ;  /* 0x0000002c246c723c */ /* 0x084ff0000004186c */
[C---:B------:R-:W-:Y:S08]  /*74f0*/  HMMA.16816.F32.BF16 R112, R40.reuse, R44, R112 ;  /* 0x0000002c2870723c */ /* 0x040ff00000041870 */
[-C--:B------:R-:W-:Y:S08]  /*7500*/  HMMA.16816.F32.BF16 R116, R40, R46.reuse, R116 ;  /* 0x0000002e2874723c */ /* 0x080ff00000041874 */
[C---:B------:R-:W-:Y:S01]  /*7510*/  HMMA.16816.F32.BF16 R120, R36.reuse, R46, R120 ;  /* 0x0000002e2478723c */ /* 0x040fe20000041878 */
[----:B------:R-:W1:Y:S07]  /*7520*/  LDSM.16.MT88.4 R44, [R209+0xd00] ;  /* 0x000d0000d12c783b */ /* 0x000e6e0000004200 */
[-C--:B------:R-:W-:Y:S08]  /*7530*/  HMMA.16816.F32.BF16 R24, R36, R52.reuse, R24 ;  /* 0x000000342418723c */ /* 0x080ff00000041818 */
[C---:B------:R-:W-:Y:S08]  /*7540*/  HMMA.16816.F32.BF16 R124, R40.reuse, R52, R124 ;  /* 0x00000034287c723c */ /* 0x040ff0000004187c */
[-C--:B------:R-:W-:Y:S01]  /*7550*/  HMMA.16816.F32.BF16 R128, R40, R54.reuse, R128 ;  /* 0x000000362880723c */ /* 0x080fe20000041880 */
[----:B------:R-:W2:Y:S07]  /*7560*/  LDSM.16.MT88.4 R40, [R208+0x2d00] ;  /* 0x002d0000d028783b */ /* 0x000eae0000004200 */
[----:B------:R-:W-:Y:S07]  /*7570*/  HMMA.16816.F32.BF16 R28, R36, R54, R28 ;  /* 0x00000036241c723c */ /* 0x000fee000004181c */
[----:B------:R-:W-:Y:S01]  /*7580*/  F2FP.BF16.PACK_AB R36, R66, R67 ;  /* 0x000000434224723e */ /* 0x000fe200000010ff */
[-C--:B------:R-:W-:Y:S01]  /*7590*/  HMMA.16816.F32.BF16 R144, R168, R152.reuse, R4 ;  /* 0x00000098a890723c */ /* 0x080fe20000041804 */
[----:B------:R-:W5:Y:S04]  /*75a0*/  LDSM.16.MT88.4 R4, [R209+0x2d00] ;  /* 0x002d0000d104783b */ /* 0x000f680000004200 */
[----:B---3--:R-:W-:Y:S02]  /*75b0*/  F2FP.BF16.PACK_AB R38, R64, R65 ;  /* 0x000000414026723e */ /* 0x008fe400000010ff */
[----:B----4-:R-:W-:Y:S02]  /*75c0*/  F2FP.BF16.PACK_AB R37, R60, R61 ;  /* 0x0000003d3c25723e */ /* 0x010fe400000010ff */
[----:B------:R-:W-:Y:S07]  /*75d0*/  F2FP.BF16.PACK_AB R39, R137, R62 ;  /* 0x0000003e8927723e */ /* 0x000fee00000010ff */
[C---:B------:R-:W-:Y:S07]  /*75e0*/  HMMA.16816.F32.BF16 R140, R36.reuse, R152, R8 ;  /* 0x00000098248c723c */ /* 0x040fee0000041808 */
[----:B------:R-:W-:Y:S01]  /*75f0*/  FADD.FTZ R9, R242, R133 ;  /* 0x00000085f2097221 */ /* 0x000fe20000010000 */
[-C--:B------:R-:W-:Y:S04]  /*7600*/  HMMA.16816.F32.BF16 R148, R36, R154.reuse, R12 ;  /* 0x0000009a2494723c */ /* 0x080fe8000004180c */
[----:B------:R-:W-:Y:S02]  /*7610*/  FADD.FTZ R9, R244, R9 ;  /* 0x00000009f4097221 */ /* 0x000fe40000010000 */
[----:B------:R-:W-:Y:S02]  /*7620*/  FADD.FTZ R8, R234, R3 ;  /* 0x00000003ea087221 */ /* 0x000fe40000010000 */
[C---:B------:R-:W-:Y:S04]  /*7630*/  HMMA.16816.F32.BF16 R152, R168.reuse, R154, R16 ;  /* 0x0000009aa898723c */ /* 0x040fe80000041810 */
[----:B------:R-:W-:Y:S02]  /*7640*/  FADD.FTZ R12, R239, R132 ;  /* 0x00000084ef0c7221 */ /* 0x000fe40000010000 */
[----:B------:R-:W-:Y:S02]  /*7650*/  FADD.FTZ R3, R185, R0 ;  /* 0x00000000b9037221 */ /* 0x000fe40000010000 */
[-C--:B-1----:R-:W-:Y:S04]  /*7660*/  HMMA.16816.F32.BF16 R68, R168, R44.reuse, R68 ;  /* 0x0000002ca844723c */ /* 0x082fe80000041844 */
[----:B------:R-:W-:Y:S02]  /*7670*/  FADD.FTZ R12, R240, R12 ;  /* 0x0000000cf00c7221 */ /* 0x000fe40000010000 */
[----:B------:R-:W-:Y:S02]  /*7680*/  FADD.FTZ R0, R243, R9 ;  /* 0x00000009f3007221 */ /* 0x000fe40000010000 */
[C---:B------:R-:W-:Y:S04]  /*7690*/  HMMA.16816.F32.BF16 R72, R36.reuse, R44, R72 ;  /* 0x0000002c2448723c */ /* 0x040fe80000041848 */
[----:B------:R-:W-:Y:S02]  /*76a0*/  FADD.FTZ R10, R186, R3 ;  /* 0x00000003ba0a7221 */ /* 0x000fe40000010000 */
[----:B------:R-:W-:Y:S02]  /*76b0*/  FADD.FTZ R12, R238, R12 ;  /* 0x0000000cee0c7221 */ /* 0x000fe40000010000 */
[-C--:B------:R-:W-:Y:S04]  /*76c0*/  HMMA.16816.F32.BF16 R76, R36, R46.reuse, R76 ;  /* 0x0000002e244c723c */ /* 0x080fe8000004184c */
        /* <DEDUP_REMOVED lines=29> */
[-C--:B--2---:R-:W-:Y:S04]  /*78a0*/  HMMA.16816.F32.BF16 R108, R168, R40.reuse, R108 ;  /* 0x00000028a86c723c */ /* 0x084fe8000004186c */
[----:B------:R-:W-:Y:S02]  /*78b0*/  FADD.FTZ R10, R173, R8 ;  /* 0x00000008ad0a7221 */ /* 0x000fe40000010000 */
[----:B------:R-:W-:Y:S02]  /*78c0*/  FADD.FTZ R9, R201, R3 ;  /* 0x00000003c9097221 */ /* 0x000fe40000010000 */
[C---:B------:R-:W-:Y:S04]  /*78d0*/  HMMA.16816.F32.BF16 R112, R36.reuse, R40, R112 ;  /* 0x000000282470723c */ /* 0x040fe80000041870 */
[----:B------:R-:W-:Y:S02]  /*78e0*/  FADD.FTZ R8, R196, R0 ;  /* 0x00000000c4087221 */ /* 0x000fe40000010000 */
[----:B------:R-:W-:Y:S02]  /*78f0*/  FADD.FTZ R3, R174, R10 ;  /* 0x0000000aae037221 */ /* 0x000fe40000010000 */
[----:B------:R-:W-:Y:S01]  /*7900*/  FADD.FTZ R0, R200, R9 ;  /* 0x00000009c8007221 */ /* 0x000fe20000010000 */
[-C--:B------:R-:W-:Y:S03]  /*7910*/  HMMA.16816.F32.BF16 R116, R36, R42.reuse, R116 ;  /* 0x0000002a2474723c */ /* 0x080fe60000041874 */
[----:B------:R-:W-:Y:S02]  /*7920*/  FADD.FTZ R10, R195, R8 ;  /* 0x00000008c30a7221 */ /* 0x000fe40000010000 */
[----:B------:R-:W-:Y:S03]  /*7930*/  FADD.FTZ R9, R199, R0 ;  /* 0x00000000c7097221 */ /* 0x000fe60000010000 */
[C---:B------:R-:W-:Y:S04]  /*7940*/  HMMA.16816.F32.BF16 R120, R168.reuse, R42, R120 ;  /* 0x0000002aa878723c */ /* 0x040fe80000041878 */
[----:B------:R-:W-:Y:S04]  /*7950*/  FADD.FTZ R9, R189, R9 ;  /* 0x00000009bd097221 */ /* 0x000fe80000010000 */
[-C--:B-----5:R-:W-:Y:S08]  /*7960*/  HMMA.16816.F32.BF16 R164, R168, R4.reuse, R24 ;  /* 0x00000004a8a4723c */ /* 0x0a0ff00000041818 */
[C---:B------:R-:W-:Y:S07]  /*7970*/  HMMA.16816.F32.BF16 R124, R36.reuse, R4, R124 ;  /* 0x00000004247c723c */ /* 0x040fee000004187c */
[----:B------:R-:W-:Y:S01]  /*7980*/  FADD.FTZ R4, R194, R11 ;  /* 0x0000000bc2047221 */ /* 0x000fe20000010000 */
[-C--:B------:R-:W-:Y:S04]  /*7990*/  HMMA.16816.F32.BF16 R128, R36, R6.reuse, R128 ;  /* 0x000000062480723c */ /* 0x080fe80000041880 */
[----:B------:R-:W-:Y:S02]  /*79a0*/  FADD.FTZ R8, R191, R4 ;  /* 0x00000004bf087221 */ /* 0x000fe40000010000 */
[----:B------:R-:W-:Y:S02]  /*79b0*/  FADD.FTZ R5, R172, R3 ;  /* 0x00000003ac057221 */ /* 0x000fe40000010000 */
[----:B------:R-:W-:Y:S01]  /*79c0*/  FADD.FTZ R4, R197, R10 ;  /* 0x0000000ac5047221 */ /* 0x000fe20000010000 */
[----:B------:R-:W-:Y:S04]  /*79d0*/  HMMA.16816.F32.BF16 R168, R168, R6, R28 ;  /* 0x00000006a8a8723c */ /* 0x000fe8000004181c */
[----:B------:R-:W-:Y:S02]  /*79e0*/  FADD.FTZ R3, R192, R8 ;  /* 0x00000008c0037221 */ /* 0x000fe40000010000 */
[----:B------:R-:W-:Y:S01]  /*79f0*/  FADD.FTZ R0, R138, R5 ;  /* 0x000000058a007221 */ /* 0x000fe20000010000 */
[----:B------:R-:W-:Y:S01]  /*7a00*/  MOV R138, R2 ;  /* 0x00000002008a7202 */ /* 0x000fe20000000f00 */
[----:B------:R-:W-:Y:S04]  /*7a10*/  FADD.FTZ R8, R180, R4 ;  /* 0x00000004b4087221 */ /* 0x000fe80000010000 */
[----:B------:R-:W-:Y:S02]  /*7a20*/  FADD.FTZ R5, R67, R3 ;  /* 0x0000000343057221 */ /* 0x000fe40000010000 */
        /* <DEDUP_REMOVED lines=11> */
[----:B------:R-:W-:Y:S01]  /*7ae0*/  FADD.FTZ R247, R64, R3 ;  /* 0x0000000340f77221 */ /* 0x000fe20000010000 */
[----:B------:R-:W-:Y:S01]  /*7af0*/  MOV R3, R135 ;  /* 0x0000008700037202 */ /* 0x000fe20000000f00 */
[----:B------:R-:W-:Y:S01]  /*7b00*/  FADD.FTZ R248, R137, R0 ;  /* 0x0000000089f87221 */ /* 0x000fe20000010000 */
[----:B------:R-:W-:Y:S02]  /*7b10*/  MOV R0, R136 ;  /* 0x0000008800007202 */ /* 0x000fe40000000f00 */
[----:B------:R-:W-:Y:S01]  /*7b20*/  MOV R137, R134 ;  /* 0x0000008600897202 */ /* 0x000fe20000000f00 */
[----:B------:R-:W-:-:S05]  /*7b30*/  @P0 BRA `(.L_x_11) ;  /* 0xffffcf3000000947 */ /* 0x000fca000383ffff */
.L_x_10:
[----:B------:R-:W1:Y:S01]  /*7b40*/  SHFL.BFLY PT, R11, R245, 0x2, 0x1f ;  /* 0x0c401f00f50b7f89 */ /* 0x000e6200000e0000 */
[----:B------:R-:W-:-:S02]  /*7b50*/  MOV R18, 0xff800000 ;  /* 0xff80000000127802 */ /* 0x000fc40000000f00 */
[----:B------:R-:W-:Y:S01]  /*7b60*/  MOV R19, 0xff800000 ;  /* 0xff80000000137802 */ /* 0x000fe20000000f00 */
[----:B------:R-:W2:Y:S01]  /*7b70*/  SHFL.BFLY PT, R7, R247, 0x2, 0x1f ;  /* 0x0c401f00f7077f89 */ /* 0x000ea200000e0000 */
[----:B------:R-:W-:Y:S02]  /*7b80*/  MOV R20, 0xff800000 ;  /* 0xff80000000147802 */ /* 0x000fe40000000f00 */
[----:B------:R-:W-:Y:S01]  /*7b90*/  MOV R21, 0xff800000 ;  /* 0xff80000000157802 */ /* 0x000fe20000000f00 */
[----:B------:R-:W3:Y:S01]  /*7ba0*/  SHFL.BFLY PT, R9, R246, 0x2, 0x1f ;  /* 0x0c401f00f6097f89 */ /* 0x000ee200000e0000 */
[----:B------:R-:W-:-:S03]  /*7bb0*/  PLOP3.LUT P4, PT, PT, PT, PT, 0x8, 0x0 ;  /* 0x000000000000781c */ /* 0x000fc60003f8e170 */
[----:B------:R-:W4:Y:S01]  /*7bc0*/  SHFL.BFLY PT, R6, R248, 0x2, 0x1f ;  /* 0x0c401f00f8067f89 */ /* 0x000f2200000e0000 */
[----:B-1----:R-:W-:Y:S02]  /*7bd0*/  FADD.FTZ R11, R11, R245 ;  /* 0x000000f50b0b7221 */ /* 0x002fe40000010000 */
[----:B--2---:R-:W-:-:S03]  /*7be0*/  FADD.FTZ R7, R7, R247 ;  /* 0x000000f707077221 */ /* 0x004fc60000010000 */
[----:B------:R-:W1:Y:S01]  /*7bf0*/  SHFL.BFLY PT, R0, R11, 0x1, 0x1f ;  /* 0x0c201f000b007f89 */ /* 0x000e6200000e0000 */
[----:B---3--:R-:W-:-:S03]  /*7c00*/  FADD.FTZ R9, R9, R246 ;  /* 0x000000f609097221 */ /* 0x008fc60000010000 */
[----:B------:R-:W2:Y:S01]  /*7c10*/  SHFL.BFLY PT, R3, R7, 0x1, 0x1f ;  /* 0x0c201f0007037f89 */ /* 0x000ea200000e0000 */
[----:B----4-:R-:W-:-:S03]  /*7c20*/  FADD.FTZ R6, R6, R248 ;  /* 0x000000f806067221 */ /* 0x010fc60000010000 */
[----:B------:R-:W3:Y:S04]  /*7c30*/  SHFL.BFLY PT, R4, R9, 0x1, 0x1f ;  /* 0x0c201f0009047f89 */ /* 0x000ee800000e0000 */
[----:B------:R-:W4:Y:S01]  /*7c40*/  SHFL.BFLY PT, R5, R6, 0x1, 0x1f ;  /* 0x0c201f0006057f89 */ /* 0x000f2200000e0000 */
[----:B-1----:R-:W-:Y:S01]  /*7c50*/  FADD.FTZ R11, R11, R0 ;  /* 0x000000000b0b7221 */ /* 0x002fe20000010000 */
[----:B------:R-:W-:Y:S01]  /*7c60*/  MOV R0, RZ ;  /* 0x000000ff00007202 */ /* 0x000fe20000000f00 */
[----:B--2---:R-:W-:-:S03]  /*7c70*/  FADD.FTZ R7, R7, R3 ;  /* 0x0000000307077221 */ /* 0x004fc60000010000 */
[----:B------:R-:W-:Y:S02]  /*7c80*/  FSETP.NE.FTZ.AND P3, PT, R11, RZ, PT ;  /* 0x000000ff0b00720b */ /* 0x000fe40003f75000 */
[----:B------:R-:W-:Y:S01]  /*7c90*/  MOV R3, RZ ;  /* 0x000000ff00037202 */ /* 0x000fe20000000f00 */
[----:B---3--:R-:W-:Y:S01]  /*7ca0*/  FADD.FTZ R9, R9, R4 ;  /* 0x0000000409097221 */ /* 0x008fe20000010000 */
[----:B------:R-:W-:Y:S02]  /*7cb0*/  FSETP.NE.FTZ.AND P1, PT, R7, RZ, PT ;  /* 0x000000ff0700720b */ /* 0x000fe40003f35000 */
[----:B------:R-:W-:Y:S01]  /*7cc0*/  MOV R4, RZ ;  /* 0x000000ff00047202 */ /* 0x000fe20000000f00 */
[----:B----4-:R-:W-:Y:S01]  /*7cd0*/  FADD.FTZ R6, R5, R6 ;  /* 0x0000000605067221 */ /* 0x010fe20000010000 */
[----:B------:R-:W-:-:S04]  /*7ce0*/  FSETP.NE.FTZ.AND P2, PT, R9, RZ, PT ;  /* 0x000000ff0900720b */ /* 0x000fc80003f55000 */
[----:B------:R-:W-:Y:S01]  /*7cf0*/  FSETP.NE.FTZ.AND P0, PT, R6, RZ, PT ;  /* 0x000000ff0600720b */ /* 0x000fe20003f15000 */
[----:B------:R-:W1:Y:S08]  /*7d00*/  @P3 MUFU.RCP R0, R11 ;  /* 0x0000000b00003308 */ /* 0x000e700000001000 */
[----:B------:R-:W2:Y:S04]  /*7d10*/  @P1 MUFU.RCP R3, R7 ;  /* 0x0000000700031308 */ /* 0x000ea80000001000 */
[----:B------:R-:W-:Y:S01]  /*7d20*/  @P0 MOV R8, 0x3f317218 ;  /* 0x3f31721800080802 */ /* 0x000fe20000000f00 */
[----:B-1----:R-:W-:-:S03]  /*7d30*/  FMUL.FTZ R144, R0, R144 ;  /* 0x0000009000907220 */ /* 0x002fc60000410000 */
[----:B------:R-:W1:Y:S01]  /*7d40*/  @P2 MUFU.RCP R4, R9 ;  /* 0x0000000900042308 */ /* 0x000e620000001000 */
[C---:B------:R-:W-:Y:S02]  /*7d50*/  FMUL.FTZ R145, R0.reuse, R145 ;  /* 0x0000009100917220 */ /* 0x040fe40000410000 */
[C---:B------:R-:W-:Y:S02]  /*7d60*/  FMUL.FTZ R152, R0.reuse, R152 ;  /* 0x0000009800987220 */ /* 0x040fe40000410000 */
[C---:B------:R-:W-:Y:S02]  /*7d70*/  FMUL.FTZ R153, R0.reuse, R153 ;  /* 0x0000009900997220 */ /* 0x040fe40000410000 */
[C---:B------:R-:W-:Y:S01]  /*7d80*/  FMUL.FTZ R68, R0.reuse, R68 ;  /* 0x0000004400447220 */ /* 0x040fe20000410000 */
[----:B------:R-:W-:Y:S01]  /*7d90*/  @P3 MUFU.LG2 R11, R11 ;  /* 0x0000000b000b3308 */ /* 0x000fe20000000c00 */
[C---:B------:R-:W-:Y:S02]  /*7da0*/  FMUL.FTZ R69, R0.reuse, R69 ;  /* 0x0000004500457220 */ /* 0x040fe40000410000 */
[----:B------:R-:W-:-:S02]  /*7db0*/  FMUL.FTZ R80, R0, R80 ;  /* 0x0000005000507220 */ /* 0x000fc40000410000 */
[C---:B------:R-:W-:Y:S02]  /*7dc0*/  FMUL.FTZ R81, R0.reuse, R81 ;  /* 0x0000005100517220 */ /* 0x040fe40000410000 */
[C---:B------:R-:W-:Y:S01]  /*7dd0*/  FMUL.FTZ R84, R0.reuse, R84 ;  /* 0x0000005400547220 */ /* 0x040fe20000410000 */
[----:B------:R-:W-:Y:S01]  /*7de0*/  @P2 MUFU.LG2 R9, R9 ;  /* 0x0000000900092308 */ /* 0x000fe20000000c00 */
[C---:B------:R-:W-:Y:S02]  /*7df0*/  FMUL.FTZ R85, R0.reuse, R85 ;  /* 0x0000005500557220 */ /* 0x040fe40000410000 */
[C---:B------:R-:W-:Y:S02]  /*7e00*/  FMUL.FTZ R96, R0.reuse, R96 ;  /* 0x0000006000607220 */ /* 0x040fe40000410000 */
[C---:B------:R-:W-:Y:S02]  /*7e10*/  FMUL.FTZ R97, R0.reuse, R97 ;  /* 0x0000006100617220 */ /* 0x040fe40000410000 */
[C---:B------:R-:W-:Y:S01]  /*7e20*/  FMUL.FTZ R156, R0.reuse, R156 ;  /* 0x0000009c009c7220 */ /* 0x040fe20000410000 */
[----:B------:R-:W-:Y:S01]  /*7e30*/  @P1 MUFU.LG2 R7, R7 ;  /* 0x0000000700071308 */ /* 0x000fe20000000c00 */
[----:B------:R-:W-:-:S02]  /*7e40*/  FMUL.FTZ R157, R0, R157 ;  /* 0x0000009d009d7220 */ /* 0x000fc40000410000 */
[C---:B------:R-:W-:Y:S02]  /*7e50*/  FMUL.FTZ R104, R0.reuse, R104 ;  /* 0x0000006800687220 */ /* 0x040fe40000410000 */
[C---:B------:R-:W-:Y:S02]  /*7e60*/  FMUL.FTZ R105, R0.reuse, R105 ;  /* 0x0000006900697220 */ /* 0x040fe40000410000 */
[C---:B------:R-:W-:Y:S02]  /*7e70*/  FMUL.FTZ R108, R0.reuse, R108 ;  /* 0x0000006c006c7220 */ /* 0x040fe40000410000 */
[C---:B------:R-:W-:Y:S02]  /*7e80*/  FMUL.FTZ R109, R0.reuse, R109 ;  /* 0x0000006d006d7220 */ /* 0x040fe40000410000 */
[C---:B------:R-:W-:Y:S02]  /*7e90*/  FMUL.FTZ R120, R0.reuse, R120 ;  /* 0x0000007800787220 */ /* 0x040fe40000410000 */
[----:B------:R-:W-:-:S02]  /*7ea0*/  FMUL.FTZ R121, R0, R121 ;  /* 0x0000007900797220 */ /* 0x000fc40000410000 */
[C---:B------:R-:W-:Y:S02]  /*7eb0*/  FMUL.FTZ R164, R0.reuse, R164 ;  /* 0x000000a400a47220 */ /* 0x040fe40000410000 */
[C---:B------:R-:W-:Y:S02]  /*7ec0*/  FMUL.FTZ R165, R0.reuse, R165 ;  /* 0x000000a500a57220 */ /* 0x040fe40000410000 */
[C---:B------:R-:W-:Y:S02]  /*7ed0*/  FMUL.FTZ R168, R0.reuse, R168 ;  /* 0x000000a800a87220 */ /* 0x040fe40000410000 */
[----:B------:R-:W-:Y:S01]  /*7ee0*/  FMUL.FTZ R169, R0, R169 ;  /* 0x000000a900a97220 */ /* 0x000fe20000410000 */
[----:B------:R-:W-:Y:S01]  /*7ef0*/  MOV R0, RZ ;  /* 0x000000ff00007202 */ /* 0x000fe20000000f00 */
[C---:B--2---:R-:W-:Y:S02]  /*7f00*/  FMUL.FTZ R140, R3.reuse, R140 ;  /* 0x0000008c038c7220 */ /* 0x044fe40000410000 */
[----:B------:R-:W-:-:S02]  /*7f10*/  FMUL.FTZ R141, R3, R141 ;  /* 0x0000008d038d7220 */ /* 0x000fc40000410000 */
[C---:B------:R-:W-:Y:S01]  /*7f20*/  FMUL.FTZ R148, R3.reuse, R148 ;  /* 0x0000009403947220 */ /* 0x040fe20000410000 */
[----:B------:R-:W2:Y:S01]  /*7f30*/  @P0 MUFU.RCP R0, R6 ;  /* 0x0000000600000308 */ /* 0x000ea20000001000 */
[C---:B------:R-:W-:Y:S02]  /*7f40*/  FMUL.FTZ R149, R3.reuse, R149 ;  /* 0x0000009503957220 */ /* 0x040fe40000410000 */
[C---:B------:R-:W-:Y:S02]  /*7f50*/  FMUL.FTZ R72, R3.reuse, R72 ;  /* 0x0000004803487220 */ /* 0x040fe40000410000 */
[C---:B------:R-:W-:Y:S02]  /*7f60*/  FMUL.FTZ R73, R3.reuse, R73 ;  /* 0x0000004903497220 */ /* 0x040fe40000410000 */
[C---:B------:R-:W-:Y:S01]  /*7f70*/  FMUL.FTZ R76, R3.reuse, R76 ;  /* 0x0000004c034c7220 */ /* 0x040fe20000410000 */
[----:B------:R-:W3:Y:S01]  /*7f80*/  @P0 MUFU.LG2 R6, R6 ;  /* 0x0000000600060308 */ /* 0x000ee20000000c00 */
        /* <DEDUP_REMOVED lines=17> */
[----:B------:R-:W-:Y:S01]  /*80a0*/  @P2 MOV R3, 0x3f317218 ;  /* 0x3f31721800032802 */ /* 0x000fe20000000f00 */
[C---:B-1----:R-:W-:Y:S02]  /*80b0*/  FMUL.FTZ R146, R4.reuse, R146 ;  /* 0x0000009204927220 */ /* 0x042fe40000410000 */
        /* <DEDUP_REMOVED lines=24> */
[C---:B--2---:R-:W-:Y:S02]  /*8240*/  FMUL.FTZ R142, R0.reuse, R142 ;  /* 0x0000008e008e7220 */ /* 0x044fe40000410000 */
        /* <DEDUP_REMOVED lines=24> */
[----:B------:R-:W-:Y:S02]  /*83d0*/  @P2 FMUL.FTZ R5, R3, c[0x0][0x2d0] ;  /* 0x0000b40003052a20 */ /* 0x000fe40000410000 */
[----:B------:R-:W-:-:S02]  /*83e0*/  @P3 FMUL.FTZ R10, R4, c[0x0][0x2d0] ;  /* 0x0000b400040a3a20 */ /* 0x000fc40000410000 */
[----:B------:R-:W-:Y:S02]  /*83f0*/  @P1 FMUL.FTZ R3, R0, c[0x0][0x2d0] ;  /* 0x0000b40000031a20 */ /* 0x000fe40000410000 */
[----:B------:R-:W-:Y:S02]  /*8400*/  @P3 FMUL.FTZ R11, R11, 0.69314718246459960938 ;  /* 0x3f3172180b0b3820 */ /* 0x000fe40000410000 */
[----:B------:R-:W-:Y:S02]  /*8410*/  @P2 FMUL.FTZ R9, R9, 0.69314718246459960938 ;  /* 0x3f31721809092820 */ /* 0x000fe40000410000 */
[----:B------:R-:W-:Y:S02]  /*8420*/  @P1 FMUL.FTZ R7, R7, 0.69314718246459960938 ;  /* 0x3f31721807071820 */ /* 0x000fe40000410000 */
[----:B---3--:R-:W-:Y:S02]  /*8430*/  @P0 FMUL.FTZ R4, R6, 0.69314718246459960938 ;  /* 0x3f31721806040820 */ /* 0x008fe40000410000 */
[----:B------:R-:W-:-:S02]  /*8440*/  @P0 FMUL.FTZ R0, R8, c[0x0][0x2d0] ;  /* 0x0000b40008000a20 */ /* 0x000fc40000410000 */
[----:B------:R-:W-:Y:S02]  /*8450*/  @P3 FFMA.FTZ R18, R10, R136, R11 ;  /* 0x000000880a123223 */ /* 0x000fe4000001000b */
[----:B------:R-:W-:Y:S02]  /*8460*/  @P2 FFMA.FTZ R19, R5, R135, R9 ;  /* 0x0000008705132223 */ /* 0x000fe40000010009 */
[----:B------:R-:W-:Y:S02]  /*8470*/  @P1 FFMA.FTZ R20, R3, R134, R7 ;  /* 0x0000008603141223 */ /* 0x000fe40000010007 */
[----:B------:R-:W-:Y:S02]  /*8480*/  @P0 FFMA.FTZ R21, R0, R2, R4 ;  /* 0x0000000200150223 */ /* 0x000fe40000010004 */
.L_x_3:
[----:B-1----:R-:W-:Y:S05]  /*8490*/  @P4 BRA `(.L_x_12) ;  /* 0x00001a4000004947 */ /* 0x002fea0003800000 */
[----:B------:R-:W2:Y:S01]  /*84a0*/  LDL.LU R14, [R1+0x30] ;  /* 0x00003000010e7983 */ /* 0x000ea20000300800 */
[----:B------:R-:W-:Y:S01]  /*84b0*/  MOV R24, c[0x0][0x4e8] ;  /* 0x00013a0000187a02 */ /* 0x000fe20000000f00 */
[----:B------:R-:W-:Y:S02]  /*84c0*/  BSSY B0, `(.L_x_13) ;  /* 0x00000c2000007945 */ /* 0x000fe40003800000 */
[----:B------:R-:W1:Y:S01]  /*84d0*/  S2R R16, SR_TID.X ;  /* 0x0000000000107919 */ /* 0x000e620000002100 */
[C---:B------:R-:W-:Y:S01]  /*84e0*/  ISETP.NE.AND P0, PT, R24.reuse, 0x1, PT ;  /* 0x000000011800780c */ /* 0x040fe20003f05270 */
[----:B------:R-:W-:-:S02]  /*84f0*/  IMAD R24, R24, c[0x0][0x388], RZ ;  /* 0x0000e20018187a24 */ /* 0x000fc400078e02ff */
[----:B------:R-:W3:Y:S04]  /*8500*/  S2R R12, SR_CTAID.Y ;  /* 0x00000000000c7919 */ /* 0x000ee80000002600 */
[----:B------:R-:W4:Y:S04]  /*8510*/  S2R R13, SR_CTAID.Z ;  /* 0x00000000000d7919 */ /* 0x000f280000002700 */
[----:B------:R-:W5:Y:S01]  /*8520*/  S2R R15, SR_CTAID.X ;  /* 0x00000000000f7919 */ /* 0x000f620000002500 */
[----:B-1----:R-:W-:-:S04]  /*8530*/  SHF.R.S32.HI R11, RZ, 0x1f, R16 ;  /* 0x0000001fff0b7819 */ /* 0x002fc80000011410 */
[CC--:B------:R-:W-:Y:S02]  /*8540*/  LEA.HI R4, R11.reuse, R16.reuse, RZ, 0x2 ;  /* 0x000000100b047211 */ /* 0x0c0fe400078f10ff */
[----:B------:R-:W-:Y:S02]  /*8550*/  LEA.HI R11, R11, R16, RZ, 0x5 ;  /* 0x000000100b0b7211 */ /* 0x000fe400078f28ff */
[----:B------:R-:W-:Y:S02]  /*8560*/  LOP3.LUT R4, R4, 0xfffffffc, RZ, 0xc0, !PT ;  /* 0xfffffffc04047812 */ /* 0x000fe400078ec0ff */
[--C-:B------:R-:W-:Y:S02]  /*8570*/  SHF.R.S32.HI R6, RZ, 0x5, R11.reuse ;  /* 0x00000005ff067819 */ /* 0x100fe4000001140b */
[----:B------:R-:W-:Y:S02]  /*8580*/  SHF.R.S32.HI R5, RZ, 0x1f, R11 ;  /* 0x0000001fff057819 */ /* 0x000fe4000001140b */
[----:B------:R-:W-:Y:S01]  /*8590*/  LOP3.LUT R11, R11, 0xffffffe0, RZ, 0xc0, !PT ;  /* 0xffffffe00b0b7812 */ /* 0x000fe200078ec0ff */
[----:B------:R-:W-:Y:S01]  /*85a0*/  BAR.SYNC.DEFER_BLOCKING 0x1, 0x80 ;  /* 0x0042000000007b1d */ /* 0x000fe20000010000 */
[----:B--2---:R-:W-:Y:S01]  /*85b0*/  SHF.R.S32.HI R10, RZ, 0x1f, R14 ;  /* 0x0000001fff0a7819 */ /* 0x004fe2000001140e */
[----:B------:R-:W-:-:S04]  /*85c0*/  IMAD.WIDE.U32 R2, R14, c[0x0][0x4d0], RZ ;  /* 0x000134000e027a25 */ /* 0x000fc800078e00ff */
[----:B------:R-:W-:Y:S02]  /*85d0*/  IMAD R0, R10, c[0x0][0x4d0], RZ ;  /* 0x000134000a007a24 */ /* 0x000fe400078e02ff */
[----:B------:R-:W-:Y:S02]  /*85e0*/  IMAD.MOV R9, RZ, RZ, -R14 ;  /* 0x000000ffff097224 */ /* 0x000fe400078e0a0e */
[----:B------:R-:W-:Y:S02]  /*85f0*/  IMAD R8, R14, c[0x0][0x4d4], R0 ;  /* 0x000135000e087a24 */ /* 0x000fe400078e0200 */
[----:B------:R-:W-:Y:S01]  /*8600*/  IMAD.IADD R0, R16, 0x1, -R4 ;  /* 0x0000000110007824 */ /* 0x000fe200078e0a04 */
[----:B------:R-:W-:Y:S01]  /*8610*/  LEA.HI R4, R5, R6, RZ, 0x2 ;  /* 0x0000000605047211 */ /* 0x000fe200078f10ff */
[----:B------:R-:W-:Y:S01]  /*8620*/  IMAD.IADD R5, R3, 0x1, R8 ;  /* 0x0000000103057824 */ /* 0x000fe200078e0208 */
[----:B------:R-:W-:Y:S01]  /*8630*/  IADD3 R16, -R11, R16, RZ ;  /* 0x000000100b107210 */ /* 0x000fe20007ffe1ff */
[----:B---3--:R-:W-:Y:S01]  /*8640*/  IMAD R12, R9, c[0x0][0x550], R12 ;  /* 0x00015400090c7a24 */ /* 0x008fe200078e020c */
[----:B------:R-:W-:-:S02]  /*8650*/  LEA.HI R7, R0, R0, RZ, 0x1 ;  /* 0x0000000000077211 */ /* 0x000fc400078f08ff */
[----:B------:R-:W-:Y:S01]  /*8660*/  LOP3.LUT R8, R4, 0xffffffc, RZ, 0xc0, !PT ;  /* 0x0ffffffc04087812 */ /* 0x000fe200078ec0ff */
[----:B------:R-:W-:Y:S01]  /*8670*/  IMAD.MOV.U32 R4, RZ, RZ, R2 ;  /* 0x000000ffff047224 */ /* 0x000fe200078e0002 */
[C---:B------:R-:W-:Y:S01]  /*8680*/  LOP3.LUT R3, R7.reuse, 0x1ffffffe, RZ, 0xc0, !PT ;  /* 0x1ffffffe07037812 */ /* 0x040fe200078ec0ff */
[----:B------:R-:W-:Y:S01]  /*8690*/  IMAD.SHL.U32 R2, R7, 0x20, RZ ;  /* 0x0000002007027824 */ /* 0x000fe200078e00ff */
[----:B------:R-:W-:Y:S01]  /*86a0*/  SHF.R.S32.HI R7, RZ, 0x1f, R16 ;  /* 0x0000001fff077819 */ /* 0x000fe20000011410 */
[----:B------:R-:W-:Y:S01]  /*86b0*/  IMAD.IADD R9, R6, 0x1, -R8 ;  /* 0x0000000106097824 */ /* 0x000fe200078e0a08 */
[----:B------:R-:W-:Y:S01]  /*86c0*/  IADD3 R8, R0, -R3, RZ ;  /* 0x8000000300087210 */ /* 0x000fe20007ffe0ff */
[----:B------:R-:W-:Y:S01]  /*86d0*/  IMAD R0, R10, c[0x0][0x438], RZ ;  /* 0x00010e000a007a24 */ /* 0x000fe200078e02ff */
[----:B------:R-:W-:Y:S01]  /*86e0*/  LEA.HI R17, R7, R16, RZ, 0x2 ;  /* 0x0000001007117211 */ /* 0x000fe200078f10ff */
[----:B----4-:R-:W-:Y:S01]  /*86f0*/  IMAD.WIDE.U32 R4, R13, c[0x0][0x4d8], R4 ;  /* 0x000136000d047a25 */ /* 0x010fe200078e0004 */
[----:B------:R-:W-:-:S02]  /*8700*/  SHF.R.S32.HI R10, RZ, 0x1f, R13 ;  /* 0x0000001fff0a7819 */ /* 0x000fc4000001140d */
[----:B------:R-:W-:Y:S01]  /*8710*/  SHF.R.S32.HI R7, RZ, 0x2, R17 ;  /* 0x00000002ff077819 */ /* 0x000fe20000011411 */
[----:B------:R-:W-:Y:S01]  /*8720*/  IMAD R6, R14, c[0x0][0x43c], R0 ;  /* 0x00010f000e067a24 */ /* 0x000fe200078e0200 */
[----:B------:R-:W-:Y:S01]  /*8730*/  LOP3.LUT R0, R2, 0xffffffc0, RZ, 0xc0, !PT ;  /* 0xffffffc002007812 */ /* 0x000fe200078ec0ff */
[----:B------:R-:W-:-:S04]  /*8740*/  IMAD.WIDE.U32 R2, R14, c[0x0][0x438], RZ ;  /* 0x00010e000e027a25 */ /* 0x000fc800078e00ff */
[----:B------:R-:W-:Y:S02]  /*8750*/  IMAD R8, R8, 0x8, R0 ;  /* 0x0000000808087824 */ /* 0x000fe400078e0200 */
[----:B------:R-:W-:Y:S02]  /*8760*/  IMAD R14, R9, 0x10, R7 ;  /* 0x00000010090e7824 */ /* 0x000fe400078e0207 */
[----:B------:R-:W-:Y:S02]  /*8770*/  IMAD R11, R10, c[0x0][0x4d8], RZ ;  /* 0x000136000a0b7a24 */ /* 0x000fe400078e02ff */
[----:B------:R-:W-:Y:S02]  /*8780*/  IMAD.IADD R8, R14, 0x1, R8 ;  /* 0x000000010e087824 */ /* 0x000fe400078e0208 */
[----:B------:R-:W-:Y:S02]  /*8790*/  IMAD.IADD R3, R3, 0x1, R6 ;  /* 0x0000000103037824 */ /* 0x000fe400078e0206 */
[----:B------:R-:W-:-:S02]  /*87a0*/  IMAD R6, R10, c[0x0][0x440], RZ ;  /* 0x000110000a067a24 */ /* 0x000fc400078e02ff */
[----:B-----5:R-:W-:Y:S02]  /*87b0*/  IMAD R8, R15, 0x80, R8 ;  /* 0x000000800f087824 */ /* 0x020fe400078e0208 */
[C---:B------:R-:W-:Y:S02]  /*87c0*/  IMAD R0, R13.reuse, c[0x0][0x4dc], R11 ;  /* 0x000137000d007a24 */ /* 0x040fe400078e020b */
[C---:B------:R-:W-:Y:S02]  /*87d0*/  IMAD R6, R13.reuse, c[0x0][0x444], R6 ;  /* 0x000111000d067a24 */ /* 0x040fe400078e0206 */
[----:B------:R-:W-:Y:S01]  /*87e0*/  IMAD.WIDE.U32 R2, R13, c[0x0][0x440], R2 ;  /* 0x000110000d027a25 */ /* 0x000fe200078e0002 */
[----:B------:R-:W-:Y:S02]  /*87f0*/  IADD3 R5, R5, R0, RZ ;  /* 0x0000000005057210 */ /* 0x000fe40007ffe0ff */
[----:B------:R-:W-:Y:S01]  /*8800*/  SHF.R.S32.HI R0, RZ, 0x1f, R12 ;  /* 0x0000001fff007819 */ /* 0x000fe2000001140c */
[----:B------:R-:W-:Y:S01]  /*8810*/  @P0 IMAD.HI.U32 R11, R8, c[0x0][0x4ec], RZ ;  /* 0x00013b00080b0a27 */ /* 0x000fe200078e00ff */
[----:B------:R-:W-:-:S03]  /*8820*/  IADD3 R3, R3, R6, RZ ;  /* 0x0000000603037210 */ /* 0x000fc60007ffe0ff */
[----:B------:R-:W-:-:S04]  /*8830*/  @P0 IMAD.HI.U32 R10, R8, c[0x0][0x4ec], RZ ;  /* 0x00013b00080a0a27 */ /* 0x000fc800078e00ff */
[--C-:B------:R-:W-:Y:S01]  /*8840*/  IMAD.MOV.U32 R6, RZ, RZ, R8.reuse ;  /* 0x000000ffff067224 */ /* 0x100fe200078e0008 */
[----:B------:R-:W-:Y:S01]  /*8850*/  @P0 SHF.R.U32.HI R6, RZ, c[0x0][0x4f0], R11 ;  /* 0x00013c00ff060a19 */ /* 0x000fe2000001160b */
[----:B------:R-:W-:Y:S01]  /*8860*/  IMAD.MOV.U32 R7, RZ, RZ, R8 ;  /* 0x000000ffff077224 */ /* 0x000fe200078e0008 */
[----:B------:R-:W-:Y:S01]  /*8870*/  @P0 SHF.R.U32.HI R7, RZ, c[0x0][0x4f0], R10 ;  /* 0x00013c00ff070a19 */ /* 0x000fe2000001160a */
[----:B------:R-:W-:Y:S01]  /*8880*/  IMAD R9, R0, c[0x0][0x448], RZ ;  /* 0x0001120000097a24 */ /* 0x000fe200078e02ff */
[----:B------:R-:W-:Y:S01]  /*8890*/  IADD3 R10, -R6, RZ, RZ ;  /* 0x000000ff060a7210 */ /* 0x000fe20007ffe1ff */
[----:B------:R-:W-:Y:S02]  /*88a0*/  IMAD R0, R0, c[0x0][0x4e0], RZ ;  /* 0x0001380000007a24 */ /* 0x000fe400078e02ff */
[C---:B------:R-:W-:Y:S01]  /*88b0*/  IMAD R11, R12.reuse, c[0x0][0x44c], R9 ;  /* 0x000113000c0b7a24 */ /* 0x040fe200078e0209 */
[----:B------:R-:W-:Y:S01]  /*88c0*/  SHF.R.S32.HI R9, RZ, 0x1f, R7 ;  /* 0x0000001fff097819 */ /* 0x000fe20000011407 */
[----:B------:R-:W-:-:S02]  /*88d0*/  IMAD R13, R12, c[0x0][0x4e4], R0 ;  /* 0x000139000c0d7a24 */ /* 0x000fc400078e0200 */
[----:B------:R-:W-:-:S04]  /*88e0*/  IMAD.WIDE.U32 R4, R12, c[0x0][0x4e0], R4 ;  /* 0x000138000c047a25 */ /* 0x000fc800078e0004 */
[----:B------:R-:W-:Y:S01]  /*88f0*/  IMAD R0, R10, c[0x0][0x4e8], R8 ;  /* 0x00013a000a007a24 */ /* 0x000fe200078e0208 */
[----:B------:R-:W-:Y:S01]  /*8900*/  SHF.R.S32.HI R10, RZ, 0x1f, R6 ;  /* 0x0000001fff0a7819 */ /* 0x000fe20000011406 */
[----:B------:R-:W-:Y:S01]  /*8910*/  IMAD R9, R9, c[0x0][0x430], RZ ;  /* 0x00010c0009097a24 */ /* 0x000fe200078e02ff */
[----:B------:R-:W-:Y:S01]  /*8920*/  IADD3 R4, P0, R6, R4, RZ ;  /* 0x0000000406047210 */ /* 0x000fe20007f1e0ff */
[----:B------:R-:W-:Y:S01]  /*8930*/  IMAD.WIDE.U32 R2, R12, c[0x0][0x448], R2 ;  /* 0x000112000c027a25 */ /* 0x000fe200078e0002 */
[----:B------:R-:W-:Y:S02]  /*8940*/  SHF.R.S32.HI R6, RZ, 0x1f, R0 ;  /* 0x0000001fff067819 */ /* 0x000fe40000011400 */
[----:B------:R-:W-:Y:S01]  /*8950*/  IADD3.X R5, R10, R5, R13, P0, !PT ;  /* 0x000000050a057210 */ /* 0x000fe200007fe40d */
[----:B------:R-:W-:Y:S02]  /*8960*/  IMAD R10, R7, c[0x0][0x434], R9 ;  /* 0x00010d00070a7a24 */ /* 0x000fe400078e0209 */
[----:B------:R-:W-:-:S02]  /*8970*/  IMAD R9, R6, c[0x0][0x4c8], RZ ;  /* 0x0001320006097a24 */ /* 0x000fc400078e02ff */
[----:B------:R-:W-:Y:S02]  /*8980*/  IMAD.MOV R6, RZ, RZ, -R7 ;  /* 0x000000ffff067224 */ /* 0x000fe400078e0a07 */
[----:B------:R-:W-:-:S04]  /*8990*/  IMAD.WIDE.U32 R4, R0, c[0x0][0x4c8], R4 ;  /* 0x0001320000047a25 */ /* 0x000fc800078e0004 */
[----:B------:R-:W-:Y:S02]  /*89a0*/  IMAD R0, R0, c[0x0][0x4cc], R9 ;  /* 0x0001330000007a24 */ /* 0x000fe400078e0209 */
[----:B------:R-:W-:Y:S02]  /*89b0*/  IMAD.IADD R3, R3, 0x1, R11 ;  /* 0x0000000103037824 */ /* 0x000fe400078e020b */
[----:B------:R-:W-:Y:S01]  /*89c0*/  IMAD R13, R6, c[0x0][0x4e8], R8 ;  /* 0x00013a00060d7a24 */ /* 0x000fe200078e0208 */
[C---:B------:R-:W-:Y:S01]  /*89d0*/  LEA R6, P0, R4.reuse, c[0x0][0x4a8], 0x2 ;  /* 0x00012a0004067a11 */ /* 0x040fe200078010ff */
[----:B------:R-:W-:Y:S02]  /*89e0*/  IMAD.IADD R0, R5, 0x1, R0 ;  /* 0x0000000105007824 */ /* 0x000fe400078e0200 */
[----:B------:R-:W-:Y:S01]  /*89f0*/  IMAD.WIDE.U32 R2, R7, c[0x0][0x430], R2 ;  /* 0x00010c0007027a25 */ /* 0x000fe200078e0002 */
[----:B------:R-:W-:Y:S01]  /*8a00*/  SHF.R.S32.HI R7, RZ, 0x1f, R13 ;  /* 0x0000001fff077819 */ /* 0x000fe2000001140d */
[----:B------:R-:W-:Y:S01]  /*8a10*/  SHFL.IDX PT, R8, R6, 0x2, 0x1c1f ;  /* 0x005c1f0006087f89 */ /* 0x000fe200000e0000 */
[----:B------:R-:W-:Y:S01]  /*8a20*/  LEA.HI.X R0, R4, c[0x0][0x4ac], R0, 0x2, P0 ;  /* 0x00012b0004007a11 */ /* 0x000fe200000f1400 */
[----:B------:R-:W-:Y:S01]  /*8a30*/  IMAD R12, R15, 0x80, R14 ;  /* 0x000000800f0c7824 */ /* 0x000fe200078e020e */
[----:B------:R-:W-:Y:S01]  /*8a40*/  IADD3 R3, R3, R10, RZ ;  /* 0x0000000a03037210 */ /* 0x000fe20007ffe0ff */
[----:B------:R-:W-:Y:S01]  /*8a50*/  IMAD R7, R7, c[0x0][0x428], RZ ;  /* 0x00010a0007077a24 */ /* 0x000fe200078e02ff */
[----:B------:R-:W-:Y:S01]  /*8a60*/  SHFL.IDX PT, R4, R6, RZ, 0x1c1f ;  /* 0x001c1fff06047589 */ /* 0x000fe200000e0000 */
[----:B------:R-:W-:-:S02]  /*8a70*/  LOP3.LUT P0, RZ, R16, 0x3, RZ, 0xc0, !PT ;  /* 0x0000000310ff7812 */ /* 0x000fc4000780c0ff */
[C---:B------:R-:W-:Y:S01]  /*8a80*/  IMAD R15, R13.reuse, c[0x0][0x42c], R7 ;  /* 0x00010b000d0f7a24 */ /* 0x040fe200078e0207 */
[----:B------:R-:W1:Y:S01]  /*8a90*/  SHFL.IDX PT, R5, R0, RZ, 0x1c1f ;  /* 0x001c1fff00057589 */ /* 0x000e6200000e0000 */
[----:B------:R-:W-:Y:S01]  /*8aa0*/  IMAD.WIDE.U32 R2, R13, c[0x0][0x428], R2 ;  /* 0x00010a000d027a25 */ /* 0x000fe200078e0002 */
[C---:B------:R-:W-:Y:S02]  /*8ab0*/  IADD3 R14, R12.reuse, 0x40, RZ ;  /* 0x000000400c0e7810 */ /* 0x040fe40007ffe0ff */
[----:B------:R-:W-:Y:S01]  /*8ac0*/  SHFL.IDX PT, R10, R6, 0x1, 0x1c1f ;  /* 0x003c1f00060a7f89 */ /* 0x000fe200000e0000 */
[C---:B------:R-:W-:Y:S02]  /*8ad0*/  IADD3 R13, R12.reuse, 0x48, RZ ;  /* 0x000000480c0d7810 */ /* 0x040fe40007ffe0ff */
[-C--:B------:R-:W-:Y:S01]  /*8ae0*/  ISETP.GE.OR P4, PT, R12, R24.reuse, P0 ;  /* 0x000000180c00720c */ /* 0x080fe20000786670 */
[----:B------:R-:W2:Y:S01]  /*8af0*/  SHFL.IDX PT, R11, R0, 0x1, 0x1c1f ;  /* 0x003c1f00000b7f89 */ /* 0x000ea200000e0000 */
[----:B------:R-:W-:-:S02]  /*8b00*/  ISETP.GE.OR P2, PT, R14, R24, P0 ;  /* 0x000000180e00720c */ /* 0x000fc40000746670 */
[----:B------:R-:W-:Y:S01]  /*8b10*/  IADD3 R3, R3, R15, RZ ;  /* 0x0000000f03037210 */ /* 0x000fe20007ffe0ff */
[----:B------:R-:W3:Y:S01]  /*8b20*/  SHFL.IDX PT, R9, R0, 0x2, 0x1c1f ;  /* 0x005c1f0000097f89 */ /* 0x000ee200000e0000 */
[----:B------:R-:W-:Y:S02]  /*8b30*/  LEA R23, P1, R2, c[0x0][0x400], 0x2 ;  /* 0x0001000002177a11 */ /* 0x000fe400078210ff */
[-C--:B------:R-:W-:Y:S01]  /*8b40*/  ISETP.GE.AND P6, PT, R14, R24.reuse, PT ;  /* 0x000000180e00720c */ /* 0x080fe20003fc6270 */
[----:B------:R-:W-:Y:S01]  /*8b50*/  SHFL.IDX PT, R6, R6, 0x3, 0x1c1f ;  /* 0x007c1f0006067f89 */ /* 0x000fe200000e0000 */
[----:B------:R-:W-:Y:S02]  /*8b60*/  LEA.HI.X R22, R2, c[0x0][0x404], R3, 0x2, P1 ;  /* 0x0001010002167a11 */ /* 0x000fe400008f1403 */
[----:B------:R-:W-:Y:S01]  /*8b70*/  ISETP.GE.AND P1, PT, R13, R24, PT ;  /* 0x000000180d00720c */ /* 0x000fe20003f26270 */
[----:B------:R4:W5:Y:S04]  /*8b80*/  SHFL.IDX PT, R7, R0, 0x3, 0x1c1f ;  /* 0x007c1f0000077f89 */ /* 0x00096800000e0000 */
[----:B-1----:R1:W-:Y:S04]  /*8b90*/  @!P4 ST.E [R4.64], R18 ;  /* 0x000000120400c985 */ /* 0x0023e8000c101906 */
[----:B------:R1:W1:Y:S04]  /*8ba0*/  SHFL.IDX PT, R2, R23, RZ, 0x1c1f ;  /* 0x001c1fff17027589 */ /* 0x00026800000e0000 */
[----:B------:R1:W1:Y:S01]  /*8bb0*/  SHFL.IDX PT, R3, R22, RZ, 0x1c1f ;  /* 0x001c1fff16037589 */ /* 0x00026200000e0000 */
[----:B----4-:R-:W-:-:S04]  /*8bc0*/  IADD3 R0, R12, 0x8, RZ ;  /* 0x000000080c007810 */ /* 0x010fc80007ffe0ff */
[CC--:B------:R-:W-:Y:S02]  /*8bd0*/  ISETP.GE.OR P3, PT, R0.reuse, R24.reuse, P0 ;  /* 0x000000180000720c */ /* 0x0c0fe40000766670 */
[-C--:B------:R-:W-:Y:S02]  /*8be0*/  ISETP.GE.OR P0, PT, R13, R24.reuse, P0 ;  /* 0x000000180d00720c */ /* 0x080fe40000706670 */
[----:B------:R-:W-:Y:S02]  /*8bf0*/  ISETP.GE.AND P5, PT, R0, R24, PT ;  /* 0x000000180000720c */ /* 0x000fe40003fa6270 */
[----:B------:R-:W-:-:S05]  /*8c00*/  LOP3.LUT R0, R17, 0x7ffffffc, RZ, 0xc0, !PT ;  /* 0x7ffffffc11007812 */ /* 0x000fca00078ec0ff */
[----:B------:R-:W-:Y:S01]  /*8c10*/  IMAD.IADD R0, R16, 0x1, -R0 ;  /* 0x0000000110007824 */ /* 0x000fe200078e0a00 */
[----:B------:R-:W-:Y:S01]  /*8c20*/  P2R R16, PR, RZ, 0x2 ;  /* 0x00000002ff107803 */ /* 0x000fe20000000000 */
[----:B--2---:R2:W-:Y:S03]  /*8c30*/  @!P3 ST.E [R10.64], R19 ;  /* 0x000000130a00b985 */ /* 0x0045e6000c101906 */
[----:B------:R-:W-:Y:S01]  /*8c40*/  SHF.L.U32 R0, R0, 0x1, RZ ;  /* 0x0000000100007819 */ /* 0x000fe200000006ff */
[----:B---3--:R2:W-:Y:S04]  /*8c50*/  @!P2 ST.E [R8.64], R20 ;  /* 0x000000140800a985 */ /* 0x0085e8000c101906 */
[----:B-----5:R2:W-:Y:S01]  /*8c60*/  @!P0 ST.E [R6.64], R21 ;  /* 0x0000001506008985 */ /* 0x0205e2000c101906 */
[----:B------:R-:W-:-:S13]  /*8c70*/  ISETP.GE.AND P0, PT, R12, R24, PT ;  /* 0x000000180c00720c */ /* 0x000fda0003f06270 */
[----:B------:R-:W-:Y:S05]  /*8c80*/  @P0 BRA `(.L_x_14) ;  /* 0x0000045000000947 */ /* 0x000fea0003800000 */
[C---:B-12---:R-:W-:Y:S02]  /*8c90*/  IADD3 R6, R0.reuse, 0x8, RZ ;  /* 0x0000000800067810 */ /* 0x046fe40007ffe0ff */
[----:B------:R-:W-:Y:S02]  /*8ca0*/  IADD3 R5, R0, 0x10, RZ ;  /* 0x0000001000057810 */ /* 0x000fe40007ffe0ff */
[----:B------:R-:W-:Y:S02]  /*8cb0*/  ISETP.GE.AND P1, PT, R6, c[0x0][0x3c8], PT ;  /* 0x0000f20006007a0c */ /* 0x000fe40003f26270 */
[----:B------:R-:W-:Y:S02]  /*8cc0*/  ISETP.GE.AND P0, PT, R5, c[0x0][0x3c8], PT ;  /* 0x0000f20005007a0c */ /* 0x000fe40003f06270 */
[C---:B------:R-:W-:Y:S02]  /*8cd0*/  IADD3 R4, R0.reuse, 0x18, RZ ;  /* 0x0000001800047810 */ /* 0x040fe40007ffe0ff */
[----:B------:R-:W-:-:S02]  /*8ce0*/  ISETP.GE.AND P2, PT, R0, c[0x0][0x3c8], PT ;  /* 0x0000f20000007a0c */ /* 0x000fc40003f46270 */
[----:B------:R-:W-:-:S05]  /*8cf0*/  ISETP.GE.AND P4, PT, R4, c[0x0][0x3c8], PT ;  /* 0x0000f20004007a0c */ /* 0x000fca0003f86270 */
[----:B------:R-:W-:Y:S02]  /*8d00*/  @!P1 LEA.HI R6, R6, R6, RZ, 0x1 ;  /* 0x0000000606069211 */ /* 0x000fe400078f08ff */
[----:B------:R-:W-:Y:S02]  /*8d10*/  @!P0 LEA.HI R5, R5, R5, RZ, 0x1 ;  /* 0x0000000505058211 */ /* 0x000fe400078f08ff */
[----:B------:R-:W-:Y:S02]  /*8d20*/  @!P1 LOP3.LUT R6, R6, 0xfffffffe, RZ, 0xc0, !PT ;  /* 0xfffffffe06069812 */ /* 0x000fe400078ec0ff */
[----:B------:R-:W-:Y:S01]  /*8d30*/  @!P0 LOP3.LUT R5, R5, 0xfffffffe, RZ, 0xc0, !PT ;  /* 0xfffffffe05058812 */ /* 0x000fe200078ec0ff */
[----:B------:R-:W-:Y:S01]  /*8d40*/  @!P2 IMAD.WIDE R8, R0, 0x4, R2 ;  /* 0x000000040008a825 */ /* 0x000fe200078e0202 */
[----:B------:R-:W-:-:S03]  /*8d50*/  @!P4 LEA.HI R10, R4, R4, RZ, 0x1 ;  /* 0x00000004040ac211 */ /* 0x000fc600078f08ff */
[--C-:B------:R-:W-:Y:S01]  /*8d60*/  @!P1 IMAD.WIDE R6, R6, 0x4, R2.reuse ;  /* 0x0000000406069825 */ /* 0x100fe200078e0202 */
[----:B------:R1:W-:Y:S03]  /*8d70*/  @!P2 ST.E.64 [R8.64], R144 ;  /* 0x000000900800a985 */ /* 0x0003e6000c101b06 */
[----:B------:R-:W-:Y:S01]  /*8d80*/  @!P0 IMAD.WIDE R4, R5, 0x4, R2 ;  /* 0x0000000405048825 */ /* 0x000fe200078e0202 */
[----:B------:R2:W-:Y:S04]  /*8d90*/  @!P1 ST.E.64 [R6.64], R152 ;  /* 0x0000009806009985 */ /* 0x0005e8000c101b06 */
[----:B------:R3:W-:Y:S01]  /*8da0*/  @!P0 ST.E.64 [R4.64], R68 ;  /* 0x0000004404008985 */ /* 0x0007e2000c101b06 */
[----:B-1----:R-:W-:-:S02]  /*8db0*/  @!P4 LOP3.LUT R8, R10, 0xfffffffe, RZ, 0xc0, !PT ;  /* 0xfffffffe0a08c812 */ /* 0x002fc400078ec0ff */
[----:B------:R-:W-:-:S03]  /*8dc0*/  IADD3 R9, R0, 0x20, RZ ;  /* 0x0000002000097810 */ /* 0x000fc60007ffe0ff */
[----:B--2---:R-:W-:Y:S01]  /*8dd0*/  @!P4 IMAD.WIDE R6, R8, 0x4, R2 ;  /* 0x000000040806c825 */ /* 0x004fe200078e0202 */
[----:B------:R-:W-:Y:S02]  /*8de0*/  ISETP.GE.AND P3, PT, R9, c[0x0][0x3c8], PT ;  /* 0x0000f20009007a0c */ /* 0x000fe40003f66270 */
[C---:B---3--:R-:W-:Y:S02]  /*8df0*/  IADD3 R5, R0.reuse, 0x28, RZ ;  /* 0x0000002800057810 */ /* 0x048fe40007ffe0ff */
[C---:B------:R-:W-:Y:S01]  /*8e00*/  IADD3 R4, R0.reuse, 0x30, RZ ;  /* 0x0000003000047810 */ /* 0x040fe20007ffe0ff */
[----:B------:R1:W-:Y:S01]  /*8e10*/  @!P4 ST.E.64 [R6.64], R80 ;  /* 0x000000500600c985 */ /* 0x0003e2000c101b06 */
[----:B------:R-:W-:Y:S02]  /*8e20*/  IADD3 R8, R0, 0x38, RZ ;  /* 0x0000003800087810 */ /* 0x000fe40007ffe0ff */
[----:B------:R-:W-:Y:S02]  /*8e30*/  ISETP.GE.AND P2, PT, R5, c[0x0][0x3c8], PT ;  /* 0x0000f20005007a0c */ /* 0x000fe40003f46270 */
[----:B------:R-:W-:-:S02]  /*8e40*/  ISETP.GE.AND P1, PT, R4, c[0x0][0x3c8], PT ;  /* 0x0000f20004007a0c */ /* 0x000fc40003f26270 */
[----:B------:R-:W-:Y:S02]  /*8e50*/  ISETP.GE.AND P0, PT, R8, c[0x0][0x3c8], PT ;  /* 0x0000f20008007a0c */ /* 0x000fe40003f06270 */
[----:B------:R-:W-:-:S09]  /*8e60*/  @!P3 LEA.HI R9, R9, R9, RZ, 0x1 ;  /* 0x000000090909b211 */ /* 0x000fd200078f08ff */
[----:B------:R-:W-:Y:S02]  /*8e70*/  @!P1 LEA.HI R4, R4, R4, RZ, 0x1 ;  /* 0x0000000404049211 */ /* 0x000fe400078f08ff */
[----:B------:R-:W-:-:S04]  /*8e80*/  @!P0 LEA.HI R8, R8, R8, RZ, 0x1 ;  /* 0x0000000808088211 */ /* 0x000fc800078f08ff */
[----:B------:R-:W-:Y:S02]  /*8e90*/  @!P0 LOP3.LUT R10, R8, 0xfffffffe, RZ, 0xc0, !PT ;  /* 0xfffffffe080a8812 */ /* 0x000fe400078ec0ff */
[----:B-1----:R-:W-:Y:S02]  /*8ea0*/  @!P2 LEA.HI R6, R5, R5, RZ, 0x1 ;  /* 0x000000050506a211 */ /* 0x002fe400078f08ff */
[----:B------:R-:W-:Y:S02]  /*8eb0*/  @!P3 LOP3.LUT R5, R9, 0xfffffffe, RZ, 0xc0, !PT ;  /* 0xfffffffe0905b812 */ /* 0x000fe400078ec0ff */
[----:B------:R-:W-:Y:S02]  /*8ec0*/  @!P2 LOP3.LUT R9, R6, 0xfffffffe, RZ, 0xc0, !PT ;  /* 0xfffffffe0609a812 */ /* 0x000fe400078ec0ff */
[----:B------:R-:W-:Y:S01]  /*8ed0*/  @!P1 LOP3.LUT R6, R4, 0xfffffffe, RZ, 0xc0, !PT ;  /* 0xfffffffe04069812 */ /* 0x000fe200078ec0ff */
[----:B------:R-:W-:-:S04]  /*8ee0*/  @!P3 IMAD.WIDE R4, R5, 0x4, R2 ;  /* 0x000000040504b825 */ /* 0x000fc800078e0202 */
[--C-:B------:R-:W-:Y:S01]  /*8ef0*/  @!P2 IMAD.WIDE R8, R9, 0x4, R2.reuse ;  /* 0x000000040908a825 */ /* 0x100fe200078e0202 */
[----:B------:R1:W-:Y:S03]  /*8f00*/  @!P3 ST.E.64 [R4.64], R84 ;  /* 0x000000540400b985 */ /* 0x0003e6000c101b06 */
[--C-:B------:R-:W-:Y:S01]  /*8f10*/  @!P1 IMAD.WIDE R6, R6, 0x4, R2.reuse ;  /* 0x0000000406069825 */ /* 0x100fe200078e0202 */
[----:B------:R2:W-:Y:S04]  /*8f20*/  @!P2 ST.E.64 [R8.64], R96 ;  /* 0x000000600800a985 */ /* 0x0005e8000c101b06 */
[----:B------:R3:W-:Y:S01]  /*8f30*/  @!P1 ST.E.64 [R6.64], R156 ;  /* 0x0000009c06009985 */ /* 0x0007e2000c101b06 */
[----:B-1----:R-:W-:Y:S01]  /*8f40*/  @!P0 IMAD.WIDE R4, R10, 0x4, R2 ;  /* 0x000000040a048825 */ /* 0x002fe200078e0202 */
[----:B--2---:R-:W-:-:S04]  /*8f50*/  IADD3 R8, R0, 0x40, RZ ;  /* 0x0000004000087810 */ /* 0x004fc80007ffe0ff */
[----:B------:R1:W-:Y:S01]  /*8f60*/  @!P0 ST.E.64 [R4.64], R104 ;  /* 0x0000006804008985 */ /* 0x0003e2000c101b06 */
[----:B---3--:R-:W-:Y:S02]  /*8f70*/  IADD3 R6, R0, 0x48, RZ ;  /* 0x0000004800067810 */ /* 0x008fe40007ffe0ff */
[----:B------:R-:W-:Y:S02]  /*8f80*/  ISETP.GE.AND P3, PT, R8, c[0x0][0x3c8], PT ;  /* 0x0000f20008007a0c */ /* 0x000fe40003f66270 */
[----:B------:R-:W-:-:S11]  /*8f90*/  ISETP.GE.AND P2, PT, R6, c[0x0][0x3c8], PT ;  /* 0x0000f20006007a0c */ /* 0x000fd60003f46270 */
[----:B------:R-:W-:Y:S02]  /*8fa0*/  @!P3 LEA.HI R8, R8, R8, RZ, 0x1 ;  /* 0x000000080808b211 */ /* 0x000fe400078f08ff */
[----:B------:R-:W-:-:S04]  /*8fb0*/  @!P2 LEA.HI R7, R6, R6, RZ, 0x1 ;  /* 0x000000060607a211 */ /* 0x000fc800078f08ff */
[----:B------:R-:W-:Y:S02]  /*8fc0*/  @!P2 LOP3.LUT R7, R7, 0xfffffffe, RZ, 0xc0, !PT ;  /* 0xfffffffe0707a812 */ /* 0x000fe400078ec0ff */
[C---:B-1----:R-:W-:Y:S02]  /*8fd0*/  IADD3 R5, R0.reuse, 0x50, RZ ;  /* 0x0000005000057810 */ /* 0x042fe40007ffe0ff */
[----:B------:R-:W-:Y:S02]  /*8fe0*/  IADD3 R4, R0, 0x58, RZ ;  /* 0x0000005800047810 */ /* 0x000fe40007ffe0ff */
[----:B------:R-:W-:Y:S02]  /*8ff0*/  ISETP.GE.AND P1, PT, R5, c[0x0][0x3c8], PT ;  /* 0x0000f20005007a0c */ /* 0x000fe40003f26270 */
[----:B------:R-:W-:-:S11]  /*9000*/  ISETP.GE.AND P0, PT, R4, c[0x0][0x3c8], PT ;  /* 0x0000f20004007a0c */ /* 0x000fd60003f06270 */
[----:B------:R-:W-:Y:S02]  /*9010*/  @!P1 LEA.HI R6, R5, R5, RZ, 0x1 ;  /* 0x0000000505069211 */ /* 0x000fe400078f08ff */
[----:B------:R-:W-:Y:S02]  /*9020*/  @!P0 LEA.HI R4, R4, R4, RZ, 0x1 ;  /* 0x0000000404048211 */ /* 0x000fe400078f08ff */
[----:B------:R-:W-:Y:S02]  /*9030*/  @!P3 LOP3.LUT R5, R8, 0xfffffffe, RZ, 0xc0, !PT ;  /* 0xfffffffe0805b812 */ /* 0x000fe400078ec0ff */
[----:B------:R-:W-:Y:S01]  /*9040*/  @!P1 LOP3.LUT R10, R6, 0xfffffffe, RZ, 0xc0, !PT ;  /* 0xfffffffe060a9812 */ /* 0x000fe200078ec0ff */
[----:B------:R-:W-:Y:S01]  /*9050*/  @!P2 IMAD.WIDE R6, R7, 0x4, R2 ;  /* 0x000000040706a825 */ /* 0x000fe200078e0202 */
[----:B------:R-:W-:-:S03]  /*9060*/  @!P0 LOP3.LUT R11, R4, 0xfffffffe, RZ, 0xc0, !PT ;  /* 0xfffffffe040b8812 */ /* 0x000fc600078ec0ff */
[----:B------:R-:W-:-:S04]  /*9070*/  @!P3 IMAD.WIDE R8, R5, 0x4, R2 ;  /* 0x000000040508b825 */ /* 0x000fc800078e0202 */
[--C-:B------:R-:W-:Y:S01]  /*9080*/  @!P1 IMAD.WIDE R4, R10, 0x4, R2.reuse ;  /* 0x000000040a049825 */ /* 0x100fe200078e0202 */
[----:B------:R1:W-:Y:S03]  /*9090*/  @!P3 ST.E.64 [R8.64], R108 ;  /* 0x0000006c0800b985 */ /* 0x0003e6000c101b06 */
[----:B------:R-:W-:Y:S01]  /*90a0*/  @!P0 IMAD.WIDE R2, R11, 0x4, R2 ;  /* 0x000000040b028825 */ /* 0x000fe200078e0202 */
[----:B------:R1:W-:Y:S04]  /*90b0*/  @!P2 ST.E.64 [R6.64], R120 ;  /* 0x000000780600a985 */ /* 0x0003e8000c101b06 */
[----:B------:R1:W-:Y:S04]  /*90c0*/  @!P1 ST.E.64 [R4.64], R164 ;  /* 0x000000a404009985 */ /* 0x0003e8000c101b06 */
[----:B------:R1:W-:Y:S02]  /*90d0*/  @!P0 ST.E.64 [R2.64], R168 ;  /* 0x000000a802008985 */ /* 0x0003e4000c101b06 */
.L_x_14:
[----:B-1----:R-:W-:Y:S05]  /*90e0*/  BSYNC B0 ;  /* 0x0000000000007941 */ /* 0x002fea0003800000 */
.L_x_13:
[----:B------:R1:W3:Y:S01]  /*90f0*/  SHFL.IDX PT, R3, R22, 0x1, 0x1c1f ;  /* 0x003c1f0016037f89 */ /* 0x0002e200000e0000 */
[----:B------:R-:W-:Y:S03]  /*9100*/  BSSY B0, `(.L_x_15) ;  /* 0x0000048000007945 */ /* 0x000fe60003800000 */
[----:B------:R1:W4:Y:S01]  /*9110*/  SHFL.IDX PT, R2, R23, 0x1, 0x1c1f ;  /* 0x003c1f0017027f89 */ /* 0x00032200000e0000 */
[----:B------:R-:W-:Y:S05]  /*9120*/  @P5 BRA `(.L_x_16) ;  /* 0x0000045000005947 */ /* 0x000fea0003800000 */
[C---:B------:R-:W-:Y:S02]  /*9130*/  IADD3 R4, R0.reuse, 0x8, RZ ;  /* 0x0000000800047810 */ /* 0x040fe40007ffe0ff */
[----:B------:R-:W-:-:S02]  /*9140*/  ISETP.GE.AND P1, PT, R0, c[0x0][0x3c8], PT ;  /* 0x0000f20000007a0c */ /* 0x000fc40003f26270 */
[----:B------:R-:W-:Y:S02]  /*9150*/  ISETP.GE.AND P0, PT, R4, c[0x0][0x3c8], PT ;  /* 0x0000f20004007a0c */ /* 0x000fe40003f06270 */
[C---:B--2---:R-:W-:Y:S02]  /*9160*/  IADD3 R8, R0.reuse, 0x10, RZ ;  /* 0x0000001000087810 */ /* 0x044fe40007ffe0ff */
[C---:B------:R-:W-:Y:S02]  /*9170*/  IADD3 R9, R0.reuse, 0x18, RZ ;  /* 0x0000001800097810 */ /* 0x040fe40007ffe0ff */
[C---:B------:R-:W-:Y:S02]  /*9180*/  IADD3 R10, R0.reuse, 0x20, RZ ;  /* 0x00000020000a7810 */ /* 0x040fe40007ffe0ff */
[----:B------:R-:W-:Y:S02]  /*9190*/  IADD3 R11, R0, 0x28, RZ ;  /* 0x00000028000b7810 */ /* 0x000fe40007ffe0ff */
[----:B------:R-:W-:Y:S01]  /*91a0*/  ISETP.GE.AND P4, PT, R8, c[0x0][0x3c8], PT ;  /* 0x0000f20008007a0c */ /* 0x000fe20003f86270 */
[C---:B---34-:R-:W-:Y:S01]  /*91b0*/  @!P1 IMAD.WIDE R6, R0.reuse, 0x4, R2 ;  /* 0x0000000400069825 */ /* 0x058fe200078e0202 */
[----:B------:R-:W-:-:S02]  /*91c0*/  IADD3 R12, R0, 0x30, RZ ;  /* 0x00000030000c7810 */ /* 0x000fc40007ffe0ff */
[----:B------:R-:W-:Y:S02]  /*91d0*/  @!P0 LEA.HI R4, R4, R4, RZ, 0x1 ;  /* 0x0000000404048211 */ /* 0x000fe400078f08ff */
[----:B------:R-:W-:Y:S01]  /*91e0*/  ISETP.GE.AND P3, PT, R9, c[0x0][0x3c8], PT ;  /* 0x0000f20009007a0c */ /* 0x000fe20003f66270 */
[----:B------:R2:W-:Y:S01]  /*91f0*/  @!P1 ST.E.64 [R6.64], R146 ;  /* 0x0000009206009985 */ /* 0x0005e2000c101b06 */
[----:B------:R-:W-:Y:S02]  /*9200*/  @!P0 LOP3.LUT R4, R4, 0xfffffffe, RZ, 0xc0, !PT ;  /* 0xfffffffe04048812 */ /* 0x000fe400078ec0ff */
[----:B------:R-:W-:Y:S02]  /*9210*/  ISETP.GE.AND P2, PT, R10, c[0x0][0x3c8], PT ;  /* 0x0000f2000a007a0c */ /* 0x000fe40003f46270 */
[----:B------:R-:W-:Y:S01]  /*9220*/  ISETP.GE.AND P1, PT, R11, c[0x0][0x3c8], PT ;  /* 0x0000f2000b007a0c */ /* 0x000fe20003f26270 */
[----:B------:R-:W-:-:S05]  /*9230*/  @!P0 IMAD.WIDE R4, R4, 0x4, R2 ;  /* 0x0000000404048825 */ /* 0x000fca00078e0202 */
[----:B------:R3:W-:Y:S01]  /*9240*/  @!P0 ST.E.64 [R4.64], R154 ;  /* 0x0000009a04008985 */ /* 0x0007e2000c101b06 */
[----:B------:R-:W-:-:S13]  /*9250*/  ISETP.GE.AND P0, PT, R12, c[0x0][0x3c8], PT ;  /* 0x0000f2000c007a0c */ /* 0x000fda0003f06270 */
[----:B------:R-:W-:Y:S02]  /*9260*/  @!P0 LEA.HI R12, R12, R12, RZ, 0x1 ;  /* 0x0000000c0c0c8211 */ /* 0x000fe400078f08ff */
[----:B--2---:R-:W-:Y:S02]  /*9270*/  @!P3 LEA.HI R6, R9, R9, RZ, 0x1 ;  /* 0x000000090906b211 */ /* 0x004fe400078f08ff */
[----:B------:R-:W-:Y:S02]  /*9280*/  @!P1 LEA.HI R7, R11, R11, RZ, 0x1 ;  /* 0x0000000b0b079211 */ /* 0x000fe400078f08ff */
[----:B------:R-:W-:Y:S02]  /*9290*/  @!P3 LOP3.LUT R6, R6, 0xfffffffe, RZ, 0xc0, !PT ;  /* 0xfffffffe0606b812 */ /* 0x000fe400078ec0ff */
[----:B------:R-:W-:Y:S02]  /*92a0*/  @!P1 LOP3.LUT R7, R7, 0xfffffffe, RZ, 0xc0, !PT ;  /* 0xfffffffe07079812 */ /* 0x000fe400078ec0ff */
[----:B------:R-:W-:-:S02]  /*92b0*/  @!P0 LOP3.LUT R12, R12, 0xfffffffe, RZ, 0xc0, !PT ;  /* 0xfffffffe0c0c8812 */ /* 0x000fc400078ec0ff */
[----:B---3--:R-:W-:Y:S01]  /*92c0*/  @!P4 LEA.HI R4, R8, R8, RZ, 0x1 ;  /* 0x000000080804c211 */ /* 0x008fe200078f08ff */
[--C-:B------:R-:W-:Y:S01]  /*92d0*/  @!P3 IMAD.WIDE R8, R6, 0x4, R2.reuse ;  /* 0x000000040608b825 */ /* 0x100fe200078e0202 */
[----:B------:R-:W-:Y:S02]  /*92e0*/  @!P2 LEA.HI R5, R10, R10, RZ, 0x1 ;  /* 0x0000000a0a05a211 */ /* 0x000fe400078f08ff */
[----:B------:R-:W-:Y:S01]  /*92f0*/  @!P4 LOP3.LUT R4, R4, 0xfffffffe, RZ, 0xc0, !PT ;  /* 0xfffffffe0404c812 */ /* 0x000fe200078ec0ff */
[----:B------:R-:W-:Y:S01]  /*9300*/  @!P1 IMAD.WIDE R6, R7, 0x4, R2 ;  /* 0x0000000407069825 */ /* 0x000fe200078e0202 */
[----:B------:R-:W-:-:S03]  /*9310*/  @!P2 LOP3.LUT R10, R5, 0xfffffffe, RZ, 0xc0, !PT ;  /* 0xfffffffe050aa812 */ /* 0x000fc600078ec0ff */
[----:B------:R-:W-:-:S04]  /*9320*/  @!P4 IMAD.WIDE R4, R4, 0x4, R2 ;  /* 0x000000040404c825 */ /* 0x000fc800078e0202 */
[--C-:B------:R-:W-:Y:S01]  /*9330*/  @!P2 IMAD.WIDE R10, R10, 0x4, R2.reuse ;  /* 0x000000040a0aa825 */ /* 0x100fe200078e0202 */
[----:B------:R2:W-:Y:S04]  /*9340*/  @!P4 ST.E.64 [R4.64], R70 ;  /* 0x000000460400c985 */ /* 0x0005e8000c101b06 */
[----:B------:R3:W-:Y:S04]  /*9350*/  @!P3 ST.E.64 [R8.64], R82 ;  /* 0x000000520800b985 */ /* 0x0007e8000c101b06 */
[----:B------:R-:W-:Y:S04]  /*9360*/  @!P2 ST.E.64 [R10.64], R86 ;  /* 0x000000560a00a985 */ /* 0x000fe8000c101b06 */
[----:B------:R4:W-:Y:S01]  /*9370*/  @!P1 ST.E.64 [R6.64], R98 ;  /* 0x0000006206009985 */ /* 0x0009e2000c101b06 */
[----:B--2---:R-:W-:Y:S01]  /*9380*/  @!P0 IMAD.WIDE R4, R12, 0x4, R2 ;  /* 0x000000040c048825 */ /* 0x004fe200078e0202 */
[----:B---3--:R-:W-:-:S04]  /*9390*/  IADD3 R8, R0, 0x38, RZ ;  /* 0x0000003800087810 */ /* 0x008fc80007ffe0ff */
[----:B------:R2:W-:Y:S01]  /*93a0*/  @!P0 ST.E.64 [R4.64], R158 ;  /* 0x0000009e04008985 */ /* 0x0005e2000c101b06 */
[----:B------:R-:W-:Y:S02]  /*93b0*/  ISETP.GE.AND P4, PT, R8, c[0x0][0x3c8], PT ;  /* 0x0000f20008007a0c */ /* 0x000fe40003f86270 */
[C---:B----4-:R-:W-:Y:S02]  /*93c0*/  IADD3 R7, R0.reuse, 0x40, RZ ;  /* 0x0000004000077810 */ /* 0x050fe40007ffe0ff */
[----:B------:R-:W-:Y:S02]  /*93d0*/  IADD3 R6, R0, 0x48, RZ ;  /* 0x0000004800067810 */ /* 0x000fe40007ffe0ff */
[----:B------:R-:W-:Y:S02]  /*93e0*/  ISETP.GE.AND P3, PT, R7, c[0x0][0x3c8], PT ;  /* 0x0000f20007007a0c */ /* 0x000fe40003f66270 */
[----:B------:R-:W-:-:S05]  /*93f0*/  ISETP.GE.AND P2, PT, R6, c[0x0][0x3c8], PT ;  /* 0x0000f20006007a0c */ /* 0x000fca0003f46270 */
[----:B------:R-:W-:-:S06]  /*9400*/  @!P4 LEA.HI R9, R8, R8, RZ, 0x1 ;  /* 0x000000080809c211 */ /* 0x000fcc00078f08ff */
[----:B------:R-:W-:Y:S02]  /*9410*/  @!P3 LEA.HI R8, R7, R7, RZ, 0x1 ;  /* 0x000000070708b211 */ /* 0x000fe400078f08ff */
[----:B------:R-:W-:Y:S02]  /*9420*/  @!P2 LEA.HI R7, R6, R6, RZ, 0x1 ;  /* 0x000000060607a211 */ /* 0x000fe400078f08ff */
[----:B------:R-:W-:Y:S02]  /*9430*/  @!P3 LOP3.LUT R8, R8, 0xfffffffe, RZ, 0xc0, !PT ;  /* 0xfffffffe0808b812 */ /* 0x000fe400078ec0ff */
[C---:B--2---:R-:W-:Y:S02]  /*9440*/  IADD3 R5, R0.reuse, 0x50, RZ ;  /* 0x0000005000057810 */ /* 0x044fe40007ffe0ff */
[----:B------:R-:W-:Y:S02]  /*9450*/  IADD3 R4, R0, 0x58, RZ ;  /* 0x0000005800047810 */ /* 0x000fe40007ffe0ff */
[----:B------:R-:W-:-:S02]  /*9460*/  ISETP.GE.AND P1, PT, R5, c[0x0][0x3c8], PT ;  /* 0x0000f20005007a0c */ /* 0x000fc40003f26270 */
[----:B------:R-:W-:Y:S02]  /*9470*/  ISETP.GE.AND P0, PT, R4, c[0x0][0x3c8], PT ;  /* 0x0000f20004007a0c */ /* 0x000fe40003f06270 */
[----:B------:R-:W-:-:S09]  /*9480*/  @!P2 LOP3.LUT R7, R7, 0xfffffffe, RZ, 0xc0, !PT ;  /* 0xfffffffe0707a812 */ /* 0x000fd200078ec0ff */
[----:B------:R-:W-:Y:S02]  /*9490*/  @!P1 LEA.HI R6, R5, R5, RZ, 0x1 ;  /* 0x0000000505069211 */ /* 0x000fe400078f08ff */
[----:B------:R-:W-:Y:S02]  /*94a0*/  @!P0 LEA.HI R4, R4, R4, RZ, 0x1 ;  /* 0x0000000404048211 */ /* 0x000fe400078f08ff */
[----:B------:R-:W-:Y:S01]  /*94b0*/  @!P4 LOP3.LUT R5, R9, 0xfffffffe, RZ, 0xc0, !PT ;  /* 0xfffffffe0905c812 */ /* 0x000fe200078ec0ff */
[--C-:B------:R-:W-:Y:S01]  /*94c0*/  @!P3 IMAD.WIDE R8, R8, 0x4, R2.reuse ;  /* 0x000000040808b825 */ /* 0x100fe200078e0202 */
[----:B------:R-:W-:Y:S02]  /*94d0*/  @!P1 LOP3.LUT R12, R6, 0xfffffffe, RZ, 0xc0, !PT ;  /* 0xfffffffe060c9812 */ /* 0x000fe400078ec0ff */
[----:B------:R-:W-:Y:S01]  /*94e0*/  @!P0 LOP3.LUT R13, R4, 0xfffffffe, RZ, 0xc0, !PT ;  /* 0xfffffffe040d8812 */ /* 0x000fe200078ec0ff */
[----:B------:R-:W-:-:S04]  /*94f0*/  @!P4 IMAD.WIDE R10, R5, 0x4, R2 ;  /* 0x00000004050ac825 */ /* 0x000fc800078e0202 */
[--C-:B------:R-:W-:Y:S01]  /*9500*/  @!P2 IMAD.WIDE R6, R7, 0x4, R2.reuse ;  /* 0x000000040706a825 */ /* 0x100fe200078e0202 */
[----:B------:R2:W-:Y:S03]  /*9510*/  @!P4 ST.E.64 [R10.64], R106 ;  /* 0x0000006a0a00c985 */ /* 0x0005e6000c101b06 */
[--C-:B------:R-:W-:Y:S01]  /*9520*/  @!P1 IMAD.WIDE R4, R12, 0x4, R2.reuse ;  /* 0x000000040c049825 */ /* 0x100fe200078e0202 */
[----:B------:R2:W-:Y:S03]  /*9530*/  @!P3 ST.E.64 [R8.64], R110 ;  /* 0x0000006e0800b985 */ /* 0x0005e6000c101b06 */
[----:B------:R-:W-:Y:S01]  /*9540*/  @!P0 IMAD.WIDE R2, R13, 0x4, R2 ;  /* 0x000000040d028825 */ /* 0x000fe200078e0202 */
[----:B------:R2:W-:Y:S04]  /*9550*/  @!P2 ST.E.64 [R6.64], R122 ;  /* 0x0000007a0600a985 */ /* 0x0005e8000c101b06 */
[----:B------:R2:W-:Y:S04]  /*9560*/  @!P1 ST.E.64 [R4.64], R166 ;  /* 0x000000a604009985 */ /* 0x0005e8000c101b06 */
[----:B------:R2:W-:Y:S02]  /*9570*/  @!P0 ST.E.64 [R2.64], R170 ;  /* 0x000000aa02008985 */ /* 0x0005e4000c101b06 */
.L_x_16:
[----:B------:R-:W-:Y:S05]  /*9580*/  BSYNC B0 ;  /* 0x0000000000007941 */ /* 0x000fea0003800000 */
.L_x_15:
[----:B--23--:R2:W3:Y:S01]  /*9590*/  SHFL.IDX PT, R3, R22, 0x2, 0x1c1f ;  /* 0x005c1f0016037f89 */ /* 0x00c4e200000e0000 */
[----:B------:R-:W-:Y:S03]  /*95a0*/  BSSY B0, `(.L_x_17) ;  /* 0x0000048000007945 */ /* 0x000fe60003800000 */
[----:B----4-:R2:W4:Y:S01]  /*95b0*/  SHFL.IDX PT, R2, R23, 0x2, 0x1c1f ;  /* 0x005c1f0017027f89 */ /* 0x01052200000e0000 */
[----:B------:R-:W-:Y:S05]  /*95c0*/  @P6 BRA `(.L_x_18) ;  /* 0x0000045000006947 */ /* 0x000fea0003800000 */
[C---:B------:R-:W-:Y:S02]  /*95d0*/  IADD3 R6, R0.reuse, 0x8, RZ ;  /* 0x0000000800067810 */ /* 0x040fe40007ffe0ff */
[----:B------:R-:W-:-:S02]  /*95e0*/  IADD3 R5, R0, 0x10, RZ ;  /* 0x0000001000057810 */ /* 0x000fc40007ffe0ff */
[C---:B------:R-:W-:Y:S02]  /*95f0*/  IADD3 R4, R0.reuse, 0x18, RZ ;  /* 0x0000001800047810 */ /* 0x040fe40007ffe0ff */
[C---:B------:R-:W-:Y:S02]  /*9600*/  ISETP.GE.AND P5, PT, R0.reuse, c[0x0][0x3c8], PT ;  /* 0x0000f20000007a0c */ /* 0x040fe40003fa6270 */
[----:B------:R-:W-:Y:S02]  /*9610*/  IADD3 R7, R0, 0x20, RZ ;  /* 0x0000002000077810 */ /* 0x000fe40007ffe0ff */
[----:B------:R-:W-:Y:S02]  /*9620*/  ISETP.GE.AND P4, PT, R6, c[0x0][0x3c8], PT ;  /* 0x0000f20006007a0c */ /* 0x000fe40003f86270 */
[----:B------:R-:W-:Y:S02]  /*9630*/  IADD3 R10, R0, 0x28, RZ ;  /* 0x00000028000a7810 */ /* 0x000fe40007ffe0ff */
[----:B------:R-:W-:-:S02]  /*9640*/  ISETP.GE.AND P3, PT, R5, c[0x0][0x3c8], PT ;  /* 0x0000f20005007a0c */ /* 0x000fc40003f66270 */
[----:B------:R-:W-:Y:S02]  /*9650*/  ISETP.GE.AND P2, PT, R4, c[0x0][0x3c8], PT ;  /* 0x0000f20004007a0c */ /* 0x000fe40003f46270 */
[----:B------:R-:W-:Y:S01]  /*9660*/  ISETP.GE.AND P1, PT, R7, c[0x0][0x3c8], PT ;  /* 0x0000f20007007a0c */ /* 0x000fe20003f26270 */
[----:B---34-:R-:W-:Y:S01]  /*9670*/  @!P5 IMAD.WIDE R8, R0, 0x4, R2 ;  /* 0x000000040008d825 */ /* 0x018fe200078e0202 */
[----:B------:R-:W-:-:S03]  /*9680*/  ISETP.GE.AND P0, PT, R10, c[0x0][0x3c8], PT ;  /* 0x0000f2000a007a0c */ /* 0x000fc60003f06270 */
[----:B------:R-:W-:Y:S01]  /*9690*/  @!P4 LEA.HI R6, R6, R6, RZ, 0x1 ;  /* 0x000000060606c211 */ /* 0x000fe200078f08ff */
[----:B------:R3:W-:Y:S03]  /*96a0*/  @!P5 ST.E.64 [R8.64], R140 ;  /* 0x0000008c0800d985 */ /* 0x0007e6000c101b06 */
[----:B------:R-:W-:Y:S02]  /*96b0*/  @!P3 LEA.HI R5, R5, R5, RZ, 0x1 ;  /* 0x000000050505b211 */ /* 0x000fe400078f08ff */
[----:B------:R-:W-:Y:S02]  /*96c0*/  @!P2 LEA.HI R4, R4, R4, RZ, 0x1 ;  /* 0x000000040404a211 */ /* 0x000fe400078f08ff */
[----:B------:R-:W-:Y:S02]  /*96d0*/  @!P4 LOP3.LUT R6, R6, 0xfffffffe, RZ, 0xc0, !PT ;  /* 0xfffffffe0606c812 */ /* 0x000fe400078ec0ff */
[----:B------:R-:W-:-:S02]  /*96e0*/  @!P1 LEA.HI R7, R7, R7, RZ, 0x1 ;  /* 0x0000000707079211 */ /* 0x000fc400078f08ff */
[----:B------:R-:W-:Y:S02]  /*96f0*/  @!P0 LEA.HI R10, R10, R10, RZ, 0x1 ;  /* 0x0000000a0a0a8211 */ /* 0x000fe400078f08ff */
[----:B------:R-:W-:Y:S02]  /*9700*/  @!P2 LOP3.LUT R11, R4, 0xfffffffe, RZ, 0xc0, !PT ;  /* 0xfffffffe040ba812 */ /* 0x000fe400078ec0ff */
[----:B------:R-:W-:Y:S02]  /*9710*/  @!P1 LOP3.LUT R7, R7, 0xfffffffe, RZ, 0xc0, !PT ;  /* 0xfffffffe07079812 */ /* 0x000fe400078ec0ff */
[----:B------:R-:W-:Y:S01]  /*9720*/  @!P0 LOP3.LUT R12, R10, 0xfffffffe, RZ, 0xc0, !PT ;  /* 0xfffffffe0a0c8812 */ /* 0x000fe200078ec0ff */
[----:B------:R-:W-:Y:S01]  /*9730*/  @!P2 IMAD.WIDE R10, R11, 0x4, R2 ;  /* 0x000000040b0aa825 */ /* 0x000fe200078e0202 */
[----:B---3--:R-:W-:-:S03]  /*9740*/  @!P3 LOP3.LUT R8, R5, 0xfffffffe, RZ, 0xc0, !PT ;  /* 0xfffffffe0508b812 */ /* 0x008fc600078ec0ff */
[----:B------:R-:W-:-:S04]  /*9750*/  @!P4 IMAD.WIDE R4, R6, 0x4, R2 ;  /* 0x000000040604c825 */ /* 0x000fc800078e0202 */
[--C-:B------:R-:W-:Y:S01]  /*9760*/  @!P3 IMAD.WIDE R8, R8, 0x4, R2.reuse ;  /* 0x000000040808b825 */ /* 0x100fe200078e0202 */
[----:B------:R3:W-:Y:S03]  /*9770*/  @!P4 ST.E.64 [R4.64], R148 ;  /* 0x000000940400c985 */ /* 0x0007e6000c101b06 */
[--C-:B------:R-:W-:Y:S01]  /*9780*/  @!P1 IMAD.WIDE R6, R7, 0x4, R2.reuse ;  /* 0x0000000407069825 */ /* 0x100fe200078e0202 */
[----:B------:R4:W-:Y:S04]  /*9790*/  @!P3 ST.E.64 [R8.64], R72 ;  /* 0x000000480800b985 */ /* 0x0009e8000c101b06 */
[----:B------:R-:W-:Y:S04]  /*97a0*/  @!P2 ST.E.64 [R10.64], R76 ;  /* 0x0000004c0a00a985 */ /* 0x000fe8000c101b06 */
[----:B------:R5:W-:Y:S01]  /*97b0*/  @!P1 ST.E.64 [R6.64], R88 ;  /* 0x0000005806009985 */ /* 0x000be2000c101b06 */
[----:B---3--:R-:W-:Y:S01]  /*97c0*/  @!P0 IMAD.WIDE R4, R12, 0x4, R2 ;  /* 0x000000040c048825 */ /* 0x008fe200078e0202 */
[----:B----4-:R-:W-:-:S04]  /*97d0*/  IADD3 R9, R0, 0x30, RZ ;  /* 0x0000003000097810 */ /* 0x010fc80007ffe0ff */
[----:B------:R3:W-:Y:S01]  /*97e0*/  @!P0 ST.E.64 [R4.64], R92 ;  /* 0x0000005c04008985 */ /* 0x0007e2000c101b06 */
[----:B------:R-:W-:Y:S02]  /*97f0*/  IADD3 R8, R0, 0x38, RZ ;  /* 0x0000003800087810 */ /* 0x000fe40007ffe0ff */
[----:B------:R-:W-:Y:S02]  /*9800*/  ISETP.GE.AND P5, PT, R9, c[0x0][0x3c8], PT ;  /* 0x0000f20009007a0c */ /* 0x000fe40003fa6270 */
[----:B------:R-:W-:Y:S02]  /*9810*/  ISETP.GE.AND P4, PT, R8, c[0x0][0x3c8], PT ;  /* 0x0000f20008007a0c */ /* 0x000fe40003f86270 */
[C---:B-----5:R-:W-:Y:S02]  /*9820*/  IADD3 R7, R0.reuse, 0x40, RZ ;  /* 0x0000004000077810 */ /* 0x060fe40007ffe0ff */
[----:B------:R-:W-:Y:S02]  /*9830*/  IADD3 R6, R0, 0x48, RZ ;  /* 0x0000004800067810 */ /* 0x000fe40007ffe0ff */
[----:B------:R-:W-:-:S02]  /*9840*/  ISETP.GE.AND P3, PT, R7, c[0x0][0x3c8], PT ;  /* 0x0000f20007007a0c */ /* 0x000fc40003f66270 */
[----:B------:R-:W-:-:S03]  /*9850*/  ISETP.GE.AND P2, PT, R6, c[0x0][0x3c8], PT ;  /* 0x0000f20006007a0c */ /* 0x000fc60003f46270 */
[----:B------:R-:W-:Y:S02]  /*9860*/  @!P5 LEA.HI R9, R9, R9, RZ, 0x1 ;  /* 0x000000090909d211 */ /* 0x000fe400078f08ff */
[----:B------:R-:W-:-:S04]  /*9870*/  @!P4 LEA.HI R10, R8, R8, RZ, 0x1 ;  /* 0x00000008080ac211 */ /* 0x000fc800078f08ff */
[----:B------:R-:W-:Y:S02]  /*9880*/  @!P4 LOP3.LUT R10, R10, 0xfffffffe, RZ, 0xc0, !PT ;  /* 0xfffffffe0a0ac812 */ /* 0x000fe400078ec0ff */
[----:B------:R-:W-:Y:S02]  /*9890*/  @!P3 LEA.HI R8, R7, R7, RZ, 0x1 ;  /* 0x000000070708b211 */ /* 0x000fe400078f08ff */
[----:B------:R-:W-:Y:S01]  /*98a0*/  @!P2 LEA.HI R7, R6, R6, RZ, 0x1 ;  /* 0x000000060607a211 */ /* 0x000fe200078f08ff */
[----:B------:R-:W-:Y:S01]  /*98b0*/  @!P4 IMAD.WIDE R10, R10, 0x4, R2 ;  /* 0x000000040a0ac825 */ /* 0x000fe200078e0202 */
[----:B------:R-:W-:Y:S02]  /*98c0*/  @!P3 LOP3.LUT R8, R8, 0xfffffffe, RZ, 0xc0, !PT ;  /* 0xfffffffe0808b812 */ /* 0x000fe400078ec0ff */
[C---:B---3--:R-:W-:Y:S02]  /*98d0*/  IADD3 R5, R0.reuse, 0x50, RZ ;  /* 0x0000005000057810 */ /* 0x048fe40007ffe0ff */
[----:B------:R-:W-:-:S02]  /*98e0*/  IADD3 R4, R0, 0x58, RZ ;  /* 0x0000005800047810 */ /* 0x000fc40007ffe0ff */
[----:B------:R-:W-:Y:S02]  /*98f0*/  ISETP.GE.AND P1, PT, R5, c[0x0][0x3c8], PT ;  /* 0x0000f20005007a0c */ /* 0x000fe40003f26270 */
[----:B------:R-:W-:Y:S02]  /*9900*/  ISETP.GE.AND P0, PT, R4, c[0x0][0x3c8], PT ;  /* 0x0000f20004007a0c */ /* 0x000fe40003f06270 */
[----:B------:R-:W-:-:S09]  /*9910*/  @!P2 LOP3.LUT R7, R7, 0xfffffffe, RZ, 0xc0, !PT ;  /* 0xfffffffe0707a812 */ /* 0x000fd200078ec0ff */
[----:B------:R-:W-:Y:S02]  /*9920*/  @!P1 LEA.HI R6, R5, R5, RZ, 0x1 ;  /* 0x0000000505069211 */ /* 0x000fe400078f08ff */
[----:B------:R-:W-:Y:S01]  /*9930*/  @!P5 LOP3.LUT R5, R9, 0xfffffffe, RZ, 0xc0, !PT ;  /* 0xfffffffe0905d812 */ /* 0x000fe200078ec0ff */
[--C-:B------:R-:W-:Y:S01]  /*9940*/  @!P3 IMAD.WIDE R8, R8, 0x4, R2.reuse ;  /* 0x000000040808b825 */ /* 0x100fe200078e0202 */
[----:B------:R-:W-:Y:S02]  /*9950*/  @!P0 LEA.HI R4, R4, R4, RZ, 0x1 ;  /* 0x0000000404048211 */ /* 0x000fe400078f08ff */
[----:B------:R-:W-:Y:S01]  /*9960*/  @!P1 LOP3.LUT R14, R6, 0xfffffffe, RZ, 0xc0, !PT ;  /* 0xfffffffe060e9812 */ /* 0x000fe200078ec0ff */
[----:B------:R-:W-:Y:S01]  /*9970*/  @!P5 IMAD.WIDE R12, R5, 0x4, R2 ;  /* 0x00000004050cd825 */ /* 0x000fe200078e0202 */
[----:B------:R-:W-:-:S03]  /*9980*/  @!P0 LOP3.LUT R15, R4, 0xfffffffe, RZ, 0xc0, !PT ;  /* 0xfffffffe040f8812 */ /* 0x000fc600078ec0ff */
[--C-:B------:R-:W-:Y:S01]  /*9990*/  @!P2 IMAD.WIDE R6, R7, 0x4, R2.reuse ;  /* 0x000000040706a825 */ /* 0x100fe200078e0202 */
[----:B------:R3:W-:Y:S03]  /*99a0*/  @!P5 ST.E.64 [R12.64], R100 ;  /* 0x000000640c00d985 */ /* 0x0007e6000c101b06 */
[--C-:B------:R-:W-:Y:S01]  /*99b0*/  @!P1 IMAD.WIDE R4, R14, 0x4, R2.reuse ;  /* 0x000000040e049825 */ /* 0x100fe200078e0202 */
[----:B------:R3:W-:Y:S03]  /*99c0*/  @!P4 ST.E.64 [R10.64], R160 ;  /* 0x000000a00a00c985 */ /* 0x0007e6000c101b06 */
[----:B------:R-:W-:Y:S01]  /*99d0*/  @!P0 IMAD.WIDE R2, R15, 0x4, R2 ;  /* 0x000000040f028825 */ /* 0x000fe200078e0202 */
[----:B------:R3:W-:Y:S04]  /*99e0*/  @!P3 ST.E.64 [R8.64], R112 ;  /* 0x000000700800b985 */ /* 0x0007e8000c101b06 */
[----:B------:R3:W-:Y:S04]  /*99f0*/  @!P2 ST.E.64 [R6.64], R116 ;  /* 0x000000740600a985 */ /* 0x0007e8000c101b06 */
[----:B------:R3:W-:Y:S04]  /*9a00*/  @!P1 ST.E.64 [R4.64], R124 ;  /* 0x0000007c04009985 */ /* 0x0007e8000c101b06 */
[----:B------:R3:W-:Y:S02]  /*9a10*/  @!P0 ST.E.64 [R2.64], R128 ;  /* 0x0000008002008985 */ /* 0x0007e4000c101b06 */
.L_x_18:
[----:B------:R-:W-:Y:S05]  /*9a20*/  BSYNC B0 ;  /* 0x0000000000007941 */ /* 0x000fea0003800000 */
.L_x_17:
[----:B------:R-:W-:Y:S01]  /*9a30*/  ISETP.NE.AND P0, PT, R16, RZ, PT ;  /* 0x000000ff1000720c */ /* 0x000fe20003f05270 */
[----:B---3--:R3:W1:Y:S04]  /*9a40*/  SHFL.IDX PT, R3, R22, 0x3, 0x1c1f ;  /* 0x007c1f0016037f89 */ /* 0x00866800000e0000 */
[----:B----4-:R3:W4:Y:S08]  /*9a50*/  SHFL.IDX PT, R2, R23, 0x3, 0x1c1f ;  /* 0x007c1f0017027f89 */ /* 0x01073000000e0000 */
[----:B------:R-:W-:Y:S05]  /*9a60*/  @P0 EXIT ;  /* 0x000000000000094d */ /* 0x000fea0003800000 */
[C---:B------:R-:W-:Y:S02]  /*9a70*/  IADD3 R6, R0.reuse, 0x8, RZ ;  /* 0x0000000800067810 */ /* 0x040fe40007ffe0ff */
[----:B------:R-:W-:-:S02]  /*9a80*/  IADD3 R5, R0, 0x10, RZ ;  /* 0x0000001000057810 */ /* 0x000fc40007ffe0ff */
[----:B------:R-:W-:Y:S02]  /*9a90*/  IADD3 R4, R0, 0x18, RZ ;  /* 0x0000001800047810 */ /* 0x000fe40007ffe0ff */
[----:B------:R-:W-:Y:S02]  /*9aa0*/  ISETP.GE.AND P2, PT, R6, c[0x0][0x3c8], PT ;  /* 0x0000f20006007a0c */ /* 0x000fe40003f46270 */
[----:B------:R-:W-:Y:S02]  /*9ab0*/  ISETP.GE.AND P1, PT, R5, c[0x0][0x3c8], PT ;  /* 0x0000f20005007a0c */ /* 0x000fe40003f26270 */
[----:B------:R-:W-:Y:S02]  /*9ac0*/  ISETP.GE.AND P0, PT, R4, c[0x0][0x3c8], PT ;  /* 0x0000f20004007a0c */ /* 0x000fe40003f06270 */
[C---:B------:R-:W-:Y:S02]  /*9ad0*/  ISETP.GE.AND P3, PT, R0.reuse, c[0x0][0x3c8], PT ;  /* 0x0000f20000007a0c */ /* 0x040fe40003f66270 */
[----:B------:R-:W-:-:S02]  /*9ae0*/  IADD3 R13, R0, 0x20, RZ ;  /* 0x00000020000d7810 */ /* 0x000fc40007ffe0ff */
[----:B------:R-:W-:Y:S02]  /*9af0*/  IADD3 R14, R0, 0x28, RZ ;  /* 0x00000028000e7810 */ /* 0x000fe40007ffe0ff */
[----:B------:R-:W-:Y:S02]  /*9b00*/  ISETP.GE.AND P6, PT, R13, c[0x0][0x3c8], PT ;  /* 0x0000f2000d007a0c */ /* 0x000fe40003fc6270 */
[----:B------:R-:W-:Y:S02]  /*9b10*/  @!P2 LEA.HI R8, R6, R6, RZ, 0x1 ;  /* 0x000000060608a211 */ /* 0x000fe400078f08ff */
[----:B------:R-:W-:Y:S02]  /*9b20*/  @!P1 LEA.HI R5, R5, R5, RZ, 0x1 ;  /* 0x0000000505059211 */ /* 0x000fe400078f08ff */
[----:B------:R-:W-:Y:S01]  /*9b30*/  @!P0 LEA.HI R4, R4, R4, RZ, 0x1 ;  /* 0x0000000404048211 */ /* 0x000fe200078f08ff */
[----:B-1--4-:R-:W-:Y:S01]  /*9b40*/  @!P3 IMAD.WIDE R10, R0, 0x4, R2 ;  /* 0x00000004000ab825 */ /* 0x012fe200078e0202 */
[----:B------:R-:W-:-:S02]  /*9b50*/  @!P2 LOP3.LUT R8, R8, 0xfffffffe, RZ, 0xc0, !PT ;  /* 0xfffffffe0808a812 */ /* 0x000fc400078ec0ff */
[----:B------:R-:W-:Y:S02]  /*9b60*/  @!P1 LOP3.LUT R5, R5, 0xfffffffe, RZ, 0xc0, !PT ;  /* 0xfffffffe05059812 */ /* 0x000fe400078ec0ff */
[----:B------:R-:W-:Y:S01]  /*9b70*/  ISETP.GE.AND P5, PT, R14, c[0x0][0x3c8], PT ;  /* 0x0000f2000e007a0c */ /* 0x000fe20003fa6270 */
[--C-:B------:R-:W-:Y:S01]  /*9b80*/  @!P2 IMAD.WIDE R8, R8, 0x4, R2.reuse ;  /* 0x000000040808a825 */ /* 0x100fe200078e0202 */
[----:B------:R-:W-:Y:S01]  /*9b90*/  @!P0 LOP3.LUT R4, R4, 0xfffffffe, RZ, 0xc0, !PT ;  /* 0xfffffffe04048812 */ /* 0x000fe200078ec0ff */
[----:B------:R1:W-:Y:S01]  /*9ba0*/  @!P3 ST.E.64 [R10.64], R142 ;  /* 0x0000008e0a00b985 */ /* 0x0003e2000c101b06 */
[----:B------:R-:W-:Y:S01]  /*9bb0*/  IADD3 R12, R0, 0x50, RZ ;  /* 0x00000050000c7810 */ /* 0x000fe20007ffe0ff */
[--C-:B------:R-:W-:Y:S02]  /*9bc0*/  @!P1 IMAD.WIDE R6, R5, 0x4, R2.reuse ;  /* 0x0000000405069825 */ /* 0x100fe400078e0202 */
[----:B------:R4:W-:Y:S02]  /*9bd0*/  @!P2 ST.E.64 [R8.64], R150 ;  /* 0x000000960800a985 */ /* 0x0009e4000c101b06 */
[----:B------:R-:W-:-:S02]  /*9be0*/  @!P0 IMAD.WIDE R4, R4, 0x4, R2 ;  /* 0x0000000404048825 */ /* 0x000fc400078e0202 */
[----:B------:R-:W-:Y:S04]  /*9bf0*/  @!P1 ST.E.64 [R6.64], R74 ;  /* 0x0000004a06009985 */ /* 0x000fe8000c101b06 */
[----:B------:R5:W-:Y:S01]  /*9c00*/  @!P0 ST.E.64 [R4.64], R78 ;  /* 0x0000004e04008985 */ /* 0x000be2000c101b06 */
[----:B------:R-:W-:Y:S02]  /*9c10*/  ISETP.GE.AND P0, PT, R12, c[0x0][0x3c8], PT ;  /* 0x0000f2000c007a0c */ /* 0x000fe40003f06270 */
[C---:B-1----:R-:W-:Y:S02]  /*9c20*/  IADD3 R10, R0.reuse, 0x40, RZ ;  /* 0x00000040000a7810 */ /* 0x042fe40007ffe0ff */
[C---:B------:R-:W-:Y:S02]  /*9c30*/  IADD3 R11, R0.reuse, 0x48, RZ ;  /* 0x00000048000b7810 */ /* 0x040fe40007ffe0ff */
[----:B----4-:R-:W-:-:S02]  /*9c40*/  IADD3 R8, R0, 0x30, RZ ;  /* 0x0000003000087810 */ /* 0x010fc40007ffe0ff */
[----:B------:R-:W-:Y:S02]  /*9c50*/  IADD3 R9, R0, 0x38, RZ ;  /* 0x0000003800097810 */ /* 0x000fe40007ffe0ff */
[----:B------:R-:W-:Y:S02]  /*9c60*/  ISETP.GE.AND P4, PT, R8, c[0x0][0x3c8], PT ;  /* 0x0000f20008007a0c */ /* 0x000fe40003f86270 */
[----:B------:R-:W-:Y:S02]  /*9c70*/  ISETP.GE.AND P3, PT, R9, c[0x0][0x3c8], PT ;  /* 0x0000f20009007a0c */ /* 0x000fe40003f66270 */
[----:B-----5:R-:W-:Y:S02]  /*9c80*/  @!P6 LEA.HI R4, R13, R13, RZ, 0x1 ;  /* 0x0000000d0d04e211 */ /* 0x020fe400078f08ff */
[----:B------:R-:W-:Y:S02]  /*9c90*/  @!P5 LEA.HI R5, R14, R14, RZ, 0x1 ;  /* 0x0000000e0e05d211 */ /* 0x000fe400078f08ff */
[----:B------:R-:W-:-:S02]  /*9ca0*/  @!P6 LOP3.LUT R4, R4, 0xfffffffe, RZ, 0xc0, !PT ;  /* 0xfffffffe0404e812 */ /* 0x000fc400078ec0ff */
[----:B------:R-:W-:Y:S02]  /*9cb0*/  ISETP.GE.AND P2, PT, R10, c[0x0][0x3c8], PT ;  /* 0x0000f2000a007a0c */ /* 0x000fe40003f46270 */
[----:B------:R-:W-:Y:S01]  /*9cc0*/  @!P5 LOP3.LUT R5, R5, 0xfffffffe, RZ, 0xc0, !PT ;  /* 0xfffffffe0505d812 */ /* 0x000fe200078ec0ff */
[--C-:B------:R-:W-:Y:S01]  /*9cd0*/  @!P6 IMAD.WIDE R6, R4, 0x4, R2.reuse ;  /* 0x000000040406e825 */ /* 0x100fe200078e0202 */
[----:B------:R-:W-:Y:S02]  /*9ce0*/  ISETP.GE.AND P1, PT, R11, c[0x0][0x3c8], PT ;  /* 0x0000f2000b007a0c */ /* 0x000fe40003f26270 */
[----:B------:R-:W-:Y:S01]  /*9cf0*/  IADD3 R0, R0, 0x58, RZ ;  /* 0x0000005800007810 */ /* 0x000fe20007ffe0ff */
[----:B------:R-:W-:Y:S01]  /*9d00*/  @!P5 IMAD.WIDE R4, R5, 0x4, R2 ;  /* 0x000000040504d825 */ /* 0x000fe200078e0202 */
[----:B------:R1:W-:Y:S04]  /*9d10*/  @!P6 ST.E.64 [R6.64], R90 ;  /* 0x0000005a0600e985 */ /* 0x0003e8000c101b06 */
[----:B------:R4:W-:Y:S01]  /*9d20*/  @!P5 ST.E.64 [R4.64], R94 ;  /* 0x0000005e0400d985 */ /* 0x0009e2000c101b06 */
[----:B-1----:R-:W-:-:S04]  /*9d30*/  @!P2 LEA.HI R7, R10, R10, RZ, 0x1 ;  /* 0x0000000a0a07a211 */ /* 0x002fc800078f08ff */
[----:B------:R-:W-:Y:S02]  /*9d40*/  @!P1 LEA.HI R6, R11, R11, RZ, 0x1 ;  /* 0x0000000b0b069211 */ /* 0x000fe400078f08ff */
[----:B----4-:R-:W-:Y:S02]  /*9d50*/  @!P4 LEA.HI R4, R8, R8, RZ, 0x1 ;  /* 0x000000080804c211 */ /* 0x010fe400078f08ff */
[----:B------:R-:W-:Y:S02]  /*9d60*/  @!P3 LEA.HI R8, R9, R9, RZ, 0x1 ;  /* 0x000000090908b211 */ /* 0x000fe400078f08ff */
[----:B------:R-:W-:Y:S02]  /*9d70*/  @!P0 LEA.HI R5, R12, R12, RZ, 0x1 ;  /* 0x0000000c0c058211 */ /* 0x000fe400078f08ff */
[----:B------:R-:W-:Y:S02]  /*9d80*/  @!P4 LOP3.LUT R4, R4, 0xfffffffe, RZ, 0xc0, !PT ;  /* 0xfffffffe0404c812 */ /* 0x000fe400078ec0ff */
[----:B------:R-:W-:-:S02]  /*9d90*/  @!P3 LOP3.LUT R8, R8, 0xfffffffe, RZ, 0xc0, !PT ;  /* 0xfffffffe0808b812 */ /* 0x000fc400078ec0ff */
[----:B------:R-:W-:Y:S01]  /*9da0*/  @!P2 LOP3.LUT R7, R7, 0xfffffffe, RZ, 0xc0, !PT ;  /* 0xfffffffe0707a812 */ /* 0x000fe200078ec0ff */
[--C-:B------:R-:W-:Y:S01]  /*9db0*/  @!P4 IMAD.WIDE R12, R4, 0x4, R2.reuse ;  /* 0x00000004040cc825 */ /* 0x100fe200078e0202 */
[----:B------:R-:W-:Y:S02]  /*9dc0*/  @!P1 LOP3.LUT R6, R6, 0xfffffffe, RZ, 0xc0, !PT ;  /* 0xfffffffe06069812 */ /* 0x000fe400078ec0ff */
[----:B------:R-:W-:Y:S01]  /*9dd0*/  @!P0 LOP3.LUT R5, R5, 0xfffffffe, RZ, 0xc0, !PT ;  /* 0xfffffffe05058812 */ /* 0x000fe200078ec0ff */
[--C-:B------:R-:W-:Y:S01]  /*9de0*/  @!P3 IMAD.WIDE R10, R8, 0x4, R2.reuse ;  /* 0x00000004080ab825 */ /* 0x100fe200078e0202 */
[----:B------:R1:W-:Y:S03]  /*9df0*/  @!P4 ST.E.64 [R12.64], R102 ;  /* 0x000000660c00c985 */ /* 0x0003e6000c101b06 */
[--C-:B------:R-:W-:Y:S01]  /*9e00*/  @!P2 IMAD.WIDE R8, R7, 0x4, R2.reuse ;  /* 0x000000040708a825 */ /* 0x100fe200078e0202 */
[----:B------:R1:W-:Y:S03]  /*9e10*/  @!P3 ST.E.64 [R10.64], R162 ;  /* 0x000000a20a00b985 */ /* 0x0003e6000c101b06 */
[--C-:B------:R-:W-:Y:S01]  /*9e20*/  @!P1 IMAD.WIDE R6, R6, 0x4, R2.reuse ;  /* 0x0000000406069825 */ /* 0x100fe200078e0202 */
[----:B------:R1:W-:Y:S03]  /*9e30*/  @!P2 ST.E.64 [R8.64], R114 ;  /* 0x000000720800a985 */ /* 0x0003e6000c101b06 */
[----:B------:R-:W-:Y:S01]  /*9e40*/  @!P0 IMAD.WIDE R4, R5, 0x4, R2 ;  /* 0x0000000405048825 */ /* 0x000fe200078e0202 */
[----:B------:R1:W-:Y:S04]  /*9e50*/  @!P1 ST.E.64 [R6.64], R118 ;  /* 0x0000007606009985 */ /* 0x0003e8000c101b06 */
[----:B------:R1:W-:Y:S01]  /*9e60*/  @!P0 ST.E.64 [R4.64], R126 ;  /* 0x0000007e04008985 */ /* 0x0003e2000c101b06 */
[----:B------:R-:W-:-:S13]  /*9e70*/  ISETP.GE.AND P0, PT, R0, c[0x0][0x3c8], PT ;  /* 0x0000f20000007a0c */ /* 0x000fda0003f06270 */
[----:B------:R-:W-:Y:S05]  /*9e80*/  @P0 EXIT ;  /* 0x000000000000094d */ /* 0x000fea0003800000 */
[----:B------:R-:W-:-:S04]  /*9e90*/  LEA.HI R0, R0, R0, RZ, 0x1 ;  /* 0x0000000000007211 */ /* 0x000fc800078f08ff */
[----:B------:R-:W-:-:S05]  /*9ea0*/  LOP3.LUT R0, R0, 0xfffffffe, RZ, 0xc0, !PT ;  /* 0xfffffffe00007812 */ /* 0x000fca00078ec0ff */
[----:B------:R-:W-:-:S05]  /*9eb0*/  IMAD.WIDE R2, R0, 0x4, R2 ;  /* 0x0000000400027825 */ /* 0x000fca00078e0202 */
[----:B------:R-:W-:Y:S01]  /*9ec0*/  ST.E.64 [R2.64], R130 ;  /* 0x0000008202007985 */ /* 0x000fe2000c101b06 */
[----:B------:R-:W-:Y:S05]  /*9ed0*/  EXIT ;  /* 0x000000000000794d */ /* 0x000fea0003800000 */
.L_x_12:
[----:B------:R-:W1:Y:S02]  /*9ee0*/  S2R R0, SR_TID.X ;  /* 0x0000000000007919 */ /* 0x000e640000002100 */
[----:B-1----:R-:W-:-:S13]  /*9ef0*/  ISETP.GT.AND P0, PT, R0, 0x7f, PT ;  /* 0x0000007f0000780c */ /* 0x002fda0003f04270 */
[----:B------:R-:W-:Y:S05]  /*9f00*/  @P0 EXIT ;  /* 0x000000000000094d */ /* 0x000fea0003800000 */
[----:B------:R-:W1:Y:S01]  /*9f10*/  S2R R8, SR_CTAID.X ;  /* 0x0000000000087919 */ /* 0x000e620000002500 */
[----:B------:R-:W-:-:S05]  /*9f20*/  MOV R3, c[0x0][0x4e8] ;  /* 0x00013a0000037a02 */ /* 0x000fca0000000f00 */
[----:B------:R-:W-:Y:S01]  /*9f30*/  IMAD R2, R3, c[0x0][0x388], RZ ;  /* 0x0000e20003027a24 */ /* 0x000fe200078e02ff */
[----:B-1----:R-:W-:-:S04]  /*9f40*/  LEA R8, R8, R0, 0x7 ;  /* 0x0000000008087211 */ /* 0x002fc800078e38ff */
[----:B------:R-:W-:-:S13]  /*9f50*/  ISETP.GE.AND P0, PT, R8, R2, PT ;  /* 0x000000020800720c */ /* 0x000fda0003f06270 */
[----:B------:R-:W-:Y:S05]  /*9f60*/  @P0 EXIT ;  /* 0x000000000000094d */ /* 0x000fea0003800000 */
[----:B------:R-:W2:Y:S01]  /*9f70*/  LDL.LU R4, [R1+0x30] ;  /* 0x0000300001047983 */ /* 0x000ea20000300800 */
[----:B------:R-:W-:-:S03]  /*9f80*/  ISETP.NE.AND P0, PT, R3, 0x1, PT ;  /* 0x000000010300780c */ /* 0x000fc60003f05270 */
[----:B------:R-:W1:Y:S04]  /*9f90*/  S2R R9, SR_CTAID.Z ;  /* 0x0000000000097919 */ /* 0x000e680000002700 */
[----:B------:R-:W3:Y:S06]  /*9fa0*/  S2R R10, SR_CTAID.Y ;  /* 0x00000000000a7919 */ /* 0x000eec0000002600 */
[----:B------:R-:W-:Y:S01]  /*9fb0*/  @P0 IMAD.HI.U32 R6, R8, c[0x0][0x4ec], RZ ;  /* 0x00013b0008060a27 */ /* 0x000fe200078e00ff */
[----:B-1----:R-:W-:-:S02]  /*9fc0*/  SHF.R.S32.HI R7, RZ, 0x1f, R9 ;  /* 0x0000001fff077819 */ /* 0x002fc40000011409 */
[----:B--2---:R-:W-:Y:S01]  /*9fd0*/  SHF.R.S32.HI R0, RZ, 0x1f, R4 ;  /* 0x0000001fff007819 */ /* 0x004fe20000011404 */
[C---:B------:R-:W-:Y:S01]  /*9fe0*/  IMAD.WIDE.U32 R2, R4.reuse, c[0x0][0x4d0], RZ ;  /* 0x0001340004027a25 */ /* 0x040fe200078e00ff */
[----:B------:R-:W-:-:S03]  /*9ff0*/  IADD3 R5, -R4, RZ, RZ ;  /* 0x000000ff04057210 */ /* 0x000fc60007ffe1ff */
[----:B------:R-:W-:-:S04]  /*a000*/  IMAD R0, R0, c[0x0][0x4d0], RZ ;  /* 0x0001340000007a24 */ /* 0x000fc800078e02ff */
[----:B------:R-:W-:Y:S01]  /*a010*/  IMAD R0, R4, c[0x0][0x4d4], R0 ;  /* 0x0001350004007a24 */ /* 0x000fe200078e0200 */
[----:B------:R-:W-:Y:S02]  /*a020*/  MOV R4, R8 ;  /* 0x0000000800047202 */ /* 0x000fe40000000f00 */
[----:B------:R-:W-:Y:S02]  /*a030*/  @P0 SHF.R.U32.HI R4, RZ, c[0x0][0x4f0], R6 ;  /* 0x00013c00ff040a19 */ /* 0x000fe40000011606 */
[----:B------:R-:W-:Y:S01]  /*a040*/  IADD3 R3, R3, R0, RZ ;  /* 0x0000000003037210 */ /* 0x000fe20007ffe0ff */
[----:B------:R-:W-:Y:S02]  /*a050*/  IMAD R0, R7, c[0x0][0x4d8], RZ ;  /* 0x0001360007007a24 */ /* 0x000fe400078e02ff */
[----:B---3--:R-:W-:Y:S01]  /*a060*/  IMAD R7, R5, c[0x0][0x550], R10 ;  /* 0x0001540005077a24 */ /* 0x008fe200078e020a */
[----:B------:R-:W-:Y:S01]  /*a070*/  IADD3 R5, -R4, RZ, RZ ;  /* 0x000000ff04057210 */ /* 0x000fe20007ffe1ff */
[----:B------:R-:W-:-:S02]  /*a080*/  IMAD R0, R9, c[0x0][0x4dc], R0 ;  /* 0x0001370009007a24 */ /* 0x000fc400078e0200 */
[----:B------:R-:W-:Y:S01]  /*a090*/  IMAD.WIDE.U32 R2, R9, c[0x0][0x4d8], R2 ;  /* 0x0001360009027a25 */ /* 0x000fe200078e0002 */
[----:B------:R-:W-:-:S03]  /*a0a0*/  SHF.R.S32.HI R6, RZ, 0x1f, R7 ;  /* 0x0000001fff067819 */ /* 0x000fc60000011407 */
[----:B------:R-:W-:Y:S01]  /*a0b0*/  IMAD R5, R5, c[0x0][0x4e8], R8 ;  /* 0x00013a0005057a24 */ /* 0x000fe200078e0208 */
[----:B------:R-:W-:Y:S01]  /*a0c0*/  IADD3 R3, R0, R3, RZ ;  /* 0x0000000300037210 */ /* 0x000fe20007ffe0ff */
[----:B------:R-:W-:-:S03]  /*a0d0*/  IMAD R6, R6, c[0x0][0x4e0], RZ ;  /* 0x0001380006067a24 */ /* 0x000fc600078e02ff */
[----:B------:R-:W-:Y:S01]  /*a0e0*/  SHF.R.S32.HI R0, RZ, 0x1f, R5 ;  /* 0x0000001fff007819 */ /* 0x000fe20000011405 */
[----:B------:R-:W-:-:S04]  /*a0f0*/  IMAD.WIDE.U32 R2, R7, c[0x0][0x4e0], R2 ;  /* 0x0001380007027a25 */ /* 0x000fc800078e0002 */
[----:B------:R-:W-:Y:S01]  /*a100*/  IMAD R7, R7, c[0x0][0x4e4], R6 ;  /* 0x0001390007077a24 */ /* 0x000fe200078e0206 */
[----:B------:R-:W-:Y:S01]  /*a110*/  SHF.R.S32.HI R6, RZ, 0x1f, R4 ;  /* 0x0000001fff067819 */ /* 0x000fe20000011404 */
[----:B------:R-:W-:Y:S01]  /*a120*/  IMAD R0, R0, c[0x0][0x4c8], RZ ;  /* 0x0001320000007a24 */ /* 0x000fe200078e02ff */
[----:B------:R-:W-:-:S03]  /*a130*/  IADD3 R2, P0, R4, R2, RZ ;  /* 0x0000000204027210 */ /* 0x000fc60007f1e0ff */
[----:B------:R-:W-:Y:S01]  /*a140*/  IMAD R0, R5, c[0x0][0x4cc], R0 ;  /* 0x0001330005007a24 */ /* 0x000fe200078e0200 */
[----:B------:R-:W-:-:S05]  /*a150*/  IADD3.X R3, R6, R3, R7, P0, !PT ;  /* 0x0000000306037210 */ /* 0x000fca00007fe407 */
[----:B------:R-:W-:-:S05]  /*a160*/  IMAD.WIDE.U32 R2, R5, c[0x0][0x4c8], R2 ;  /* 0x0001320005027a25 */ /* 0x000fca00078e0002 */
[----:B------:R-:W-:Y:S02]  /*a170*/  IADD3 R0, R3, R0, RZ ;  /* 0x0000000003007210 */ /* 0x000fe40007ffe0ff */
[----:B------:R-:W-:-:S04]  /*a180*/  LEA R4, P0, R2, c[0x0][0x4a8], 0x2 ;  /* 0x00012a0002047a11 */ /* 0x000fc800078010ff */
[----:B------:R-:W-:Y:S02]  /*a190*/  LEA.HI.X R5, R2, c[0x0][0x4ac], R0, 0x2, P0 ;  /* 0x00012b0002057a11 */ /* 0x000fe400000f1400 */
[----:B------:R-:W-:-:S05]  /*a1a0*/  MOV R0, 0xff800000 ;  /* 0xff80000000007802 */ /* 0x000fca0000000f00 */
[----:B------:R-:W-:Y:S01]  /*a1b0*/  STG.E [R4.64], R0 ;  /* 0x0000000004007986 */ /* 0x000fe2000c101906 */
[----:B------:R-:W-:Y:S05]  /*a1c0*/  EXIT ;  /* 0x000000000000794d */ /* 0x000fea0003800000 */
.L_x_19:
[----:B------:R-:W-:-:S00]  /*a1d0*/  BRA `(.L_x_19) ;  /* 0xfffffff000007947 */ /* 0x000fc0000383ffff */
[----:B------:R-:W-:-:S00]  /*a1e0*/  NOP ;  /* 0x0000000000007918 */ /* 0x000fc00000000000 */
        /* <DEDUP_REMOVED lines=9> */
.L_x_1424:


//--------------------- .text._ZN7cutlass13device_kernelIN5flash19enable_sm80_to_sm89INS1_16FlashAttnFwdSm80INS1_25CollectiveMainloopFwdSm80ILi4ELi1ELb0EN4cute5tupleIJNS5_1CILi128EEENS7_ILi48EEENS7_ILi96EEEEEELi96ENS_10bfloat16_tEfNS_4arch4Sm80ELb0ELb0ELb0ELb1ELb0ELb0ELb1ELb1EEENS1_21CollectiveEpilogueFwdINS6_IJS8_SA_S9_EEENS6_IJNS7_ILi1EEESI_SI_EEESC_SE_Li128ELb1ELb1ELb1ELb0EEENS1_36VarlenDynamicPersistentTileSchedulerILi128ELi48ELi128ELi128ELb1ELb1ELb0ELb0ELb1ELb1EEEEEEEEEvNT_6ParamsE --------------------------
	.section	.text._ZN7cutlass13device_kernelIN5flash19enable_sm80_to_sm89INS1_16FlashAttnFwdSm80INS1_25CollectiveMainloopFwdSm80ILi4ELi1ELb0EN4cute5tupleIJNS5_1CILi128EEENS7_ILi48EEENS7_ILi96EEEEEELi96ENS_10bfloat16_tEfNS_4arch4Sm80ELb0ELb0ELb0ELb1ELb0ELb0ELb1ELb1EEENS1_21CollectiveEpilogueFwdINS6_IJS8_SA_S9_EEENS6_IJNS7_ILi1EEESI_SI_EEESC_SE_Li128ELb1ELb1ELb1ELb0EEENS1_36VarlenDynamicPersistentTileSchedulerILi128ELi48ELi128ELi128ELb1ELb1ELb0ELb0ELb1ELb1EEEEEEEEEvNT_6ParamsE,"ax",@progbits
	.sectioninfo	@"SHI_REGISTERS=255"
	.align	128
.text._ZN7cutlass13device_kernelIN5flash19enable_sm80_to_sm89INS1_16FlashAttnFwdSm80INS1_25CollectiveMainloopFwdSm80ILi4ELi1ELb0EN4cute5tupleIJNS5_1CILi128EEENS7_ILi48EEENS7_ILi96EEEEEELi96ENS_10bfloat16_tEfNS_4arch4Sm80ELb0ELb0ELb0ELb1ELb0ELb0ELb1ELb1EEENS1_21CollectiveEpilogueFwdINS6_IJS8_SA_S9_EEENS6_IJNS7_ILi1EEESI_SI_EEESC_SE_Li128ELb1ELb1ELb1ELb0EEENS1_36VarlenDynamicPersistentTileSchedulerILi128ELi48ELi128ELi128ELb1ELb1ELb0ELb0ELb1ELb1EEEEEEEEEvNT_6ParamsE:
        .type           _ZN7cutlass13device_kernelIN5flash19enable_sm80_to_sm89INS1_16FlashAttnFwdSm80INS1_25CollectiveMainloopFwdSm80ILi4ELi1ELb0EN4cute5tupleIJNS5_1CILi128EEENS7_ILi48EEENS7_ILi96EEEEEELi96ENS_10bfloat16_tEfNS_4arch4Sm80ELb0ELb0ELb0ELb1ELb0ELb0ELb1ELb1EEENS1_21CollectiveEpilogueFwdINS6_IJS8_SA_S9_EEENS6_IJNS7_ILi1EEESI_SI_EEESC_SE_Li128ELb1ELb1ELb1ELb0EEENS1_36VarlenDynamicPersistentTileSchedulerILi128ELi48ELi128ELi128ELb1ELb1ELb0ELb0ELb1ELb1EEEEEEEEEvNT_6ParamsE,@function
        .size           _ZN7cutlass13device_kernelIN5flash19enable_sm80_to_sm89INS1_16FlashAttnFwdSm80INS1_25CollectiveMainloopFwdSm80ILi4ELi1ELb0EN4cute5tupleIJNS5_1CILi128EEENS7_ILi48EEENS7_ILi96EEEEEELi96ENS_10bfloat16_tEfNS_4arch4Sm80ELb0ELb0ELb0ELb1ELb0ELb0ELb1ELb1EEENS1_21CollectiveEpilogueFwdINS6_IJS8_SA_S9_EEENS6_IJNS7_ILi1EEESI_SI_EEESC_SE_Li128ELb1ELb1ELb1ELb0EEENS1_36VarlenDynamicPersistentTileSchedulerILi128ELi48ELi128ELi128ELb1ELb1ELb0ELb0ELb1ELb1EEEEEEEEEvNT_6ParamsE,(.L_x_1425 - _ZN7cutlass13device_kernelIN5flash19enable_sm80_to_sm89INS1_16FlashAttnFwdSm80INS1_25CollectiveMainloopFwdSm80ILi4ELi1ELb0EN4cute5tupleIJNS5_1CILi128EEENS7_ILi48EEENS7_ILi96EEEEEELi96ENS_10bfloat16_tEfNS_4arch4Sm80ELb0ELb0ELb0ELb1ELb0ELb0ELb1ELb1EEENS1_21CollectiveEpilogueFwdINS6_IJS8_SA_S9_EEENS6_IJNS7_ILi1EEESI_SI_EEESC_SE_Li128ELb1ELb1ELb1ELb0EEENS1_36VarlenDynamicPersistentTileSchedulerILi128ELi48ELi128ELi128ELb1ELb1ELb0ELb0ELb1ELb1EEEEEEEEEvNT_6ParamsE)
        .other          _ZN7cutlass13device_kernelIN5flash19enable_sm80_to_sm89INS1_16FlashAttnFwdSm80INS1_25CollectiveMainloopFwdSm80ILi4ELi1ELb0EN4cute5tupleIJNS5_1CILi128EEENS7_ILi48EEENS7_ILi96EEEEEELi96ENS_10bfloat16_tEfNS_4arch4Sm80ELb0ELb0ELb0ELb1ELb0ELb0ELb1ELb1EEENS1_21CollectiveEpilogueFwdINS6_IJS8_SA_S9_EEENS6_IJNS7_ILi1EEESI_SI_EEESC_SE_Li128ELb1ELb1ELb1ELb0EEENS1_36VarlenDynamicPersistentTileSchedulerILi128ELi48ELi128ELi128ELb1ELb1ELb0ELb0ELb1ELb1EEEEEEEEEvNT_6ParamsE,@"STO_CUDA_ENTRY STV_DEFAULT"
_ZN7cutlass13device_kernelIN5flash19enable_sm80_to_sm89INS1_16FlashAttnFwdSm80INS1_25CollectiveMainloopFwdSm80ILi4ELi1ELb0EN4cute5tupleIJNS5_1CILi128EEENS7_ILi48EEENS7_ILi96EEEEEELi96ENS_10bfloat16_tEfNS_4arch4Sm80ELb0ELb0ELb0ELb1ELb0ELb0ELb1ELb1EEENS1_21CollectiveEpilogueFwdINS6_IJS8_SA_S9_EEENS6_IJNS7_ILi1EEESI_SI_EEESC_SE_Li128ELb1ELb1ELb1ELb0EEENS1_36VarlenDynamicPersistentTileSchedulerILi128ELi48ELi128ELi128ELb1ELb1ELb0ELb0ELb1ELb1EEEEEEEEEvNT_6ParamsE:
[----:B------:R-:W-:-:S03]  /*0000*/  MOV R1, c[0x0][0x28] ;  /* 0x00000a0000017a02 */ /* 0x000fc60000000f00 */
[----:B------:R-:W1:Y:S01]  /*0010*/  S2R R2, SR_TID.X ;  /* 0x0000000000027919 */ /* 0x000e620000002100 */
[----:B------:R-:W-:Y:S01]  /*0020*/  IADD3 R1, R1, -0x80, RZ ;  /* 0xffffff8001017810 */ /* 0x000fe20007ffe0ff */
[----:B------:R-:W-:Y:S01]  /*0030*/  ULDC.64 UR6, c[0x0][0x118] ;  /* 0x0000460000067ab9 */ /* 0x000fe20000000a00 */
[----:B-1----:R-:W-:-:S05]  /*0040*/  SHF.R.U32.HI R0, RZ, 0x5, R2 ;  /* 0x00000005ff007819 */ /* 0x002fca0000011602 */
[----:B------:R-:W1:Y:S02]  /*0050*/  SHFL.IDX PT, R3, R0, RZ, 0x1f ;  /* 0x00001fff00037589 */ /* 0x000e6400000e0000 */
[----:B-1----:R-:W-:Y:S02]  /*0060*/  ISETP.NE.AND P0, PT, R3, RZ, PT ;  /* 0x000000ff0300720c */ /* 0x002fe40003f05270 */
[----:B------:R1:W-:Y:S11]  /*0070*/  STL [R1+0x74], R3 ;  /* 0x0000740301007387 */ /* 0x0003f60000100800 */
[----:B------:R-:W-:Y:S06]  /*0080*/  @P0 BAR.SYNC.DEFER_BLOCKING 0x5, 0x80 ;  /* 0x0142000000000b1d */ /* 0x000fec0000010000 */
[----:B------:R-:W2:Y:S04]  /*0090*/  @P0 LDS.128 R232, [0xc080] ;  /* 0x00c08000ffe80984 */ /* 0x000ea80000000c00 */
[----:B------:R-:W-:Y:S06]  /*00a0*/  @P0 BAR.ARV 0x4, 0x80 ;  /* 0x0102000000000b1d */ /* 0x000fec0000002000 */
[----:B------:R-:W-:Y:S05]  /*00b0*/  @P0 BRA `(.L_x_20) ;  /* 0x00000a7000000947 */ /* 0x000fea0003800000 */
[----:B-1----:R-:W-:Y:S01]  /*00c0*/  LOP3.LUT R13, R2, 0x1f, RZ, 0xc0, !PT ;  /* 0x0000001f020d7812 */ /* 0x002fe200078ec0ff */
[----:B------:R-:W-:Y:S01]  /*00d0*/  CS2R R8, SRZ ;  /* 0x0000000000087805 */ /* 0x000fe2000001ff00 */
[----:B------:R-:W-:-:S02]  /*00e0*/  IMAD.MOV.U32 R7, RZ, RZ, RZ ;  /* 0x000000ffff077224 */ /* 0x000fc400078e00ff */
[----:B------:R-:W-:-:S04]  /*00f0*/  ISETP.NE.AND P6, PT, R13, 0x1f, PT ;  /* 0x0000001f0d00780c */ /* 0x000fc80003fc5270 */
[----:B------:R-:W-:-:S13]  /*0100*/  ISETP.GE.OR P0, PT, R13, c[0x0][0x53c], !P6 ;  /* 0x00014f000d007a0c */ /* 0x000fda0007706670 */
[----:B------:R-:W-:Y:S02]  /*0110*/  @!P0 IMAD.MOV.U32 R4, RZ, RZ, 0x4 ;  /* 0x00000004ff048424 */ /* 0x000fe400078e00ff */
[----:B------:R-:W-:Y:S02]  /*0120*/  @!P0 IMAD.MOV.U32 R2, RZ, RZ, 0x4 ;  /* 0x00000004ff028424 */ /* 0x000fe400078e00ff */
[----:B------:R-:W-:-:S04]  /*0130*/  @!P0 IMAD.WIDE.U32 R4, R13, R4, c[0x0][0x580] ;  /* 0x000160000d048625 */ /* 0x000fc800078e0004 */
[C---:B------:R-:W-:Y:S01]  /*0140*/  @!P0 IMAD.WIDE.U32 R2, R13.reuse, R2, c[0x0][0x578] ;  /* 0x00015e000d028625 */ /* 0x040fe200078e0002 */
[----:B------:R-:W3:Y:S04]  /*0150*/  @!P0 LDG.E R8, [R4.64] ;  /* 0x0000000604088981 */ /* 0x000ee8000c1e1900 */
[----:B------:R-:W3:Y:S01]  /*0160*/  @!P0 LDG.E R7, [R2.64] ;  /* 0x0000000602078981 */ /* 0x000ee2000c1e1900 */
[C---:B------:R-:W-:Y:S01]  /*0170*/  ISETP.NE.AND P5, PT, R13.reuse, RZ, PT ;  /* 0x000000ff0d00720c */ /* 0x040fe20003fa5270 */
[----:B------:R-:W1:Y:S01]  /*0180*/  S2UR UR4, SR_CTAID.X ;  /* 0x00000000000479c3 */ /* 0x000e620000002500 */
[C---:B------:R-:W-:Y:S02]  /*0190*/  ISETP.GE.U32.AND P4, PT, R13.reuse, 0x2, PT ;  /* 0x000000020d00780c */ /* 0x040fe40003f86070 */
[----:B------:R-:W-:-:S02]  /*01a0*/  ISETP.GE.U32.AND P3, PT, R13, 0x4, PT ;  /* 0x000000040d00780c */ /* 0x000fc40003f66070 */
[C---:B------:R-:W-:Y:S02]  /*01b0*/  ISETP.GE.U32.AND P2, PT, R13.reuse, 0x8, PT ;  /* 0x000000080d00780c */ /* 0x040fe40003f46070 */
[----:B------:R-:W-:Y:S01]  /*01c0*/  ISETP.GE.U32.AND P1, PT, R13, 0x10, PT ;  /* 0x000000100d00780c */ /* 0x000fe20003f26070 */
[----:B---3--:R-:W-:-:S05]  /*01d0*/  IMAD R4, R8, R7, RZ ;  /* 0x0000000708047224 */ /* 0x008fca00078e02ff */
[----:B------:R-:W3:Y:S02]  /*01e0*/  SHFL.UP PT, R0, R4, 0x1, RZ ;  /* 0x0420000004007989 */ /* 0x000ee400000e00ff */
[----:B---3--:R-:W-:-:S05]  /*01f0*/  SEL R0, R0, RZ, P5 ;  /* 0x000000ff00007207 */ /* 0x008fca0002800000 */
[----:B------:R-:W-:-:S05]  /*0200*/  IMAD.IADD R4, R4, 0x1, R0 ;  /* 0x0000000104047824 */ /* 0x000fca00078e0200 */
        /* <DEDUP_REMOVED lines=12> */
[----:B------:R-:W3:Y:S02]  /*02d0*/  SHFL.IDX PT, R6, R4, 0x1f, 0x1f ;  /* 0x03e01f0004067f89 */ /* 0x000ee400000e0000 */
[----:B---3--:R-:W-:-:S04]  /*02e0*/  IMAD R6, R6, c[0x0][0x538], RZ ;  /* 0x00014e0006067a24 */ /* 0x008fc800078e02ff */
[----:B------:R-:W-:Y:S01]  /*02f0*/  IMAD.MOV.U32 R0, RZ, RZ, R6 ;  /* 0x000000ffff007224 */ /* 0x000fe200078e0006 */
[----:B-1----:R-:W-:-:S13]  /*0300*/  ISETP.GT.AND P0, PT, R6, UR4, PT ;  /* 0x0000000406007c0c */ /* 0x002fda000bf04270 */
[----:B------:R-:W-:Y:S05]  /*0310*/  @P0 BRA `(.L_x_21) ;  /* 0x0000027000000947 */ /* 0x000fea0003800000 */
[----:B------:R-:W-:Y:S02]  /*0320*/  MOV R6, R0 ;  /* 0x0000000000067202 */ /* 0x000fe40000000f00 */
[----:B------:R-:W-:-:S04]  /*0330*/  MOV R9, RZ ;  /* 0x000000ff00097202 */ /* 0x000fc80000000f00 */
.L_x_25:
[----:B------:R-:W-:-:S04]  /*0340*/  IADD3 R0, R9, 0x1f, RZ ;  /* 0x0000001f09007810 */ /* 0x000fc80007ffe0ff */
[----:B------:R-:W-:-:S13]  /*0350*/  ISETP.GE.AND P0, PT, R0, c[0x0][0x53c], PT ;  /* 0x00014f0000007a0c */ /* 0x000fda0003f06270 */
[----:B------:R-:W-:Y:S05]  /*0360*/  @P0 BRA `(.L_x_22) ;  /* 0x0000074000000947 */ /* 0x000fea0003800000 */
[----:B------:R-:W-:Y:S01]  /*0370*/  MOV R9, R0 ;  /* 0x0000000000097202 */ /* 0x000fe20000000f00 */
[----:B------:R-:W-:Y:S01]  /*0380*/  IMAD.MOV.U32 R7, RZ, RZ, RZ ;  /* 0x000000ffff077224 */ /* 0x000fe200078e00ff */
[----:B------:R-:W-:Y:S02]  /*0390*/  MOV R8, RZ ;  /* 0x000000ff00087202 */ /* 0x000fe40000000f00 */
[----:B------:R-:W-:-:S04]  /*03a0*/  IADD3 R0, R13, R9, RZ ;  /* 0x000000090d007210 */ /* 0x000fc80007ffe0ff */
[----:B------:R-:W-:-:S13]  /*03b0*/  ISETP.GE.OR P0, PT, R0, c[0x0][0x53c], !P6 ;  /* 0x00014f0000007a0c */ /* 0x000fda0007706670 */
[----:B------:R-:W-:Y:S01]  /*03c0*/  @!P0 MOV R2, 0x4 ;  /* 0x0000000400028802 */ /* 0x000fe20000000f00 */
[----:B------:R-:W-:-:S04]  /*03d0*/  @!P0 IMAD.MOV.U32 R3, RZ, RZ, 0x4 ;  /* 0x00000004ff038424 */ /* 0x000fc800078e00ff */
[----:B------:R-:W-:-:S04]  /*03e0*/  @!P0 IMAD.WIDE R4, R0, R2, c[0x0][0x580] ;  /* 0x0001600000048625 */ /* 0x000fc800078e0202 */
[----:B------:R-:W-:Y:S01]  /*03f0*/  @!P0 IMAD.WIDE R2, R0, R3, c[0x0][0x578] ;  /* 0x00015e0000028625 */ /* 0x000fe200078e0203 */
[----:B------:R-:W3:Y:S04]  /*0400*/  @!P0 LDG.E R8, [R4.64] ;  /* 0x0000000604088981 */ /* 0x000ee8000c1e1900 */
[----:B------:R-:W3:Y:S02]  /*0410*/  @!P0 LDG.E R7, [R2.64] ;  /* 0x0000000602078981 */ /* 0x000ee4000c1e1900 */
[----:B---3--:R-:W-:Y:S01]  /*0420*/  IMAD R5, R8, R7, RZ ;  /* 0x0000000708057224 */ /* 0x008fe200078e02ff */
[----:B------:R-:W-:Y:S05]  /*0430*/  BRA.DIV ~URZ, `(.L_x_23) ;  /* 0x0000c7227f007947 */ /* 0x000fea000b800000 */
[----:B------:R1:W3:Y:S02]  /*0440*/  SHFL.UP PT, R0, R5, 0x1, RZ ;  /* 0x0420000005007989 */ /* 0x0002e400000e00ff */
.L_x_122:
[----:B---3--:R-:W-:-:S04]  /*0450*/  SEL R0, R0, RZ, P5 ;  /* 0x000000ff00007207 */ /* 0x008fc80002800000 */
[----:B-1----:R-:W-:Y:S01]  /*0460*/  IADD3 R5, R5, R0, RZ ;  /* 0x0000000005057210 */ /* 0x002fe20007ffe0ff */
[----:B------:R-:W-:Y:S05]  /*0470*/  BRA.DIV ~URZ, `(.L_x_24) ;  /* 0x0000c7427f007947 */ /* 0x000fea000b800000 */
[----:B------:R-:W1:Y:S02]  /*0480*/  SHFL.UP PT, R0, R5, 0x2, RZ ;  /* 0x0440000005007989 */ /* 0x000e6400000e00ff */
[----:B-1----:R-:W-:-:S05]  /*0490*/  SEL R0, R0, RZ, P4 ;  /* 0x000000ff00007207 */ /* 0x002fca0002000000 */
[----:B------:R-:W-:-:S05]  /*04a0*/  IMAD.IADD R0, R5, 0x1, R0 ;  /* 0x0000000105007824 */ /* 0x000fca00078e0200 */
        /* <DEDUP_REMOVED lines=9> */
[----:B------:R1:W3:Y:S02]  /*0540*/  SHFL.IDX PT, R0, R4, 0x1f, 0x1f ;  /* 0x03e01f0004007f89 */ /* 0x0002e400000e0000 */
.L_x_123:
[----:B---3--:R-:W-:-:S05]  /*0550*/  IMAD R0, R0, c[0x0][0x538], RZ ;  /* 0x00014e0000007a24 */ /* 0x008fca00078e02ff */
[----:B------:R-:W-:-:S04]  /*0560*/  IADD3 R6, R0, R6, RZ ;  /* 0x0000000600067210 */ /* 0x000fc80007ffe0ff */
[----:B------:R-:W-:-:S13]  /*0570*/  ISETP.GT.AND P0, PT, R6, UR4, PT ;  /* 0x0000000406007c0c */ /* 0x000fda000bf04270 */
[----:B-12---:R-:W-:Y:S05]  /*0580*/  @!P0 BRA `(.L_x_25) ;  /* 0xfffffdb000008947 */ /* 0x006fea000383ffff */
.L_x_21:
[----:B------:R-:W-:-:S05]  /*0590*/  IADD3 R12, -R0, R6, RZ ;  /* 0x00000006000c7210 */ /* 0x000fca0007ffe1ff */
[----:B------:R-:W-:-:S05]  /*05a0*/  IMAD R0, R4, c[0x0][0x538], R12 ;  /* 0x00014e0004007a24 */ /* 0x000fca00078e020c */
[----:B------:R-:W-:Y:S01]  /*05b0*/  ISETP.GT.AND P0, PT, R0, UR4, PT ;  /* 0x0000000400007c0c */ /* 0x000fe2000bf04270 */
[----:B------:R-:W-:-:S12]  /*05c0*/  BRA.DIV ~URZ, `(.L_x_26) ;  /* 0x0000c7a27f007947 */ /* 0x000fd8000b800000 */
[----:B------:R-:W-:-:S04]  /*05d0*/  VOTE.ANY R6, PT, !P0 ;  /* 0x0000000000067806 */ /* 0x000fc800040e0100 */
.L_x_124:
[----:B--2---:R1:W2:Y:S01]  /*05e0*/  POPC R235, R6 ;  /* 0x0000000600eb7309 */ /* 0x0042a20000000000 */
[----:B------:R-:W-:Y:S05]  /*05f0*/  BRA.DIV ~URZ, `(.L_x_27) ;  /* 0x0000c7c27f007947 */ /* 0x000fea000b800000 */
[----:B--2---:R2:W3:Y:S01]  /*0600*/  SHFL.IDX PT, R11, R8, R235, 0x1f ;  /* 0x00001feb080b7589 */ /* 0x0044e200000e0000 */
[----:B------:R-:W-:-:S03]  /*0610*/  MOV R232, RZ ;  /* 0x000000ff00e87202 */ /* 0x000fc60000000f00 */
[----:B------:R2:W4:Y:S04]  /*0620*/  SHFL.IDX PT, R10, R7, R235, 0x1f ;  /* 0x00001feb070a7589 */ /* 0x00052800000e0000 */
.L_x_125:
[----:B------:R-:W-:Y:S01]  /*0630*/  ISETP.NE.AND P0, PT, R6, RZ, PT ;  /* 0x000000ff0600720c */ /* 0x000fe20003f05270 */
[----:B------:R-:W-:-:S12]  /*0640*/  BSSY B0, `(.L_x_28) ;  /* 0x0000005000007945 */ /* 0x000fd80003800000 */
[----:B------:R-:W-:Y:S05]  /*0650*/  @!P0 BRA `(.L_x_29) ;  /* 0x0000003000008947 */ /* 0x000fea0003800000 */
[----:B------:R-:W-:Y:S01]  /*0660*/  IADD3 R3, R235, -0x1, RZ ;  /* 0xffffffffeb037810 */ /* 0x000fe20007ffe0ff */
[----:B------:R-:W-:Y:S05]  /*0670*/  BRA.DIV ~URZ, `(.L_x_30) ;  /* 0x0000c8227f007947 */ /* 0x000fea000b800000 */
[----:B------:R1:W2:Y:S02]  /*0680*/  SHFL.IDX PT, R232, R4, R3, 0x1f ;  /* 0x00001f0304e87589 */ /* 0x0002a400000e0000 */
.L_x_29:
[----:B------:R-:W-:Y:S05]  /*0690*/  BSYNC B0 ;  /* 0x0000000000007941 */ /* 0x000fea0003800000 */
.L_x_28:
[----:B---3--:R-:W-:Y:S01]  /*06a0*/  IABS R0, R11 ;  /* 0x0000000b00007213 */ /* 0x008fe20000000000 */
[----:B--2---:R-:W-:Y:S02]  /*06b0*/  IMAD R232, R232, c[0x0][0x538], R12 ;  /* 0x00014e00e8e87a24 */ /* 0x004fe400078e020c */
[----:B------:R-:W-:Y:S02]  /*06c0*/  IMAD.IADD R235, R235, 0x1, R9 ;  /* 0x00000001ebeb7824 */ /* 0x000fe400078e0209 */
[----:B------:R-:W-:Y:S01]  /*06d0*/  IMAD.MOV.U32 R5, RZ, RZ, R0 ;  /* 0x000000ffff057224 */ /* 0x000fe200078e0000 */
[----:B----4-:R-:W-:Y:S02]  /*06e0*/  IABS R0, R10 ;  /* 0x0000000a00007213 */ /* 0x010fe40000000000 */
[----:B------:R-:W-:Y:S01]  /*06f0*/  IADD3 R233, -R232, UR4, RZ ;  /* 0x00000004e8e97c10 */ /* 0x000fe2000fffe1ff */
[----:B------:R-:W2:Y:S02]  /*0700*/  I2F.RP R2, R5 ;  /* 0x0000000500027306 */ /* 0x000ea40000209400 */
[----:B------:R-:W-:Y:S01]  /*0710*/  IMAD.MOV.U32 R7, RZ, RZ, R0 ;  /* 0x000000ffff077224 */ /* 0x000fe200078e0000 */
[----:B-1----:R-:W-:-:S02]  /*0720*/  IABS R6, R233 ;  /* 0x000000e900067213 */ /* 0x002fc40000000000 */
[----:B------:R-:W-:-:S03]  /*0730*/  IABS R0, R11 ;  /* 0x0000000b00007213 */ /* 0x000fc60000000000 */
[----:B------:R-:W-:Y:S01]  /*0740*/  I2F.RP R8, R7 ;  /* 0x0000000700087306 */ /* 0x000fe20000209400 */
[----:B------:R-:W-:-:S07]  /*0750*/  IADD3 R0, RZ, -R0, RZ ;  /* 0x80000000ff007210 */ /* 0x000fce0007ffe0ff */
[----:B--2---:R-:W1:Y:S02]  /*0760*/  MUFU.RCP R2, R2 ;  /* 0x0000000200027308 */ /* 0x004e640000001000 */
[----:B-1----:R-:W-:-:S06]  /*0770*/  IADD3 R2, R2, 0xffffffe, RZ ;  /* 0x0ffffffe02027810 */ /* 0x002fcc0007ffe0ff */
[----:B------:R-:W1:Y:S02]  /*0780*/  F2I.FTZ.U32.TRUNC.NTZ R3, R2 ;  /* 0x0000000200037305 */ /* 0x000e64000021f000 */
[----:B-1----:R-:W-:-:S04]  /*0790*/  IMAD.MOV R2, RZ, RZ, -R3 ;  /* 0x000000ffff027224 */ /* 0x002fc800078e0a03 */
[----:B------:R-:W-:Y:S02]  /*07a0*/  IMAD R4, R2, R5, RZ ;  /* 0x0000000502047224 */ /* 0x000fe400078e02ff */
[----:B------:R-:W-:-:S04]  /*07b0*/  IMAD.MOV.U32 R2, RZ, RZ, RZ ;  /* 0x000000ffff027224 */ /* 0x000fc800078e00ff */
[----:B------:R-:W-:-:S04]  /*07c0*/  IMAD.HI.U32 R2, R3, R4, R2 ;  /* 0x0000000403027227 */ /* 0x000fc800078e0002 */
[----:B------:R-:W-:-:S04]  /*07d0*/  IMAD.MOV.U32 R3, RZ, RZ, R6 ;  /* 0x000000ffff037224 */ /* 0x000fc800078e0006 */
[----:B------:R-:W-:-:S04]  /*07e0*/  IMAD.HI.U32 R2, R2, R3, RZ ;  /* 0x0000000302027227 */ /* 0x000fc800078e00ff */
[----:B------:R-:W-:Y:S02]  /*07f0*/  IMAD R0, R2, R0, R3 ;  /* 0x0000000002007224 */ /* 0x000fe400078e0203 */
[----:B------:R-:W1:Y:S03]  /*0800*/  MUFU.RCP R3, R8 ;  /* 0x0000000800037308 */ /* 0x000e660000001000 */
[----:B------:R-:W-:-:S13]  /*0810*/  ISETP.GT.U32.AND P0, PT, R5, R0, PT ;  /* 0x000000000500720c */ /* 0x000fda0003f04070 */
[----:B------:R-:W-:Y:S01]  /*0820*/  @!P0 IMAD.IADD R0, R0, 0x1, -R5 ;  /* 0x0000000100008824 */ /* 0x000fe200078e0a05 */
[----:B-1----:R-:W-:Y:S02]  /*0830*/  IADD3 R3, R3, 0xffffffe, RZ ;  /* 0x0ffffffe03037810 */ /* 0x002fe40007ffe0ff */
[----:B------:R-:W-:Y:S02]  /*0840*/  @!P0 IADD3 R2, R2, 0x1, RZ ;  /* 0x0000000102028810 */ /* 0x000fe40007ffe0ff */
[----:B------:R-:W-:Y:S02]  /*0850*/  ISETP.GE.U32.AND P2, PT, R0, R5, PT ;  /* 0x000000050000720c */ /* 0x000fe40003f46070 */
[----:B------:R-:W1:Y:S01]  /*0860*/  F2I.FTZ.U32.TRUNC.NTZ R3, R3 ;  /* 0x0000000300037305 */ /* 0x000e62000021f000 */
[----:B------:R-:W-:Y:S02]  /*0870*/  LOP3.LUT R0, R233, R11, RZ, 0x3c, !PT ;  /* 0x0000000be9007212 */ /* 0x000fe400078e3cff */
[----:B------:R-:W-:-:S02]  /*0880*/  ISETP.NE.AND P0, PT, R11, RZ, PT ;  /* 0x000000ff0b00720c */ /* 0x000fc40003f05270 */
[----:B------:R-:W-:-:S06]  /*0890*/  ISETP.GE.AND P1, PT, R0, RZ, PT ;  /* 0x000000ff0000720c */ /* 0x000fcc0003f26270 */
[----:B------:R-:W-:Y:S02]  /*08a0*/  @P2 IADD3 R2, R2, 0x1, RZ ;  /* 0x0000000102022810 */ /* 0x000fe40007ffe0ff */
[----:B-1----:R-:W-:-:S03]  /*08b0*/  IADD3 R0, RZ, -R3, RZ ;  /* 0x80000003ff007210 */ /* 0x002fc60007ffe0ff */
[----:B------:R-:W-:Y:S01]  /*08c0*/  IMAD.MOV.U32 R4, RZ, RZ, R2 ;  /* 0x000000ffff047224 */ /* 0x000fe200078e0002 */
[----:B------:R-:W-:-:S03]  /*08d0*/  MOV R2, RZ ;  /* 0x000000ff00027202 */ /* 0x000fc60000000f00 */
[----:B------:R-:W-:Y:S01]  /*08e0*/  @!P1 IMAD.MOV R4, RZ, RZ, -R4 ;  /* 0x000000ffff049224 */ /* 0x000fe200078e0a04 */
[----:B------:R-:W-:Y:S01]  /*08f0*/  @!P0 LOP3.LUT R4, RZ, R11, RZ, 0x33, !PT ;  /* 0x0000000bff048212 */ /* 0x000fe200078e33ff */
[----:B------:R-:W-:Y:S01]  /*0900*/  IMAD.MOV.U32 R5, RZ, RZ, R0 ;  /* 0x000000ffff057224 */ /* 0x000fe200078e0000 */
[----:B------:R-:W-:Y:S02]  /*0910*/  IABS R0, R10 ;  /* 0x0000000a00007213 */ /* 0x000fe40000000000 */
[----:B------:R-:W-:Y:S01]  /*0920*/  IABS R8, R4 ;  /* 0x0000000400087213 */ /* 0x000fe20000000000 */
[----:B------:R-:W-:Y:S02]  /*0930*/  IMAD R5, R5, R7, RZ ;  /* 0x0000000705057224 */ /* 0x000fe400078e02ff */
[----:B------:R-:W-:Y:S02]  /*0940*/  IMAD.MOV R6, RZ, RZ, -R0 ;  /* 0x000000ffff067224 */ /* 0x000fe400078e0a00 */
[----:B------:R-:W-:-:S04]  /*0950*/  IMAD.HI.U32 R0, R3, R5, R2 ;  /* 0x0000000503007227 */ /* 0x000fc800078e0002 */
[----:B------:R-:W-:Y:S02]  /*0960*/  IMAD.MOV.U32 R2, RZ, RZ, R8 ;  /* 0x000000ffff027224 */ /* 0x000fe400078e0008 */
[----:B------:R-:W-:Y:S02]  /*0970*/  IMAD.MOV.U32 R3, RZ, RZ, R6 ;  /* 0x000000ffff037224 */ /* 0x000fe400078e0006 */
[----:B------:R-:W-:-:S04]  /*0980*/  IMAD.HI.U32 R0, R0, R2, RZ ;  /* 0x0000000200007227 */ /* 0x000fc800078e00ff */
[----:B------:R-:W-:Y:S02]  /*0990*/  IMAD R2, R0, R3, R2 ;  /* 0x0000000300027224 */ /* 0x000fe400078e0202 */
[----:B------:R-:W-:-:S03]  /*09a0*/  IMAD R3, R4, R11, RZ ;  /* 0x0000000b04037224 */ /* 0x000fc600078e02ff */
[----:B------:R-:W-:Y:S02]  /*09b0*/  ISETP.GT.U32.AND P0, PT, R7, R2, PT ;  /* 0x000000020700720c */ /* 0x000fe40003f04070 */
[----:B------:R-:W-:-:S11]  /*09c0*/  IADD3 R233, R233, -R3, RZ ;  /* 0x80000003e9e97210 */ /* 0x000fd60007ffe0ff */
[----:B------:R-:W-:Y:S01]  /*09d0*/  @!P0 IMAD.IADD R2, R2, 0x1, -R7 ;  /* 0x0000000102028824 */ /* 0x000fe200078e0a07 */
[----:B------:R-:W-:Y:S02]  /*09e0*/  @!P0 IADD3 R0, R0, 0x1, RZ ;  /* 0x0000000100008810 */ /* 0x000fe40007ffe0ff */
[----:B------:R-:W-:Y:S02]  /*09f0*/  ISETP.NE.AND P0, PT, R10, RZ, PT ;  /* 0x000000ff0a00720c */ /* 0x000fe40003f05270 */
[----:B------:R-:W-:Y:S02]  /*0a00*/  ISETP.GE.U32.AND P2, PT, R2, R7, PT ;  /* 0x000000070200720c */ /* 0x000fe40003f46070 */
[----:B------:R-:W-:-:S04]  /*0a10*/  LOP3.LUT R2, R4, R10, RZ, 0x3c, !PT ;  /* 0x0000000a04027212 */ /* 0x000fc800078e3cff */
[----:B------:R-:W-:-:S07]  /*0a20*/  ISETP.GE.AND P1, PT, R2, RZ, PT ;  /* 0x000000ff0200720c */ /* 0x000fce0003f26270 */
[----:B------:R-:W-:-:S06]  /*0a30*/  @P2 IADD3 R0, R0, 0x1, RZ ;  /* 0x0000000100002810 */ /* 0x000fcc0007ffe0ff */
[----:B------:R-:W-:Y:S02]  /*0a40*/  @!P1 IADD3 R0, -R0, RZ, RZ ;  /* 0x000000ff00009210 */ /* 0x000fe40007ffe1ff */
[----:B------:R-:W-:-:S05]  /*0a50*/  @!P0 LOP3.LUT R0, RZ, R10, RZ, 0x33, !PT ;  /* 0x0000000aff008212 */ /* 0x000fca00078e33ff */
[--C-:B------:R-:W-:Y:S02]  /*0a60*/  IMAD.MOV R2, RZ, RZ, -R0.reuse ;  /* 0x000000ffff027224 */ /* 0x100fe400078e0a00 */
[C---:B------:R-:W-:Y:S02]  /*0a70*/  IMAD R0, R10.reuse, 0x1000000, R0 ;  /* 0x010000000a007824 */ /* 0x040fe400078e0200 */
[----:B------:R-:W-:-:S04]  /*0a80*/  IMAD R2, R10, R2, R4 ;  /* 0x000000020a027224 */ /* 0x000fc800078e0204 */
[----:B------:R-:W-:Y:S01]  /*0a90*/  IMAD R234, R2, 0x10000, R0 ;  /* 0x0001000002ea7824 */ /* 0x000fe200078e0200 */
[----:B------:R-:W-:Y:S05]  /*0aa0*/  BRA `(.L_x_31) ;  /* 0x0000004000007947 */ /* 0x000fea0003800000 */
.L_x_22:
[----:B--2---:R-:W-:Y:S01]  /*0ab0*/  IMAD.MOV.U32 R233, RZ, RZ, RZ ;  /* 0x000000ffffe97224 */ /* 0x004fe200078e00ff */
[----:B------:R-:W-:Y:S01]  /*0ac0*/  MOV R234, RZ ;  /* 0x000000ff00ea7202 */ /* 0x000fe20000000f00 */
[----:B------:R-:W-:Y:S01]  /*0ad0*/  IMAD.U32 R232, RZ, RZ, UR4 ;  /* 0x00000004ffe87e24 */ /* 0x000fe2000f8e00ff */
[----:B------:R-:W-:Y:S02]  /*0ae0*/  MOV R235, c[0x0][0x53c] ;  /* 0x00014f0000eb7a02 */ /* 0x000fe40000000f00 */
.L_x_31:
[----:B------:R-:W-:Y:S01]  /*0af0*/  ISETP.NE.AND P0, PT, R13, RZ, PT ;  /* 0x000000ff0d00720c */ /* 0x000fe20003f05270 */
[----:B------:R-:W-:-:S12]  /*0b00*/  WARPSYNC 0xffffffff ;  /* 0xffffffff00007948 */ /* 0x000fd80003800000 */
[----:B------:R1:W-:Y:S04]  /*0b10*/  @!P0 STS.128 [0xc080], R232 ;  /* 0x00c080e8ff008388 */ /* 0x0003e80000000c00 */
[----:B------:R-:W-:Y:S06]  /*0b20*/  BAR.ARV 0x5, 0x80 ;  /* 0x0142000000007b1d */ /* 0x000fec0000002000 */
.L_x_20:
[----:B-12---:R-:W-:-:S13]  /*0b30*/  ISETP.GE.AND P0, PT, R235, c[0x0][0x53c], PT ;  /* 0x00014f00eb007a0c */ /* 0x006fda0003f06270 */
[----:B------:R-:W-:Y:S05]  /*0b40*/  @P0 EXIT ;  /* 0x000000000000094d */ /* 0x000fea0003800000 */
[----:B------:R-:W1:Y:S02]  /*0b50*/  S2R R12, SR_TID.X ;  /* 0x00000000000c7919 */ /* 0x000e640000002100 */
[----:B-1----:R-:W-:-:S04]  /*0b60*/  SHF.R.S32.HI R9, RZ, 0x1f, R12 ;  /* 0x0000001fff097819 */ /* 0x002fc8000001140c */
[CC--:B------:R-:W-:Y:S02]  /*0b70*/  LEA.HI R17, R9.reuse, R12.reuse, RZ, 0x3 ;  /* 0x0000000c09117211 */ /* 0x0c0fe400078f18ff */
[----:B------:R-:W-:Y:S02]  /*0b80*/  LEA.HI R3, R9, R12, RZ, 0x4 ;  /* 0x0000000c09037211 */ /* 0x000fe400078f20ff */
[----:B------:R-:W-:Y:S02]  /*0b90*/  LOP3.LUT R2, R17, 0xfffffff8, RZ, 0xc0, !PT ;  /* 0xfffffff811027812 */ /* 0x000fe400078ec0ff */
[----:B------:R-:W-:Y:S02]  /*0ba0*/  SHF.R.S32.HI R5, RZ, 0x4, R3 ;  /* 0x00000004ff057819 */ /* 0x000fe40000011403 */
[C---:B------:R-:W-:Y:S01]  /*0bb0*/  LOP3.LUT R0, R3.reuse, 0xfffffff0, RZ, 0xc0, !PT ;  /* 0xfffffff003007812 */ /* 0x040fe200078ec0ff */
[----:B------:R-:W-:Y:S01]  /*0bc0*/  IMAD.IADD R2, R12, 0x1, -R2 ;  /* 0x000000010c027824 */ /* 0x000fe200078e0a02 */
[----:B------:R-:W-:-:S03]  /*0bd0*/  LEA.HI R3, R3, R5, RZ, 0x1 ;  /* 0x0000000503037211 */ /* 0x000fc600078f08ff */
[----:B------:R-:W-:Y:S01]  /*0be0*/  IMAD.IADD R0, R12, 0x1, -R0 ;  /* 0x000000010c007824 */ /* 0x000fe200078e0a00 */
[----:B------:R-:W-:Y:S02]  /*0bf0*/  LEA.HI R8, R2, R2, RZ, 0x1 ;  /* 0x0000000202087211 */ /* 0x000fe400078f08ff */
[----:B------:R-:W-:Y:S02]  /*0c00*/  LOP3.LUT R4, R3, 0xfffffffe, RZ, 0xc0, !PT ;  /* 0xfffffffe03047812 */ /* 0x000fe400078ec0ff */
[----:B------:R-:W-:Y:S02]  /*0c10*/  LOP3.LUT R3, R8, 0x3fffffe, RZ, 0xc0, !PT ;  /* 0x03fffffe08037812 */ /* 0x000fe400078ec0ff */
[----:B------:R-:W-:Y:S01]  /*0c20*/  LEA.HI R10, R0, R0, RZ, 0x1 ;  /* 0x00000000000a7211 */ /* 0x000fe200078f08ff */
[----:B------:R-:W-:Y:S01]  /*0c30*/  IMAD.IADD R11, R5, 0x1, -R4 ;  /* 0x00000001050b7824 */ /* 0x000fe200078e0a04 */
[----:B------:R-:W-:Y:S01]  /*0c40*/  LEA.HI R5, R9, R12, RZ, 0x2 ;  /* 0x0000000c09057211 */ /* 0x000fe200078f10ff */
[----:B------:R-:W-:Y:S01]  /*0c50*/  IMAD.IADD R15, R2, 0x1, -R3 ;  /* 0x00000001020f7824 */ /* 0x000fe200078e0a03 */
[----:B------:R-:W-:-:S02]  /*0c60*/  LOP3.LUT R2, R10, 0x7fffffe, RZ, 0xc0, !PT ;  /* 0x07fffffe0a027812 */ /* 0x000fc400078ec0ff */
[----:B------:R-:W-:Y:S02]  /*0c70*/  SHF.R.S32.HI R3, RZ, 0x1f, R0 ;  /* 0x0000001fff037819 */ /* 0x000fe40000011400 */
[----:B------:R-:W-:Y:S01]  /*0c80*/  SHF.R.S32.HI R4, RZ, 0x3, R17 ;  /* 0x00000003ff047819 */ /* 0x000fe20000011411 */
[----:B------:R-:W-:Y:S01]  /*0c90*/  IMAD.IADD R13, R0, 0x1, -R2 ;  /* 0x00000001000d7824 */ /* 0x000fe200078e0a02 */
[----:B------:R-:W-:Y:S02]  /*0ca0*/  LOP3.LUT R6, R5, 0xfffffffc, RZ, 0xc0, !PT ;  /* 0xfffffffc05067812 */ /* 0x000fe400078ec0ff */
[----:B------:R-:W-:Y:S01]  /*0cb0*/  LEA.HI R16, R3, R0, RZ, 0x3 ;  /* 0x0000000003107211 */ /* 0x000fe200078f18ff */
[----:B------:R-:W-:Y:S01]  /*0cc0*/  IMAD.SHL.U32 R0, R4, 0x40, RZ ;  /* 0x0000004004007824 */ /* 0x000fe200078e00ff */
[----:B------:R-:W-:Y:S01]  /*0cd0*/  LEA.HI R9, R9, R12, RZ, 0x5 ;  /* 0x0000000c09097211 */ /* 0x000fe200078f28ff */
[----:B------:R-:W-:Y:S01]  /*0ce0*/  IMAD.IADD R20, R12, 0x1, -R6 ;  /* 0x000000010c147824 */ /* 0x000fe200078e0a06 */
[----:B------:R-:W-:-:S02]  /*0cf0*/  SHF.R.S32.HI R229, RZ, 0x2, R5 ;  /* 0x00000002ffe57819 */ /* 0x000fc40000011405 */
[----:B------:R-:W-:Y:S01]  /*0d00*/  LOP3.LUT R2, R9, 0xffffffe0, RZ, 0xc0, !PT ;  /* 0xffffffe009027812 */ /* 0x000fe200078ec0ff */
[----:B------:R-:W-:Y:S01]  /*0d10*/  IMAD.SHL.U32 R226, R20, 0x8, RZ ;  /* 0x0000000814e27824 */ /* 0x000fe200078e00ff */
[----:B------:R-:W-:Y:S02]  /*0d20*/  LOP3.LUT R0, R0, 0xc0, RZ, 0xc0, !PT ;  /* 0x000000c000007812 */ /* 0x000fe400078ec0ff */
[----:B------:R-:W-:Y:S01]  /*0d30*/  LEA.HI R6, R5, R229, RZ, 0x1 ;  /* 0x000000e505067211 */ /* 0x000fe200078f08ff */
[----:B------:R-:W-:Y:S01]  /*0d40*/  IMAD.IADD R19, R12, 0x1, -R2 ;  /* 0x000000010c137824 */ /* 0x000fe200078e0a02 */
[----:B------:R-:W-:Y:S02]  /*0d50*/  SHF.R.U32.HI R4, RZ, 0x3, R0 ;  /* 0x00000003ff047819 */ /* 0x000fe40000011600 */
[----:B------:R-:W-:Y:S02]  /*0d60*/  LOP3.LUT R3, R0, 0x18, R226, 0xf8, !PT ;  /* 0x0000001800037812 */ /* 0x000fe400078ef8e2 */
[----:B------:R-:W-:-:S02]  /*0d70*/  SHF.R.S32.HI R7, RZ, 0x5, R9 ;  /* 0x00000005ff077819 */ /* 0x000fc40000011409 */
[----:B------:R-:W-:Y:S02]  /*0d80*/  SHF.R.S32.HI R0, RZ, 0x1f, R9 ;  /* 0x0000001fff007819 */ /* 0x000fe40000011409 */
[----:B------:R-:W-:Y:S02]  /*0d90*/  LOP3.LUT R2, R6, 0x7fffffe, RZ, 0xc0, !PT ;  /* 0x07fffffe06027812 */ /* 0x000fe400078ec0ff */
[----:B------:R-:W-:Y:S02]  /*0da0*/  LEA.HI R0, R0, R7, RZ, 0x2 ;  /* 0x0000000700007211 */ /* 0x000fe400078f10ff */
[----:B------:R-:W-:Y:S01]  /*0db0*/  SHF.R.S32.HI R9, RZ, 0x1f, R19 ;  /* 0x0000001fff097819 */ /* 0x000fe20000011413 */
[----:B------:R-:W-:Y:S01]  /*0dc0*/  IMAD.IADD R2, R229, 0x1, -R2 ;  /* 0x00000001e5027824 */ /* 0x000fe200078e0a02 */
[----:B------:R-:W-:Y:S02]  /*0dd0*/  LOP3.LUT R6, R3, R4, RZ, 0x3c, !PT ;  /* 0x0000000403067212 */ /* 0x000fe400078e3cff */
[----:B------:R-:W-:-:S02]  /*0de0*/  SHF.R.S32.HI R4, RZ, 0x1f, R5 ;  /* 0x0000001fff047819 */ /* 0x000fc40000011405 */
[----:B------:R-:W-:Y:S01]  /*0df0*/  LOP3.LUT R3, R0, 0xffffffc, RZ, 0xc0, !PT ;  /* 0x0ffffffc00037812 */ /* 0x000fe200078ec0ff */
[----:B------:R-:W-:Y:S01]  /*0e00*/  IMAD R0, R7, 0x8, R2 ;  /* 0x0000000807007824 */ /* 0x000fe200078e0202 */
[----:B------:R-:W-:Y:S02]  /*0e10*/  LEA.HI R12, R9, R19, RZ, 0x2 ;  /* 0x00000013090c7211 */ /* 0x000fe400078f10ff */
[----:B------:R-:W-:Y:S01]  /*0e20*/  LEA.HI R2, R4, R229, RZ, 0x3 ;  /* 0x000000e504027211 */ /* 0x000fe200078f18ff */
[----:B------:R-:W-:Y:S01]  /*0e30*/  IMAD.IADD R5, R7, 0x1, -R3 ;  /* 0x0000000107057824 */ /* 0x000fe200078e0a03 */
[----:B------:R-:W-:Y:S01]  /*0e40*/  SHF.R.S32.HI R4, RZ, 0x2, R12 ;  /* 0x00000002ff047819 */ /* 0x000fe2000001140c */
[----:B------:R-:W-:Y:S01]  /*0e50*/  IMAD.U32 R6, R0, 0x20, R6 ;  /* 0x0000002000067824 */ /* 0x000fe200078e0006 */
[----:B------:R-:W-:Y:S02]  /*0e60*/  LEA.HI R0, R20, R20, RZ, 0x1 ;  /* 0x0000001414007211 */ /* 0x000fe400078f08ff */
[----:B------:R-:W-:Y:S01]  /*0e70*/  LOP3.LUT R3, R2, 0xfffffff8, RZ, 0xc0, !PT ;  /* 0xfffffff802037812 */ /* 0x000fe200078ec0ff */
[----:B------:R-:W-:Y:S01]  /*0e80*/  IMAD R18, R5, 0x10, R4 ;  /* 0x0000001005127824 */ /* 0x000fe200078e0204 */
[C---:B------:R-:W-:Y:S01]  /*0e90*/  LOP3.LUT R5, R0.reuse, 0x1ffffffe, RZ, 0xc0, !PT ;  /* 0x1ffffffe00057812 */ /* 0x040fe200078ec0ff */
[----:B------:R-:W-:Y:S01]  /*0ea0*/  IMAD.SHL.U32 R0, R0, 0x20, RZ ;  /* 0x0000002000007824 */ /* 0x000fe200078e00ff */
[----:B------:R-:W-:Y:S01]  /*0eb0*/  SHF.R.S32.HI R2, RZ, 0x1, R8 ;  /* 0x00000001ff027819 */ /* 0x000fe20000011408 */
[----:B------:R-:W-:Y:S01]  /*0ec0*/  IMAD.IADD R3, R229, 0x1, -R3 ;  /* 0x00000001e5037824 */ /* 0x000fe200078e0a03 */
[----:B------:R1:W-:Y:S01]  /*0ed0*/  STL [R1+0x44], R6 ;  /* 0x0000440601007387 */ /* 0x0003e20000100800 */
[----:B------:R-:W-:Y:S01]  /*0ee0*/  IMAD.IADD R8, R20, 0x1, -R5 ;  /* 0x0000000114087824 */ /* 0x000fe200078e0a05 */
[----:B------:R-:W-:-:S02]  /*0ef0*/  SHF.R.S32.HI R4, RZ, 0x1, R10 ;  /* 0x00000001ff047819 */ /* 0x000fc4000001140a */
[----:B------:R-:W-:Y:S01]  /*0f00*/  LEA.HI R5, R3, R3, RZ, 0x1 ;  /* 0x0000000303057211 */ /* 0x000fe200078f08ff */
[----:B------:R2:W-:Y:S01]  /*0f10*/  STL [R1+0x78], R18 ;  /* 0x0000781201007387 */ /* 0x0005e20000100800 */
[----:B------:R-:W-:Y:S02]  /*0f20*/  SHF.R.S32.HI R10, RZ, 0x1f, R10 ;  /* 0x0000001fff0a7819 */ /* 0x000fe4000001140a */
[----:B------:R-:W-:Y:S02]  /*0f30*/  LOP3.LUT R9, R5, 0x3fffffe, RZ, 0xc0, !PT ;  /* 0x03fffffe05097812 */ /* 0x000fe400078ec0ff */
[----:B------:R-:W-:Y:S02]  /*0f40*/  LOP3.LUT P2, RZ, R2, 0x2, RZ, 0xc0, !PT ;  /* 0x0000000202ff7812 */ /* 0x000fe4000784c0ff */
[C---:B------:R-:W-:Y:S01]  /*0f50*/  IADD3 R225, R226.reuse, 0x20, RZ ;  /* 0x00000020e2e17810 */ /* 0x040fe20007ffe0ff */
[----:B------:R-:W-:Y:S01]  /*0f60*/  IMAD.IADD R9, R3, 0x1, -R9 ;  /* 0x0000000103097824 */ /* 0x000fe200078e0a09 */
[----:B------:R-:W-:-:S02]  /*0f70*/  IADD3 R228, R226, 0x40, RZ ;  /* 0x00000040e2e47810 */ /* 0x000fc40007ffe0ff */
[----:B------:R-:W-:Y:S02]  /*0f80*/  SHF.R.S32.HI R227, RZ, 0x1f, R226 ;  /* 0x0000001fffe37819 */ /* 0x000fe400000114e2 */
[----:B-1----:R-:W-:Y:S01]  /*0f90*/  LOP3.LUT R6, R0, 0xffffffc0, RZ, 0xc0, !PT ;  /* 0xffffffc000067812 */ /* 0x002fe200078ec0ff */
[----:B------:R-:W-:Y:S01]  /*0fa0*/  IMAD.SHL.U32 R0, R2, 0x40, RZ ;  /* 0x0000004002007824 */ /* 0x000fe200078e00ff */
[----:B------:R-:W-:-:S03]  /*0fb0*/  LEA.HI R2, R10, R4, RZ, 0x2 ;  /* 0x000000040a027211 */ /* 0x000fc600078f10ff */
[----:B------:R-:W-:Y:S01]  /*0fc0*/  IMAD R14, R8, 0x8, R6 ;  /* 0x00000008080e7824 */ /* 0x000fe200078e0206 */
[----:B------:R-:W-:Y:S01]  /*0fd0*/  LOP3.LUT R0, R0, 0xc0, RZ, 0xc0, !PT ;  /* 0x000000c000007812 */ /* 0x000fe200078ec0ff */
[----:B------:R-:W-:Y:S01]  /*0fe0*/  IMAD.SHL.U32 R8, R7, 0x200, RZ ;  /* 0x0000020007087824 */ /* 0x000fe200078e00ff */
[----:B------:R-:W-:Y:S02]  /*0ff0*/  LOP3.LUT R2, R2, 0xfffffffc, RZ, 0xc0, !PT ;  /* 0xfffffffc02027812 */ /* 0x000fe400078ec0ff */
[----:B------:R-:W-:Y:S01]  /*1000*/  LOP3.LUT R7, R0, 0x8, R17, 0xf8, !PT ;  /* 0x0000000800077812 */ /* 0x000fe200078ef811 */
[----:B------:R-:W-:Y:S01]  /*1010*/  IMAD R3, R20, 0x2, R8 ;  /* 0x0000000214037824 */ /* 0x000fe200078e0208 */
[----:B------:R-:W-:Y:S01]  /*1020*/  SHF.R.U32.HI R6, RZ, 0x3, R0 ;  /* 0x00000003ff067819 */ /* 0x000fe20000011600 */
[----:B------:R-:W-:Y:S01]  /*1030*/  IMAD.IADD R2, R4, 0x1, -R2 ;  /* 0x0000000104027824 */ /* 0x000fe200078e0a02 */
[----:B------:R-:W-:Y:S01]  /*1040*/  SHF.R.S32.HI R0, RZ, 0x1, R5 ;  /* 0x00000001ff007819 */ /* 0x000fe20000011405 */
[----:B------:R-:W-:Y:S01]  /*1050*/  IMAD.SHL.U32 R5, R16, 0x20, RZ ;  /* 0x0000002010057824 */ /* 0x000fe200078e00ff */
[----:B------:R-:W-:Y:S01]  /*1060*/  LOP3.LUT R10, R7, R6, RZ, 0x3c, !PT ;  /* 0x00000006070a7212 */ /* 0x000fe200078e3cff */
[----:B------:R-:W-:Y:S01]  /*1070*/  IMAD R6, R9, 0x20, R3 ;  /* 0x0000002009067824 */ /* 0x000fe200078e0203 */
[----:B------:R-:W-:Y:S01]  /*1080*/  LOP3.LUT P3, RZ, R2, 0x2, RZ, 0xc0, !PT ;  /* 0x0000000202ff7812 */ /* 0x000fe2000786c0ff */
[C---:B------:R-:W-:Y:S01]  /*1090*/  IMAD.SHL.U32 R3, R0.reuse, 0x40, RZ ;  /* 0x0000004000037824 */ /* 0x040fe200078e00ff */
[----:B------:R-:W-:Y:S01]  /*10a0*/  LOP3.LUT P0, RZ, R0, 0x2, RZ, 0xc0, !PT ;  /* 0x0000000200ff7812 */ /* 0x000fe2000780c0ff */
[----:B------:R-:W-:Y:S01]  /*10b0*/  IMAD.SHL.U32 R2, R2, 0x40, RZ ;  /* 0x0000004002027824 */ /* 0x000fe200078e00ff */
[----:B------:R-:W-:Y:S01]  /*10c0*/  LOP3.LUT R4, R0, 0x1, RZ, 0xc0, !PT ;  /* 0x0000000100047812 */ /* 0x000fe200078ec0ff */
[----:B------:R-:W-:Y:S01]  /*10d0*/  IMAD.SHL.U32 R7, R11, 0x8, RZ ;  /* 0x000000080b077824 */ /* 0x000fe200078e00ff */
[----:B------:R-:W-:Y:S01]  /*10e0*/  LOP3.LUT R3, R3, 0xc0, RZ, 0xc0, !PT ;  /* 0x000000c003037812 */ /* 0x000fe200078ec0ff */
[----:B------:R-:W-:Y:S01]  /*10f0*/  IMAD R9, R11, 0x8, R15 ;  /* 0x000000080b097824 */ /* 0x000fe200078e020f */
[----:B------:R-:W-:-:S02]  /*1100*/  LOP3.LUT R0, R5, 0xffffff00, RZ, 0xc0, !PT ;  /* 0xffffff0005007812 */ /* 0x000fc400078ec0ff */
[----:B------:R-:W-:Y:S02]  /*1110*/  LEA.HI R3, R3, R3, RZ, 0x1d ;  /* 0x0000000303037211 */ /* 0x000fe400078fe8ff */
[----:B------:R-:W-:Y:S02]  /*1120*/  LOP3.LUT R2, R2, 0xc0, RZ, 0xc0, !PT ;  /* 0x000000c002027812 */ /* 0x000fe400078ec0ff */
[----:B------:R-:W-:Y:S01]  /*1130*/  ISETP.NE.U32.AND P1, PT, R4, 0x1, PT ;  /* 0x000000010400780c */ /* 0x000fe20003f25070 */
[----:B------:R-:W-:Y:S01]  /*1140*/  IMAD.IADD R4, R0, 0x1, R8 ;  /* 0x0000000100047824 */ /* 0x000fe200078e0208 */
[----:B------:R-:W-:Y:S01]  /*1150*/  SHF.R.U32.HI R5, RZ, 0x3, R2 ;  /* 0x00000003ff057819 */ /* 0x000fe20000011602 */
[----:B------:R-:W-:Y:S01]  /*1160*/  IMAD.IADD R3, R3, 0x1, R6 ;  /* 0x0000000103037824 */ /* 0x000fe200078e0206 */
[----:B------:R-:W-:Y:S01]  /*1170*/  LOP3.LUT R6, R2, 0x8, R7, 0xf8, !PT ;  /* 0x0000000802067812 */ /* 0x000fe200078ef807 */
[----:B------:R-:W-:Y:S01]  /*1180*/  IMAD R2, R13, 0x20, R4 ;  /* 0x000000200d027824 */ /* 0x000fe200078e0204 */
[----:B------:R-:W-:Y:S01]  /*1190*/  LOP3.LUT R4, R12, 0x7ffffffc, RZ, 0xc0, !PT ;  /* 0x7ffffffc0c047812 */ /* 0x000fe200078ec0ff */
[----:B------:R-:W-:Y:S01]  /*11a0*/  IMAD.SHL.U32 R239, R3, 0x2, RZ ;  /* 0x0000000203ef7824 */ /* 0x000fe200078e00ff */
[----:B------:R-:W-:Y:S01]  /*11b0*/  LOP3.LUT R3, R6, R5, RZ, 0x3c, !PT ;  /* 0x0000000506037212 */ /* 0x000fe200078e3cff */
[----:B------:R-:W-:Y:S01]  /*11c0*/  IMAD R7, R13, 0x20, R0 ;  /* 0x000000200d077824 */ /* 0x000fe200078e0200 */
[----:B------:R-:W-:Y:S01]  /*11d0*/  SHF.R.S32.HI R8, RZ, 0x1f, R228 ;  /* 0x0000001fff087819 */ /* 0x000fe200000114e4 */
[----:B------:R-:W-:Y:S01]  /*11e0*/  IMAD.IADD R4, R19, 0x1, -R4 ;  /* 0x0000000113047824 */ /* 0x000fe200078e0a04 */
[----:B------:R-:W-:Y:S01]  /*11f0*/  IADD3 R5, R239, 0x80, RZ ;  /* 0x00000080ef057810 */ /* 0x000fe20007ffe0ff */
[----:B------:R-:W-:Y:S01]  /*1200*/  IMAD.IADD R2, R3, 0x1, R2 ;  /* 0x0000000103027824 */ /* 0x000fe200078e0202 */
[----:B------:R-:W-:Y:S01]  /*1210*/  IADD3 R252, R239, 0x70, RZ ;  /* 0x00000070effc7810 */ /* 0x000fe20007ffe0ff */
[----:B------:R-:W-:Y:S01]  /*1220*/  IMAD.SHL.U32 R4, R4, 0x2, RZ ;  /* 0x0000000204047824 */ /* 0x000fe200078e00ff */
[----:B------:R-:W-:Y:S01]  /*1230*/  @P1 IADD3 R252, R5, 0x10, RZ ;  /* 0x0000001005fc1810 */ /* 0x000fe20007ffe0ff */
[----:B------:R-:W-:Y:S01]  /*1240*/  IMAD.IADD R3, R3, 0x1, R7 ;  /* 0x0000000103037824 */ /* 0x000fe200078e0207 */
[----:B------:R-:W-:Y:S01]  /*1250*/  SHF.R.S32.HI R5, RZ, 0x1f, R225 ;  /* 0x0000001fff057819 */ /* 0x000fe200000114e1 */
[----:B------:R-:W-:Y:S01]  /*1260*/  IMAD.IADD R7, R18, 0x1, R14 ;  /* 0x0000000112077824 */ /* 0x000fe200078e020e */
[C---:B--2---:R-:W-:Y:S01]  /*1270*/  IADD3 R18, R4.reuse, 0x8, RZ ;  /* 0x0000000804127810 */ /* 0x044fe20007ffe0ff */
[----:B------:R-:W-:Y:S01]  /*1280*/  IMAD.U32 R0, R9, 0x20, R10 ;  /* 0x0000002009007824 */ /* 0x000fe200078e000a */
[C---:B------:R-:W-:Y:S01]  /*1290*/  IADD3 R17, R4.reuse, 0x10, RZ ;  /* 0x0000001004117810 */ /* 0x040fe20007ffe0ff */
[----:B------:R1:W-:Y:S01]  /*12a0*/  STL [R1+0x38], R5 ;  /* 0x0000380501007387 */ /* 0x0003e20000100800 */
[C---:B------:R-:W-:Y:S01]  /*12b0*/  IADD3 R16, R4.reuse, 0x18, RZ ;  /* 0x0000001804107810 */ /* 0x040fe20007ffe0ff */
[----:B------:R-:W-:Y:S01]  /*12c0*/  IMAD.MOV.U32 R6, RZ, RZ, 0x20 ;  /* 0x00000020ff067424 */ /* 0x000fe200078e00ff */
[C---:B------:R-:W-:Y:S01]  /*12d0*/  IADD3 R15, R4.reuse, 0x20, RZ ;  /* 0x00000020040f7810 */ /* 0x040fe20007ffe0ff */
[----:B------:R2:W-:Y:S01]  /*12e0*/  STL [R1+0x34], R8 ;  /* 0x0000340801007387 */ /* 0x0005e20000100800 */
[----:B------:R-:W-:-:S02]  /*12f0*/  IADD3 R13, R4, 0x28, RZ ;  /* 0x00000028040d7810 */ /* 0x000fc40007ffe0ff */
[C---:B------:R-:W-:Y:S01]  /*1300*/  IADD3 R12, R4.reuse, 0x30, RZ ;  /* 0x00000030040c7810 */ /* 0x040fe20007ffe0ff */
[----:B------:R-:W-:Y:S01]  /*1310*/  STL [R1+0x3c], R4 ;  /* 0x00003c0401007387 */ /* 0x000fe20000100800 */
[C---:B------:R-:W-:Y:S02]  /*1320*/  IADD3 R11, R4.reuse, 0x38, RZ ;  /* 0x00000038040b7810 */ /* 0x040fe40007ffe0ff */
[C---:B------:R-:W-:Y:S01]  /*1330*/  IADD3 R10, R4.reuse, 0x40, RZ ;  /* 0x00000040040a7810 */ /* 0x040fe20007ffe0ff */
[----:B------:R3:W-:Y:S01]  /*1340*/  STL [R1+0x7c], R7 ;  /* 0x00007c0701007387 */ /* 0x0007e20000100800 */
[----:B------:R-:W-:Y:S02]  /*1350*/  IADD3 R9, R4, 0x48, RZ ;  /* 0x0000004804097810 */ /* 0x000fe40007ffe0ff */
[----:B------:R-:W-:Y:S01]  /*1360*/  SHF.R.S32.HI R14, RZ, 0x1f, R18 ;  /* 0x0000001fff0e7819 */ /* 0x000fe20000011412 */
[----:B------:R-:W-:Y:S01]  /*1370*/  STL [R1+0x28], R18 ;  /* 0x0000281201007387 */ /* 0x000fe20000100800 */
[----:B------:R-:W-:-:S02]  /*1380*/  LEA R123, R0, 0x3c80, 0x1 ;  /* 0x00003c80007b7811 */ /* 0x000fc400078e08ff */
[----:B------:R-:W-:Y:S01]  /*1390*/  SHF.R.S32.HI R0, RZ, 0x1f, R10 ;  /* 0x0000001fff007819 */ /* 0x000fe2000001140a */
[----:B------:R-:W-:Y:S01]  /*13a0*/  STL [R1+0x24], R17 ;  /* 0x0000241101007387 */ /* 0x000fe20000100800 */
[----:B------:R-:W-:Y:S02]  /*13b0*/  IADD3 R184, R123, 0x20, RZ ;  /* 0x000000207bb87810 */ /* 0x000fe40007ffe0ff */
[----:B------:R-:W-:Y:S01]  /*13c0*/  LEA R182, R2, 0x6080, 0x1 ;  /* 0x0000608002b67811 */ /* 0x000fe200078e08ff */
[----:B------:R4:W-:Y:S01]  /*13d0*/  STL [R1+0x20], R16 ;  /* 0x0000201001007387 */ /* 0x0009e20000100800 */
[----:B-1----:R-:W-:Y:S02]  /*13e0*/  SEL R5, R6, 0xffffffe0, !P0 ;  /* 0xffffffe006057807 */ /* 0x002fe40004000000 */
[----:B------:R-:W-:Y:S01]  /*13f0*/  LEA R180, R3, 0x1880, 0x1 ;  /* 0x0000188003b47811 */ /* 0x000fe200078e08ff */
[----:B------:R-:W-:Y:S01]  /*1400*/  STL [R1+0x1c], R15 ;  /* 0x00001c0f01007387 */ /* 0x000fe20000100800 */
[----:B--2---:R-:W-:-:S02]  /*1410*/  IADD3 R8, R4, 0x50, RZ ;  /* 0x0000005004087810 */ /* 0x004fc40007ffe0ff */
[----:B------:R-:W-:Y:S01]  /*1420*/  @P2 IADD3 R184, R123, -0x20, RZ ;  /* 0xffffffe07bb82810 */ /* 0x000fe20007ffe0ff */
[----:B------:R-:W-:Y:S03]  /*1430*/  STL [R1+0x18], R13 ;  /* 0x0000180d01007387 */ /* 0x000fe60000100800 */
[----:B------:R-:W-:Y:S01]  /*1440*/  IADD3 R192, R184, 0x400, RZ ;  /* 0x00000400b8c07810 */ /* 0x000fe20007ffe0ff */
[----:B------:R1:W-:Y:S01]  /*1450*/  STL [R1+0x14], R12 ;  /* 0x0000140c01007387 */ /* 0x0003e20000100800 */
[----:B---3--:R-:W-:Y:S02]  /*1460*/  IADD3 R7, R4, 0x58, RZ ;  /* 0x0000005804077810 */ /* 0x008fe40007ffe0ff */
[----:B------:R-:W-:Y:S01]  /*1470*/  SEL R4, R6, 0xffffffe0, !P3 ;  /* 0xffffffe006047807 */ /* 0x000fe20005800000 */
[----:B------:R-:W-:Y:S01]  /*1480*/  STL [R1+0x10], R11 ;  /* 0x0000100b01007387 */ /* 0x000fe20000100800 */
[----:B------:R-:W-:-:S02]  /*1490*/  SHF.R.S32.HI R6, RZ, 0x1f, R17 ;  /* 0x0000001fff067819 */ /* 0x000fc40000011411 */
[C---:B------:R-:W-:Y:S01]  /*14a0*/  IADD3 R191, R184.reuse, 0x800, RZ ;  /* 0x00000800b8bf7810 */ /* 0x040fe20007ffe0ff */
[----:B------:R-:W-:Y:S01]  /*14b0*/  STL [R1+0xc], R10 ;  /* 0x00000c0a01007387 */ /* 0x000fe20000100800 */
[----:B------:R-:W-:Y:S01]  /*14c0*/  IADD3 R190, R184, 0xc00, RZ ;  /* 0x00000c00b8be7810 */ /* 0x000fe20007ffe0ff */
[----:B------:R-:W-:Y:S01]  /*14d0*/  IMAD.IADD R183, R182, 0x1, R4 ;  /* 0x00000001b6b77824 */ /* 0x000fe200078e0204 */
[----:B------:R-:W-:Y:S01]  /*14e0*/  IADD3 R189, R184, 0x1000, RZ ;  /* 0x00001000b8bd7810 */ /* 0x000fe20007ffe0ff */
[----:B------:R2:W-:Y:S01]  /*14f0*/  STL [R1+0x8], R9 ;  /* 0x0000080901007387 */ /* 0x0005e20000100800 */
[----:B----4-:R-:W-:Y:S01]  /*1500*/  SHF.R.S32.HI R16, RZ, 0x1f, R16 ;  /* 0x0000001fff107819 */ /* 0x010fe20000011410 */
[----:B------:R-:W-:Y:S01]  /*1510*/  IMAD.IADD R181, R4, 0x1, R180 ;  /* 0x0000000104b57824 */ /* 0x000fe200078e02b4 */
[C---:B------:R-:W-:Y:S01]  /*1520*/  IADD3 R188, R184.reuse, 0x1400, RZ ;  /* 0x00001400b8bc7810 */ /* 0x040fe20007ffe0ff */
[----:B------:R-:W-:Y:S01]  /*1530*/  STL [R1+0x4], R8 ;  /* 0x0000040801007387 */ /* 0x000fe20000100800 */
[----:B------:R-:W-:-:S02]  /*1540*/  IADD3 R187, R184, 0x1800, RZ ;  /* 0x00001800b8bb7810 */ /* 0x000fc40007ffe0ff */
[C---:B------:R-:W-:Y:S01]  /*1550*/  IADD3 R186, R184.reuse, 0x1c00, RZ ;  /* 0x00001c00b8ba7810 */ /* 0x040fe20007ffe0ff */
[----:B------:R3:W-:Y:S01]  /*1560*/  STL [R1+0x70], R14 ;  /* 0x0000700e01007387 */ /* 0x0007e20000100800 */
[----:B------:R-:W-:-:S03]  /*1570*/  IADD3 R185, R184, 0x2000, RZ ;  /* 0x00002000b8b97810 */ /* 0x000fc60007ffe0ff */
[----:B------:R-:W-:Y:S01]  /*1580*/  STL [R1], R7 ;  /* 0x0000000701007387 */ /* 0x000fe20000100800 */
[----:B-1----:R-:W-:-:S03]  /*1590*/  SHF.R.S32.HI R12, RZ, 0x1f, R12 ;  /* 0x0000001fff0c7819 */ /* 0x002fc6000001140c */
[----:B------:R1:W-:Y:S04]  /*15a0*/  STL [R1+0x6c], R6 ;  /* 0x00006c0601007387 */ /* 0x0003e80000100800 */
[----:B------:R-:W-:Y:S01]  /*15b0*/  STL [R1+0x68], R16 ;  /* 0x0000681001007387 */ /* 0x000fe20000100800 */
[----:B--2---:R-:W-:Y:S02]  /*15c0*/  SHF.R.S32.HI R9, RZ, 0x1f, R9 ;  /* 0x0000001fff097819 */ /* 0x004fe40000011409 */
[----:B---3--:R-:W-:-:S05]  /*15d0*/  SHF.R.S32.HI R14, RZ, 0x1f, R15 ;  /* 0x0000001fff0e7819 */ /* 0x008fca000001140f */
[----:B------:R-:W-:Y:S01]  /*15e0*/  STL [R1+0x64], R14 ;  /* 0x0000640e01007387 */ /* 0x000fe20000100800 */
[----:B-1----:R-:W-:-:S05]  /*15f0*/  SHF.R.S32.HI R6, RZ, 0x1f, R13 ;  /* 0x0000001fff067819 */ /* 0x002fca000001140d */
[----:B------:R1:W-:Y:S04]  /*1600*/  STL [R1+0x60], R6 ;  /* 0x0000600601007387 */ /* 0x0003e80000100800 */
[----:B------:R-:W-:Y:S01]  /*1610*/  STL [R1+0x5c], R12 ;  /* 0x00005c0c01007387 */ /* 0x000fe20000100800 */
[----:B-1----:R-:W-:-:S05]  /*1620*/  SHF.R.S32.HI R6, RZ, 0x1f, R11 ;  /* 0x0000001fff067819 */ /* 0x002fca000001140b */
[----:B------:R1:W-:Y:S04]  /*1630*/  STL [R1+0x58], R6 ;  /* 0x0000580601007387 */ /* 0x0003e80000100800 */
[----:B------:R2:W-:Y:S04]  /*1640*/  STL [R1+0x54], R0 ;  /* 0x0000540001007387 */ /* 0x0005e80000100800 */
[----:B------:R-:W-:Y:S01]  /*1650*/  STL [R1+0x50], R9 ;  /* 0x0000500901007387 */ /* 0x000fe20000100800 */
[----:B-1----:R-:W-:Y:S02]  /*1660*/  SHF.R.S32.HI R6, RZ, 0x1f, R7 ;  /* 0x0000001fff067819 */ /* 0x002fe40000011407 */
[----:B--2---:R-:W-:-:S05]  /*1670*/  SHF.R.S32.HI R0, RZ, 0x1f, R8 ;  /* 0x0000001fff007819 */ /* 0x004fca0000011408 */
[----:B------:R1:W-:Y:S04]  /*1680*/  STL [R1+0x4c], R0 ;  /* 0x00004c0001007387 */ /* 0x0003e80000100800 */
[----:B------:R-:W-:Y:S01]  /*1690*/  STL [R1+0x48], R6 ;  /* 0x0000480601007387 */ /* 0x000fe20000100800 */
[----:B-1----:R-:W-:-:S05]  /*16a0*/  IMAD.IADD R0, R239, 0x1, R5 ;  /* 0x00000001ef007824 */ /* 0x002fca00078e0205 */
[----:B------:R1:W-:Y:S02]  /*16b0*/  STL [R1+0x30], R0 ;  /* 0x0000300001007387 */ /* 0x0003e40000100800 */
[----:B-1----:R-:W-:-:S05]  /*16c0*/  IMAD.IADD R0, R5, 0x1, R252 ;  /* 0x0000000105007824 */ /* 0x002fca00078e02fc */
[----:B------:R1:W-:Y:S02]  /*16d0*/  STL [R1+0x2c], R0 ;  /* 0x00002c0001007387 */ /* 0x0003e40000100800 */
.L_x_121:
[----:B------:R-:W-:-:S04]  /*16e0*/  IMAD.MOV.U32 R11, RZ, RZ, 0x4 ;  /* 0x00000004ff0b7424 */ /* 0x000fc800078e00ff */
[----:B------:R-:W-:-:S05]  /*16f0*/  IMAD.WIDE R2, R235, R11, c[0x0][0x588] ;  /* 0x00016200eb027625 */ /* 0x000fca00078e020b */
[----:B------:R-:W2:Y:S01]  /*1700*/  LDG.E R230, [R2.64] ;  /* 0x0000000602e67981 */ /* 0x000ea2000c1e1900 */
[----:B------:R-:W-:Y:S01]  /*1710*/  ISETP.NE.U32.AND P0, PT, RZ, c[0x0][0x370], PT ;  /* 0x0000dc00ff007a0c */ /* 0x000fe20003f05070 */
[----:B------:R-:W-:Y:S01]  /*1720*/  CS2R R8, SRZ ;  /* 0x0000000000087805 */ /* 0x000fe2000001ff00 */
[----:B------:R-:W-:Y:S02]  /*1730*/  ISETP.NE.U32.AND P3, PT, RZ, c[0x0][0x360], PT ;  /* 0x0000d800ff007a0c */ /* 0x000fe40003f65070 */
[----:B------:R-:W-:Y:S02]  /*1740*/  ISETP.NE.AND.EX P1, PT, RZ, c[0x0][0x374], PT, P0 ;  /* 0x0000dd00ff007a0c */ /* 0x000fe40003f25300 */
[----:B------:R-:W-:Y:S02]  /*1750*/  ISETP.NE.AND.EX P3, PT, RZ, c[0x0][0x364], PT, P3 ;  /* 0x0000d900ff007a0c */ /* 0x000fe40003f65330 */
[----:B------:R-:W-:Y:S02]  /*1760*/  ISETP.NE.U32.AND P4, PT, RZ, c[0x0][0x348], PT ;  /* 0x0000d200ff007a0c */ /* 0x000fe40003f85070 */
[----:B------:R-:W-:-:S02]  /*1770*/  ISETP.NE.U32.AND P2, PT, RZ, c[0x0][0x350], PT ;  /* 0x0000d400ff007a0c */ /* 0x000fc40003f45070 */
[----:B------:R-:W-:Y:S02]  /*1780*/  ISETP.NE.AND.EX P4, PT, RZ, c[0x0][0x34c], PT, P4 ;  /* 0x0000d300ff007a0c */ /* 0x000fe40003f85340 */
[----:B------:R-:W-:Y:S01]  /*1790*/  ISETP.NE.AND.EX P5, PT, RZ, c[0x0][0x354], PT, P2 ;  /* 0x0000d500ff007a0c */ /* 0x000fe20003fa5320 */
[----:B------:R-:W-:Y:S01]  /*17a0*/  IMAD.MOV.U32 R12, RZ, RZ, RZ ;  /* 0x000000ffff0c7224 */ /* 0x000fe200078e00ff */
[----:B--2---:R-:W-:Y:S02]  /*17b0*/  SHF.R.S32.HI R238, RZ, 0x1f, R230 ;  /* 0x0000001fffee7819 */ /* 0x004fe400000114e6 */
[----:B------:R-:W-:-:S04]  /*17c0*/  @P1 LEA R2, P0, R230, c[0x0][0x370], 0x2 ;  /* 0x0000dc00e6021a11 */ /* 0x000fc800078010ff */
[C-C-:B------:R-:W-:Y:S02]  /*17d0*/  @P1 LEA.HI.X R3, R230.reuse, c[0x0][0x374], R238.reuse, 0x2, P0 ;  /* 0x0000dd00e6031a11 */ /* 0x140fe400000f14ee */
[C---:B------:R-:W-:Y:S02]  /*17e0*/  @P3 LEA R6, P0, R230.reuse, c[0x0][0x360], 0x2 ;  /* 0x0000d800e6063a11 */ /* 0x040fe400078010ff */
[C---:B------:R-:W-:Y:S01]  /*17f0*/  LEA R4, P2, R230.reuse, c[0x0][0x348], 0x2 ;  /* 0x0000d200e6047a11 */ /* 0x040fe200078410ff */
[----:B------:R2:W5:Y:S01]  /*1800*/  @P1 LDG.E R8, [R2.64] ;  /* 0x0000000602081981 */ /* 0x000562000c1e1900 */
[C-C-:B------:R-:W-:Y:S02]  /*1810*/  @P3 LEA.HI.X R7, R230.reuse, c[0x0][0x364], R238.reuse, 0x2, P0 ;  /* 0x0000d900e6073a11 */ /* 0x140fe400000f14ee */
[C---:B------:R-:W-:Y:S01]  /*1820*/  LEA.HI.X R5, R230.reuse, c[0x0][0x34c], R238, 0x2, P2 ;  /* 0x0000d300e6057a11 */ /* 0x040fe200010f14ee */
[----:B------:R-:W-:Y:S01]  /*1830*/  YIELD ;  /* 0x0000000000007946 */ /* 0x000fe20003800000 */
[----:B------:R-:W-:Y:S01]  /*1840*/  P2R R13, PR, RZ, 0x20 ;  /* 0x00000020ff0d7803 */ /* 0x000fe20000000000 */
[----:B------:R3:W5:Y:S04]  /*1850*/  @P3 LDG.E R18, [R6.64] ;  /* 0x0000000606123981 */ /* 0x000768000c1e1900 */
[----:B------:R3:W5:Y:S01]  /*1860*/  @P4 LDG.E R12, [R4.64] ;  /* 0x00000006040c4981 */ /* 0x000762000c1e1900 */
[----:B--2---:R-:W-:-:S04]  /*1870*/  LEA R2, P1, R230, c[0x0][0x350], 0x2 ;  /* 0x0000d400e6027a11 */ /* 0x004fc800078210ff */
[----:B------:R-:W-:-:S05]  /*1880*/  LEA.HI.X R3, R230, c[0x0][0x354], R238, 0x2, P1 ;  /* 0x0000d500e6037a11 */ /* 0x000fca00008f14ee */
[----:B------:R3:W5:Y:S01]  /*1890*/  @P5 LDG.E R9, [R2.64] ;  /* 0x0000000602095981 */ /* 0x000762000c1e1900 */
[----:B------:R-:W-:Y:S01]  /*18a0*/  LOP3.LUT R236, R234, 0xffff, RZ, 0xc0, !PT ;  /* 0x0000ffffeaec7812 */ /* 0x000fe200078ec0ff */
[----:B------:R-:W-:Y:S05]  /*18b0*/  @P3 BRA `(.L_x_32) ;  /* 0x0000005000003947 */ /* 0x000fea0003800000 */
[----:B-----5:R-:W-:Y:S01]  /*18c0*/  MOV R18, c[0x0][0x168] ;  /* 0x00005a0000127a02 */ /* 0x020fe20000000f00 */
[----:B------:R-:W-:Y:S05]  /*18d0*/  @!P4 BRA `(.L_x_32) ;  /* 0x000000300000c947 */ /* 0x000fea0003800000 */
[----:B---3--:R-:W2:Y:S04]  /*18e0*/  LDG.E R6, [R4.64] ;  /* 0x0000000604067981 */ /* 0x008ea8000c1e1900 */
[----:B-1----:R-:W2:Y:S02]  /*18f0*/  LDG.E R0, [R4.64+0x4] ;  /* 0x0000040604007981 */ /* 0x002ea4000c1e1900 */
[----:B--2---:R-:W-:Y:S02]  /*1900*/  IADD3 R18, -R6, R0, RZ ;  /* 0x0000000006127210 */ /* 0x004fe40007ffe1ff */
.L_x_32:
[----:B------:R-:W-:-:S04]  /*1910*/  ISETP.NE.U32.AND P0, PT, RZ, c[0x0][0x368], PT ;  /* 0x0000da00ff007a0c */ /* 0x000fc80003f05070 */
[----:B------:R-:W-:-:S13]  /*1920*/  ISETP.NE.AND.EX P0, PT, RZ, c[0x0][0x36c], PT, P0 ;  /* 0x0000db00ff007a0c */ /* 0x000fda0003f05300 */
[----:B------:R-:W-:Y:S05]  /*1930*/  @!P0 BRA `(.L_x_33) ;  /* 0x0000004000008947 */ /* 0x000fea0003800000 */
[----:B---3--:R-:W-:-:S04]  /*1940*/  LEA R2, P0, R230, c[0x0][0x368], 0x2 ;  /* 0x0000da00e6027a11 */ /* 0x008fc800078010ff */
[----:B------:R-:W-:-:S05]  /*1950*/  LEA.HI.X R3, R230, c[0x0][0x36c], R238, 0x2, P0 ;  /* 0x0000db00e6037a11 */ /* 0x000fca00000f14ee */
[----:B-1----:R1:W5:Y:S01]  /*1960*/  LDG.E R0, [R2.64] ;  /* 0x0000000602007981 */ /* 0x002362000c1e1900 */
[----:B------:R-:W-:Y:S05]  /*1970*/  BRA `(.L_x_34) ;  /* 0x0000005000007947 */ /* 0x000fea0003800000 */
.L_x_33:
[----:B-1----:R-:W-:Y:S01]  /*1980*/  MOV R0, c[0x0][0x1d0] ;  /* 0x0000740000007a02 */ /* 0x002fe20000000f00 */
[----:B------:R-:W-:Y:S05]  /*1990*/  @!P5 BRA `(.L_x_34) ;  /* 0x000000300000d947 */ /* 0x000fea0003800000 */
[----:B---3--:R-:W2:Y:S04]  /*19a0*/  LDG.E R4, [R2.64] ;  /* 0x0000000602047981 */ /* 0x008ea8000c1e1900 */
[----:B------:R-:W2:Y:S02]  /*19b0*/  LDG.E R0, [R2.64+0x4] ;  /* 0x0000040602007981 */ /* 0x000ea4000c1e1900 */
[----:B--2---:R-:W-:-:S04]  /*19c0*/  IADD3 R0, -R4, R0, RZ ;  /* 0x0000000004007210 */ /* 0x004fc80007ffe1ff */
.L_x_34:
[----:B-1-3--:R-:W-:Y:S01]  /*19d0*/  LOP3.LUT R2, R234, 0xff000000, RZ, 0xc0, !PT ;  /* 0xff000000ea027812 */ /* 0x00afe200078ec0ff */
[----:B-----5:R-:W-:Y:S01]  /*19e0*/  IMAD.IADD R19, R0, 0x1, -R8 ;  /* 0x0000000100137824 */ /* 0x020fe200078e0a08 */
[----:B------:R-:W-:Y:S01]  /*19f0*/  LOP3.LUT R3, R234, 0xff0000, RZ, 0xc0, !PT ;  /* 0x00ff0000ea037812 */ /* 0x000fe200078ec0ff */
[----:B------:R-:W-:Y:S01]  /*1a00*/  BSSY B0, `(.L_x_35) ;  /* 0x000002c000007945 */ /* 0x000fe20003800000 */
[----:B------:R-:W-:Y:S01]  /*1a10*/  SHF.R.U32.HI R4, RZ, 0x8, R2 ;  /* 0x00000008ff047819 */ /* 0x000fe20000011602 */
[----:B------:R-:W-:Y:S01]  /*1a20*/  IMAD.IADD R14, R9, 0x1, R8 ;  /* 0x00000001090e7824 */ /* 0x000fe200078e0208 */
[----:B------:R-:W-:-:S02]  /*1a30*/  IADD3 R0, R19, 0x2f, RZ ;  /* 0x0000002f13007810 */ /* 0x000fc40007ffe0ff */
[----:B------:R-:W-:Y:S02]  /*1a40*/  LEA.HI R3, R3, R4, RZ, 0x10 ;  /* 0x0000000403037211 */ /* 0x000fe400078f80ff */
[----:B------:R-:W-:Y:S01]  /*1a50*/  ISETP.GE.AND P0, PT, R19, 0x1, PT ;  /* 0x000000011300780c */ /* 0x000fe20003f06270 */
[----:B------:R-:W-:Y:S01]  /*1a60*/  IMAD.HI R0, R0, 0x2aaaaaab, RZ ;  /* 0x2aaaaaab00007827 */ /* 0x000fe200078e02ff */
[----:B------:R-:W-:Y:S02]  /*1a70*/  LOP3.LUT R15, R3, 0xff, RZ, 0xc0, !PT ;  /* 0x000000ff030f7812 */ /* 0x000fe400078ec0ff */
[----:B------:R-:W-:Y:S02]  /*1a80*/  SHF.R.U32.HI R234, RZ, 0x10, R3 ;  /* 0x00000010ffea7819 */ /* 0x000fe40000011603 */
[----:B------:R-:W-:Y:S01]  /*1a90*/  SHF.R.U32.HI R2, RZ, 0x1f, R0 ;  /* 0x0000001fff027819 */ /* 0x000fe20000011600 */
[----:B------:R1:W-:Y:S03]  /*1aa0*/  STL [R1+0x40], R15 ;  /* 0x0000400f01007387 */ /* 0x0003e60000100800 */
[----:B------:R-:W-:Y:S01]  /*1ab0*/  LEA.HI.SX32 R10, R0, R2, 0x1d ;  /* 0x00000002000a7211 */ /* 0x000fe200078feaff */
[----:B------:R-:W-:-:S02]  /*1ac0*/  IMAD.MOV.U32 R2, RZ, RZ, RZ ;  /* 0x000000ffff027224 */ /* 0x000fc400078e00ff */
[----:B------:R-:W-:Y:S05]  /*1ad0*/  @!P0 BRA `(.L_x_36) ;  /* 0x000001e000008947 */ /* 0x000fea0003800000 */
[----:B------:R-:W-:Y:S01]  /*1ae0*/  ISETP.NE.AND P0, PT, R234, RZ, PT ;  /* 0x000000ffea00720c */ /* 0x000fe20003f05270 */
[----:B------:R-:W-:-:S03]  /*1af0*/  IMAD.MOV.U32 R4, RZ, RZ, RZ ;  /* 0x000000ffff047224 */ /* 0x000fc600078e00ff */
[----:B------:R-:W-:-:S04]  /*1b00*/  SEL R0, R234, c[0x0][0x338], P0 ;  /* 0x0000ce00ea007a07 */ /* 0x000fc80000000000 */
[----:B------:R-:W-:Y:S02]  /*1b10*/  IABS R3, R0 ;  /* 0x0000000000037213 */ /* 0x000fe40000000000 */
[----:B------:R-:W-:Y:S02]  /*1b20*/  IADD3 R6, R10, -0x1, R0 ;  /* 0xffffffff0a067810 */ /* 0x000fe40007ffe000 */
[----:B------:R-:W2:Y:S02]  /*1b30*/  I2F.RP R2, R3 ;  /* 0x0000000300027306 */ /* 0x000ea40000209400 */
[----:B------:R-:W-:-:S06]  /*1b40*/  IABS R9, R6 ;  /* 0x0000000600097213 */ /* 0x000fcc0000000000 */
[----:B--2---:R-:W2:Y:S02]  /*1b50*/  MUFU.RCP R2, R2 ;  /* 0x0000000200027308 */ /* 0x004ea40000001000 */
[----:B--2---:R-:W-:-:S06]  /*1b60*/  IADD3 R2, R2, 0xffffffe, RZ ;  /* 0x0ffffffe02027810 */ /* 0x004fcc0007ffe0ff */
[----:B------:R-:W2:Y:S02]  /*1b70*/  F2I.FTZ.U32.TRUNC.NTZ R5, R2 ;  /* 0x0000000200057305 */ /* 0x000ea4000021f000 */
[----:B--2---:R-:W-:-:S04]  /*1b80*/  IMAD.MOV R2, RZ, RZ, -R5 ;  /* 0x000000ffff027224 */ /* 0x004fc800078e0a05 */
        /* <DEDUP_REMOVED lines=19> */
.L_x_36:
[----:B------:R-:W-:Y:S05]  /*1cc0*/  BSYNC B0 ;  /* 0x0000000000007941 */ /* 0x000fea0003800000 */
.L_x_35:
[----:B------:R-:W-:Y:S01]  /*1cd0*/  IMAD R231, R15, R2, RZ ;  /* 0x000000020fe77224 */ /* 0x000fe200078e02ff */
[----:B------:R-:W-:Y:S01]  /*1ce0*/  PRMT R0, RZ, 0x7610, R0 ;  /* 0x00007610ff007816 */ /* 0x000fe20000000000 */
[----:B------:R-:W-:Y:S01]  /*1cf0*/  CS2R R22, SRZ ;  /* 0x0000000000167805 */ /* 0x000fe2000001ff00 */
[----:B------:R-:W-:Y:S01]  /*1d00*/  CS2R R24, SRZ ;  /* 0x0000000000187805 */ /* 0x000fe2000001ff00 */
[----:B------:R-:W-:Y:S01]  /*1d10*/  IMAD.IADD R2, R231, 0x1, R2 ;  /* 0x00000001e7027824 */ /* 0x000fe200078e0202 */
[----:B------:R-:W-:Y:S01]  /*1d20*/  CS2R R44, SRZ ;  /* 0x00000000002c7805 */ /* 0x000fe2000001ff00 */
        /* <DEDUP_REMOVED lines=50> */
[----:B------:R-:W-:Y:S01]  /*2050*/  ISETP.NE.U32.AND P1, PT, RZ, c[0x0][0x340], PT ;  /* 0x0000d000ff007a0c */ /* 0x000fe20003f25070 */
[----:B------:R-:W2:Y:S03]  /*2060*/  S2R R5, SR_TID.X ;  /* 0x0000000000057919 */ /* 0x000ea60000002100 */
[----:B------:R-:W-:-:S13]  /*2070*/  ISETP.NE.AND.EX P1, PT, RZ, c[0x0][0x344], PT, P1 ;  /* 0x0000d100ff007a0c */ /* 0x000fda0003f25310 */
[----:B------:R-:W-:-:S05]  /*2080*/  @P1 IMAD.WIDE R2, R230, R11, c[0x0][0x340] ;  /* 0x0000d000e6021625 */ /* 0x000fca00078e020b */
[----:B------:R3:W4:Y:S01]  /*2090*/  @P1 LDG.E R16, [R2.64] ;  /* 0x0000000602101981 */ /* 0x000722000c1e1900 */
[----:B------:R-:W-:Y:S02]  /*20a0*/  ISETP.GE.AND P2, PT, R226, c[0x0][0x1d4], PT ;  /* 0x00007500e2007a0c */ /* 0x000fe40003f46270 */
[----:B--2---:R-:W-:Y:S02]  /*20b0*/  SHF.R.S32.HI R4, RZ, 0x1f, R5 ;  /* 0x0000001fff047819 */ /* 0x004fe40000011405 */
[----:B------:R-:W-:Y:S02]  /*20c0*/  SHF.R.S32.HI R0, RZ, 0x1f, R12 ;  /* 0x0000001fff007819 */ /* 0x000fe4000001140c */
[----:B------:R-:W-:Y:S02]  /*20d0*/  LEA.HI R4, R4, R5, RZ, 0x2 ;  /* 0x0000000504047211 */ /* 0x000fe400078f10ff */
[----:B------:R-:W-:Y:S01]  /*20e0*/  ISETP.GE.AND P6, PT, R225, c[0x0][0x1d4], PT ;  /* 0x00007500e1007a0c */ /* 0x000fe20003fc6270 */
[----:B------:R-:W-:Y:S01]  /*20f0*/  IMAD R0, R0, c[0x0][0x178], RZ ;  /* 0x00005e0000007a24 */ /* 0x000fe200078e02ff */
[----:B------:R-:W-:-:S02]  /*2100*/  LOP3.LUT R4, R4, 0xfffffffc, RZ, 0xc0, !PT ;  /* 0xfffffffc04047812 */ /* 0x000fc400078ec0ff */
[----:B------:R-:W-:Y:S02]  /*2110*/  LOP3.LUT R237, R237, 0xfffffffe, RZ, 0xc0, !PT ;  /* 0xfffffffeeded7812 */ /* 0x000fe400078ec0ff */
[----:B------:R-:W-:Y:S01]  /*2120*/  SEL R8, RZ, 0x1, P2 ;  /* 0x00000001ff087807 */ /* 0x000fe20001000000 */
[----:B------:R-:W-:Y:S01]  /*2130*/  IMAD.IADD R4, R5, 0x1, -R4 ;  /* 0x0000000105047824 */ /* 0x000fe200078e0a04 */
[----:B------:R-:W-:Y:S02]  /*2140*/  SEL R5, RZ, 0xffffffff, P6 ;  /* 0xffffffffff057807 */ /* 0x000fe40003000000 */
[----:B------:R-:W-:Y:S02]  /*2150*/  @P2 LOP3.LUT R237, R237, 0x1, RZ, 0xfc, !PT ;  /* 0x00000001eded2812 */ /* 0x000fe400078efcff */
[----:B------:R-:W-:Y:S01]  /*2160*/  ISETP.NE.AND P2, PT, R13, RZ, PT ;  /* 0x000000ff0d00720c */ /* 0x000fe20003f45270 */
[----:B------:R-:W-:Y:S01]  /*2170*/  IMAD.SHL.U32 R6, R5, 0x2, RZ ;  /* 0x0000000205067824 */ /* 0x000fe200078e00ff */
[----:B------:R-:W-:-:S02]  /*2180*/  ISETP.GE.AND P5, PT, R228, c[0x0][0x1d4], PT ;  /* 0x00007500e4007a0c */ /* 0x000fc40003fa6270 */
[----:B---3--:R-:W-:Y:S02]  /*2190*/  MOV R2, c[0x0][0x2c4] ;  /* 0x0000b10000027a02 */ /* 0x008fe40000000f00 */
[----:B------:R-:W-:Y:S02]  /*21a0*/  LOP3.LUT R13, R6, 0x2, R8, 0xe2, !PT ;  /* 0x00000002060d7812 */ /* 0x000fe400078ee208 */
[----:B------:R-:W-:Y:S01]  /*21b0*/  ISETP.NE.AND P0, PT, R2, 0x1, PT ;  /* 0x000000010200780c */ /* 0x000fe20003f05270 */
[----:B------:R-:W-:Y:S01]  /*21c0*/  IMAD R2, R4, 0x20, R229 ;  /* 0x0000002004027824 */ /* 0x000fe200078e02e5 */
[----:B------:R-:W-:Y:S01]  /*21d0*/  SHF.R.S32.HI R6, RZ, 0x1f, R14 ;  /* 0x0000001fff067819 */ /* 0x000fe2000001140e */
[----:B------:R-:W-:Y:S01]  /*21e0*/  IMAD R4, R12, c[0x0][0x17c], R0 ;  /* 0x00005f000c047a24 */ /* 0x000fe200078e0200 */
[----:B------:R-:W-:Y:S02]  /*21f0*/  SEL R10, R230, RZ, !P4 ;  /* 0x000000ffe60a7207 */ /* 0x000fe40006000000 */
[----:B------:R-:W-:Y:S01]  /*2200*/  LEA R11, R233, R2, 0x7 ;  /* 0x00000002e90b7211 */ /* 0x000fe200078e38ff */
[----:B------:R-:W-:Y:S01]  /*2210*/  IMAD.WIDE.U32 R2, R12, c[0x0][0x178], RZ ;  /* 0x00005e000c027a25 */ /* 0x000fe200078e00ff */
[----:B------:R-:W-:-:S02]  /*2220*/  SEL R12, RZ, 0x4, P5 ;  /* 0x00000004ff0c7807 */ /* 0x000fc40002800000 */
[----:B------:R-:W-:Y:S01]  /*2230*/  MOV R0, R11 ;  /* 0x0000000b00007202 */ /* 0x000fe20000000f00 */
[----:B------:R-:W-:Y:S01]  /*2240*/  IMAD.IADD R5, R3, 0x1, R4 ;  /* 0x0000000103057824 */ /* 0x000fe200078e0204 */
[----:B------:R-:W-:Y:S01]  /*2250*/  MOV R4, R2 ;  /* 0x0000000200047202 */ /* 0x000fe20000000f00 */
[----:B------:R-:W-:Y:S01]  /*2260*/  @P0 IMAD.HI.U32 R7, R11, c[0x0][0x2c8], RZ ;  /* 0x0000b2000b070a27 */ /* 0x000fe200078e00ff */
[----:B------:R-:W-:Y:S02]  /*2270*/  SEL R3, R238, RZ, !P4 ;  /* 0x000000ffee037207 */ /* 0x000fe40006000000 */
[----:B------:R-:W-:Y:S01]  /*2280*/  LOP3.LUT R48, R13, R12, RZ, 0xfc, !PT ;  /* 0x0000000c0d307212 */ /* 0x000fe200078efcff */
[C---:B------:R-:W-:Y:S01]  /*2290*/  IMAD.WIDE.U32 R4, R236.reuse, c[0x0][0x1b8], R4 ;  /* 0x00006e00ec047a25 */ /* 0x040fe200078e0004 */
[----:B------:R-:W-:Y:S02]  /*22a0*/  @P0 SHF.R.U32.HI R0, RZ, c[0x0][0x2cc], R7 ;  /* 0x0000b300ff000a19 */ /* 0x000fe40000011607 */
[----:B------:R-:W-:Y:S01]  /*22b0*/  IADD3 R2, P0, R229, R14, RZ ;  /* 0x0000000ee5027210 */ /* 0x000fe20007f1e0ff */
[----:B------:R-:W-:Y:S01]  /*22c0*/  IMAD R17, R3, c[0x0][0x1c0], RZ ;  /* 0x0000700003117a24 */ /* 0x000fe200078e02ff */
[----:B------:R-:W-:Y:S01]  /*22d0*/  ISETP.GE.AND P3, PT, R225, c[0x0][0x198], PT ;  /* 0x00006600e1007a0c */ /* 0x000fe20003f66270 */
[----:B------:R-:W-:Y:S01]  /*22e0*/  IMAD R3, R236, c[0x0][0x1bc], R5 ;  /* 0x00006f00ec037a24 */ /* 0x000fe200078e0205 */
[----:B------:R-:W-:Y:S01]  /*22f0*/  LEA.HI.X.SX32 R8, R229, R6, 0x1, P0 ;  /* 0x00000006e5087211 */ /* 0x000fe200000f0eff */
[----:B------:R-:W-:Y:S01]  /*2300*/  IMAD.WIDE.U32 R6, R2, c[0x0][0x1e0], R226 ;  /* 0x0000780002067a25 */ /* 0x000fe200078e00e2 */
[----:B------:R-:W-:-:S02]  /*2310*/  ISETP.GE.AND P4, PT, R228, c[0x0][0x198], PT ;  /* 0x00006600e4007a0c */ /* 0x000fc40003f86270 */
[----:B------:R-:W-:Y:S01]  /*2320*/  IADD3 R72, R217, -0x1, RZ ;  /* 0xffffffffd9487810 */ /* 0x000fe20007ffe0ff */
[C---:B-1----:R-:W-:Y:S02]  /*2330*/  IMAD R15, R8.reuse, c[0x0][0x1e0], RZ ;  /* 0x00007800080f7a24 */ /* 0x042fe400078e02ff */
[----:B------:R-:W-:Y:S02]  /*2340*/  IMAD R14, R8, c[0x0][0x208], RZ ;  /* 0x00008200080e7a24 */ /* 0x000fe400078e02ff */
[----:B------:R-:W-:-:S04]  /*2350*/  IMAD.WIDE.U32 R8, R2, c[0x0][0x208], R226 ;  /* 0x0000820002087a25 */ /* 0x000fc800078e00e2 */
[C---:B------:R-:W-:Y:S02]  /*2360*/  IMAD R15, R2.reuse, c[0x0][0x1e4], R15 ;  /* 0x00007900020f7a24 */ /* 0x040fe400078e020f */
[----:B------:R-:W-:Y:S02]  /*2370*/  IMAD R5, R2, c[0x0][0x20c], R14 ;  /* 0x0000830002057a24 */ /* 0x000fe400078e020e */
[----:B------:R-:W-:Y:S01]  /*2380*/  IMAD.MOV.U32 R2, RZ, RZ, R4 ;  /* 0x000000ffff027224 */ /* 0x000fe200078e0004 */
[----:B------:R-:W-:Y:S01]  /*2390*/  IADD3 R4, -R0, RZ, RZ ;  /* 0x000000ff00047210 */ /* 0x000fe20007ffe1ff */
[C---:B------:R-:W-:Y:S01]  /*23a0*/  IMAD R12, R10.reuse, c[0x0][0x1c4], R17 ;  /* 0x000071000a0c7a24 */ /* 0x040fe200078e0211 */
[----:B------:R-:W-:Y:S01]  /*23b0*/  IADD3 R5, R9, R5, RZ ;  /* 0x0000000509057210 */ /* 0x000fe20007ffe0ff */
[----:B------:R-:W-:Y:S01]  /*23c0*/  IMAD.WIDE.U32 R2, R10, c[0x0][0x1c0], R2 ;  /* 0x000070000a027a25 */ /* 0x000fe200078e0002 */
[----:B------:R-:W-:-:S03]  /*23d0*/  SHF.R.S32.HI R10, RZ, 0x1f, R0 ;  /* 0x0000001fff0a7819 */ /* 0x000fc60000011400 */
[----:B------:R-:W-:Y:S01]  /*23e0*/  IMAD R9, R4, c[0x0][0x2c4], R11 ;  /* 0x0000b10004097a24 */ /* 0x000fe200078e020b */
[----:B------:R-:W-:Y:S01]  /*23f0*/  MOV R4, R8 ;  /* 0x0000000800047202 */ /* 0x000fe20000000f00 */
[----:B------:R-:W-:Y:S02]  /*2400*/  IMAD.IADD R3, R3, 0x1, R12 ;  /* 0x0000000103037824 */ /* 0x000fe400078e020c */
[----:B------:R-:W-:Y:S01]  /*2410*/  IMAD R8, R10, c[0x0][0x1b0], RZ ;  /* 0x00006c000a087a24 */ /* 0x000fe200078e02ff */
[----:B------:R-:W-:Y:S01]  /*2420*/  SHF.R.S32.HI R10, RZ, 0x1f, R9 ;  /* 0x0000001fff0a7819 */ /* 0x000fe20000011409 */
[----:B------:R-:W-:-:S04]  /*2430*/  IMAD.WIDE.U32 R2, R0, c[0x0][0x1b0], R2 ;  /* 0x00006c0000027a25 */ /* 0x000fc800078e0002 */
[----:B------:R-:W-:Y:S02]  /*2440*/  IMAD R8, R0, c[0x0][0x1b4], R8 ;  /* 0x00006d0000087a24 */ /* 0x000fe400078e0208 */
[----:B------:R-:W-:Y:S02]  /*2450*/  IMAD.IADD R7, R7, 0x1, R15 ;  /* 0x0000000107077824 */ /* 0x000fe400078e020f */
[----:B------:R-:W-:Y:S02]  /*2460*/  IMAD.IADD R3, R3, 0x1, R8 ;  /* 0x0000000103037824 */ /* 0x000fe400078e0208 */
[----:B------:R-:W-:Y:S02]  /*2470*/  IMAD R10, R10, c[0x0][0x1a8], RZ ;  /* 0x00006a000a0a7a24 */ /* 0x000fe400078e02ff */
[----:B------:R-:W-:-:S04]  /*2480*/  IMAD.WIDE.U32 R6, R236, c[0x0][0x1e8], R6 ;  /* 0x00007a00ec067a25 */ /* 0x000fc800078e0006 */
[----:B------:R-:W-:-:S04]  /*2490*/  IMAD.WIDE.U32 R4, R236, c[0x0][0x210], R4 ;  /* 0x00008400ec047a25 */ /* 0x000fc800078e0004 */
[C---:B------:R-:W-:Y:S02]  /*24a0*/  IMAD R10, R9.reuse, c[0x0][0x1ac], R10 ;  /* 0x00006b00090a7a24 */ /* 0x040fe400078e020a */
[----:B------:R-:W-:-:S04]  /*24b0*/  IMAD.WIDE.U32 R2, R9, c[0x0][0x1a8], R2 ;  /* 0x00006a0009027a25 */ /* 0x000fc800078e0002 */
[C---:B------:R-:W-:Y:S01]  /*24c0*/  IMAD R7, R236.reuse, c[0x0][0x1ec], R7 ;  /* 0x00007b00ec077a24 */ /* 0x040fe200078e0207 */
[----:B------:R-:W-:Y:S01]  /*24d0*/  IADD3 R3, R3, R10, RZ ;  /* 0x0000000a03037210 */ /* 0x000fe20007ffe0ff */
[----:B------:R-:W-:Y:S01]  /*24e0*/  IMAD R5, R236, c[0x0][0x214], R5 ;  /* 0x00008500ec057a24 */ /* 0x000fe200078e0205 */
[----:B------:R-:W-:-:S04]  /*24f0*/  LEA R12, P0, R2, c[0x0][0x160], 0x1 ;  /* 0x00005800020c7a11 */ /* 0x000fc800078008ff */
[----:B------:R-:W-:Y:S02]  /*2500*/  LEA.HI.X R10, R2, c[0x0][0x164], R3, 0x1, P0 ;  /* 0x00005900020a7a11 */ /* 0x000fe400000f0c03 */
[----:B----4-:R-:W-:Y:S01]  /*2510*/  @P1 SHF.R.S32.HI R0, RZ, 0x1f, R16 ;  /* 0x0000001fff001819 */ /* 0x010fe20000011410 */
[----:B------:R-:W-:Y:S01]  /*2520*/  @!P1 IMAD.MOV.U32 R16, RZ, RZ, R230 ;  /* 0x000000ffff109224 */ /* 0x000fe200078e00e6 */
[----:B------:R-:W-:Y:S02]  /*2530*/  @!P1 MOV R0, R238 ;  /* 0x000000ee00009202 */ /* 0x000fe40000000f00 */
[----:B------:R-:W-:Y:S02]  /*2540*/  ISETP.GE.AND P1, PT, R226, c[0x0][0x198], PT ;  /* 0x00006600e2007a0c */ /* 0x000fe40003f26270 */
[----:B------:R-:W-:Y:S02]  /*2550*/  SEL R8, R0, RZ, !P2 ;  /* 0x000000ff00087207 */ /* 0x000fe40005000000 */
[----:B------:R-:W-:-:S03]  /*2560*/  SEL R0, R16, RZ, !P2 ;  /* 0x000000ff10007207 */ /* 0x000fc60005000000 */
[C---:B------:R-:W-:Y:S02]  /*2570*/  IMAD R9, R8.reuse, c[0x0][0x1f0], RZ ;  /* 0x00007c0008097a24 */ /* 0x040fe400078e02ff */
[----:B------:R-:W-:Y:S02]  /*2580*/  IMAD R8, R8, c[0x0][0x218], RZ ;  /* 0x0000860008087a24 */ /* 0x000fe400078e02ff */
[C---:B------:R-:W-:Y:S02]  /*2590*/  IMAD R11, R0.reuse, c[0x0][0x1f4], R9 ;  /* 0x00007d00000b7a24 */ /* 0x040fe400078e0209 */
[----:B------:R-:W-:-:S04]  /*25a0*/  IMAD.WIDE.U32 R220, R0, c[0x0][0x1f0], R6 ;  /* 0x00007c0000dc7a25 */ /* 0x000fc800078e0006 */
[C---:B------:R-:W-:Y:S01]  /*25b0*/  IMAD R8, R0.reuse, c[0x0][0x21c], R8 ;  /* 0x0000870000087a24 */ /* 0x040fe200078e0208 */
[----:B------:R-:W-:Y:S01]  /*25c0*/  IADD3 R219, R221, R11, RZ ;  /* 0x0000000bdddb7210 */ /* 0x000fe20007ffe0ff */
[----:B------:R-:W-:-:S04]  /*25d0*/  IMAD.WIDE.U32 R222, R0, c[0x0][0x218], R4 ;  /* 0x0000860000de7a25 */ /* 0x000fc800078e0004 */
[----:B------:R-:W-:Y:S02]  /*25e0*/  IMAD R9, R233, 0x80, R229 ;  /* 0x00000080e9097824 */ /* 0x000fe400078e02e5 */
[----:B------:R-:W-:Y:S01]  /*25f0*/  IMAD.IADD R224, R223, 0x1, R8 ;  /* 0x00000001dfe07824 */ /* 0x000fe200078e0208 */
[----:B------:R-:W-:Y:S05]  /*2600*/  BRA.DIV ~URZ, `(.L_x_38) ;  /* 0x0000a8f27f007947 */ /* 0x000fea000b800000 */
[----:B------:R1:W2:Y:S02]  /*2610*/  SHFL.IDX PT, R8, R10, RZ, 0x1c1f ;  /* 0x001c1fff0a087589 */ /* 0x0002a400000e0000 */
.L_x_126:
[----:B------:R-:W-:Y:S05]  /*2620*/  BRA.DIV ~URZ, `(.L_x_39) ;  /* 0x0000a9427f007947 */ /* 0x000fea000b800000 */
[----:B------:R3:W4:Y:S02]  /*2630*/  SHFL.IDX PT, R0, R12, RZ, 0x1c1f ;  /* 0x001c1fff0c007589 */ /* 0x00072400000e0000 */
.L_x_127:
[----:B------:R-:W-:Y:S01]  /*2640*/  IMAD R11, R18, c[0x0][0x2c4], RZ ;  /* 0x0000b100120b7a24 */ /* 0x000fe200078e02ff */
[----:B------:R-:W-:Y:S04]  /*2650*/  BSSY B0, `(.L_x_40) ;  /* 0x0000013000007945 */ /* 0x000fe80003800000 */
[----:B------:R-:W-:-:S13]  /*2660*/  ISETP.GE.AND P0, PT, R9, R11, PT ;  /* 0x0000000b0900720c */ /* 0x000fda0003f06270 */
[----:B------:R-:W-:Y:S05]  /*2670*/  @P0 BRA `(.L_x_41) ;  /* 0x0000010000000947 */ /* 0x000fea0003800000 */
[----:B------:R-:W5:Y:S04]  /*2680*/  LDL R2, [R1+0x38] ;  /* 0x0000380001027983 */ /* 0x000f680000100800 */
[----:B---3--:R-:W3:Y:S04]  /*2690*/  LDL R13, [R1+0x44] ;  /* 0x00004400010d7983 */ /* 0x008ee80000100800 */
[----:B----4-:R-:W4:Y:S01]  /*26a0*/  LDL R14, [R1+0x34] ;  /* 0x00003400010e7983 */ /* 0x010f220000100800 */
[----:B------:R-:W-:-:S04]  /*26b0*/  LEA R6, P0, R226, R0, 0x1 ;  /* 0x00000000e2067211 */ /* 0x000fc800078008ff */
[----:B--2---:R-:W-:Y:S02]  /*26c0*/  LEA.HI.X R7, R226, R8, R227, 0x1, P0 ;  /* 0x00000008e2077211 */ /* 0x004fe400000f0ce3 */
[----:B------:R-:W-:-:S04]  /*26d0*/  LEA R4, P0, R225, R0, 0x1 ;  /* 0x00000000e1047211 */ /* 0x000fc800078008ff */
[----:B-----5:R-:W-:Y:S02]  /*26e0*/  LEA.HI.X R5, R225, R8, R2, 0x1, P0 ;  /* 0x00000008e1057211 */ /* 0x020fe400000f0c02 */
[----:B------:R-:W-:Y:S01]  /*26f0*/  LEA R2, P0, R228, R0, 0x1 ;  /* 0x00000000e4027211 */ /* 0x000fe200078008ff */
[----:B---3--:R-:W-:-:S03]  /*2700*/  IMAD.SHL.U32 R0, R13, 0x2, RZ ;  /* 0x000000020d007824 */ /* 0x008fc600078e00ff */
[----:B----4-:R-:W-:Y:S02]  /*2710*/  LEA.HI.X R3, R228, R8, R14, 0x1, P0 ;  /* 0x00000008e4037211 */ /* 0x010fe400000f0c0e */
[----:B------:R-:W-:Y:S01]  /*2720*/  @!PT LDS RZ, [RZ] ;  /* 0x00000000fffff984 */ /* 0x000fe20000000800 */
[----:B------:R-:W-:Y:S01]  /*2730*/  @!PT LDS RZ, [RZ] ;  /* 0x00000000fffff984 */ /* 0x000fe20000000800 */
[----:B------:R-:W-:Y:S01]  /*2740*/  @!PT LDS RZ, [RZ] ;  /* 0x00000000fffff984 */ /* 0x000fe20000000800 */
[----:B------:R2:W-:Y:S04]  /*2750*/  LDGSTS.E.BYPASS.LTC128B.128 [R0+0x6080], [R6.64], !P1 ;  /* 0x0608000006007fae */ /* 0x0005e8000c901d46 */
[----:B------:R2:W-:Y:S04]  /*2760*/  LDGSTS.E.BYPASS.LTC128B.128 [R0+0x8080], [R4.64], !P3 ;  /* 0x0808000004007fae */ /* 0x0005e8000d901d46 */
[----:B------:R2:W-:Y:S02]  /*2770*/  LDGSTS.E.BYPASS.LTC128B.128 [R0+0xa080], [R2.64], !P4 ;  /* 0x0a08000002007fae */ /* 0x0005e4000e101d46 */
.L_x_41:
[----:B------:R-:W-:Y:S05]  /*2780*/  BSYNC B0 ;  /* 0x0000000000007941 */ /* 0x000fea0003800000 */
.L_x_40:
[----:B------:R-:W-:Y:S05]  /*2790*/  BRA.DIV ~URZ, `(.L_x_42) ;  /* 0x0000a8327f007947 */ /* 0x000fea000b800000 */
[----:B--2---:R2:W1:Y:S04]  /*27a0*/  SHFL.IDX PT, R8, R10, 0x1, 0x1c1f ;  /* 0x003c1f000a087f89 */ /* 0x00446800000e0000 */
[----:B----4-:R2:W4:Y:S02]  /*27b0*/  SHFL.IDX PT, R0, R12, 0x1, 0x1c1f ;  /* 0x003c1f000c007f89 */ /* 0x01052400000e0000 */
.L_x_128:
[----:B------:R-:W-:Y:S01]  /*27c0*/  IADD3 R2, R9, 0x20, RZ ;  /* 0x0000002009027810 */ /* 0x000fe20007ffe0ff */
[----:B------:R-:W-:Y:S03]  /*27d0*/  BSSY B0, `(.L_x_43) ;  /* 0x0000013000007945 */ /* 0x000fe60003800000 */
[----:B------:R-:W-:-:S13]  /*27e0*/  ISETP.GE.AND P0, PT, R2, R11, PT ;  /* 0x0000000b0200720c */ /* 0x000fda0003f06270 */
[----:B------:R-:W-:Y:S05]  /*27f0*/  @P0 BRA `(.L_x_44) ;  /* 0x0000010000000947 */ /* 0x000fea0003800000 */
[----:B------:R-:W5:Y:S04]  /*2800*/  LDL R3, [R1+0x38] ;  /* 0x0000380001037983 */ /* 0x000f680000100800 */
[----:B--2---:R-:W2:Y:S04]  /*2810*/  LDL R13, [R1+0x44] ;  /* 0x00004400010d7983 */ /* 0x004ea80000100800 */
[----:B---3--:R-:W3:Y:S01]  /*2820*/  LDL R14, [R1+0x34] ;  /* 0x00003400010e7983 */ /* 0x008ee20000100800 */
[----:B----4-:R-:W-:-:S04]  /*2830*/  LEA R6, P0, R226, R0, 0x1 ;  /* 0x00000000e2067211 */ /* 0x010fc800078008ff */
[----:B-1----:R-:W-:Y:S02]  /*2840*/  LEA.HI.X R7, R226, R8, R227, 0x1, P0 ;  /* 0x00000008e2077211 */ /* 0x002fe400000f0ce3 */
[----:B------:R-:W-:-:S04]  /*2850*/  LEA R4, P0, R225, R0, 0x1 ;  /* 0x00000000e1047211 */ /* 0x000fc800078008ff */
[----:B-----5:R-:W-:Y:S02]  /*2860*/  LEA.HI.X R5, R225, R8, R3, 0x1, P0 ;  /* 0x00000008e1057211 */ /* 0x020fe400000f0c03 */
[----:B------:R-:W-:Y:S01]  /*2870*/  LEA R2, P0, R228, R0, 0x1 ;  /* 0x00000000e4027211 */ /* 0x000fe200078008ff */
[----:B--2---:R-:W-:-:S03]  /*2880*/  IMAD.SHL.U32 R0, R13, 0x2, RZ ;  /* 0x000000020d007824 */ /* 0x004fc600078e00ff */
[----:B---3--:R-:W-:Y:S02]  /*2890*/  LEA.HI.X R3, R228, R8, R14, 0x1, P0 ;  /* 0x00000008e4037211 */ /* 0x008fe400000f0c0e */
[----:B------:R-:W-:Y:S01]  /*28a0*/  @!PT LDS RZ, [RZ] ;  /* 0x00000000fffff984 */ /* 0x000fe20000000800 */
[----:B------:R-:W-:Y:S01]  /*28b0*/  @!PT LDS RZ, [RZ] ;  /* 0x00000000fffff984 */ /* 0x000fe20000000800 */
[----:B------:R-:W-:Y:S01]  /*28c0*/  @!PT LDS RZ, [RZ] ;  /* 0x00000000fffff984 */ /* 0x000fe20000000800 */
[----:B------:R1:W-:Y:S04]  /*28d0*/  LDGSTS.E.BYPASS.LTC128B.128 [R0+0x6880], [R6.64], !P1 ;  /* 0x0688000006007fae */ /* 0x0003e8000c901d46 */
[----:B------:R1:W-:Y:S04]  /*28e0*/  LDGSTS.E.BYPASS.LTC128B.128 [R0+0x8880], [R4.64], !P3 ;  /* 0x0888000004007fae */ /* 0x0003e8000d901d46 */
[----:B------:R1:W-:Y:S02]  /*28f0*/  LDGSTS.E.BYPASS.LTC128B.128 [R0+0xa880], [R2.64], !P4 ;  /* 0x0a88000002007fae */ /* 0x0003e4000e101d46 */
.L_x_44:
[----:B------:R-:W-:Y:S05]  /*2900*/  BSYNC B0 ;  /* 0x0000000000007941 */ /* 0x000fea0003800000 */
.L_x_43:
[----:B------:R-:W-:Y:S05]  /*2910*/  BRA.DIV ~URZ, `(.L_x_45) ;  /* 0x0000a7727f007947 */ /* 0x000fea000b800000 */
[----:B-1----:R1:W2:Y:S02]  /*2920*/  SHFL.IDX PT, R8, R10, 0x2, 0x1c1f ;  /* 0x005c1f000a087f89 */ /* 0x0022a400000e0000 */
.L_x_129:
[----:B------:R-:W-:Y:S05]  /*2930*/  BRA.DIV ~URZ, `(.L_x_46) ;  /* 0x0000a7c27f007947 */ /* 0x000fea000b800000 */
[----:B----4-:R4:W1:Y:S02]  /*2940*/  SHFL.IDX PT, R0, R12, 0x2, 0x1c1f ;  /* 0x005c1f000c007f89 */ /* 0x01086400000e0000 */
.L_x_130:
[----:B------:R-:W-:Y:S01]  /*2950*/  IADD3 R2, R9, 0x40, RZ ;  /* 0x0000004009027810 */ /* 0x000fe20007ffe0ff */
[----:B------:R-:W-:Y:S03]  /*2960*/  BSSY B0, `(.L_x_47) ;  /* 0x0000013000007945 */ /* 0x000fe60003800000 */
[----:B------:R-:W-:-:S13]  /*2970*/  ISETP.GE.AND P0, PT, R2, R11, PT ;  /* 0x0000000b0200720c */ /* 0x000fda0003f06270 */
[----:B------:R-:W-:Y:S05]  /*2980*/  @P0 BRA `(.L_x_48) ;  /* 0x0000010000000947 */ /* 0x000fea0003800000 */
[----:B------:R-:W5:Y:S04]  /*2990*/  LDL R3, [R1+0x38] ;  /* 0x0000380001037983 */ /* 0x000f680000100800 */
[----:B---3--:R-:W3:Y:S04]  /*29a0*/  LDL R13, [R1+0x44] ;  /* 0x00004400010d7983 */ /* 0x008ee80000100800 */
[----:B----4-:R-:W4:Y:S01]  /*29b0*/  LDL R14, [R1+0x34] ;  /* 0x00003400010e7983 */ /* 0x010f220000100800 */
[----:B-1----:R-:W-:-:S04]  /*29c0*/  LEA R6, P0, R226, R0, 0x1 ;  /* 0x00000000e2067211 */ /* 0x002fc800078008ff */
        /* <DEDUP_REMOVED lines=12> */
.L_x_48:
[----:B------:R-:W-:Y:S05]  /*2a90*/  BSYNC B0 ;  /* 0x0000000000007941 */ /* 0x000fea0003800000 */
.L_x_47:
[----:B------:R-:W-:Y:S05]  /*2aa0*/  BRA.DIV ~URZ, `(.L_x_49) ;  /* 0x0000a6b27f007947 */ /* 0x000fea000b800000 */
[----:B--2---:R2:W3:Y:S04]  /*2ab0*/  SHFL.IDX PT, R8, R10, 0x3, 0x1c1f ;  /* 0x007c1f000a087f89 */ /* 0x0044e800000e0000 */
[----:B-1----:R2:W1:Y:S02]  /*2ac0*/  SHFL.IDX PT, R0, R12, 0x3, 0x1c1f ;  /* 0x007c1f000c007f89 */ /* 0x00246400000e0000 */
.L_x_131:
[----:B------:R-:W5:Y:S04]  /*2ad0*/  LDL R5, [R1+0x44] ;  /* 0x0000440001057983 */ /* 0x000f680000100800 */
[----:B--2---:R-:W2:Y:S04]  /*2ae0*/  LDL R4, [R1+0x38] ;  /* 0x0000380001047983 */ /* 0x004ea80000100800 */
[----:B----4-:R-:W4:Y:S01]  /*2af0*/  LDL R13, [R1+0x34] ;  /* 0x00003400010d7983 */ /* 0x010f220000100800 */
[----:B------:R-:W-:Y:S01]  /*2b00*/  IADD3 R2, R9, 0x60, RZ ;  /* 0x0000006009027810 */ /* 0x000fe20007ffe0ff */
[----:B---3--:R-:W-:-:S02]  /*2b10*/  IMAD.MOV.U32 R12, RZ, RZ, 0x30 ;  /* 0x00000030ff0c7424 */ /* 0x008fc400078e00ff */
[----:B------:R-:W-:Y:S01]  /*2b20*/  IMAD.MOV.U32 R74, RZ, RZ, R220 ;  /* 0x000000ffff4a7224 */ /* 0x000fe200078e00dc */
[----:B------:R-:W-:Y:S01]  /*2b30*/  ISETP.GE.AND P2, PT, R2, R11, PT ;  /* 0x0000000b0200720c */ /* 0x000fe20003f46270 */
[----:B------:R-:W-:Y:S01]  /*2b40*/  IMAD R12, R217, -0x30, R12 ;  /* 0xffffffd0d90c7824 */ /* 0x000fe200078e020c */
[----:B------:R-:W-:Y:S01]  /*2b50*/  SHF.R.S32.HI R11, RZ, 0x1f, R72 ;  /* 0x0000001fff0b7819 */ /* 0x000fe20000011448 */
[----:B------:R-:W-:Y:S02]  /*2b60*/  IMAD.MOV.U32 R75, RZ, RZ, R219 ;  /* 0x000000ffff4b7224 */ /* 0x000fe400078e00db */
[----:B------:R-:W-:-:S05]  /*2b70*/  IMAD.IADD R73, R19, 0x1, R12 ;  /* 0x0000000113497824 */ /* 0x000fca00078e020c */
[----:B------:R-:W-:-:S03]  /*2b80*/  IMNMX R10, R73, 0x30, PT ;  /* 0x00000030490a7817 */ /* 0x000fc60003800200 */
[----:B-1----:R-:W-:-:S04]  /*2b90*/  @!P2 LEA R2, P0, R226, R0, 0x1 ;  /* 0x00000000e202a211 */ /* 0x002fc800078008ff */
[----:B------:R-:W-:Y:S02]  /*2ba0*/  @!P2 LEA.HI.X R3, R226, R8, R227, 0x1, P0 ;  /* 0x00000008e203a211 */ /* 0x000fe400000f0ce3 */
[----:B------:R-:W-:Y:S01]  /*2bb0*/  @!P2 LEA R6, P0, R225, R0, 0x1 ;  /* 0x00000000e106a211 */ /* 0x000fe200078008ff */
[----:B-----5:R-:W-:Y:S02]  /*2bc0*/  IMAD.SHL.U32 R193, R5, 0x2, RZ ;  /* 0x0000000205c17824 */ /* 0x020fe400078e00ff */
[----:B------:R-:W-:Y:S01]  /*2bd0*/  IMAD R5, R11, c[0x0][0x1e0], RZ ;  /* 0x000078000b057a24 */ /* 0x000fe200078e02ff */
[----:B--2---:R-:W-:Y:S02]  /*2be0*/  @!P2 LEA.HI.X R7, R225, R8, R4, 0x1, P0 ;  /* 0x00000008e107a211 */ /* 0x004fe400000f0c04 */
[----:B------:R-:W-:Y:S01]  /*2bf0*/  @!PT LDS RZ, [RZ] ;  /* 0x00000000fffff984 */ /* 0x000fe20000000800 */
[----:B------:R-:W-:Y:S01]  /*2c00*/  @!PT LDS RZ, [RZ] ;  /* 0x00000000fffff984 */ /* 0x000fe20000000800 */
[----:B------:R-:W-:Y:S01]  /*2c10*/  @!PT LDS RZ, [RZ] ;  /* 0x00000000fffff984 */ /* 0x000fe20000000800 */
[----:B------:R1:W-:Y:S01]  /*2c20*/  @!P2 LDGSTS.E.BYPASS.LTC128B.128 [R193+0x7880], [R2.64], !P1 ;  /* 0x0788000002c1afae */ /* 0x0003e2000c901d46 */
[----:B------:R-:W-:Y:S01]  /*2c30*/  @!P2 LEA R4, P0, R228, R0, 0x1 ;  /* 0x00000000e404a211 */ /* 0x000fe200078008ff */
[----:B------:R-:W-:-:S02]  /*2c40*/  IMAD.IADD R0, R10, 0x1, -R229 ;  /* 0x000000010a007824 */ /* 0x000fc400078e0ae5 */
[----:B------:R-:W-:Y:S01]  /*2c50*/  IMAD R9, R72, c[0x0][0x1e4], R5 ;  /* 0x0000790048097a24 */ /* 0x000fe200078e0205 */
[----:B----4-:R-:W-:Y:S01]  /*2c60*/  @!P2 LEA.HI.X R5, R228, R8, R13, 0x1, P0 ;  /* 0x00000008e405a211 */ /* 0x010fe200000f0c0d */
[----:B------:R2:W-:Y:S01]  /*2c70*/  @!P2 LDGSTS.E.BYPASS.LTC128B.128 [R193+0x9880], [R6.64], !P3 ;  /* 0x0988000006c1afae */ /* 0x0005e2000d901d46 */
[C---:B------:R-:W-:Y:S01]  /*2c80*/  ISETP.GE.AND P0, PT, R0.reuse, 0x21, PT ;  /* 0x000000210000780c */ /* 0x040fe20003f06270 */
[----:B------:R-:W-:Y:S01]  /*2c90*/  IMAD.MOV.U32 R8, RZ, RZ, 0x20 ;  /* 0x00000020ff087424 */ /* 0x000fe200078e00ff */
[----:B------:R-:W-:Y:S01]  /*2ca0*/  ISETP.GE.AND P1, PT, R0, 0x1, PT ;  /* 0x000000010000780c */ /* 0x000fe20003f26270 */
[----:B------:R3:W-:Y:S04]  /*2cb0*/  @!P2 LDGSTS.E.BYPASS.LTC128B.128 [R193+0xb880], [R4.64], !P4 ;  /* 0x0b88000004c1afae */ /* 0x0007e8000e101d46 */
[----:B------:R-:W0:Y:S01]  /*2cc0*/  LDGDEPBAR ;  /* 0x00000000000079af */ /* 0x000e220000000000 */
[----:B------:R-:W-:Y:S01]  /*2cd0*/  WARPSYNC 0xffffffff ;  /* 0xffffffff00007948 */ /* 0x000fe20003800000 */
[----:B------:R-:W-:Y:S02]  /*2ce0*/  BSSY B0, `(.L_x_50) ;  /* 0x00000cf000007945 */ /* 0x000fe40003800000 */
[----:B------:R-:W-:Y:S06]  /*2cf0*/  BAR.SYNC.DEFER_BLOCKING 0x0 ;  /* 0x0000000000007b1d */ /* 0x000fec0000010000 */
[----:B------:R-:W4:Y:S01]  /*2d00*/  S2R R13, SR_TID.X ;  /* 0x00000000000d7919 */ /* 0x000f220000002100 */
[----:B-1----:R-:W-:-:S04]  /*2d10*/  IMAD.WIDE.U32 R2, R72, c[0x0][0x1e0], RZ ;  /* 0x0000780048027a25 */ /* 0x002fc800078e00ff */
[----:B------:R-:W-:Y:S02]  /*2d20*/  IMAD.IADD R0, R3, 0x1, R9 ;  /* 0x0000000103007824 */ /* 0x000fe400078e0209 */
[----:B------:R-:W-:-:S04]  /*2d30*/  IMAD.WIDE.U32 R2, R2, 0x30, R74 ;  /* 0x0000003002027825 */ /* 0x000fc800078e004a */
[----:B------:R-:W-:Y:S01]  /*2d40*/  IMAD R0, R0, 0x30, RZ ;  /* 0x0000003000007824 */ /* 0x000fe200078e02ff */
[----:B---3--:R-:W-:Y:S01]  /*2d50*/  @P1 LEA R4, P3, R2, c[0x0][0x1c8], 0x1 ;  /* 0x0000720002041a11 */ /* 0x008fe200078608ff */
[----:B--2---:R-:W-:-:S04]  /*2d60*/  IMAD.WIDE.U32 R6, R8, c[0x0][0x1e0], RZ ;  /* 0x0000780008067a25 */ /* 0x004fc800078e00ff */
[----:B------:R-:W-:Y:S02]  /*2d70*/  IMAD R5, R8, c[0x0][0x1e4], RZ ;  /* 0x0000790008057a24 */ /* 0x000fe400078e02ff */
[----:B------:R-:W-:Y:S01]  /*2d80*/  IMAD.IADD R0, R3, 0x1, R0 ;  /* 0x0000000103007824 */ /* 0x000fe200078e0200 */
[----:B------:R-:W-:Y:S02]  /*2d90*/  @P0 IADD3 R3, P2, R2, R6, RZ ;  /* 0x0000000602030210 */ /* 0x000fe40007f5e0ff */
[----:B----4-:R-:W-:Y:S02]  /*2da0*/  ISETP.GT.AND P4, PT, R13, 0x3f, PT ;  /* 0x0000003f0d00780c */ /* 0x010fe40003f84270 */
[----:B------:R-:W-:Y:S02]  /*2db0*/  @P0 IADD3.X R6, R0, R7, R5, P2, !PT ;  /* 0x0000000700060210 */ /* 0x000fe400017fe405 */
[----:B------:R-:W-:Y:S01]  /*2dc0*/  @P1 LEA.HI.X R5, R2, c[0x0][0x1cc], R0, 0x1, P3 ;  /* 0x0000730002051a11 */ /* 0x000fe200018f0c00 */
[----:B------:R-:W-:Y:S01]  /*2dd0*/  IMAD R0, R11, c[0x0][0x208], RZ ;  /* 0x000082000b007a24 */ /* 0x000fe200078e02ff */
[----:B------:R-:W-:-:S02]  /*2de0*/  LOP3.LUT P3, RZ, R237, 0x1, RZ, 0xc0, !PT ;  /* 0x00000001edff7812 */ /* 0x000fc4000786c0ff */
[----:B------:R-:W-:Y:S01]  /*2df0*/  @P0 LEA R2, P2, R3, c[0x0][0x1c8], 0x1 ;  /* 0x0000720003020a11 */ /* 0x000fe200078408ff */
[----:B------:R-:W-:-:S03]  /*2e00*/  IMAD R0, R72, c[0x0][0x20c], R0 ;  /* 0x0000830048007a24 */ /* 0x000fc600078e0200 */
[----:B------:R-:W-:Y:S01]  /*2e10*/  @P0 LEA.HI.X R3, R3, c[0x0][0x1cc], R6, 0x1, P2 ;  /* 0x0000730003030a11 */ /* 0x000fe200010f0c06 */
[----:B------:R-:W-:Y:S01]  /*2e20*/  IMAD.WIDE.U32 R6, R72, c[0x0][0x208], RZ ;  /* 0x0000820048067a25 */ /* 0x000fe200078e00ff */
[----:B------:R-:W-:-:S03]  /*2e30*/  LOP3.LUT P2, RZ, R48, 0x2, RZ, 0xc0, !PT ;  /* 0x0000000230ff7812 */ /* 0x000fc6000784c0ff */
[----:B------:R-:W-:Y:S02]  /*2e40*/  IMAD.IADD R0, R7, 0x1, R0 ;  /* 0x0000000107007824 */ /* 0x000fe400078e0200 */
[----:B------:R-:W-:Y:S01]  /*2e50*/  @!PT LDS RZ, [RZ] ;  /* 0x00000000fffff984 */ /* 0x000fe20000000800 */
[----:B------:R-:W-:Y:S01]  /*2e60*/  @!PT LDS RZ, [RZ] ;  /* 0x00000000fffff984 */ /* 0x000fe20000000800 */
[----:B------:R-:W-:Y:S01]  /*2e70*/  @!PT LDS RZ, [RZ] ;  /* 0x00000000fffff984 */ /* 0x000fe20000000800 */
[----:B------:R1:W-:Y:S02]  /*2e80*/  @P1 LDGSTS.E.BYPASS.LTC128B.128 [R193+0x3c80], [R4.64], !P3 ;  /* 0x03c8000004c11fae */ /* 0x0003e4000d901d46 */
[----:B------:R-:W-:Y:S02]  /*2e90*/  IMAD R0, R0, 0x30, RZ ;  /* 0x0000003000007824 */ /* 0x000fe400078e02ff */
[----:B------:R1:W-:Y:S04]  /*2ea0*/  @P1 LDGSTS.E.BYPASS.LTC128B.128 [R193+0x4880], [R4.64+0x40], !P6 ;  /* 0x0488004004c11fae */ /* 0x0003e8000f101d46 */
[----:B------:R1:W-:Y:S04]  /*2eb0*/  @P1 LDGSTS.E.BYPASS.LTC128B.128 [R193+0x5480], [R4.64+0x80], !P5 ;  /* 0x0548008004c11fae */ /* 0x0003e8000e901d46 */
[----:B------:R2:W-:Y:S01]  /*2ec0*/  @P0 LDGSTS.E.BYPASS.LTC128B.128 [R193+0x4480], [R2.64], !P3 ;  /* 0x0448000002c10fae */ /* 0x0005e2000d901d46 */
[----:B------:R-:W-:-:S03]  /*2ed0*/  LOP3.LUT P3, RZ, R48, 0x1, RZ, 0xc0, !PT ;  /* 0x0000000130ff7812 */ /* 0x000fc6000786c0ff */
[----:B------:R2:W-:Y:S04]  /*2ee0*/  @P0 LDGSTS.E.BYPASS.LTC128B.128 [R193+0x5080], [R2.64+0x40], !P6 ;  /* 0x0508004002c10fae */ /* 0x0005e8000f101d46 */
[----:B------:R2:W-:Y:S04]  /*2ef0*/  @P0 LDGSTS.E.BYPASS.LTC128B.128 [R193+0x5c80], [R2.64+0x80], !P5 ;  /* 0x05c8008002c10fae */ /* 0x0005e8000e901d46 */
[----:B------:R-:W0:Y:S01]  /*2f00*/  LDGDEPBAR ;  /* 0x00000000000079af */ /* 0x000e220000000000 */
[----:B--2---:R-:W-:Y:S01]  /*2f10*/  IMAD.MOV.U32 R2, RZ, RZ, R222 ;  /* 0x000000ffff027224 */ /* 0x004fe200078e00de */
[----:B------:R-:W-:-:S04]  /*2f20*/  DEPBAR.LE SB0, 0x1 ;  /* 0x000080400000791a */ /* 0x000fc80000000000 */
[----:B------:R-:W-:-:S04]  /*2f30*/  DEPBAR.LE SB0, 0x0 ;  /* 0x000080000000791a */ /* 0x000fc80000000000 */
[----:B------:R-:W-:Y:S01]  /*2f40*/  BAR.SYNC.DEFER_BLOCKING 0x0 ;  /* 0x0000000000007b1d */ /* 0x000fe20000010000 */
[----:B------:R-:W-:-:S04]  /*2f50*/  IMAD.MOV.U32 R3, RZ, RZ, R224 ;  /* 0x000000ffff037224 */ /* 0x000fc800078e00e0 */
[----:B-1----:R-:W-:-:S04]  /*2f60*/  IMAD.WIDE.U32 R4, R6, 0x30, R2 ;  /* 0x0000003006047825 */ /* 0x002fc800078e0002 */
[----:B------:R-:W-:Y:S01]  /*2f70*/  IMAD.IADD R0, R5, 0x1, R0 ;  /* 0x0000000105007824 */ /* 0x000fe200078e0200 */
[----:B------:R-:W-:Y:S01]  /*2f80*/  LEA R2, P0, R4, c[0x0][0x1f8], 0x1 ;  /* 0x00007e0004027a11 */ /* 0x000fe200078008ff */
[----:B------:R-:W-:-:S03]  /*2f90*/  @!P4 IMAD.MOV.U32 R5, RZ, RZ, c[0x0][0x208] ;  /* 0x00008200ff05c624 */ /* 0x000fc600078e00ff */
[----:B------:R-:W-:Y:S01]  /*2fa0*/  LEA.HI.X R3, R4, c[0x0][0x1fc], R0, 0x1, P0 ;  /* 0x00007f0004037a11 */ /* 0x000fe200000f0c00 */
[----:B------:R-:W-:Y:S01]  /*2fb0*/  @!P4 IMAD.MOV.U32 R4, RZ, RZ, c[0x0][0x20c] ;  /* 0x00008300ff04c624 */ /* 0x000fe200078e00ff */
[C---:B------:R-:W-:Y:S02]  /*2fc0*/  @!P4 LEA R16, P0, R5.reuse, R2, 0x6 ;  /* 0x000000020510c211 */ /* 0x040fe400078030ff */
[----:B------:R-:W-:Y:S02]  /*2fd0*/  IADD3 R0, R12, R19, -R229 ;  /* 0x000000130c007210 */ /* 0x000fe40007ffe8e5 */
[----:B------:R-:W-:Y:S02]  /*2fe0*/  @!P4 LEA.HI.X R17, R5, R3, R4, 0x6, P0 ;  /* 0x000000030511c211 */ /* 0x000fe400000f3404 */
[C---:B------:R-:W-:Y:S01]  /*2ff0*/  ISETP.LT.OR P0, PT, R0.reuse, 0x1, !P3 ;  /* 0x000000010000780c */ /* 0x040fe20005f01670 */
[----:B------:R-:W-:Y:S01]  /*3000*/  LDSM.16.M88.4 R8, [R182+0x1000] ;  /* 0x00100000b608783b */ /* 0x000fe20000000200 */
[----:B------:R-:W-:-:S03]  /*3010*/  @!P4 ISETP.LT.OR P3, PT, R0, 0x21, !P3 ;  /* 0x000000210000c80c */ /* 0x000fc60005f61670 */
[----:B------:R-:W1:Y:S04]  /*3020*/  LDSM.16.M88.4 R32, [R123] ;  /* 0x000000007b20783b */ /* 0x000e680000000200 */
[----:B------:R-:W2:Y:S04]  /*3030*/  LDSM.16.M88.4 R28, [R123+0x400] ;  /* 0x000400007b1c783b */ /* 0x000ea80000000200 */
[----:B------:R-:W3:Y:S04]  /*3040*/  LDSM.16.M88.4 R20, [R123+0x800] ;  /* 0x000800007b14783b */ /* 0x000ee80000000200 */
[----:B------:R-:W4:Y:S04]  /*3050*/  LDSM.16.M88.4 R12, [R182] ;  /* 0x00000000b60c783b */ /* 0x000f280000000200 */
[----:B------:R-:W-:Y:S04]  /*3060*/  LDSM.16.M88.4 R24, [R183] ;  /* 0x00000000b718783b */ /* 0x000fe80000000200 */
[----:B------:R-:W-:Y:S04]  /*3070*/  LDSM.16.M88.4 R4, [R183+0x1000] ;  /* 0x00100000b704783b */ /* 0x000fe80000000200 */
[----:B------:R-:W5:Y:S04]  /*3080*/  LDSM.16.M88.4 R36, [R184] ;  /* 0x00000000b824783b */ /* 0x000f680000000200 */
[----:B------:R-:W4:Y:S04]  /*3090*/  LDSM.16.M88.4 R40, [R192] ;  /* 0x00000000c028783b */ /* 0x000f280000000200 */
[----:B------:R-:W4:Y:S04]  /*30a0*/  LDSM.16.M88.4 R44, [R191] ;  /* 0x00000000bf2c783b */ /* 0x000f280000000200 */
[----:B------:R-:W-:Y:S01]  /*30b0*/  @!PT LDS RZ, [RZ] ;  /* 0x00000000fffff984 */ /* 0x000fe20000000800 */
[----:B------:R-:W-:Y:S01]  /*30c0*/  @!PT LDS RZ, [RZ] ;  /* 0x00000000fffff984 */ /* 0x000fe20000000800 */
[----:B------:R-:W-:Y:S01]  /*30d0*/  @!PT LDS RZ, [RZ] ;  /* 0x00000000fffff984 */ /* 0x000fe20000000800 */
[----:B------:R4:W-:Y:S01]  /*30e0*/  LDGSTS.E.BYPASS.LTC128B.128 [R193+0x1880], [R2.64], !P0 ;  /* 0x0188000002c17fae */ /* 0x0009e2000c101d46 */
[----:B------:R-:W-:Y:S01]  /*30f0*/  ISETP.LT.OR P0, PT, R0, 0x1, !P2 ;  /* 0x000000010000780c */ /* 0x000fe20005701670 */
[C---:B-1----:R-:W-:Y:S08]  /*3100*/  HMMA.16816.F32.BF16 R64, R8.reuse, R32, RZ ;  /* 0x000000200840723c */ /* 0x042ff000000418ff */
[----:B--2---:R-:W-:Y:S04]  /*3110*/  HMMA.16816.F32.BF16 R56, R8, R28, RZ ;  /* 0x0000001c0838723c */ /* 0x004fe800000418ff */
[----:B------:R1:W-:Y:S01]  /*3120*/  LDGSTS.E.BYPASS.LTC128B.128 [R193+0x2480], [R2.64+0x40], !P0 ;  /* 0x0248004002c17fae */ /* 0x0003e2000c101d46 */
[----:B------:R-:W-:-:S04]  /*3130*/  LOP3.LUT P0, RZ, R48, 0x4, RZ, 0xc0, !PT ;  /* 0x0000000430ff7812 */ /* 0x000fc8000780c0ff */
[C---:B------:R-:W-:Y:S01]  /*3140*/  ISETP.LT.OR P1, PT, R0.reuse, 0x1, !P0 ;  /* 0x000000010000780c */ /* 0x040fe20004721670 */
[----:B---3--:R-:W-:Y:S01]  /*3150*/  HMMA.16816.F32.BF16 R48, R8, R20, RZ ;  /* 0x000000140830723c */ /* 0x008fe200000418ff */
[----:B------:R-:W-:-:S07]  /*3160*/  @!P4 ISETP.LT.OR P0, PT, R0, 0x21, !P0 ;  /* 0x000000210000c80c */ /* 0x000fce0004701670 */
[----:B------:R-:W-:Y:S04]  /*3170*/  HMMA.16816.F32.BF16 R60, R8, R34, RZ ;  /* 0x00000022083c723c */ /* 0x000fe800000418ff */
[----:B------:R1:W-:Y:S01]  /*3180*/  LDGSTS.E.BYPASS.LTC128B.128 [R193+0x3080], [R2.64+0x80], !P1 ;  /* 0x0308008002c17fae */ /* 0x0003e2000c901d46 */
[----:B------:R-:W-:-:S03]  /*3190*/  @!P4 ISETP.LT.OR P1, PT, R0, 0x21, !P2 ;  /* 0x000000210000c80c */ /* 0x000fc60005721670 */
[C---:B------:R-:W-:Y:S01]  /*31a0*/  HMMA.16816.F32.BF16 R52, R8.reuse, R30, RZ ;  /* 0x0000001e0834723c */ /* 0x040fe200000418ff */
[----:B------:R2:W-:Y:S07]  /*31b0*/  @!P4 LDGSTS.E.BYPASS.LTC128B.128 [R193+0x2080], [R16.64], !P3 ;  /* 0x0208000010c1cfae */ /* 0x0005ee000d901d46 */
[----:B------:R-:W-:Y:S02]  /*31c0*/  HMMA.16816.F32.BF16 R8, R8, R22, RZ ;  /* 0x000000160808723c */ /* 0x000fe400000418ff */
[----:B------:R2:W-:Y:S04]  /*31d0*/  @!P4 LDGSTS.E.BYPASS.LTC128B.128 [R193+0x2c80], [R16.64+0x40], !P1 ;  /* 0x02c8004010c1cfae */ /* 0x0005e8000c901d46 */
[----:B------:R2:W-:Y:S01]  /*31e0*/  @!P4 LDGSTS.E.BYPASS.LTC128B.128 [R193+0x3880], [R16.64+0x80], !P0 ;  /* 0x0388008010c1cfae */ /* 0x0005e2000c101d46 */
[----:B------:R-:W-:Y:S01]  /*31f0*/  ISETP.GT.AND P0, PT, R72, R231, PT ;  /* 0x000000e74800720c */ /* 0x000fe20003f04270 */
[C---:B----4-:R-:W-:Y:S02]  /*3200*/  HMMA.16816.F32.BF16 R68, R12.reuse, R32, RZ ;  /* 0x000000200c44723c */ /* 0x050fe400000418ff */
[----:B------:R-:W0:Y:S06]  /*3210*/  LDGDEPBAR ;  /* 0x00000000000079af */ /* 0x000e2c0000000000 */
[C---:B------:R-:W-:Y:S01]  /*3220*/  HMMA.16816.F32.BF16 R88, R12.reuse, R34, RZ ;  /* 0x000000220c58723c */ /* 0x040fe200000418ff */
[----:B------:R-:W-:Y:S07]  /*3230*/  LDSM.16.M88.4 R32, [R123+0xc00] ;  /* 0x000c00007b20783b */ /* 0x000fee0000000200 */
[C---:B------:R-:W-:Y:S08]  /*3240*/  HMMA.16816.F32.BF16 R76, R12.reuse, R28, RZ ;  /* 0x0000001c0c4c723c */ /* 0x040ff000000418ff */
[C---:B------:R-:W-:Y:S01]  /*3250*/  HMMA.16816.F32.BF16 R84, R12.reuse, R30, RZ ;  /* 0x0000001e0c54723c */ /* 0x040fe200000418ff */
[----:B------:R-:W-:Y:S07]  /*3260*/  LDSM.16.M88.4 R28, [R123+0x1000] ;  /* 0x001000007b1c783b */ /* 0x000fee0000000200 */
[C---:B------:R-:W-:Y:S08]  /*3270*/  HMMA.16816.F32.BF16 R80, R12.reuse, R20, RZ ;  /* 0x000000140c50723c */ /* 0x040ff000000418ff */
[----:B------:R-:W-:Y:S01]  /*3280*/  HMMA.16816.F32.BF16 R96, R12, R22, RZ ;  /* 0x000000160c60723c */ /* 0x000fe200000418ff */
[----:B------:R-:W-:Y:S04]  /*3290*/  LDSM.16.M88.4 R12, [R123+0x1400] ;  /* 0x001400007b0c783b */ /* 0x000fe80000000200 */
[----:B------:R-:W-:Y:S03]  /*32a0*/  LDSM.16.M88.4 R20, [R183+0x3000] ;  /* 0x00300000b714783b */ /* 0x000fe60000000200 */
[C---:B-----5:R-:W-:Y:S08]  /*32b0*/  HMMA.16816.F32.BF16 R112, R4.reuse, R36, R64 ;  /* 0x000000240470723c */ /* 0x060ff00000041840 */
[C---:B------:R-:W-:Y:S01]  /*32c0*/  HMMA.16816.F32.BF16 R108, R4.reuse, R40, R56 ;  /* 0x00000028046c723c */ /* 0x040fe20000041838 */
[----:B------:R-:W-:Y:S07]  /*32d0*/  LDSM.16.M88.4 R56, [R188] ;  /* 0x00000000bc38783b */ /* 0x000fee0000000200 */
[C---:B------:R-:W-:Y:S01]  /*32e0*/  HMMA.16816.F32.BF16 R104, R4.reuse, R44, R48 ;  /* 0x0000002c0468723c */ /* 0x040fe20000041830 */
[----:B------:R-:W-:Y:S07]  /*32f0*/  LDSM.16.M88.4 R48, [R189] ;  /* 0x00000000bd30783b */ /* 0x000fee0000000200 */
[C---:B------:R-:W-:Y:S08]  /*3300*/  HMMA.16816.F32.BF16 R100, R4.reuse, R38, R60 ;  /* 0x000000260464723c */ /* 0x040ff0000004183c */
[C---:B------:R-:W-:Y:S01]  /*3310*/  HMMA.16816.F32.BF16 R92, R4.reuse, R42, R52 ;  /* 0x0000002a045c723c */ /* 0x040fe20000041834 */
[----:B------:R-:W-:Y:S07]  /*3320*/  LDSM.16.M88.4 R52, [R190] ;  /* 0x00000000be34783b */ /* 0x000fee0000000200 */
[----:B------:R-:W-:Y:S01]  /*3330*/  HMMA.16816.F32.BF16 R64, R4, R46, R8 ;  /* 0x0000002e0440723c */ /* 0x000fe20000041808 */
[----:B------:R-:W3:Y:S04]  /*3340*/  LDSM.16.M88.4 R4, [R182+0x3000] ;  /* 0x00300000b604783b */ /* 0x000ee80000000200 */
[----:B------:R-:W4:Y:S03]  /*3350*/  LDSM.16.M88.4 R8, [R182+0x2000] ;  /* 0x00200000b608783b */ /* 0x000f260000000200 */
[C---:B------:R-:W-:Y:S08]  /*3360*/  HMMA.16816.F32.BF16 R68, R24.reuse, R36, R68 ;  /* 0x000000241844723c */ /* 0x040ff00000041844 */
[C---:B------:R-:W-:Y:S08]  /*3370*/  HMMA.16816.F32.BF16 R36, R24.reuse, R38, R88 ;  /* 0x000000261824723c */ /* 0x040ff00000041858 */
[C---:B--2---:R-:W-:Y:S08]  /*3380*/  HMMA.16816.F32.BF16 R16, R24.reuse, R40, R76 ;  /* 0x000000281810723c */ /* 0x044ff0000004184c */
[C---:B------:R-:W-:Y:S08]  /*3390*/  HMMA.16816.F32.BF16 R60, R24.reuse, R44, R80 ;  /* 0x0000002c183c723c */ /* 0x040ff00000041850 */
[C---:B------:R-:W-:Y:S08]  /*33a0*/  HMMA.16816.F32.BF16 R40, R24.reuse, R42, R84 ;  /* 0x0000002a1828723c */ /* 0x040ff00000041854 */
[----:B------:R-:W-:Y:S01]  /*33b0*/  HMMA.16816.F32.BF16 R44, R24, R46, R96 ;  /* 0x0000002e182c723c */ /* 0x000fe20000041860 */
[----:B------:R-:W2:Y:S07]  /*33c0*/  LDSM.16.M88.4 R24, [R183+0x2000] ;  /* 0x00200000b718783b */ /* 0x000eae0000000200 */
[C---:B---3--:R-:W-:Y:S08]  /*33d0*/  HMMA.16816.F32.BF16 R108, R4.reuse, R28, R108 ;  /* 0x0000001c046c723c */ /* 0x048ff0000004186c */
[----:B------:R-:W-:Y:S08]  /*33e0*/  HMMA.16816.F32.BF16 R100, R4, R34, R100 ;  /* 0x000000220464723c */ /* 0x000ff00000041864 */
[-C--:B----4-:R-:W-:Y:S08]  /*33f0*/  HMMA.16816.F32.BF16 R76, R8, R32.reuse, R68 ;  /* 0x00000020084c723c */ /* 0x090ff00000041844 */
[C---:B------:R-:W-:Y:S08]  /*3400*/  HMMA.16816.F32.BF16 R80, R4.reuse, R32, R112 ;  /* 0x000000200450723c */ /* 0x040ff00000041870 */
[C---:B------:R-:W-:Y:S08]  /*3410*/  HMMA.16816.F32.BF16 R104, R4.reuse, R12, R104 ;  /* 0x0000000c0468723c */ /* 0x040ff00000041868 */
[----:B------:R-:W-:Y:S08]  /*3420*/  HMMA.16816.F32.BF16 R92, R4, R30, R92 ;  /* 0x0000001e045c723c */ /* 0x000ff0000004185c */
[----:B------:R-:W-:Y:S01]  /*3430*/  HMMA.16816.F32.BF16 R68, R8, R34, R36 ;  /* 0x000000220844723c */ /* 0x000fe20000041824 */
[----:B------:R-:W-:Y:S07]  /*3440*/  LDSM.16.M88.4 R36, [R123+0x2000] ;  /* 0x002000007b24783b */ /* 0x000fee0000000200 */
[----:B------:R-:W-:Y:S08]  /*3450*/  HMMA.16816.F32.BF16 R84, R4, R14, R64 ;  /* 0x0000000e0454723c */ /* 0x000ff00000041840 */
[C---:B------:R-:W-:Y:S01]  /*3460*/  HMMA.16816.F32.BF16 R32, R8.reuse, R28, R16 ;  /* 0x0000001c0820723c */ /* 0x040fe20000041810 */
[----:B------:R-:W-:Y:S07]  /*3470*/  LDSM.16.M88.4 R16, [R182+0x4000] ;  /* 0x00400000b610783b */ /* 0x000fee0000000200 */
[C---:B------:R-:W-:Y:S01]  /*3480*/  HMMA.16816.F32.BF16 R28, R8.reuse, R30, R40 ;  /* 0x0000001e081c723c */ /* 0x040fe20000041828 */
[----:B------:R-:W-:Y:S07]  /*3490*/  LDSM.16.M88.4 R40, [R123+0x1c00] ;  /* 0x001c00007b28783b */ /* 0x000fee0000000200 */
[C---:B------:R-:W-:Y:S08]  /*34a0*/  HMMA.16816.F32.BF16 R4, R8.reuse, R12, R60 ;  /* 0x0000000c0804723c */ /* 0x040ff0000004183c */
[----:B------:R-:W-:Y:S01]  /*34b0*/  HMMA.16816.F32.BF16 R8, R8, R14, R44 ;  /* 0x0000000e0808723c */ /* 0x000fe2000004182c */
[----:B------:R-:W-:Y:S04]  /*34c0*/  LDSM.16.M88.4 R12, [R182+0x5000] ;  /* 0x00500000b60c783b */ /* 0x000fe80000000200 */
[----:B------:R-:W3:Y:S03]  /*34d0*/  LDSM.16.M88.4 R44, [R123+0x1800] ;  /* 0x001800007b2c783b */ /* 0x000ee60000000200 */
[C---:B------:R-:W-:Y:S08]  /*34e0*/  HMMA.16816.F32.BF16 R60, R20.reuse, R54, R100 ;  /* 0x00000036143c723c */ /* 0x040ff00000041864 */
[C---:B------:R-:W-:Y:S08]  /*34f0*/  HMMA.16816.F32.BF16 R112, R20.reuse, R48, R108 ;  /* 0x000000301470723c */ /* 0x040ff0000004186c */
[C---:B------:R-:W-:Y:S08]  /*3500*/  HMMA.16816.F32.BF16 R64, R20.reuse, R52, R80 ;  /* 0x000000341440723c */ /* 0x040ff00000041850 */
[C---:B------:R-:W-:Y:S08]  /*3510*/  HMMA.16816.F32.BF16 R108, R20.reuse, R50, R92 ;  /* 0x00000032146c723c */ /* 0x040ff0000004185c */
[----:B------:R-:W-:Y:S08]  /*3520*/  HMMA.16816.F32.BF16 R116, R20, R56, R104 ;  /* 0x000000381474723c */ /* 0x000ff00000041868 */
[----:B--2---:R-:W-:Y:S08]  /*3530*/  HMMA.16816.F32.BF16 R100, R24, R52, R76 ;  /* 0x000000341864723c */ /* 0x004ff0000004184c */
[----:B------:R-:W-:Y:S01]  /*3540*/  HMMA.16816.F32.BF16 R104, R20, R58, R84 ;  /* 0x0000003a1468723c */ /* 0x000fe20000041854 */
[----:B------:R-:W-:Y:S07]  /*3550*/  LDSM.16.M88.4 R20, [R185] ;  /* 0x00000000b914783b */ /* 0x000fee0000000200 */
[C---:B------:R-:W-:Y:S08]  /*3560*/  HMMA.16816.F32.BF16 R96, R24.reuse, R54, R68 ;  /* 0x000000361860723c */ /* 0x040ff00000041844 */
[C---:B------:R-:W-:Y:S01]  /*3570*/  HMMA.16816.F32.BF16 R92, R24.reuse, R48, R32 ;  /* 0x00000030185c723c */ /* 0x040fe20000041820 */
[----:B------:R-:W-:Y:S07]  /*3580*/  LDSM.16.M88.4 R32, [R187] ;  /* 0x00000000bb20783b */ /* 0x000fee0000000200 */
[C---:B------:R-:W-:Y:S01]  /*3590*/  HMMA.16816.F32.BF16 R88, R24.reuse, R50, R28 ;  /* 0x000000321858723c */ /* 0x040fe2000004181c */
[----:B------:R-:W-:Y:S07]  /*35a0*/  LDSM.16.M88.4 R28, [R186] ;  /* 0x00000000ba1c783b */ /* 0x000fee0000000200 */
[C---:B------:R-:W-:Y:S01]  /*35b0*/  HMMA.16816.F32.BF16 R84, R24.reuse, R56, R4 ;  /* 0x000000381854723c */ /* 0x040fe20000041804 */
[----:B------:R-:W2:Y:S07]  /*35c0*/  LDSM.16.M88.4 R4, [R183+0x5000] ;  /* 0x00500000b704783b */ /* 0x000eae0000000200 */
[----:B------:R-:W-:Y:S01]  /*35d0*/  HMMA.16816.F32.BF16 R80, R24, R58, R8 ;  /* 0x0000003a1850723c */ /* 0x000fe20000041808 */
[----:B------:R-:W4:Y:S01]  /*35e0*/  LDSM.16.M88.4 R8, [R183+0x4000] ;  /* 0x00400000b708783b */ /* 0x000f220000000200 */
[----:B------:R-:W-:-:S06]  /*35f0*/  DEPBAR.LE SB0, 0x0 ;  /* 0x000080000000791a */ /* 0x000fcc0000000000 */
[C---:B---3--:R-:W-:Y:S08]  /*3600*/  HMMA.16816.F32.BF16 R76, R12.reuse, R44, R64 ;  /* 0x0000002c0c4c723c */ /* 0x048ff00000041840 */
[----:B------:R-:W-:Y:S08]  /*3610*/  HMMA.16816.F32.BF16 R68, R12, R46, R60 ;  /* 0x0000002e0c44723c */ /* 0x000ff0000004183c */
[----:B------:R-:W-:Y:S08]  /*3620*/  HMMA.16816.F32.BF16 R48, R16, R44, R100 ;  /* 0x0000002c1030723c */ /* 0x000ff00000041864 */
[C---:B------:R-:W-:Y:S08]  /*3630*/  HMMA.16816.F32.BF16 R64, R12.reuse, R40, R112 ;  /* 0x000000280c40723c */ /* 0x040ff00000041870 */
[C---:B------:R-:W-:Y:S08]  /*3640*/  HMMA.16816.F32.BF16 R60, R12.reuse, R42, R108 ;  /* 0x0000002a0c3c723c */ /* 0x040ff0000004186c */
[C---:B------:R-:W-:Y:S08]  /*3650*/  HMMA.16816.F32.BF16 R56, R12.reuse, R36, R116 ;  /* 0x000000240c38723c */ /* 0x040ff00000041874 */
[----:B------:R-:W-:Y:S08]  /*3660*/  HMMA.16816.F32.BF16 R52, R12, R38, R104 ;  /* 0x000000260c34723c */ /* 0x000ff00000041868 */
[C---:B------:R-:W-:Y:S08]  /*3670*/  HMMA.16816.F32.BF16 R44, R16.reuse, R46, R96 ;  /* 0x0000002e102c723c */ /* 0x040ff00000041860 */
[C---:B------:R-:W-:Y:S08]  /*3680*/  HMMA.16816.F32.BF16 R24, R16.reuse, R40, R92 ;  /* 0x000000281018723c */ /* 0x040ff0000004185c */
[C---:B------:R-:W-:Y:S08]  /*3690*/  HMMA.16816.F32.BF16 R40, R16.reuse, R42, R88 ;  /* 0x0000002a1028723c */ /* 0x040ff00000041858 */
[C---:B------:R-:W-:Y:S08]  /*36a0*/  HMMA.16816.F32.BF16 R12, R16.reuse, R36, R84 ;  /* 0x00000024100c723c */ /* 0x040ff00000041854 */
[----:B------:R-:W-:Y:S08]  /*36b0*/  HMMA.16816.F32.BF16 R16, R16, R38, R80 ;  /* 0x000000261010723c */ /* 0x000ff00000041850 */
[C---:B--2---:R-:W-:Y:S08]  /*36c0*/  HMMA.16816.F32.BF16 R76, R4.reuse, R32, R76 ;  /* 0x00000020044c723c */ /* 0x044ff0000004184c */
[----:B------:R-:W-:Y:S08]  /*36d0*/  HMMA.16816.F32.BF16 R68, R4, R34, R68 ;  /* 0x000000220444723c */ /* 0x000ff00000041844 */
[C---:B----4-:R-:W-:Y:S08]  /*36e0*/  HMMA.16816.F32.BF16 R48, R8.reuse, R32, R48 ;  /* 0x000000200830723c */ /* 0x050ff00000041830 */
[----:B------:R-:W-:Y:S08]  /*36f0*/  HMMA.16816.F32.BF16 R44, R8, R34, R44 ;  /* 0x00000022082c723c */ /* 0x000ff0000004182c */
[C---:B------:R-:W-:Y:S08]  /*3700*/  HMMA.16816.F32.BF16 R64, R4.reuse, R28, R64 ;  /* 0x0000001c0440723c */ /* 0x040ff00000041840 */
[----:B------:R-:W-:Y:S08]  /*3710*/  HMMA.16816.F32.BF16 R60, R4, R30, R60 ;  /* 0x0000001e043c723c */ /* 0x000ff0000004183c */
[----:B------:R-:W-:Y:S08]  /*3720*/  HMMA.16816.F32.BF16 R32, R8, R28, R24 ;  /* 0x0000001c0820723c */ /* 0x000ff00000041818 */
[C---:B------:R-:W-:Y:S08]  /*3730*/  HMMA.16816.F32.BF16 R56, R4.reuse, R20, R56 ;  /* 0x000000140438723c */ /* 0x040ff00000041838 */
[----:B------:R-:W-:Y:S08]  /*3740*/  HMMA.16816.F32.BF16 R52, R4, R22, R52 ;  /* 0x000000160434723c */ /* 0x000ff00000041834 */
[C---:B------:R-:W-:Y:S08]  /*3750*/  HMMA.16816.F32.BF16 R28, R8.reuse, R30, R40 ;  /* 0x0000001e081c723c */ /* 0x040ff00000041828 */
[C---:B------:R-:W-:Y:S08]  /*3760*/  HMMA.16816.F32.BF16 R88, R8.reuse, R20, R12 ;  /* 0x000000140858723c */ /* 0x040ff0000004180c */
[----:B------:R-:W-:Y:S01]  /*3770*/  HMMA.16816.F32.BF16 R36, R8, R22, R16 ;  /* 0x000000160824723c */ /* 0x000fe20000041810 */
[----:B------:R-:W-:Y:S06]  /*3780*/  BAR.SYNC.DEFER_BLOCKING 0x0 ;  /* 0x0000000000007b1d */ /* 0x000fec0000010000 */
[----:B------:R-:W-:Y:S01]  /*3790*/  @!UPT UIADD3 URZ, URZ, URZ, URZ ;  /* 0x0000003f3f3ff290 */ /* 0x000fe2000fffe03f */
[----:B------:R-:W-:Y:S11]  /*37a0*/  @!P0 BRA `(.L_x_51) ;  /* 0x0000022000008947 */ /* 0x000ff60003800000 */
[----:B-1----:R-:W-:Y:S02]  /*37b0*/  IADD3 R3, -R229, 0x30, RZ ;  /* 0x00000030e5037810 */ /* 0x002fe40007ffe1ff */
[----:B------:R-:W-:-:S02]  /*37c0*/  IADD3 R0, R217, -0x2, RZ ;  /* 0xfffffffed9007810 */ /* 0x000fc40007ffe0ff */
[C---:B------:R-:W-:Y:S02]  /*37d0*/  ISETP.GE.AND P0, PT, R3.reuse, 0x21, PT ;  /* 0x000000210300780c */ /* 0x040fe40003f06270 */
[----:B------:R-:W-:Y:S01]  /*37e0*/  SHF.R.S32.HI R2, RZ, 0x1f, R0 ;  /* 0x0000001fff027819 */ /* 0x000fe20000011400 */
[----:B------:R-:W-:Y:S01]  /*37f0*/  IMAD.WIDE.U32 R6, R0, c[0x0][0x1e0], RZ ;  /* 0x0000780000067a25 */ /* 0x000fe200078e00ff */
[----:B------:R-:W-:Y:S02]  /*3800*/  ISETP.GE.AND P1, PT, R3, 0x1, PT ;  /* 0x000000010300780c */ /* 0x000fe40003f26270 */
[----:B------:R-:W-:Y:S01]  /*3810*/  LOP3.LUT P4, RZ, R237, 0x1, RZ, 0xc0, !PT ;  /* 0x00000001edff7812 */ /* 0x000fe2000788c0ff */
[----:B------:R-:W-:-:S04]  /*3820*/  IMAD R2, R2, c[0x0][0x1e0], RZ ;  /* 0x0000780002027a24 */ /* 0x000fc800078e02ff */
[----:B------:R-:W-:Y:S02]  /*3830*/  IMAD R4, R0, c[0x0][0x1e4], R2 ;  /* 0x0000790000047a24 */ /* 0x000fe400078e0202 */
[----:B------:R-:W-:Y:S02]  /*3840*/  @P0 IMAD.MOV.U32 R5, RZ, RZ, c[0x0][0x1e0] ;  /* 0x00007800ff050624 */ /* 0x000fe400078e00ff */
[----:B------:R-:W-:Y:S02]  /*3850*/  @P0 IMAD.MOV.U32 R3, RZ, RZ, 0x5 ;  /* 0x00000005ff030424 */ /* 0x000fe400078e00ff */
[----:B------:R-:W-:Y:S02]  /*3860*/  @P0 IMAD.SHL.U32 R2, R5, 0x20, RZ ;  /* 0x0000002005020824 */ /* 0x000fe400078e00ff */
[----:B------:R-:W-:Y:S01]  /*3870*/  IMAD.IADD R0, R7, 0x1, R4 ;  /* 0x0000000107007824 */ /* 0x000fe200078e0204 */
[----:B------:R-:W-:-:S03]  /*3880*/  @P0 SHF.L.U64.HI R3, R5, R3, c[0x0][0x1e4] ;  /* 0x0000790005030619 */ /* 0x000fc60000010203 */
[----:B------:R-:W-:Y:S02]  /*3890*/  @P1 IMAD R8, R0, 0x30, RZ ;  /* 0x0000003000081824 */ /* 0x000fe400078e02ff */
[----:B------:R-:W-:-:S04]  /*38a0*/  @P0 IMAD.WIDE.U32 R2, R6, 0x30, R2 ;  /* 0x0000003006020825 */ /* 0x000fc800078e0002 */
[----:B------:R-:W-:-:S04]  /*38b0*/  @P1 IMAD.WIDE.U32 R6, R6, 0x30, R74 ;  /* 0x0000003006061825 */ /* 0x000fc800078e004a */
[----:B------:R-:W-:Y:S01]  /*38c0*/  @P0 IMAD R5, R0, 0x30, RZ ;  /* 0x0000003000050824 */ /* 0x000fe200078e02ff */
[----:B------:R-:W-:Y:S01]  /*38d0*/  @P0 IADD3 R0, P2, R220, R2, RZ ;  /* 0x00000002dc000210 */ /* 0x000fe20007f5e0ff */
[----:B------:R-:W-:Y:S01]  /*38e0*/  @P1 IMAD.IADD R7, R7, 0x1, R8 ;  /* 0x0000000107071824 */ /* 0x000fe200078e0208 */
[----:B------:R-:W-:Y:S02]  /*38f0*/  @P1 LEA R4, P3, R6, c[0x0][0x1c8], 0x1 ;  /* 0x0000720006041a11 */ /* 0x000fe400078608ff */
[----:B------:R-:W-:Y:S02]  /*3900*/  @P0 IADD3.X R3, R219, R5, R3, P2, !PT ;  /* 0x00000005db030210 */ /* 0x000fe400017fe403 */
[----:B------:R-:W-:Y:S02]  /*3910*/  @P0 LEA R2, P2, R0, c[0x0][0x1c8], 0x1 ;  /* 0x0000720000020a11 */ /* 0x000fe400078408ff */
[----:B------:R-:W-:Y:S02]  /*3920*/  @P1 LEA.HI.X R5, R6, c[0x0][0x1cc], R7, 0x1, P3 ;  /* 0x0000730006051a11 */ /* 0x000fe400018f0c07 */
[----:B------:R-:W-:-:S03]  /*3930*/  @P0 LEA.HI.X R3, R0, c[0x0][0x1cc], R3, 0x1, P2 ;  /* 0x0000730000030a11 */ /* 0x000fc600010f0c03 */
[----:B------:R-:W-:Y:S01]  /*3940*/  @!PT LDS RZ, [RZ] ;  /* 0x00000000fffff984 */ /* 0x000fe20000000800 */
[----:B------:R-:W-:Y:S01]  /*3950*/  @!PT LDS RZ, [RZ] ;  /* 0x00000000fffff984 */ /* 0x000fe20000000800 */
[----:B------:R-:W-:Y:S01]  /*3960*/  @!PT LDS RZ, [RZ] ;  /* 0x00000000fffff984 */ /* 0x000fe20000000800 */
[----:B------:R1:W-:Y:S04]  /*3970*/  @P1 LDGSTS.E.BYPASS.LTC128B.128 [R193+0x3c80], [R4.64], !P4 ;  /* 0x03c8000004c11fae */ /* 0x0003e8000e101d46 */
[----:B------:R1:W-:Y:S04]  /*3980*/  @P1 LDGSTS.E.BYPASS.LTC128B.128 [R193+0x4880], [R4.64+0x40], !P6 ;  /* 0x0488004004c11fae */ /* 0x0003e8000f101d46 */
[----:B------:R1:W-:Y:S04]  /*3990*/  @P1 LDGSTS.E.BYPASS.LTC128B.128 [R193+0x5480], [R4.64+0x80], !P5 ;  /* 0x0548008004c11fae */ /* 0x0003e8000e901d46 */
[----:B------:R1:W-:Y:S04]  /*39a0*/  @P0 LDGSTS.E.BYPASS.LTC128B.128 [R193+0x4480], [R2.64], !P4 ;  /* 0x0448000002c10fae */ /* 0x0003e8000e101d46 */
[----:B------:R1:W-:Y:S04]  /*39b0*/  @P0 LDGSTS.E.BYPASS.LTC128B.128 [R193+0x5080], [R2.64+0x40], !P6 ;  /* 0x0508004002c10fae */ /* 0x0003e8000f101d46 */
[----:B------:R1:W-:Y:S02]  /*39c0*/  @P0 LDGSTS.E.BYPASS.LTC128B.128 [R193+0x5c80], [R2.64+0x80], !P5 ;  /* 0x05c8008002c10fae */ /* 0x0003e4000e901d46 */
.L_x_51:
[----:B-1----:R-:W-:Y:S05]  /*39d0*/  BSYNC B0 ;  /* 0x0000000000007941 */ /* 0x002fea0003800000 */
.L_x_50:
[----:B------:R-:W2:Y:S04]  /*39e0*/  LDL R0, [R1+0x3c] ;  /* 0x00003c0001007983 */ /* 0x000ea80000100800 */
[----:B------:R-:W-:Y:S04]  /*39f0*/  LDSM.16.MT88.4 R80, [R181+0xc00] ;  /* 0x000c0000b550783b */ /* 0x000fe80000004200 */
[----:B------:R-:W-:Y:S04]  /*3a00*/  LDSM.16.MT88.4 R40, [R180] ;  /* 0x00000000b428783b */ /* 0x000fe80000004200 */
[----:B------:R-:W-:Y:S04]  /*3a10*/  LDSM.16.MT88.4 R84, [R180+0x1800] ;  /* 0x00180000b454783b */ /* 0x000fe80000004200 */
[----:B------:R-:W-:Y:S04]  /*3a20*/  LDSM.16.MT88.4 R92, [R181+0x1800] ;  /* 0x00180000b55c783b */ /* 0x000fe80000004200 */
[----:B------:R-:W0:Y:S01]  /*3a30*/  LDGDEPBAR ;  /* 0x00000000000079af */ /* 0x000e220000000000 */
[----:B--2---:R-:W-:-:S03]  /*3a40*/  IMAD.IADD R0, R73, 0x1, -R0 ;  /* 0x0000000149007824 */ /* 0x004fc600078e0a00 */
[----:B------:R-:W-:Y:S02]  /*3a50*/  LDSM.16.MT88.4 R72, [R180+0xc00] ;  /* 0x000c0000b448783b */ /* 0x000fe40000004200 */
[C---:B------:R-:W-:Y:S02]  /*3a60*/  ISETP.GT.AND P1, PT, R0.reuse, RZ, PT ;  /* 0x000000ff0000720c */ /* 0x040fe40003f24270 */
[----:B------:R-:W-:Y:S02]  /*3a70*/  ISETP.GT.AND P0, PT, R0, 0x1, PT ;  /* 0x000000010000780c */ /* 0x000fe40003f04270 */
[----:B------:R-:W-:Y:S02]  /*3a80*/  FSEL R4, R76, -INF , P1 ;  /* 0xff8000004c047808 */ /* 0x000fe40000800000 */
[----:B------:R-:W-:Y:S02]  /*3a90*/  FSEL R5, R77, -INF , P0 ;  /* 0xff8000004d057808 */ /* 0x000fe40000000000 */
[----:B------:R-:W-:-:S02]  /*3aa0*/  ISETP.GT.AND P2, PT, R0, 0x8, PT ;  /* 0x000000080000780c */ /* 0x000fc40003f44270 */
[----:B------:R-:W-:Y:S02]  /*3ab0*/  FSEL R9, R79, -INF , P0 ;  /* 0xff8000004f097808 */ /* 0x000fe40000000000 */
[----:B------:R-:W-:Y:S02]  /*3ac0*/  FSEL R127, R51, -INF , P0 ;  /* 0xff800000337f7808 */ /* 0x000fe40000000000 */
[----:B------:R-:W-:Y:S02]  /*3ad0*/  FSEL R23, R49, -INF , P0 ;  /* 0xff80000031177808 */ /* 0x000fe40000000000 */
[----:B------:R-:W-:Y:S02]  /*3ae0*/  ISETP.GT.AND P0, PT, R0, 0x9, PT ;  /* 0x000000090000780c */ /* 0x000fe40003f04270 */
[----:B------:R-:W-:Y:S02]  /*3af0*/  FSEL R6, R68, -INF , P2 ;  /* 0xff80000044067808 */ /* 0x000fe40001000000 */
[----:B------:R-:W-:-:S02]  /*3b00*/  FMNMX.FTZ R2, R4, R5, !PT ;  /* 0x0000000504027209 */ /* 0x000fc40007810000 */
[----:B------:R-:W-:Y:S02]  /*3b10*/  FSEL R7, R69, -INF , P0 ;  /* 0xff80000045077808 */ /* 0x000fe40000000000 */
[----:B------:R-:W-:Y:S02]  /*3b20*/  ISETP.GT.AND P4, PT, R0, 0x10, PT ;  /* 0x000000100000780c */ /* 0x000fe40003f84270 */
[----:B------:R-:W-:Y:S02]  /*3b30*/  FMNMX.FTZ R2, R6, R2, !PT ;  /* 0x0000000206027209 */ /* 0x000fe40007810000 */
[----:B------:R-:W-:Y:S02]  /*3b40*/  ISETP.GT.AND P3, PT, R0, 0x11, PT ;  /* 0x000000110000780c */ /* 0x000fe40003f64270 */
[----:B------:R-:W-:Y:S02]  /*3b50*/  FSEL R13, R64, -INF , P4 ;  /* 0xff800000400d7808 */ /* 0x000fe40002000000 */
[----:B------:R-:W-:-:S02]  /*3b60*/  FMNMX.FTZ R2, R7, R2, !PT ;  /* 0x0000000207027209 */ /* 0x000fc40007810000 */
[C---:B------:R-:W-:Y:S02]  /*3b70*/  ISETP.GT.AND P6, PT, R0.reuse, 0x18, PT ;  /* 0x000000180000780c */ /* 0x040fe40003fc4270 */
[----:B------:R-:W-:Y:S02]  /*3b80*/  FSEL R15, R65, -INF , P3 ;  /* 0xff800000410f7808 */ /* 0x000fe40001800000 */
[----:B------:R-:W-:Y:S02]  /*3b90*/  FMNMX.FTZ R2, R13, R2, !PT ;  /* 0x000000020d027209 */ /* 0x000fe40007810000 */
[----:B------:R-:W-:Y:S02]  /*3ba0*/  ISETP.GT.AND P5, PT, R0, 0x19, PT ;  /* 0x000000190000780c */ /* 0x000fe40003fa4270 */
[----:B------:R-:W-:Y:S02]  /*3bb0*/  FSEL R19, R60, -INF , P6 ;  /* 0xff8000003c137808 */ /* 0x000fe40003000000 */
[----:B------:R-:W-:-:S02]  /*3bc0*/  FMNMX.FTZ R2, R15, R2, !PT ;  /* 0x000000020f027209 */ /* 0x000fc40007810000 */
[----:B------:R-:W-:Y:S02]  /*3bd0*/  ISETP.GT.AND P3, PT, R0, 0x20, PT ;  /* 0x000000200000780c */ /* 0x000fe40003f64270 */
[----:B------:R-:W-:Y:S02]  /*3be0*/  FSEL R20, R61, -INF , P5 ;  /* 0xff8000003d147808 */ /* 0x000fe40002800000 */
[----:B------:R-:W-:Y:S02]  /*3bf0*/  FMNMX.FTZ R2, R19, R2, !PT ;  /* 0x0000000213027209 */ /* 0x000fe40007810000 */
[----:B------:R-:W-:Y:S02]  /*3c00*/  FSEL R8, R78, -INF , P1 ;  /* 0xff8000004e087808 */ /* 0x000fe40000800000 */
[----:B------:R-:W-:Y:S02]  /*3c10*/  FSEL R10, R70, -INF , P2 ;  /* 0xff800000460a7808 */ /* 0x000fe40001000000 */
[----:B------:R-:W-:-:S02]  /*3c20*/  FSEL R117, R46, -INF , P2 ;  /* 0xff8000002e757808 */ /* 0x000fc40001000000 */
[----:B------:R-:W-:Y:S02]  /*3c30*/  FSEL R78, R44, -INF , P2 ;  /* 0xff8000002c4e7808 */ /* 0x000fe40001000000 */
[----:B------:R-:W-:Y:S02]  /*3c40*/  ISETP.GT.AND P2, PT, R0, 0x21, PT ;  /* 0x000000210000780c */ /* 0x000fe40003f44270 */
[----:B------:R-:W-:Y:S02]  /*3c50*/  FSEL R146, R56, -INF , P3 ;  /* 0xff80000038927808 */ /* 0x000fe40001800000 */
[----:B------:R-:W-:Y:S02]  /*3c60*/  FMNMX.FTZ R2, R20, R2, !PT ;  /* 0x0000000214027209 */ /* 0x000fe40007810000 */
[----:B------:R-:W-:Y:S02]  /*3c70*/  FSEL R128, R50, -INF , P1 ;  /* 0xff80000032807808 */ /* 0x000fe40000800000 */
[----:B------:R-:W-:-:S02]  /*3c80*/  FSEL R22, R48, -INF , P1 ;  /* 0xff80000030167808 */ /* 0x000fc40000800000 */
[----:B------:R-:W-:Y:S01]  /*3c90*/  ISETP.GT.AND P1, PT, R0, 0x28, PT ;  /* 0x000000280000780c */ /* 0x000fe20003f24270 */
[----:B------:R-:W-:Y:S01]  /*3ca0*/  LDSM.16.MT88.4 R48, [R181+0x400] ;  /* 0x00040000b530783b */ /* 0x000fe20000004200 */
[----:B------:R-:W-:Y:S02]  /*3cb0*/  FSEL R148, R57, -INF , P2 ;  /* 0xff80000039947808 */ /* 0x000fe40001000000 */
[----:B------:R-:W-:Y:S02]  /*3cc0*/  FMNMX.FTZ R2, R146, R2, !PT ;  /* 0x0000000292027209 */ /* 0x000fe40007810000 */
[----:B------:R-:W-:Y:S02]  /*3cd0*/  FSEL R11, R71, -INF , P0 ;  /* 0xff800000470b7808 */ /* 0x000fe40000000000 */
[----:B------:R-:W-:Y:S01]  /*3ce0*/  FSEL R116, R47, -INF , P0 ;  /* 0xff8000002f747808 */ /* 0x000fe20000000000 */
[----:B------:R-:W-:Y:S01]  /*3cf0*/  LDSM.16.MT88.4 R68, [R180+0x1c00] ;  /* 0x001c0000b444783b */ /* 0x000fe20000004200 */
[----:B------:R-:W-:-:S02]  /*3d00*/  FSEL R77, R45, -INF , P0 ;  /* 0xff8000002d4d7808 */ /* 0x000fc40000000000 */
[----:B------:R-:W-:Y:S01]  /*3d10*/  ISETP.GT.AND P0, PT, R0, 0x29, PT ;  /* 0x000000290000780c */ /* 0x000fe20003f04270 */
[----:B------:R-:W-:Y:S01]  /*3d20*/  LDSM.16.MT88.4 R44, [R181] ;  /* 0x00000000b52c783b */ /* 0x000fe20000004200 */
[----:B------:R-:W-:Y:S02]  /*3d30*/  FSEL R147, R52, -INF , P1 ;  /* 0xff80000034937808 */ /* 0x000fe40000800000 */
[----:B------:R-:W-:Y:S02]  /*3d40*/  FMNMX.FTZ R2, R148, R2, !PT ;  /* 0x0000000294027209 */ /* 0x000fe40007810000 */
[----:B------:R-:W-:Y:S02]  /*3d50*/  FSEL R149, R53, -INF , P0 ;  /* 0xff80000035957808 */ /* 0x000fe40000000000 */
[----:B------:R-:W-:Y:S02]  /*3d60*/  FMNMX.FTZ R2, R147, R2, !PT ;  /* 0x0000000293027209 */ /* 0x000fe40007810000 */
[----:B------:R-:W-:-:S02]  /*3d70*/  FSEL R21, R66, -INF , P4 ;  /* 0xff80000042157808 */ /* 0x000fc40002000000 */
[----:B------:R-:W-:Y:S02]  /*3d80*/  FMNMX.FTZ R2, R149, R2, !PT ;  /* 0x0000000295027209 */ /* 0x000fe40007810000 */
[----:B------:R-:W-:Y:S02]  /*3d90*/  FSEL R105, R34, -INF , P4 ;  /* 0xff80000022697808 */ /* 0x000fe40002000000 */
[----:B------:R-:W-:Y:S01]  /*3da0*/  FSEL R76, R32, -INF , P4 ;  /* 0xff800000204c7808 */ /* 0x000fe20002000000 */
[----:B------:R-:W1:Y:S01]  /*3db0*/  SHFL.BFLY PT, R3, R2, 0x2, 0x1f ;  /* 0x0c401f0002037f89 */ /* 0x000e6200000e0000 */
[----:B------:R-:W-:Y:S02]  /*3dc0*/  FSEL R17, R62, -INF , P6 ;  /* 0xff8000003e117808 */ /* 0x000fe40003000000 */
[----:B------:R-:W-:Y:S02]  /*3dd0*/  FSEL R18, R63, -INF , P5 ;  /* 0xff8000003f127808 */ /* 0x000fe40002800000 */
[----:B------:R-:W-:Y:S01]  /*3de0*/  FSEL R140, R58, -INF , P3 ;  /* 0xff8000003a8c7808 */ /* 0x000fe20001800000 */
[----:B------:R-:W-:Y:S01]  /*3df0*/  LDSM.16.MT88.4 R60, [R180+0x1000] ;  /* 0x00100000b43c783b */ /* 0x000fe20000004200 */
[----:B------:R-:W-:-:S02]  /*3e00*/  FSEL R143, R59, -INF , P2 ;  /* 0xff8000003b8f7808 */ /* 0x000fc40001000000 */
[----:B------:R-:W-:Y:S01]  /*3e10*/  FSEL R142, R54, -INF , P1 ;  /* 0xff800000368e7808 */ /* 0x000fe20000800000 */
[----:B------:R-:W-:Y:S01]  /*3e20*/  LDSM.16.MT88.4 R56, [R181+0x1000] ;  /* 0x00100000b538783b */ /* 0x000fe20000004200 */
[----:B------:R-:W-:Y:S02]  /*3e30*/  FSEL R141, R55, -INF , P0 ;  /* 0xff800000378d7808 */ /* 0x000fe40000000000 */
[----:B------:R-:W-:Y:S01]  /*3e40*/  FSEL R26, R28, -INF , P6 ;  /* 0xff8000001c1a7808 */ /* 0x000fe20003000000 */
[----:B------:R-:W-:Y:S01]  /*3e50*/  LDSM.16.MT88.4 R52, [R180+0x400] ;  /* 0x00040000b434783b */ /* 0x000fe20000004200 */
[----:B------:R-:W-:Y:S02]  /*3e60*/  FSEL R24, R29, -INF , P5 ;  /* 0xff8000001d187808 */ /* 0x000fe40002800000 */
[----:B------:R-:W-:Y:S02]  /*3e70*/  FSEL R125, R88, -INF , P3 ;  /* 0xff800000587d7808 */ /* 0x000fe40001800000 */
[----:B------:R-:W-:-:S02]  /*3e80*/  FSEL R124, R89, -INF , P2 ;  /* 0xff800000597c7808 */ /* 0x000fc40001000000 */
[----:B------:R-:W-:Y:S02]  /*3e90*/  FSEL R118, R36, -INF , P1 ;  /* 0xff80000024767808 */ /* 0x000fe40000800000 */
[----:B------:R-:W-:Y:S02]  /*3ea0*/  FSEL R126, R37, -INF , P0 ;  /* 0xff800000257e7808 */ /* 0x000fe40000000000 */
[----:B-1----:R-:W-:Y:S02]  /*3eb0*/  FMNMX.FTZ R2, R2, R3, !PT ;  /* 0x0000000302027209 */ /* 0x002fe40007810000 */
[----:B------:R-:W-:Y:S02]  /*3ec0*/  FSEL R25, R31, -INF , P5 ;  /* 0xff8000001f197808 */ /* 0x000fe40002800000 */
[----:B------:R-:W-:Y:S01]  /*3ed0*/  FSEL R107, R90, -INF , P3 ;  /* 0xff8000005a6b7808 */ /* 0x000fe20001800000 */
[----:B------:R-:W1:Y:S01]  /*3ee0*/  SHFL.BFLY PT, R3, R2, 0x1, 0x1f ;  /* 0x0c201f0002037f89 */ /* 0x000e6200000e0000 */
[----:B------:R-:W-:-:S02]  /*3ef0*/  FSEL R106, R91, -INF , P2 ;  /* 0xff8000005b6a7808 */ /* 0x000fc40001000000 */
[----:B------:R-:W-:Y:S02]  /*3f00*/  FSEL R104, R38, -INF , P1 ;  /* 0xff80000026687808 */ /* 0x000fe40000800000 */
[----:B------:R-:W-:Y:S02]  /*3f10*/  FSEL R79, R39, -INF , P0 ;  /* 0xff800000274f7808 */ /* 0x000fe40000000000 */
[----:B-1----:R-:W-:-:S04]  /*3f20*/  FMNMX.FTZ R120, R2, R3, !PT ;  /* 0x0000000302787209 */ /* 0x002fc80007810000 */
[C---:B------:R-:W-:Y:S01]  /*3f30*/  FSETP.NEU.FTZ.AND P4, PT, R120.reuse, -INF , PT ;  /* 0xff8000007800780b */ /* 0x040fe20003f9d000 */
[----:B------:R-:W-:-:S05]  /*3f40*/  FMUL.FTZ R2, R120, c[0x0][0x2d0] ;  /* 0x0000b40078027a20 */ /* 0x000fca0000410000 */
[----:B------:R-:W-:Y:S02]  /*3f50*/  FSEL R12, R2, RZ, P4 ;  /* 0x000000ff020c7208 */ /* 0x000fe40002000000 */
[----:B------:R-:W-:Y:S02]  /*3f60*/  FMNMX.FTZ R2, R8, R9, !PT ;  /* 0x0000000908027209 */ /* 0x000fe40007810000 */
[----:B------:R-:W-:Y:S02]  /*3f70*/  ISETP.GT.AND P4, PT, R0, 0x11, PT ;  /* 0x000000110000780c */ /* 0x000fe40003f84270 */
[----:B------:R-:W-:Y:S02]  /*3f80*/  FMNMX.FTZ R2, R10, R2, !PT ;  /* 0x000000020a027209 */ /* 0x000fe40007810000 */
[----:B------:R-:W-:Y:S02]  /*3f90*/  FSEL R16, R67, -INF , P4 ;  /* 0xff80000043107808 */ /* 0x000fe40002000000 */
[----:B------:R-:W-:Y:S01]  /*3fa0*/  FMNMX.FTZ R2, R11, R2, !PT ;  /* 0x000000020b027209 */ /* 0x000fe20007810000 */
[----:B------:R-:W-:Y:S03]  /*3fb0*/  LDSM.16.MT88.4 R64, [R181+0x1c00] ;  /* 0x001c0000b540783b */ /* 0x000fe60000004200 */
[----:B------:R-:W-:-:S04]  /*3fc0*/  FMNMX.FTZ R2, R21, R2, !PT ;  /* 0x0000000215027209 */ /* 0x000fc80007810000 */
[----:B------:R-:W-:-:S04]  /*3fd0*/  FMNMX.FTZ R2, R16, R2, !PT ;  /* 0x0000000210027209 */ /* 0x000fc80007810000 */
[----:B------:R-:W-:-:S04]  /*3fe0*/  FMNMX.FTZ R2, R17, R2, !PT ;  /* 0x0000000211027209 */ /* 0x000fc80007810000 */
[----:B------:R-:W-:-:S04]  /*3ff0*/  FMNMX.FTZ R2, R18, R2, !PT ;  /* 0x0000000212027209 */ /* 0x000fc80007810000 */
[----:B------:R-:W-:-:S04]  /*4000*/  FMNMX.FTZ R2, R140, R2, !PT ;  /* 0x000000028c027209 */ /* 0x000fc80007810000 */
[----:B------:R-:W-:-:S04]  /*4010*/  FMNMX.FTZ R2, R143, R2, !PT ;  /* 0x000000028f027209 */ /* 0x000fc80007810000 */
[----:B------:R-:W-:-:S04]  /*4020*/  FMNMX.FTZ R2, R142, R2, !PT ;  /* 0x000000028e027209 */ /* 0x000fc80007810000 */
[----:B------:R-:W-:-:S05]  /*4030*/  FMNMX.FTZ R2, R141, R2, !PT ;  /* 0x000000028d027209 */ /* 0x000fca0007810000 */
[----:B------:R-:W1:Y:S02]  /*4040*/  SHFL.BFLY PT, R3, R2, 0x2, 0x1f ;  /* 0x0c401f0002037f89 */ /* 0x000e6400000e0000 */
[----:B-1----:R-:W-:-:S05]  /*4050*/  FMNMX.FTZ R2, R2, R3, !PT ;  /* 0x0000000302027209 */ /* 0x002fca0007810000 */
[----:B------:R-:W1:Y:S02]  /*4060*/  SHFL.BFLY PT, R3, R2, 0x1, 0x1f ;  /* 0x0c201f0002037f89 */ /* 0x000e6400000e0000 */
[----:B-1----:R-:W-:Y:S01]  /*4070*/  FMNMX.FTZ R119, R2, R3, !PT ;  /* 0x0000000302777209 */ /* 0x002fe20007810000 */
[----:B------:R-:W-:-:S03]  /*4080*/  FFMA.FTZ R2, R4, c[0x0][0x2d0], -R12 ;  /* 0x0000b40004027a23 */ /* 0x000fc6000001080c */
[C---:B------:R-:W-:Y:S01]  /*4090*/  FSETP.NEU.FTZ.AND P4, PT, R119.reuse, -INF , PT ;  /* 0xff8000007700780b */ /* 0x040fe20003f9d000 */
[----:B------:R1:W-:Y:S01]  /*40a0*/  MUFU.EX2 R206, R2 ;  /* 0x0000000200ce7308 */ /* 0x0003e20000000800 */
[----:B------:R-:W-:-:S05]  /*40b0*/  FMUL.FTZ R3, R119, c[0x0][0x2d0] ;  /* 0x0000b40077037a20 */ /* 0x000fca0000410000 */
[----:B------:R-:W-:Y:S02]  /*40c0*/  FSEL R3, R3, RZ, P4 ;  /* 0x000000ff03037208 */ /* 0x000fe40002000000 */
[----:B------:R-:W-:-:S03]  /*40d0*/  ISETP.GT.AND P4, PT, R0, 0x11, PT ;  /* 0x000000110000780c */ /* 0x000fc60003f84270 */
[----:B------:R-:W-:Y:S01]  /*40e0*/  FFMA.FTZ R4, R8, c[0x0][0x2d0], -R3 ;  /* 0x0000b40008047a23 */ /* 0x000fe20000010803 */
[----:B------:R-:W-:Y:S01]  /*40f0*/  FSEL R27, R33, -INF , P4 ;  /* 0xff800000211b7808 */ /* 0x000fe20002000000 */
[--C-:B------:R-:W-:Y:S01]  /*4100*/  FFMA.FTZ R8, R13, c[0x0][0x2d0], -R12.reuse ;  /* 0x0000b4000d087a23 */ /* 0x100fe2000001080c */
[----:B------:R-:W-:Y:S01]  /*4110*/  FSEL R14, R35, -INF , P4 ;  /* 0xff800000230e7808 */ /* 0x000fe20002000000 */
[----:B------:R-:W-:Y:S01]  /*4120*/  MUFU.EX2 R204, R4 ;  /* 0x0000000400cc7308 */ /* 0x000fe20000000800 */
[----:B-1----:R-:W-:-:S07]  /*4130*/  FFMA.FTZ R2, R5, c[0x0][0x2d0], -R12 ;  /* 0x0000b40005027a23 */ /* 0x002fce000001080c */
[----:B------:R1:W2:Y:S08]  /*4140*/  MUFU.EX2 R205, R2 ;  /* 0x0000000200cd7308 */ /* 0x0002b00000000800 */
[----:B------:R3:W-:Y:S01]  /*4150*/  MUFU.EX2 R200, R8 ;  /* 0x0000000800c87308 */ /* 0x0007e20000000800 */
[----:B-1----:R-:W-:Y:S01]  /*4160*/  FFMA.FTZ R2, R6, c[0x0][0x2d0], -R12 ;  /* 0x0000b40006027a23 */ /* 0x002fe2000001080c */
[----:B--2---:R-:W-:-:S06]  /*4170*/  F2FP.BF16.PACK_AB R4, R205, R206 ;  /* 0x000000cecd04723e */ /* 0x004fcc00000010ff */
[----:B------:R1:W-:Y:S01]  /*4180*/  MUFU.EX2 R207, R2 ;  /* 0x0000000200cf7308 */ /* 0x0003e20000000800 */
[----:B---3--:R-:W-:Y:S01]  /*4190*/  FFMA.FTZ R8, R15, c[0x0][0x2d0], -R12 ;  /* 0x0000b4000f087a23 */ /* 0x008fe2000001080c */
[----:B------:R-:W-:-:S06]  /*41a0*/  FSEL R15, R30, -INF , P6 ;  /* 0xff8000001e0f7808 */ /* 0x000fcc0003000000 */
[----:B------:R-:W-:Y:S01]  /*41b0*/  MUFU.EX2 R199, R8 ;  /* 0x0000000800c77308 */ /* 0x000fe20000000800 */
[----:B-1----:R-:W-:-:S07]  /*41c0*/  FFMA.FTZ R2, R7, c[0x0][0x2d0], -R12 ;  /* 0x0000b40007027a23 */ /* 0x002fce000001080c */
[----:B------:R1:W2:Y:S02]  /*41d0*/  MUFU.EX2 R216, R2 ;  /* 0x0000000200d87308 */ /* 0x0002a40000000800 */
[----:B-1----:R-:W-:Y:S02]  /*41e0*/  FMNMX.FTZ R2, R22, R23, !PT ;  /* 0x0000001716027209 */ /* 0x002fe40007810000 */
[----:B--2---:R-:W-:Y:S02]  /*41f0*/  F2FP.BF16.PACK_AB R6, R216, R207 ;  /* 0x000000cfd806723e */ /* 0x004fe400000010ff */
[----:B------:R-:W-:-:S04]  /*4200*/  FMNMX.FTZ R2, R78, R2, !PT ;  /* 0x000000024e027209 */ /* 0x000fc80007810000 */
[----:B------:R-:W-:Y:S01]  /*4210*/  FMNMX.FTZ R0, R77, R2, !PT ;  /* 0x000000024d007209 */ /* 0x000fe20007810000 */
[----:B------:R-:W-:-:S03]  /*4220*/  FFMA.FTZ R2, R9, c[0x0][0x2d0], -R3 ;  /* 0x0000b40009027a23 */ /* 0x000fc60000010803 */
[----:B------:R-:W-:Y:S01]  /*4230*/  FMNMX.FTZ R0, R76, R0, !PT ;  /* 0x000000004c007209 */ /* 0x000fe20007810000 */
[----:B------:R1:W2:Y:S03]  /*4240*/  MUFU.EX2 R202, R2 ;  /* 0x0000000200ca7308 */ /* 0x0002a60000000800 */
[----:B------:R-:W-:-:S04]  /*4250*/  FMNMX.FTZ R0, R27, R0, !PT ;  /* 0x000000001b007209 */ /* 0x000fc80007810000 */
[----:B------:R-:W-:-:S04]  /*4260*/  FMNMX.FTZ R0, R26, R0, !PT ;  /* 0x000000001a007209 */ /* 0x000fc80007810000 */
[----:B------:R-:W-:-:S04]  /*4270*/  FMNMX.FTZ R0, R24, R0, !PT ;  /* 0x0000000018007209 */ /* 0x000fc80007810000 */
[----:B------:R-:W-:Y:S01]  /*4280*/  FMNMX.FTZ R0, R125, R0, !PT ;  /* 0x000000007d007209 */ /* 0x000fe20007810000 */
[----:B-1----:R-:W-:Y:S01]  /*4290*/  FFMA.FTZ R2, R10, c[0x0][0x2d0], -R3 ;  /* 0x0000b4000a027a23 */ /* 0x002fe20000010803 */
[----:B--2---:R-:W-:Y:S02]  /*42a0*/  F2FP.BF16.PACK_AB R5, R202, R204 ;  /* 0x000000ccca05723e */ /* 0x004fe400000010ff */
[----:B------:R-:W-:Y:S01]  /*42b0*/  FMNMX.FTZ R0, R124, R0, !PT ;  /* 0x000000007c007209 */ /* 0x000fe20007810000 */
[----:B------:R1:W-:Y:S03]  /*42c0*/  MUFU.EX2 R203, R2 ;  /* 0x0000000200cb7308 */ /* 0x0003e60000000800 */
[----:B------:R-:W-:-:S04]  /*42d0*/  FMNMX.FTZ R0, R118, R0, !PT ;  /* 0x0000000076007209 */ /* 0x000fc80007810000 */
[----:B------:R-:W-:-:S05]  /*42e0*/  FMNMX.FTZ R0, R126, R0, !PT ;  /* 0x000000007e007209 */ /* 0x000fca0007810000 */
[----:B------:R-:W2:Y:S01]  /*42f0*/  SHFL.BFLY PT, R9, R0, 0x2, 0x1f ;  /* 0x0c401f0000097f89 */ /* 0x000ea200000e0000 */
[----:B-1----:R-:W-:-:S04]  /*4300*/  FFMA.FTZ R2, R11, c[0x0][0x2d0], -R3 ;  /* 0x0000b4000b027a23 */ /* 0x002fc80000010803 */
[----:B------:R1:W3:Y:S02]  /*4310*/  MUFU.EX2 R201, R2 ;  /* 0x0000000200c97308 */ /* 0x0002e40000000800 */
[----:B-1----:R-:W-:Y:S02]  /*4320*/  FMNMX.FTZ R2, R128, R127, !PT ;  /* 0x0000007f80027209 */ /* 0x002fe40007810000 */
[----:B--2---:R-:W-:Y:S02]  /*4330*/  FMNMX.FTZ R0, R0, R9, !PT ;  /* 0x0000000900007209 */ /* 0x004fe40007810000 */
[----:B------:R-:W-:Y:S02]  /*4340*/  FMNMX.FTZ R2, R117, R2, !PT ;  /* 0x0000000275027209 */ /* 0x000fe40007810000 */
[----:B---3--:R-:W-:Y:S01]  /*4350*/  F2FP.BF16.PACK_AB R7, R201, R203 ;  /* 0x000000cbc907723e */ /* 0x008fe200000010ff */
[----:B------:R-:W1:Y:S01]  /*4360*/  SHFL.BFLY PT, R10, R0, 0x1, 0x1f ;  /* 0x0c201f00000a7f89 */ /* 0x000e6200000e0000 */
[----:B------:R-:W-:-:S04]  /*4370*/  FMNMX.FTZ R2, R116, R2, !PT ;  /* 0x0000000274027209 */ /* 0x000fc80007810000 */
[----:B------:R-:W-:Y:S01]  /*4380*/  FMNMX.FTZ R2, R105, R2, !PT ;  /* 0x0000000269027209 */ /* 0x000fe20007810000 */
[----:B------:R-:W-:Y:S03]  /*4390*/  HMMA.16816.F32.BF16 R132, R4, R44, RZ ;  /* 0x0000002c0484723c */ /* 0x000fe600000418ff */
[----:B------:R-:W-:-:S04]  /*43a0*/  FMNMX.FTZ R2, R14, R2, !PT ;  /* 0x000000020e027209 */ /* 0x000fc80007810000 */
[----:B------:R-:W-:Y:S01]  /*43b0*/  FMNMX.FTZ R8, R15, R2, !PT ;  /* 0x000000020f087209 */ /* 0x000fe20007810000 */
[----:B------:R-:W-:Y:S01]  /*43c0*/  FFMA.FTZ R2, R19, c[0x0][0x2d0], -R12 ;  /* 0x0000b40013027a23 */ /* 0x000fe2000001080c */
[C---:B------:R-:W-:Y:S02]  /*43d0*/  HMMA.16816.F32.BF16 R112, R4.reuse, R72, RZ ;  /* 0x000000480470723c */ /* 0x040fe400000418ff */
[----:B------:R-:W-:Y:S01]  /*43e0*/  FMNMX.FTZ R8, R25, R8, !PT ;  /* 0x0000000819087209 */ /* 0x000fe20007810000 */
[----:B------:R2:W-:Y:S03]  /*43f0*/  MUFU.EX2 R198, R2 ;  /* 0x0000000200c67308 */ /* 0x0005e60000000800 */
[----:B------:R-:W-:Y:S02]  /*4400*/  FMNMX.FTZ R8, R107, R8, !PT ;  /* 0x000000086b087209 */ /* 0x000fe40007810000 */
[----:B------:R-:W-:Y:S01]  /*4410*/  HMMA.16816.F32.BF16 R108, R4, R80, RZ ;  /* 0x00000050046c723c */ /* 0x000fe200000418ff */
[----:B-1----:R-:W-:Y:S01]  /*4420*/  FMNMX.FTZ R122, R0, R10, !PT ;  /* 0x0000000a007a7209 */ /* 0x002fe20007810000 */
[----:B------:R-:W-:-:S03]  /*4430*/  FFMA.FTZ R0, R17, c[0x0][0x2d0], -R3 ;  /* 0x0000b40011007a23 */ /* 0x000fc60000010803 */
[----:B------:R-:W-:Y:S01]  /*4440*/  FSETP.NEU.FTZ.AND P0, PT, R122, -INF , PT ;  /* 0xff8000007a00780b */ /* 0x000fe20003f1d000 */
[----:B------:R1:W-:Y:S02]  /*4450*/  MUFU.EX2 R195, R0 ;  /* 0x0000000000c37308 */ /* 0x0003e40000000800 */
[----:B------:R-:W-:Y:S01]  /*4460*/  HMMA.16816.F32.BF16 R136, R4, R40, RZ ;  /* 0x000000280488723c */ /* 0x000fe200000418ff */
[----:B--2---:R-:W-:-:S05]  /*4470*/  FFMA.FTZ R2, R20, c[0x0][0x2d0], -R12 ;  /* 0x0000b40014027a23 */ /* 0x004fca000001080c */
[----:B------:R2:W3:Y:S02]  /*4480*/  MUFU.EX2 R197, R2 ;  /* 0x0000000200c57308 */ /* 0x0004e40000000800 */
[----:B------:R-:W-:Y:S01]  /*4490*/  HMMA.16816.F32.BF16 R100, R4, R84, RZ ;  /* 0x000000540464723c */ /* 0x000fe200000418ff */
[----:B-1----:R-:W-:-:S07]  /*44a0*/  FFMA.FTZ R0, R18, c[0x0][0x2d0], -R3 ;  /* 0x0000b40012007a23 */ /* 0x002fce0000010803 */
[----:B------:R-:W-:Y:S01]  /*44b0*/  HMMA.16816.F32.BF16 R96, R4, R92, RZ ;  /* 0x0000005c0460723c */ /* 0x000fe200000418ff */
[----:B------:R-:W1:Y:S01]  /*44c0*/  MUFU.EX2 R196, R0 ;  /* 0x0000000000c47308 */ /* 0x000e620000000800 */
[----:B--2---:R-:W-:Y:S01]  /*44d0*/  FMNMX.FTZ R2, R106, R8, !PT ;  /* 0x000000086a027209 */ /* 0x004fe20007810000 */
[----:B------:R-:W-:Y:S01]  /*44e0*/  FFMA.FTZ R8, R21, c[0x0][0x2d0], -R3 ;  /* 0x0000b40015087a23 */ /* 0x000fe20000010803 */
[----:B---3--:R-:W-:-:S04]  /*44f0*/  F2FP.BF16.PACK_AB R10, R197, R198 ;  /* 0x000000c6c50a723e */ /* 0x008fc800000010ff */
[----:B------:R-:W-:Y:S01]  /*4500*/  HMMA.16816.F32.BF16 R88, R4, R42, RZ ;  /* 0x0000002a0458723c */ /* 0x000fe200000418ff */
[----:B------:R-:W-:Y:S01]  /*4510*/  FMNMX.FTZ R2, R104, R2, !PT ;  /* 0x0000000268027209 */ /* 0x000fe20007810000 */
[----:B------:R2:W-:Y:S01]  /*4520*/  MUFU.EX2 R194, R8 ;  /* 0x0000000800c27308 */ /* 0x0005e20000000800 */
[----:B-1----:R-:W-:-:S05]  /*4530*/  F2FP.BF16.PACK_AB R11, R196, R195 ;  /* 0x000000c3c40b723e */ /* 0x002fca00000010ff */
[C---:B------:R-:W-:Y:S08]  /*4540*/  HMMA.16816.F32.BF16 R36, R4.reuse, R46, RZ ;  /* 0x0000002e0424723c */ /* 0x040ff000000418ff */
[----:B------:R-:W-:Y:S01]  /*4550*/  HMMA.16816.F32.BF16 R32, R4, R74, RZ ;  /* 0x0000004a0420723c */ /* 0x000fe200000418ff */
[----:B--2---:R-:W-:Y:S01]  /*4560*/  FMNMX.FTZ R8, R79, R2, !PT ;  /* 0x000000024f087209 */ /* 0x004fe20007810000 */
[----:B------:R-:W-:-:S04]  /*4570*/  FFMA.FTZ R2, R16, c[0x0][0x2d0], -R3 ;  /* 0x0000b40010027a23 */ /* 0x000fc80000010803 */
[----:B------:R-:W1:Y:S01]  /*4580*/  SHFL.BFLY PT, R9, R8, 0x2, 0x1f ;  /* 0x0c401f0008097f89 */ /* 0x000e6200000e0000 */
[----:B------:R2:W3:Y:S01]  /*4590*/  MUFU.EX2 R218, R2 ;  /* 0x0000000200da7308 */ /* 0x0004e20000000800 */
[C---:B------:R-:W-:Y:S08]  /*45a0*/  HMMA.16816.F32.BF16 R28, R4.reuse, R82, RZ ;  /* 0x00000052041c723c */ /* 0x040ff000000418ff */
[----:B------:R-:W-:Y:S01]  /*45b0*/  HMMA.16816.F32.BF16 R16, R4, R94, RZ ;  /* 0x0000005e0410723c */ /* 0x000fe200000418ff */
[----:B--2---:R-:W-:-:S05]  /*45c0*/  FMUL.FTZ R2, R122, c[0x0][0x2d0] ;  /* 0x0000b4007a027a20 */ /* 0x004fca0000410000 */
[----:B------:R-:W-:-:S05]  /*45d0*/  FSEL R2, R2, RZ, P0 ;  /* 0x000000ff02027208 */ /* 0x000fca0000000000 */
[----:B------:R-:W-:-:S04]  /*45e0*/  FFMA.FTZ R0, R22, c[0x0][0x2d0], -R2 ;  /* 0x0000b40016007a23 */ /* 0x000fc80000010802 */
[----:B------:R1:W-:Y:S02]  /*45f0*/  MUFU.EX2 R167, R0 ;  /* 0x0000000000a77308 */ /* 0x0003e40000000800 */
[----:B-1----:R-:W-:Y:S01]  /*4600*/  FMNMX.FTZ R0, R8, R9, !PT ;  /* 0x0000000908007209 */ /* 0x002fe20007810000 */
[--C-:B------:R-:W-:Y:S01]  /*4610*/  FFMA.FTZ R8, R23, c[0x0][0x2d0], -R2.reuse ;  /* 0x0000b40017087a23 */ /* 0x100fe20000010802 */
[----:B---3--:R-:W-:Y:S01]  /*4620*/  F2FP.BF16.PACK_AB R9, R218, R194 ;  /* 0x000000c2da09723e */ /* 0x008fe200000010ff */
[----:B------:R-:W-:Y:S03]  /*4630*/  HMMA.16816.F32.BF16 R20, R4, R86, RZ ;  /* 0x000000560414723c */ /* 0x000fe600000418ff */
[----:B------:R1:W-:Y:S01]  /*4640*/  MUFU.EX2 R166, R8 ;  /* 0x0000000800a67308 */ /* 0x0003e20000000800 */
[----:B------:R-:W2:Y:S03]  /*4650*/  SHFL.BFLY PT, R13, R0, 0x1, 0x1f ;  /* 0x0c201f00000d7f89 */ /* 0x000ea600000e0000 */
[----:B------:R-:W-:-:S04]  /*4660*/  FFMA.FTZ R4, R78, c[0x0][0x2d0], -R2 ;  /* 0x0000b4004e047a23 */ /* 0x000fc80000010802 */
[----:B------:R3:W-:Y:S01]  /*4670*/  MUFU.EX2 R163, R4 ;  /* 0x0000000400a37308 */ /* 0x0007e20000000800 */
[----:B-1----:R-:W-:-:S07]  /*4680*/  F2FP.BF16.PACK_AB R8, R199, R200 ;  /* 0x000000c8c708723e */ /* 0x002fce00000010ff */
[C---:B------:R-:W-:Y:S01]  /*4690*/  HMMA.16816.F32.BF16 R152, R8.reuse, R48, R132 ;  /* 0x000000300898723c */ /* 0x040fe20000041884 */
[--C-:B---3--:R-:W-:Y:S01]  /*46a0*/  FFMA.FTZ R4, R77, c[0x0][0x2d0], -R2.reuse ;  /* 0x0000b4004d047a23 */ /* 0x108fe20000010802 */
[----:B--2---:R-:W-:Y:S01]  /*46b0*/  FMNMX.FTZ R121, R0, R13, !PT ;  /* 0x0000000d00797209 */ /* 0x004fe20007810000 */
[--C-:B------:R-:W-:Y:S02]  /*46c0*/  FFMA.FTZ R0, R27, c[0x0][0x2d0], -R2.reuse ;  /* 0x0000b4001b007a23 */ /* 0x100fe40000010802 */
[----:B------:R1:W-:Y:S01]  /*46d0*/  MUFU.EX2 R164, R4 ;  /* 0x0000000400a47308 */ /* 0x0003e20000000800 */
[----:B------:R-:W-:Y:S02]  /*46e0*/  FSETP.NEU.FTZ.AND P0, PT, R121, -INF , PT ;  /* 0xff8000007900780b */ /* 0x000fe40003f1d000 */
[C---:B------:R-:W-:Y:S05]  /*46f0*/  HMMA.16816.F32.BF16 R132, R8.reuse, R60, R112 ;  /* 0x0000003c0884723c */ /* 0x040fea0000041870 */
[----:B------:R2:W-:Y:S03]  /*4700*/  MUFU.EX2 R162, R0 ;  /* 0x0000000000a27308 */ /* 0x0005e60000000800 */
[----:B------:R-:W-:Y:S01]  /*4710*/  HMMA.16816.F32.BF16 R96, R8, R64, R96 ;  /* 0x000000400860723c */ /* 0x000fe20000041860 */
[----:B-1----:R-:W-:-:S07]  /*4720*/  FFMA.FTZ R4, R76, c[0x0][0x2d0], -R2 ;  /* 0x0000b4004c047a23 */ /* 0x002fce0000010802 */
[----:B------:R-:W-:Y:S01]  /*4730*/  HMMA.16816.F32.BF16 R212, R8, R52, R136 ;  /* 0x0000003408d4723c */ /* 0x000fe20000041888 */
[----:B------:R-:W-:Y:S01]  /*4740*/  IMAD.MOV.U32 R78, RZ, RZ, R154 ;  /* 0x000000ffff4e7224 */ /* 0x000fe200078e009a */
[----:B------:R1:W-:Y:S01]  /*4750*/  MUFU.EX2 R165, R4 ;  /* 0x0000000400a57308 */ /* 0x0003e20000000800 */
[----:B------:R-:W-:Y:S02]  /*4760*/  IMAD.MOV.U32 R77, RZ, RZ, R155 ;  /* 0x000000ffff4d7224 */ /* 0x000fe400078e009b */
[----:B--2---:R-:W-:-:S03]  /*4770*/  FMUL.FTZ R0, R121, c[0x0][0x2d0] ;  /* 0x0000b40079007a20 */ /* 0x004fc60000410000 */
[----:B------:R-:W-:Y:S01]  /*4780*/  IMAD.MOV.U32 R114, RZ, RZ, R132 ;  /* 0x000000ffff727224 */ /* 0x000fe200078e0084 */
[C---:B------:R-:W-:Y:S01]  /*4790*/  HMMA.16816.F32.BF16 R248, R8.reuse, R62, R32 ;  /* 0x0000003e08f8723c */ /* 0x040fe20000041820 */
[----:B------:R-:W-:Y:S01]  /*47a0*/  IMAD.MOV.U32 R113, RZ, RZ, R133 ;  /* 0x000000ffff717224 */ /* 0x000fe200078e0085 */
[----:B------:R-:W-:Y:S01]  /*47b0*/  FSEL R0, R0, RZ, P0 ;  /* 0x000000ff00007208 */ /* 0x000fe20000000000 */
[----:B------:R-:W-:Y:S02]  /*47c0*/  IMAD.MOV.U32 R112, RZ, RZ, R134 ;  /* 0x000000ffff707224 */ /* 0x000fe400078e0086 */
[----:B------:R-:W-:Y:S02]  /*47d0*/  IMAD.MOV.U32 R76, RZ, RZ, R135 ;  /* 0x000000ffff4c7224 */ /* 0x000fe400078e0087 */
[----:B------:R-:W-:Y:S01]  /*47e0*/  IMAD.MOV.U32 R139, RZ, RZ, R96 ;  /* 0x000000ffff8b7224 */ /* 0x000fe200078e0060 */
[----:B------:R-:W-:Y:S01]  /*47f0*/  HMMA.16816.F32.BF16 R132, R8, R56, R108 ;  /* 0x000000380884723c */ /* 0x000fe2000004186c */
[----:B-1----:R-:W-:-:S02]  /*4800*/  FFMA.FTZ R4, R26, c[0x0][0x2d0], -R2 ;  /* 0x0000b4001a047a23 */ /* 0x002fc40000010802 */
[----:B------:R-:W-:Y:S02]  /*4810*/  IMAD.MOV.U32 R138, RZ, RZ, R97 ;  /* 0x000000ffff8a7224 */ /* 0x000fe400078e0061 */
[----:B------:R1:W-:Y:S01]  /*4820*/  MUFU.EX2 R161, R4 ;  /* 0x0000000400a17308 */ /* 0x0003e20000000800 */
[----:B------:R-:W-:Y:S02]  /*4830*/  IMAD.MOV.U32 R115, RZ, RZ, R98 ;  /* 0x000000ffff737224 */ /* 0x000fe400078e0062 */
[----:B------:R-:W-:Y:S01]  /*4840*/  IMAD.MOV.U32 R111, RZ, RZ, R99 ;  /* 0x000000ffff6f7224 */ /* 0x000fe200078e0063 */
[----:B------:R-:W-:Y:S01]  /*4850*/  HMMA.16816.F32.BF16 R244, R8, R58, R28 ;  /* 0x0000003a08f4723c */ /* 0x000fe2000004181c */
[----:B------:R-:W-:Y:S02]  /*4860*/  IMAD.MOV.U32 R137, RZ, RZ, R152 ;  /* 0x000000ffff897224 */ /* 0x000fe400078e0098 */
[----:B------:R-:W-:-:S05]  /*4870*/  IMAD.MOV.U32 R136, RZ, RZ, R153 ;  /* 0x000000ffff887224 */ /* 0x000fca00078e0099 */
[----:B------:R-:W-:Y:S01]  /*4880*/  HMMA.16816.F32.BF16 R96, R8, R50, R36 ;  /* 0x000000320860723c */ /* 0x000fe20000041824 */
[----:B-1----:R-:W-:-:S06]  /*4890*/  FFMA.FTZ R4, R24, c[0x0][0x2d0], -R2 ;  /* 0x0000b40018047a23 */ /* 0x002fcc0000010802 */
[----:B------:R-:W-:Y:S01]  /*48a0*/  IMAD.MOV.U32 R110, RZ, RZ, R132 ;  /* 0x000000ffff6e7224 */ /* 0x000fe200078e0084 */
[----:B------:R1:W2:Y:S01]  /*48b0*/  MUFU.EX2 R160, R4 ;  /* 0x0000000400a07308 */ /* 0x0002a20000000800 */
[----:B------:R-:W-:Y:S01]  /*48c0*/  IMAD.MOV.U32 R109, RZ, RZ, R133 ;  /* 0x000000ffff6d7224 */ /* 0x000fe200078e0085 */
[----:B------:R-:W-:Y:S01]  /*48d0*/  HMMA.16816.F32.BF16 R240, R8, R70, R20 ;  /* 0x0000004608f0723c */ /* 0x000fe20000041814 */
[----:B------:R-:W-:Y:S02]  /*48e0*/  IMAD.MOV.U32 R108, RZ, RZ, R134 ;  /* 0x000000ffff6c7224 */ /* 0x000fe400078e0086 */
[----:B------:R-:W-:-:S05]  /*48f0*/  IMAD.MOV.U32 R13, RZ, RZ, R135 ;  /* 0x000000ffff0d7224 */ /* 0x000fca00078e0087 */
[----:B------:R-:W-:Y:S01]  /*4900*/  HMMA.16816.F32.BF16 R132, R8, R68, R100 ;  /* 0x000000440884723c */ /* 0x000fe20000041864 */
[----:B-1----:R-:W-:Y:S01]  /*4910*/  FFMA.FTZ R4, R128, c[0x0][0x2d0], -R0 ;  /* 0x0000b40080047a23 */ /* 0x002fe20000010800 */
[----:B--2---:R-:W-:-:S06]  /*4920*/  F2FP.BF16.PACK_AB R6, R160, R161 ;  /* 0x000000a1a006723e */ /* 0x004fcc00000010ff */
[C---:B------:R-:W-:Y:S01]  /*4930*/  HMMA.16816.F32.BF16 R208, R8.reuse, R66, R16 ;  /* 0x0000004208d0723c */ /* 0x040fe20000041810 */
[----:B------:R1:W-:Y:S11]  /*4940*/  MUFU.EX2 R145, R4 ;  /* 0x0000000400917308 */ /* 0x0003f60000000800 */
[----:B------:R-:W-:Y:S04]  /*4950*/  @!UPT UIADD3 URZ, URZ, URZ, URZ ;  /* 0x0000003f3f3ff290 */ /* 0x000fe8000fffe03f */
[----:B------:R-:W-:Y:S02]  /*4960*/  IMAD.MOV.U32 R103, RZ, RZ, R132 ;  /* 0x000000ffff677224 */ /* 0x000fe400078e0084 */
[----:B-1----:R-:W-:Y:S02]  /*4970*/  FFMA.FTZ R4, R127, c[0x0][0x2d0], -R0 ;  /* 0x0000b4007f047a23 */ /* 0x002fe40000010800 */
[----:B------:R-:W-:Y:S02]  /*4980*/  IMAD.MOV.U32 R102, RZ, RZ, R133 ;  /* 0x000000ffff667224 */ /* 0x000fe400078e0085 */
[----:B------:R1:W2:Y:S01]  /*4990*/  MUFU.EX2 R144, R4 ;  /* 0x0000000400907308 */ /* 0x0002a20000000800 */
[----:B------:R-:W-:Y:S02]  /*49a0*/  IMAD.MOV.U32 R101, RZ, RZ, R134 ;  /* 0x000000ffff657224 */ /* 0x000fe400078e0086 */
[----:B------:R-:W-:Y:S02]  /*49b0*/  IMAD.MOV.U32 R100, RZ, RZ, R135 ;  /* 0x000000ffff647224 */ /* 0x000fe400078e0087 */
[----:B------:R-:W-:Y:S07]  /*49c0*/  HMMA.16816.F32.BF16 R132, R8, R54, R88 ;  /* 0x000000360884723c */ /* 0x000fee0000041858 */
[----:B------:R-:W-:-:S02]  /*49d0*/  F2FP.BF16.PACK_AB R8, R166, R167 ;  /* 0x000000a7a608723e */ /* 0x000fc400000010ff */
[----:B------:R-:W-:Y:S01]  /*49e0*/  F2FP.BF16.PACK_AB R10, R164, R163 ;  /* 0x000000a3a40a723e */ /* 0x000fe200000010ff */
[----:B-1----:R-:W-:Y:S01]  /*49f0*/  FFMA.FTZ R4, R117, c[0x0][0x2d0], -R0 ;  /* 0x0000b40075047a23 */ /* 0x002fe20000010800 */
[----:B--2---:R-:W-:-:S03]  /*4a00*/  F2FP.BF16.PACK_AB R9, R144, R145 ;  /* 0x000000919009723e */ /* 0x004fc600000010ff */
[----:B------:R1:W-:Y:S02]  /*4a10*/  MUFU.EX2 R159, R4 ;  /* 0x00000004009f7308 */ /* 0x0003e40000000800 */
[----:B-1----:R-:W-:-:S06]  /*4a20*/  FFMA.FTZ R4, R116, c[0x0][0x2d0], -R0 ;  /* 0x0000b40074047a23 */ /* 0x002fcc0000010800 */
[----:B------:R1:W2:Y:S02]  /*4a30*/  MUFU.EX2 R157, R4 ;  /* 0x00000004009d7308 */ /* 0x0002a40000000800 */
[----:B-1----:R-:W-:Y:S01]  /*4a40*/  FFMA.FTZ R4, R105, c[0x0][0x2d0], -R0 ;  /* 0x0000b40069047a23 */ /* 0x002fe20000010800 */
[----:B--2---:R-:W-:Y:S01]  /*4a50*/  F2FP.BF16.PACK_AB R11, R157, R159 ;  /* 0x0000009f9d0b723e */ /* 0x004fe200000010ff */
[----:B------:R-:W-:-:S04]  /*4a60*/  IMAD.MOV.U32 R105, RZ, RZ, R109 ;  /* 0x000000ffff697224 */ /* 0x000fc800078e006d */
[----:B------:R1:W-:Y:S01]  /*4a70*/  MUFU.EX2 R158, R4 ;  /* 0x00000004009e7308 */ /* 0x0003e20000000800 */
[----:B------:R-:W-:Y:S01]  /*4a80*/  IMAD.MOV.U32 R109, RZ, RZ, R136 ;  /* 0x000000ffff6d7224 */ /* 0x000fe200078e0088 */
[C---:B------:R-:W-:Y:S08]  /*4a90*/  HMMA.16816.F32.BF16 R16, R8.reuse, R44, RZ ;  /* 0x0000002c0810723c */ /* 0x040ff000000418ff */
[----:B------:R-:W-:Y:S01]  /*4aa0*/  HMMA.16816.F32.BF16 R20, R8, R40, RZ ;  /* 0x000000280814723c */ /* 0x000fe200000418ff */
[----:B-1----:R-:W-:-:S04]  /*4ab0*/  FFMA.FTZ R4, R14, c[0x0][0x2d0], -R0 ;  /* 0x0000b4000e047a23 */ /* 0x002fc80000010800 */
[----:B------:R1:W2:Y:S03]  /*4ac0*/  MUFU.EX2 R116, R4 ;  /* 0x0000000400747308 */ /* 0x0002a60000000800 */
[C---:B------:R-:W-:Y:S07]  /*4ad0*/  HMMA.16816.F32.BF16 R28, R8.reuse, R84, RZ ;  /* 0x00000054081c723c */ /* 0x040fee00000418ff */
[----:B------:R-:W-:Y:S01]  /*4ae0*/  IMAD.MOV.U32 R84, RZ, RZ, R139 ;  /* 0x000000ffff547224 */ /* 0x000fe200078e008b */
[----:B------:R-:W-:Y:S01]  /*4af0*/  HMMA.16816.F32.BF16 R36, R8, R46, RZ ;  /* 0x0000002e0824723c */ /* 0x000fe200000418ff */
[----:B------:R-:W-:-:S02]  /*4b00*/  IMAD.MOV.U32 R85, RZ, RZ, R138 ;  /* 0x000000ffff557224 */ /* 0x000fc400078e008a */
[----:B-1----:R-:W-:Y:S01]  /*4b10*/  FFMA.FTZ R4, R15, c[0x0][0x2d0], -R0 ;  /* 0x0000b4000f047a23 */ /* 0x002fe20000010800 */
[----:B--2---:R-:W-:-:S04]  /*4b20*/  F2FP.BF16.PACK_AB R5, R116, R158 ;  /* 0x0000009e7405723e */ /* 0x004fc800000010ff */
[C---:B------:R-:W-:Y:S01]  /*4b30*/  HMMA.16816.F32.BF16 R40, R8.reuse, R42, RZ ;  /* 0x0000002a0828723c */ /* 0x040fe200000418ff */
[----:B------:R1:W-:Y:S07]  /*4b40*/  MUFU.EX2 R156, R4 ;  /* 0x00000004009c7308 */ /* 0x0003ee0000000800 */
[C---:B------:R-:W-:Y:S08]  /*4b50*/  HMMA.16816.F32.BF16 R32, R8.reuse, R82, RZ ;  /* 0x000000520820723c */ /* 0x040ff000000418ff */
[----:B------:R-:W-:Y:S01]  /*4b60*/  HMMA.16816.F32.BF16 R44, R8, R86, RZ ;  /* 0x00000056082c723c */ /* 0x000fe200000418ff */
[----:B-1----:R-:W-:-:S04]  /*4b70*/  FFMA.FTZ R4, R25, c[0x0][0x2d0], -R0 ;  /* 0x0000b40019047a23 */ /* 0x002fc80000010800 */
[----:B------:R1:W2:Y:S02]  /*4b80*/  MUFU.EX2 R117, R4 ;  /* 0x0000000400757308 */ /* 0x0002a40000000800 */
[----:B------:R-:W-:Y:S01]  /*4b90*/  IMAD.MOV.U32 R86, RZ, RZ, R115 ;  /* 0x000000ffff567224 */ /* 0x000fe200078e0073 */
[----:B------:R-:W-:Y:S01]  /*4ba0*/  HMMA.16816.F32.BF16 R24, R8, R92, RZ ;  /* 0x0000005c0818723c */ /* 0x000fe200000418ff */
[----:B------:R-:W-:Y:S02]  /*4bb0*/  IMAD.MOV.U32 R87, RZ, RZ, R111 ;  /* 0x000000ffff577224 */ /* 0x000fe400078e006f */
[----:B------:R-:W-:-:S04]  /*4bc0*/  IMAD.MOV.U32 R111, RZ, RZ, R77 ;  /* 0x000000ffff6f7224 */ /* 0x000fc800078e004d */
[----:B------:R-:W-:Y:S02]  /*4bd0*/  IMAD.MOV.U32 R92, RZ, RZ, R103 ;  /* 0x000000ffff5c7224 */ /* 0x000fe400078e0067 */
[----:B------:R-:W-:Y:S01]  /*4be0*/  IMAD.MOV.U32 R93, RZ, RZ, R102 ;  /* 0x000000ffff5d7224 */ /* 0x000fe200078e0066 */
[----:B-1----:R-:W-:Y:S02]  /*4bf0*/  F2FP.BF16.PACK_AB R4, R162, R165 ;  /* 0x000000a5a204723e */ /* 0x002fe400000010ff */
[----:B--2---:R-:W-:-:S07]  /*4c00*/  F2FP.BF16.PACK_AB R7, R117, R156 ;  /* 0x0000009c7507723e */ /* 0x004fce00000010ff */
[----:B------:R-:W-:Y:S08]  /*4c10*/  HMMA.16816.F32.BF16 R88, R4, R48, R16 ;  /* 0x000000300458723c */ /* 0x000ff00000041810 */
[----:B------:R-:W-:Y:S01]  /*4c20*/  HMMA.16816.F32.BF16 R16, R8, R80, RZ ;  /* 0x000000500810723c */ /* 0x000fe200000418ff */
[----:B------:R-:W-:Y:S07]  /*4c30*/  LDSM.16.MT88.4 R80, [R180+0x1400] ;  /* 0x00140000b450783b */ /* 0x000fee0000004200 */
[----:B------:R-:W-:Y:S08]  /*4c40*/  HMMA.16816.F32.BF16 R128, R4, R52, R20 ;  /* 0x000000340480723c */ /* 0x000ff00000041814 */
[----:B------:R-:W-:Y:S07]  /*4c50*/  HMMA.16816.F32.BF16 R20, R8, R72, RZ ;  /* 0x000000480814723c */ /* 0x000fee00000418ff */
[----:B------:R-:W-:Y:S01]  /*4c60*/  IMAD.MOV.U32 R72, RZ, RZ, R114 ;  /* 0x000000ffff487224 */ /* 0x000fe200078e0072 */
[----:B------:R-:W-:Y:S01]  /*4c70*/  HMMA.16816.F32.BF16 R176, R4, R56, R16 ;  /* 0x0000003804b0723c */ /* 0x000fe20000041810 */
[----:B------:R-:W-:-:S07]  /*4c80*/  IMAD.MOV.U32 R73, RZ, RZ, R113 ;  /* 0x000000ffff497224 */ /* 0x000fce00078e0071 */
[----:B------:R-:W-:Y:S07]  /*4c90*/  HMMA.16816.F32.BF16 R16, R8, R74, RZ ;  /* 0x0000004a0810723c */ /* 0x000fee00000418ff */
[----:B------:R-:W-:Y:S01]  /*4ca0*/  IMAD.MOV.U32 R74, RZ, RZ, R112 ;  /* 0x000000ffff4a7224 */ /* 0x000fe200078e0070 */
[----:B------:R-:W-:Y:S01]  /*4cb0*/  HMMA.16816.F32.BF16 R172, R4, R60, R20 ;  /* 0x0000003c04ac723c */ /* 0x000fe20000041814 */
[----:B------:R-:W-:-:S07]  /*4cc0*/  IMAD.MOV.U32 R75, RZ, RZ, R76 ;  /* 0x000000ffff4b7224 */ /* 0x000fce00078e004c */
[----:B------:R-:W-:Y:S07]  /*4cd0*/  HMMA.16816.F32.BF16 R20, R8, R94, RZ ;  /* 0x0000005e0814723c */ /* 0x000fee00000418ff */
[----:B------:R-:W-:Y:S01]  /*4ce0*/  FFMA.FTZ R8, R125, c[0x0][0x2d0], -R2 ;  /* 0x0000b4007d087a23 */ /* 0x000fe20000010802 */
[----:B------:R-:W-:Y:S01]  /*4cf0*/  HMMA.16816.F32.BF16 R168, R4, R64, R24 ;  /* 0x0000004004a8723c */ /* 0x000fe20000041818 */
[----:B------:R-:W-:Y:S02]  /*4d00*/  IMAD.MOV.U32 R94, RZ, RZ, R101 ;  /* 0x000000ffff5e7224 */ /* 0x000fe400078e0065 */
[----:B------:R1:W-:Y:S01]  /*4d10*/  MUFU.EX2 R26, R8 ;  /* 0x00000008001a7308 */ /* 0x0003e20000000800 */
[----:B------:R-:W-:-:S02]  /*4d20*/  IMAD.MOV.U32 R95, RZ, RZ, R100 ;  /* 0x000000ffff5f7224 */ /* 0x000fc400078e0064 */
[----:B------:R-:W-:Y:S02]  /*4d30*/  FADD.FTZ R9, R206, R205 ;  /* 0x000000cdce097221 */ /* 0x000fe40000010000 */
[----:B------:R-:W-:Y:S01]  /*4d40*/  HMMA.16816.F32.BF16 R100, R4, R68, R28 ;  /* 0x000000440464723c */ /* 0x000fe2000004181c */
[----:B------:R-:W-:-:S07]  /*4d50*/  FADD.FTZ R11, R204, R202 ;  /* 0x000000cacc0b7221 */ /* 0x000fce0000010000 */
[----:B------:R-:W-:Y:S01]  /*4d60*/  HMMA.16816.F32.BF16 R36, R4, R50, R36 ;  /* 0x000000320424723c */ /* 0x000fe20000041824 */
[----:B-1----:R-:W-:-:S04]  /*4d70*/  FFMA.FTZ R8, R124, c[0x0][0x2d0], -R2 ;  /* 0x0000b4007c087a23 */ /* 0x002fc80000010802 */
[----:B------:R1:W2:Y:S03]  /*4d80*/  MUFU.EX2 R28, R8 ;  /* 0x00000008001c7308 */ /* 0x0002a60000000800 */
[C---:B------:R-:W-:Y:S08]  /*4d90*/  HMMA.16816.F32.BF16 R48, R4.reuse, R62, R16 ;  /* 0x0000003e0430723c */ /* 0x040ff00000041810 */
[----:B------:R-:W-:Y:S01]  /*4da0*/  HMMA.16816.F32.BF16 R20, R4, R66, R20 ;  /* 0x000000420414723c */ /* 0x000fe20000041814 */
[----:B------:R-:W3:Y:S01]  /*4db0*/  LDSM.16.MT88.4 R64, [R181+0x800] ;  /* 0x00080000b540783b */ /* 0x000ee20000004200 */
[----:B-1----:R-:W-:-:S06]  /*4dc0*/  FFMA.FTZ R8, R118, c[0x0][0x2d0], -R2 ;  /* 0x0000b40076087a23 */ /* 0x002fcc0000010802 */
[C---:B------:R-:W-:Y:S01]  /*4dd0*/  HMMA.16816.F32.BF16 R40, R4.reuse, R54, R40 ;  /* 0x000000360428723c */ /* 0x040fe20000041828 */
[----:B------:R-:W-:Y:S01]  /*4de0*/  FFMA.FTZ R2, R126, c[0x0][0x2d0], -R2 ;  /* 0x0000b4007e027a23 */ /* 0x000fe20000010802 */
[----:B--2---:R-:W-:Y:S01]  /*4df0*/  F2FP.BF16.PACK_AB R152, R28, R26 ;  /* 0x0000001a1c98723e */ /* 0x004fe200000010ff */
[----:B------:R-:W-:Y:S05]  /*4e00*/  MUFU.EX2 R29, R8 ;  /* 0x00000008001d7308 */ /* 0x000fea0000000800 */
[C---:B------:R-:W-:Y:S03]  /*4e10*/  HMMA.16816.F32.BF16 R32, R4.reuse, R58, R32 ;  /* 0x0000003a0420723c */ /* 0x040fe60000041820 */
[----:B------:R1:W2:Y:S05]  /*4e20*/  MUFU.EX2 R27, R2 ;  /* 0x00000002001b7308 */ /* 0x0002aa0000000800 */
[----:B------:R-:W-:Y:S01]  /*4e30*/  HMMA.16816.F32.BF16 R44, R4, R70, R44 ;  /* 0x00000046042c723c */ /* 0x000fe2000004182c */
[----:B------:R-:W-:Y:S01]  /*4e40*/  LDSM.16.MT88.4 R4, [R181+0x2000] ;  /* 0x00200000b504783b */ /* 0x000fe20000004200 */
[----:B-1----:R-:W-:Y:S01]  /*4e50*/  FFMA.FTZ R2, R107, c[0x0][0x2d0], -R0 ;  /* 0x0000b4006b027a23 */ /* 0x002fe20000010800 */
[----:B--2---:R-:W-:Y:S01]  /*4e60*/  F2FP.BF16.PACK_AB R154, R27, R29 ;  /* 0x0000001d1b9a723e */ /* 0x004fe200000010ff */
[----:B------:R-:W-:-:S02]  /*4e70*/  IMAD.MOV.U32 R107, RZ, RZ, R13 ;  /* 0x000000ffff6b7224 */ /* 0x000fc400078e000d */
[----:B------:R1:W-:Y:S02]  /*4e80*/  MUFU.EX2 R18, R2 ;  /* 0x0000000200127308 */ /* 0x0003e40000000800 */
[----:B-1----:R-:W-:Y:S02]  /*4e90*/  FFMA.FTZ R2, R106, c[0x0][0x2d0], -R0 ;  /* 0x0000b4006a027a23 */ /* 0x002fe40000010800 */
[----:B------:R-:W-:-:S04]  /*4ea0*/  IMAD.MOV.U32 R106, RZ, RZ, R108 ;  /* 0x000000ffff6a7224 */ /* 0x000fc800078e006c */
[----:B------:R1:W2:Y:S01]  /*4eb0*/  MUFU.EX2 R24, R2 ;  /* 0x0000000200187308 */ /* 0x0002a20000000800 */
[----:B------:R-:W-:Y:S02]  /*4ec0*/  IMAD.MOV.U32 R108, RZ, RZ, R137 ;  /* 0x000000ffff6c7224 */ /* 0x000fe400078e0089 */
[----:B------:R-:W4:Y:S01]  /*4ed0*/  LDSM.16.MT88.4 R136, [R180+0x800] ;  /* 0x00080000b488783b */ /* 0x000f220000004200 */
[--C-:B-1----:R-:W-:Y:S01]  /*4ee0*/  FFMA.FTZ R2, R104, c[0x0][0x2d0], -R0.reuse ;  /* 0x0000b40068027a23 */ /* 0x102fe20000010800 */
[----:B--2---:R-:W-:Y:S01]  /*4ef0*/  F2FP.BF16.PACK_AB R153, R24, R18 ;  /* 0x000000121899723e */ /* 0x004fe200000010ff */
[----:B------:R-:W-:Y:S02]  /*4f00*/  FFMA.FTZ R0, R79, c[0x0][0x2d0], -R0 ;  /* 0x0000b4004f007a23 */ /* 0x000fe40000010800 */
[----:B------:R-:W-:Y:S01]  /*4f10*/  MUFU.EX2 R25, R2 ;  /* 0x0000000200197308 */ /* 0x000fe20000000800 */
[----:B------:R-:W-:Y:S02]  /*4f20*/  IMAD.MOV.U32 R104, RZ, RZ, R110 ;  /* 0x000000ffff687224 */ /* 0x000fe400078e006e */
[----:B------:R-:W-:-:S05]  /*4f30*/  IMAD.MOV.U32 R110, RZ, RZ, R78 ;  /* 0x000000ffff6e7224 */ /* 0x000fca00078e004e */
[----:B------:R1:W2:Y:S02]  /*4f40*/  MUFU.EX2 R19, R0 ;  /* 0x0000000000137308 */ /* 0x0002a40000000800 */
[----:B-1----:R-:W-:Y:S01]  /*4f50*/  FFMA.FTZ R0, R146, c[0x0][0x2d0], -R12 ;  /* 0x0000b40092007a23 */ /* 0x002fe2000001080c */
[----:B--2---:R-:W-:-:S05]  /*4f60*/  F2FP.BF16.PACK_AB R155, R19, R25 ;  /* 0x00000019139b723e */ /* 0x004fca00000010ff */
[----:B------:R1:W-:Y:S02]  /*4f70*/  MUFU.EX2 R17, R0 ;  /* 0x0000000000117308 */ /* 0x0003e40000000800 */
[C---:B---3--:R-:W-:Y:S08]  /*4f80*/  HMMA.16816.F32.BF16 R52, R152.reuse, R64, R88 ;  /* 0x000000409834723c */ /* 0x048ff00000041858 */
[----:B----4-:R-:W-:Y:S01]  /*4f90*/  HMMA.16816.F32.BF16 R128, R152, R136, R128 ;  /* 0x000000889880723c */ /* 0x010fe20000041880 */
[----:B-1----:R-:W-:-:S04]  /*4fa0*/  FFMA.FTZ R0, R148, c[0x0][0x2d0], -R12 ;  /* 0x0000b40094007a23 */ /* 0x002fc8000001080c */
[----:B------:R1:W2:Y:S03]  /*4fb0*/  MUFU.EX2 R16, R0 ;  /* 0x0000000000107308 */ /* 0x0002a60000000800 */
[----:B------:R-:W-:Y:S01]  /*4fc0*/  HMMA.16816.F32.BF16 R68, R152, R80, R172 ;  /* 0x000000509844723c */ /* 0x000fe200000418ac */
[----:B-1----:R-:W-:Y:S01]  /*4fd0*/  FFMA.FTZ R0, R147, c[0x0][0x2d0], -R12 ;  /* 0x0000b40093007a23 */ /* 0x002fe2000001080c */
[----:B--2---:R-:W-:-:S03]  /*4fe0*/  F2FP.BF16.PACK_AB R112, R16, R17 ;  /* 0x000000111070723e */ /* 0x004fc600000010ff */
[----:B------:R1:W-:Y:S02]  /*4ff0*/  MUFU.EX2 R14, R0 ;  /* 0x00000000000e7308 */ /* 0x0003e40000000800 */
[----:B-1----:R-:W-:-:S06]  /*5000*/  FFMA.FTZ R0, R149, c[0x0][0x2d0], -R12 ;  /* 0x0000b40095007a23 */ /* 0x002fcc000001080c */
[----:B------:R1:W2:Y:S02]  /*5010*/  MUFU.EX2 R15, R0 ;  /* 0x00000000000f7308 */ /* 0x0002a40000000800 */
[----:B-1----:R-:W-:Y:S01]  /*5020*/  FFMA.FTZ R0, R140, c[0x0][0x2d0], -R3 ;  /* 0x0000b4008c007a23 */ /* 0x002fe20000010803 */
[----:B--2---:R-:W-:-:S05]  /*5030*/  F2FP.BF16.PACK_AB R114, R15, R14 ;  /* 0x0000000e0f72723e */ /* 0x004fca00000010ff */
[----:B------:R1:W-:Y:S02]  /*5040*/  MUFU.EX2 R2, R0 ;  /* 0x0000000000027308 */ /* 0x0003e40000000800 */
[----:B-1----:R-:W-:-:S06]  /*5050*/  FFMA.FTZ R0, R143, c[0x0][0x2d0], -R3 ;  /* 0x0000b4008f007a23 */ /* 0x002fcc0000010803 */
[----:B------:R1:W2:Y:S02]  /*5060*/  MUFU.EX2 R8, R0 ;  /* 0x0000000000087308 */ /* 0x0002a40000000800 */
[--C-:B-1----:R-:W-:Y:S01]  /*5070*/  FFMA.FTZ R0, R142, c[0x0][0x2d0], -R3.reuse ;  /* 0x0000b4008e007a23 */ /* 0x102fe20000010803 */
[----:B--2---:R-:W-:Y:S01]  /*5080*/  F2FP.BF16.PACK_AB R113, R8, R2 ;  /* 0x000000020871723e */ /* 0x004fe200000010ff */
[----:B------:R-:W-:-:S04]  /*5090*/  FFMA.FTZ R3, R141, c[0x0][0x2d0], -R3 ;  /* 0x0000b4008d037a23 */ /* 0x000fc80000010803 */
[----:B------:R1:W-:Y:S08]  /*50a0*/  MUFU.EX2 R12, R0 ;  /* 0x00000000000c7308 */ /* 0x0003f00000000800 */
[----:B------:R-:W2:Y:S01]  /*50b0*/  MUFU.EX2 R13, R3 ;  /* 0x00000003000d7308 */ /* 0x000ea20000000800 */
[----:B-1----:R-:W-:-:S04]  /*50c0*/  FADD.FTZ R0, R167, R166 ;  /* 0x000000a6a7007221 */ /* 0x002fc80000010000 */
[----:B------:R-:W-:Y:S02]  /*50d0*/  FADD.FTZ R10, R163, R0 ;  /* 0x00000000a30a7221 */ /* 0x000fe40000010000 */
[----:B------:R-:W-:Y:S01]  /*50e0*/  FADD.FTZ R0, R203, R11 ;  /* 0x0000000bcb007221 */ /* 0x000fe20000010000 */
[----:B--2---:R-:W-:Y:S01]  /*50f0*/  F2FP.BF16.PACK_AB R115, R13, R12 ;  /* 0x0000000c0d73723e */ /* 0x004fe200000010ff */
[----:B------:R-:W-:Y:S02]  /*5100*/  FADD.FTZ R3, R145, R144 ;  /* 0x0000009091037221 */ /* 0x000fe40000010000 */
[----:B------:R-:W-:Y:S01]  /*5110*/  HMMA.16816.F32.BF16 R144, R152, R4, R168 ;  /* 0x000000049890723c */ /* 0x000fe200000418a8 */
[----:B------:R-:W-:-:S07]  /*5120*/  FADD.FTZ R10, R164, R10 ;  /* 0x0000000aa40a7221 */ /* 0x000fce0000010000 */
[C---:B------:R-:W-:Y:S01]  /*5130*/  HMMA.16816.F32.BF16 R60, R112.reuse, R66, R96 ;  /* 0x00000042703c723c */ /* 0x040fe20000041860 */
[----:B------:R-:W1:Y:S07]  /*5140*/  LDSM.16.MT88.4 R96, [R181+0x1400] ;  /* 0x00140000b560783b */ /* 0x000e6e0000004200 */
[C---:B------:R-:W-:Y:S01]  /*5150*/  HMMA.16816.F32.BF16 R56, R112.reuse, R64, R108 ;  /* 0x000000407038723c */ /* 0x040fe2000004186c */
[----:B------:R-:W2:Y:S07]  /*5160*/  LDSM.16.MT88.4 R108, [R180+0x2000] ;  /* 0x00200000b46c783b */ /* 0x000eae0000004200 */
[C---:B------:R-:W-:Y:S07]  /*5170*/  HMMA.16816.F32.BF16 R148, R112.reuse, R4, R84 ;  /* 0x000000047094723c */ /* 0x040fee0000041854 */
        /* <DEDUP_REMOVED lines=11> */
[----:B------:R-:W-:Y:S01]  /*5230*/  IADD3 R194, R217, -0x2, RZ ;  /* 0xfffffffed9c27810 */ /* 0x000fe20007ffe0ff */
[----:B------:R-:W-:Y:S01]  /*5240*/  FADD.FTZ R3, R116, R3 ;  /* 0x0000000374037221 */ /* 0x000fe20000010000 */
[C---:B-1----:R-:W-:Y:S01]  /*5250*/  HMMA.16816.F32.BF16 R88, R112.reuse, R96, R104 ;  /* 0x000000607058723c */ /* 0x042fe20000041868 */
[----:B------:R-:W-:Y:S01]  /*5260*/  FADD.FTZ R4, R199, R4 ;  /* 0x00000004c7047221 */ /* 0x000fe20000010000 */
[----:B------:R-:W-:Y:S01]  /*5270*/  ISETP.GE.AND P0, PT, R194, R231, PT ;  /* 0x000000e7c200720c */ /* 0x000fe20003f06270 */
[----:B------:R-:W-:Y:S02]  /*5280*/  FADD.FTZ R0, R162, R0 ;  /* 0x00000000a2007221 */ /* 0x000fe40000010000 */
[----:B------:R-:W-:Y:S02]  /*5290*/  FADD.FTZ R5, R218, R5 ;  /* 0x00000005da057221 */ /* 0x000fe40000010000 */
[----:B------:R-:W-:Y:S01]  /*52a0*/  FADD.FTZ R3, R156, R3 ;  /* 0x000000039c037221 */ /* 0x000fe20000010000 */
[----:B--2---:R-:W-:Y:S01]  /*52b0*/  HMMA.16816.F32.BF16 R104, R112, R108, R92 ;  /* 0x0000006c7068723c */ /* 0x004fe2000004185c */
        /* <DEDUP_REMOVED lines=26> */
[----:B------:R-:W-:Y:S02]  /*5460*/  FADD.FTZ R214, R15, R3 ;  /* 0x000000030fd67221 */ /* 0x000fe40000010000 */
[----:B------:R-:W-:-:S03]  /*5470*/  FADD.FTZ R215, R13, R4 ;  /* 0x000000040dd77221 */ /* 0x000fc60000010000 */
[C---:B------:R-:W-:Y:S08]  /*5480*/  HMMA.16816.F32.BF16 R100, R152.reuse, R108, R100 ;  /* 0x0000006c9864723c */ /* 0x040ff00000041864 */
[C---:B------:R-:W-:Y:S08]  /*5490*/  HMMA.16816.F32.BF16 R136, R152.reuse, R138, R40 ;  /* 0x0000008a9888723c */ /* 0x040ff00000041828 */
[C---:B------:R-:W-:Y:S08]  /*54a0*/  HMMA.16816.F32.BF16 R64, R152.reuse, R66, R36 ;  /* 0x000000429840723c */ /* 0x040ff00000041824 */
[C---:B------:R-:W-:Y:S08]  /*54b0*/  HMMA.16816.F32.BF16 R80, R152.reuse, R82, R48 ;  /* 0x000000529850723c */ /* 0x040ff00000041830 */
[C---:B------:R-:W-:Y:S08]  /*54c0*/  HMMA.16816.F32.BF16 R96, R152.reuse, R98, R32 ;  /* 0x000000629860723c */ /* 0x040ff00000041820 */
[----:B------:R-:W-:Y:S08]  /*54d0*/  HMMA.16816.F32.BF16 R108, R152, R110, R44 ;  /* 0x0000006e986c723c */ /* 0x000ff0000004182c */
[-C--:B------:R-:W-:Y:S08]  /*54e0*/  HMMA.16816.F32.BF16 R112, R112, R6.reuse, R208 ;  /* 0x000000067070723c */ /* 0x080ff000000418d0 */
[----:B------:R-:W-:Y:S01]  /*54f0*/  HMMA.16816.F32.BF16 R152, R152, R6, R20 ;  /* 0x000000069898723c */ /* 0x000fe20000041814 */
[----:B------:R-:W-:Y:S07]  /*5500*/  @!UPT UIADD3 URZ, URZ, URZ, URZ ;  /* 0x0000003f3f3ff290 */ /* 0x000fee000fffe03f */
[----:B------:R-:W-:Y:S11]  /*5510*/  @!P0 BRA `(.L_x_52) ;  /* 0x0000279000008947 */ /* 0x000ff60003800000 */
[----:B------:R-:W1:Y:S01]  /*5520*/  S2R R31, SR_TID.X ;  /* 0x00000000001f7919 */ /* 0x000e620000002100 */
[----:B------:R-:W-:Y:S01]  /*5530*/  ISETP.GE.AND P5, PT, R228, c[0x0][0x1d4], PT ;  /* 0x00007500e4007a0c */ /* 0x000fe20003fa6270 */
[----:B------:R-:W-:Y:S01]  /*5540*/  IMAD.MOV.U32 R240, RZ, RZ, c[0x0][0x208] ;  /* 0x00008200fff07624 */ /* 0x000fe200078e00ff */
[----:B------:R-:W-:Y:S01]  /*5550*/  ISETP.GE.AND P4, PT, R225, c[0x0][0x1d4], PT ;  /* 0x00007500e1007a0c */ /* 0x000fe20003f86270 */
[----:B------:R-:W-:Y:S01]  /*5560*/  IMAD.MOV.U32 R241, RZ, RZ, c[0x0][0x20c] ;  /* 0x00008300fff17624 */ /* 0x000fe200078e00ff */
[----:B------:R-:W-:-:S02]  /*5570*/  ISETP.GE.AND P3, PT, R226, c[0x0][0x1d4], PT ;  /* 0x00007500e2007a0c */ /* 0x000fc40003f66270 */
[----:B-1----:R-:W-:Y:S02]  /*5580*/  ISETP.GT.AND P0, PT, R31, 0x3f, PT ;  /* 0x0000003f1f00780c */ /* 0x002fe40003f04270 */
.L_x_55:
[----:B------:R-:W-:Y:S04]  /*5590*/  DEPBAR.LE SB0, 0x0 ;  /* 0x000080000000791a */ /* 0x000fe80000000000 */
[----:B------:R-:W-:Y:S01]  /*55a0*/  WARPSYNC 0xffffffff ;  /* 0xffffffff00007948 */ /* 0x000fe20003800000 */
[----:B------:R-:W-:Y:S01]  /*55b0*/  BAR.SYNC.DEFER_BLOCKING 0x0 ;  /* 0x0000000000007b1d */ /* 0x000fe20000010000 */
[----:B------:R-:W-:Y:S01]  /*55c0*/  SHF.R.S32.HI R0, RZ, 0x1f, R194 ;  /* 0x0000001fff007819 */ /* 0x000fe200000114c2 */
[----:B------:R-:W-:Y:S01]  /*55d0*/  IMAD.WIDE.U32 R2, R194, c[0x0][0x208], RZ ;  /* 0x00008200c2027a25 */ /* 0x000fe200078e00ff */
[----:B------:R-:W-:Y:S03]  /*55e0*/  MOV R116, R120 ;  /* 0x0000007800747202 */ /* 0x000fe60000000f00 */
[----:B------:R-:W-:Y:S04]  /*55f0*/  IMAD R0, R0, c[0x0][0x208], RZ ;  /* 0x0000820000007a24 */ /* 0x000fe800078e02ff */
[----:B------:R-:W-:Y:S04]  /*5600*/  IMAD R0, R194, c[0x0][0x20c], R0 ;  /* 0x00008300c2007a24 */ /* 0x000fe800078e0200 */
[----:B------:R-:W-:Y:S02]  /*5610*/  IMAD.IADD R0, R3, 0x1, R0 ;  /* 0x0000000103007824 */ /* 0x000fe400078e0200 */
[----:B------:R-:W-:Y:S01]  /*5620*/  IMAD.WIDE.U32 R2, R2, 0x30, RZ ;  /* 0x0000003002027825 */ /* 0x000fe200078e00ff */
[----:B------:R-:W-:Y:S01]  /*5630*/  LDSM.16.M88.4 R48, [R182] ;  /* 0x00000000b630783b */ /* 0x000fe20000000200 */
[----:B------:R-:W-:Y:S05]  /*5640*/  BSSY B0, `(.L_x_53) ;  /* 0x00000b0000007945 */ /* 0x000fea0003800000 */
[----:B------:R-:W1:Y:S06]  /*5650*/  LDSM.16.M88.4 R16, [R123] ;  /* 0x000000007b10783b */ /* 0x000e6c0000000200 */
[----:B------:R-:W2:Y:S06]  /*5660*/  S2R R20, SR_TID.X ;  /* 0x0000000000147919 */ /* 0x000eac0000002100 */
[----:B------:R-:W3:Y:S06]  /*5670*/  LDSM.16.M88.4 R44, [R182+0x1000] ;  /* 0x00100000b62c783b */ /* 0x000eec0000000200 */
[----:B------:R-:W4:Y:S06]  /*5680*/  LDSM.16.M88.4 R32, [R123+0x400] ;  /* 0x000400007b20783b */ /* 0x000f2c0000000200 */
[----:B------:R-:W5:Y:S06]  /*5690*/  LDSM.16.M88.4 R156, [R123+0x800] ;  /* 0x000800007b9c783b */ /* 0x000f6c0000000200 */
[----:B------:R-:W-:Y:S06]  /*56a0*/  LDSM.16.M88.4 R160, [R183] ;  /* 0x00000000b7a0783b */ /* 0x000fec0000000200 */
[----:B------:R-:W4:Y:S01]  /*56b0*/  LDSM.16.M88.4 R164, [R184] ;  /* 0x00000000b8a4783b */ /* 0x000f220000000200 */
[-C--:B-1----:R-:W-:Y:S05]  /*56c0*/  HMMA.16816.F32.BF16 R4, R48, R16.reuse, RZ ;  /* 0x000000103004723c */ /* 0x082fea00000418ff */
[----:B------:R-:W1:Y:S01]  /*56d0*/  LDSM.16.M88.4 R168, [R183+0x1000] ;  /* 0x00100000b7a8783b */ /* 0x000e620000000200 */
[----:B--2---:R-:W-:Y:S01]  /*56e0*/  ISETP.GT.AND P6, PT, R20, 0x3f, PT ;  /* 0x0000003f1400780c */ /* 0x004fe20003fc4270 */
[----:B------:R-:W-:Y:S01]  /*56f0*/  IMAD R20, R0, 0x30, RZ ;  /* 0x0000003000147824 */ /* 0x000fe200078e02ff */
[-C--:B------:R-:W-:Y:S04]  /*5700*/  IADD3 R0, P0, R222, R2.reuse, RZ ;  /* 0x00000002de007210 */ /* 0x080fe80007f1e0ff */
[----:B------:R-:W-:Y:S01]  /*5710*/  IMAD.IADD R3, R3, 0x1, R20 ;  /* 0x0000000103037824 */ /* 0x000fe200078e0214 */
[----:B------:R-:W2:Y:S01]  /*5720*/  LDSM.16.M88.4 R172, [R192] ;  /* 0x00000000c0ac783b */ /* 0x000ea20000000200 */
[C---:B---3--:R-:W-:Y:S02]  /*5730*/  HMMA.16816.F32.BF16 R8, R44.reuse, R16, RZ ;  /* 0x000000102c08723c */ /* 0x048fe400000418ff */
[----:B------:R-:W-:Y:S03]  /*5740*/  IMAD.X R28, R3, 0x1, R224, P0 ;  /* 0x00000001031c7824 */ /* 0x000fe600000e06e0 */
[----:B------:R-:W3:Y:S01]  /*5750*/  LDSM.16.M88.4 R176, [R191] ;  /* 0x00000000bfb0783b */ /* 0x000ee20000000200 */
[----:B------:R-:W-:Y:S02]  /*5760*/  @!P6 LEA R24, P1, R240, R2, 0x5 ;  /* 0x00000002f018e211 */ /* 0x000fe400078228ff */
[----:B------:R-:W-:Y:S01]  /*5770*/  LEA R2, P0, R0, c[0x0][0x1f8], 0x1 ;  /* 0x00007e0000027a11 */ /* 0x000fe200078008ff */
[-C--:B------:R-:W-:Y:S03]  /*5780*/  HMMA.16816.F32.BF16 R12, R44, R18.reuse, RZ ;  /* 0x000000122c0c723c */ /* 0x080fe600000418ff */
[----:B------:R-:W-:Y:S02]  /*5790*/  @!P6 LEA.HI.X R29, R240, R3, R241, 0x5, P1 ;  /* 0x00000003f01de211 */ /* 0x000fe400008f2cf1 */
[----:B------:R-:W-:Y:S02]  /*57a0*/  LEA.HI.X R3, R0, c[0x0][0x1fc], R28, 0x1, P0 ;  /* 0x00007f0000037a11 */ /* 0x000fe400000f0c1c */
[----:B------:R-:W-:Y:S01]  /*57b0*/  @!P6 IADD3 R37, P2, R24, R222, RZ ;  /* 0x000000de1825e210 */ /* 0x000fe20007f5e0ff */
[C---:B------:R-:W-:Y:S02]  /*57c0*/  HMMA.16816.F32.BF16 R16, R48.reuse, R18, RZ ;  /* 0x000000123010723c */ /* 0x040fe400000418ff */
[----:B------:R-:W-:Y:S01]  /*57d0*/  @!PT LDS RZ, [RZ] ;  /* 0x00000000fffff984 */ /* 0x000fe20000000800 */
[----:B------:R-:W-:Y:S01]  /*57e0*/  @!PT LDS RZ, [RZ] ;  /* 0x00000000fffff984 */ /* 0x000fe20000000800 */
[----:B------:R-:W-:Y:S01]  /*57f0*/  @!PT LDS RZ, [RZ] ;  /* 0x00000000fffff984 */ /* 0x000fe20000000800 */
[----:B------:R1:W-:Y:S02]  /*5800*/  LDGSTS.E.BYPASS.LTC128B.128 [R193+0x1880], [R2.64], !P3 ;  /* 0x0188000002c17fae */ /* 0x0003e4000d901d46 */
[----:B------:R-:W-:Y:S02]  /*5810*/  @!P6 LEA R36, P0, R37, c[0x0][0x1f8], 0x1 ;  /* 0x00007e002524ea11 */ /* 0x000fe400078008ff */
[----:B------:R-:W-:Y:S02]  /*5820*/  @!P6 IADD3.X R0, R29, R224, RZ, P2, !PT ;  /* 0x000000e01d00e210 */ /* 0x000fe400017fe4ff */
[----:B------:R1:W-:Y:S01]  /*5830*/  LDGSTS.E.BYPASS.LTC128B.128 [R193+0x2480], [R2.64+0x40], !P4 ;  /* 0x0248004002c17fae */ /* 0x0003e2000e101d46 */
[-C--:B----4-:R-:W-:Y:S01]  /*5840*/  HMMA.16816.F32.BF16 R20, R48, R32.reuse, RZ ;  /* 0x000000203014723c */ /* 0x090fe200000418ff */
[----:B------:R-:W-:Y:S02]  /*5850*/  ISETP.GT.AND P2, PT, R194, R231, PT ;  /* 0x000000e7c200720c */ /* 0x000fe40003f44270 */
[----:B------:R-:W-:Y:S02]  /*5860*/  @!P6 LEA.HI.X R37, R37, c[0x0][0x1fc], R0, 0x1, P0 ;  /* 0x00007f002525ea11 */ /* 0x000fe400000f0c00 */
[----:B------:R1:W-:Y:S01]  /*5870*/  LDGSTS.E.BYPASS.LTC128B.128 [R193+0x3080], [R2.64+0x80], !P5 ;  /* 0x0308008002c17fae */ /* 0x0003e2000e901d46 */
[----:B------:R-:W-:Y:S02]  /*5880*/  IMAD.MOV.U32 R0, RZ, RZ, R122 ;  /* 0x000000ffff007224 */ /* 0x000fe400078e007a */
[C---:B------:R-:W-:Y:S03]  /*5890*/  HMMA.16816.F32.BF16 R24, R44.reuse, R32, RZ ;  /* 0x000000202c18723c */ /* 0x040fe600000418ff */
[----:B------:R5:W-:Y:S05]  /*58a0*/  @!P6 LDGSTS.E.BYPASS.LTC128B.128 [R193+0x2080], [R36.64], !P3 ;  /* 0x0208000024c1efae */ /* 0x000bea000d901d46 */
[-C--:B------:R-:W-:Y:S01]  /*58b0*/  HMMA.16816.F32.BF16 R28, R44, R34.reuse, RZ ;  /* 0x000000222c1c723c */ /* 0x080fe200000418ff */
[----:B------:R5:W-:Y:S06]  /*58c0*/  @!P6 LDGSTS.E.BYPASS.LTC128B.128 [R193+0x2c80], [R36.64+0x40], !P4 ;  /* 0x02c8004024c1efae */ /* 0x000bec000e101d46 */
[----:B------:R5:W-:Y:S01]  /*58d0*/  @!P6 LDGSTS.E.BYPASS.LTC128B.128 [R193+0x3880], [R36.64+0x80], !P5 ;  /* 0x0388008024c1efae */ /* 0x000be2000e901d46 */
[C---:B------:R-:W-:Y:S05]  /*58e0*/  HMMA.16816.F32.BF16 R32, R48.reuse, R34, RZ ;  /* 0x000000223020723c */ /* 0x040fea00000418ff */
[----:B------:R-:W0:Y:S01]  /*58f0*/  LDGDEPBAR ;  /* 0x00000000000079af */ /* 0x000e220000000000 */
[----:B-1----:R-:W-:Y:S02]  /*5900*/  IMAD.MOV.U32 R2, RZ, RZ, R121 ;  /* 0x000000ffff027224 */ /* 0x002fe400078e0079 */
[-C--:B-----5:R-:W-:Y:S08]  /*5910*/  HMMA.16816.F32.BF16 R36, R48, R156.reuse, RZ ;  /* 0x0000009c3024723c */ /* 0x0a0ff000000418ff */
[C---:B------:R-:W-:Y:S08]  /*5920*/  HMMA.16816.F32.BF16 R40, R44.reuse, R156, RZ ;  /* 0x0000009c2c28723c */ /* 0x040ff000000418ff */
[-C--:B------:R-:W-:Y:S08]  /*5930*/  HMMA.16816.F32.BF16 R44, R44, R158.reuse, RZ ;  /* 0x0000009e2c2c723c */ /* 0x080ff000000418ff */
[----:B------:R-:W-:Y:S01]  /*5940*/  HMMA.16816.F32.BF16 R48, R48, R158, RZ ;  /* 0x0000009e3030723c */ /* 0x000fe200000418ff */
[----:B------:R-:W-:Y:S07]  /*5950*/  LDSM.16.M88.4 R156, [R182+0x2000] ;  /* 0x00200000b69c783b */ /* 0x000fee0000000200 */
[-C--:B------:R-:W-:Y:S08]  /*5960*/  HMMA.16816.F32.BF16 R4, R160, R164.reuse, R4 ;  /* 0x000000a4a004723c */ /* 0x080ff00000041804 */
[C---:B------:R-:W-:Y:S08]  /*5970*/  HMMA.16816.F32.BF16 R8, R168.reuse, R164, R8 ;  /* 0x000000a4a808723c */ /* 0x040ff00000041808 */
[-C--:B------:R-:W-:Y:S08]  /*5980*/  HMMA.16816.F32.BF16 R12, R168, R166.reuse, R12 ;  /* 0x000000a6a80c723c */ /* 0x080ff0000004180c */
[C---:B------:R-:W-:Y:S01]  /*5990*/  HMMA.16816.F32.BF16 R16, R160.reuse, R166, R16 ;  /* 0x000000a6a010723c */ /* 0x040fe20000041810 */
[----:B------:R-:W1:Y:S07]  /*59a0*/  LDSM.16.M88.4 R164, [R123+0xc00] ;  /* 0x000c00007ba4783b */ /* 0x000e6e0000000200 */
[-C--:B--2---:R-:W-:Y:S08]  /*59b0*/  HMMA.16816.F32.BF16 R20, R160, R172.reuse, R20 ;  /* 0x000000aca014723c */ /* 0x084ff00000041814 */
[C---:B------:R-:W-:Y:S08]  /*59c0*/  HMMA.16816.F32.BF16 R24, R168.reuse, R172, R24 ;  /* 0x000000aca818723c */ /* 0x040ff00000041818 */
[-C--:B------:R-:W-:Y:S08]  /*59d0*/  HMMA.16816.F32.BF16 R28, R168, R174.reuse, R28 ;  /* 0x000000aea81c723c */ /* 0x080ff0000004181c */
[C---:B------:R-:W-:Y:S01]  /*59e0*/  HMMA.16816.F32.BF16 R32, R160.reuse, R174, R32 ;  /* 0x000000aea020723c */ /* 0x040fe20000041820 */
[----:B------:R-:W-:Y:S07]  /*59f0*/  LDSM.16.M88.4 R172, [R123+0x1400] ;  /* 0x001400007bac783b */ /* 0x000fee0000000200 */
[-C--:B---3--:R-:W-:Y:S08]  /*5a00*/  HMMA.16816.F32.BF16 R36, R160, R176.reuse, R36 ;  /* 0x000000b0a024723c */ /* 0x088ff00000041824 */
[C---:B------:R-:W-:Y:S08]  /*5a10*/  HMMA.16816.F32.BF16 R40, R168.reuse, R176, R40 ;  /* 0x000000b0a828723c */ /* 0x040ff00000041828 */
[-C--:B------:R-:W-:Y:S01]  /*5a20*/  HMMA.16816.F32.BF16 R44, R168, R178.reuse, R44 ;  /* 0x000000b2a82c723c */ /* 0x080fe2000004182c */
[----:B------:R-:W2:Y:S07]  /*5a30*/  LDSM.16.M88.4 R168, [R182+0x3000] ;  /* 0x00300000b6a8783b */ /* 0x000eae0000000200 */
[----:B------:R-:W-:Y:S01]  /*5a40*/  HMMA.16816.F32.BF16 R48, R160, R178, R48 ;  /* 0x000000b2a030723c */ /* 0x000fe20000041830 */
[----:B------:R-:W3:Y:S07]  /*5a50*/  LDSM.16.M88.4 R160, [R123+0x1000] ;  /* 0x001000007ba0783b */ /* 0x000eee0000000200 */
[-C--:B-1----:R-:W-:Y:S08]  /*5a60*/  HMMA.16816.F32.BF16 R4, R156, R164.reuse, R4 ;  /* 0x000000a49c04723c */ /* 0x082ff00000041804 */
[C---:B--2---:R-:W-:Y:S08]  /*5a70*/  HMMA.16816.F32.BF16 R8, R168.reuse, R164, R8 ;  /* 0x000000a4a808723c */ /* 0x044ff00000041808 */
[-C--:B------:R-:W-:Y:S08]  /*5a80*/  HMMA.16816.F32.BF16 R12, R168, R166.reuse, R12 ;  /* 0x000000a6a80c723c */ /* 0x080ff0000004180c */
[C---:B------:R-:W-:Y:S01]  /*5a90*/  HMMA.16816.F32.BF16 R16, R156.reuse, R166, R16 ;  /* 0x000000a69c10723c */ /* 0x040fe20000041810 */
[----:B------:R-:W-:Y:S07]  /*5aa0*/  LDSM.16.M88.4 R164, [R190] ;  /* 0x00000000bea4783b */ /* 0x000fee0000000200 */
[-C--:B---3--:R-:W-:Y:S08]  /*5ab0*/  HMMA.16816.F32.BF16 R20, R156, R160.reuse, R20 ;  /* 0x000000a09c14723c */ /* 0x088ff00000041814 */
[C---:B------:R-:W-:Y:S08]  /*5ac0*/  HMMA.16816.F32.BF16 R24, R168.reuse, R160, R24 ;  /* 0x000000a0a818723c */ /* 0x040ff00000041818 */
[-C--:B------:R-:W-:Y:S08]  /*5ad0*/  HMMA.16816.F32.BF16 R28, R168, R162.reuse, R28 ;  /* 0x000000a2a81c723c */ /* 0x080ff0000004181c */
[C---:B------:R-:W-:Y:S01]  /*5ae0*/  HMMA.16816.F32.BF16 R32, R156.reuse, R162, R32 ;  /* 0x000000a29c20723c */ /* 0x040fe20000041820 */
[----:B------:R-:W1:Y:S07]  /*5af0*/  LDSM.16.M88.4 R160, [R183+0x2000] ;  /* 0x00200000b7a0783b */ /* 0x000e6e0000000200 */
[-C--:B------:R-:W-:Y:S08]  /*5b00*/  HMMA.16816.F32.BF16 R36, R156, R172.reuse, R36 ;  /* 0x000000ac9c24723c */ /* 0x080ff00000041824 */
[C---:B------:R-:W-:Y:S08]  /*5b10*/  HMMA.16816.F32.BF16 R40, R168.reuse, R172, R40 ;  /* 0x000000aca828723c */ /* 0x040ff00000041828 */
[-C--:B------:R-:W-:Y:S01]  /*5b20*/  HMMA.16816.F32.BF16 R44, R168, R174.reuse, R44 ;  /* 0x000000aea82c723c */ /* 0x080fe2000004182c */
[----:B------:R-:W2:Y:S07]  /*5b30*/  LDSM.16.M88.4 R168, [R183+0x3000] ;  /* 0x00300000b7a8783b */ /* 0x000eae0000000200 */
[----:B------:R-:W-:Y:S01]  /*5b40*/  HMMA.16816.F32.BF16 R48, R156, R174, R48 ;  /* 0x000000ae9c30723c */ /* 0x000fe20000041830 */
[----:B------:R-:W3:Y:S06]  /*5b50*/  LDSM.16.M88.4 R156, [R189] ;  /* 0x00000000bd9c783b */ /* 0x000eec0000000200 */
[----:B------:R-:W4:Y:S01]  /*5b60*/  LDSM.16.M88.4 R172, [R188] ;  /* 0x00000000bcac783b */ /* 0x000f220000000200 */
[-C--:B-1----:R-:W-:Y:S08]  /*5b70*/  HMMA.16816.F32.BF16 R4, R160, R164.reuse, R4 ;  /* 0x000000a4a004723c */ /* 0x082ff00000041804 */
[C---:B--2---:R-:W-:Y:S08]  /*5b80*/  HMMA.16816.F32.BF16 R8, R168.reuse, R164, R8 ;  /* 0x000000a4a808723c */ /* 0x044ff00000041808 */
[-C--:B------:R-:W-:Y:S08]  /*5b90*/  HMMA.16816.F32.BF16 R12, R168, R166.reuse, R12 ;  /* 0x000000a6a80c723c */ /* 0x080ff0000004180c */
[C---:B------:R-:W-:Y:S01]  /*5ba0*/  HMMA.16816.F32.BF16 R16, R160.reuse, R166, R16 ;  /* 0x000000a6a010723c */ /* 0x040fe20000041810 */
[----:B------:R-:W-:Y:S07]  /*5bb0*/  LDSM.16.M88.4 R164, [R123+0x1800] ;  /* 0x001800007ba4783b */ /* 0x000fee0000000200 */
[-C--:B---3--:R-:W-:Y:S08]  /*5bc0*/  HMMA.16816.F32.BF16 R20, R160, R156.reuse, R20 ;  /* 0x0000009ca014723c */ /* 0x088ff00000041814 */
[C---:B------:R-:W-:Y:S08]  /*5bd0*/  HMMA.16816.F32.BF16 R24, R168.reuse, R156, R24 ;  /* 0x0000009ca818723c */ /* 0x040ff00000041818 */
[-C--:B------:R-:W-:Y:S08]  /*5be0*/  HMMA.16816.F32.BF16 R28, R168, R158.reuse, R28 ;  /* 0x0000009ea81c723c */ /* 0x080ff0000004181c */
[C---:B------:R-:W-:Y:S01]  /*5bf0*/  HMMA.16816.F32.BF16 R32, R160.reuse, R158, R32 ;  /* 0x0000009ea020723c */ /* 0x040fe20000041820 */
[----:B------:R-:W1:Y:S07]  /*5c00*/  LDSM.16.M88.4 R156, [R182+0x4000] ;  /* 0x00400000b69c783b */ /* 0x000e6e0000000200 */
[-C--:B----4-:R-:W-:Y:S08]  /*5c10*/  HMMA.16816.F32.BF16 R36, R160, R172.reuse, R36 ;  /* 0x000000aca024723c */ /* 0x090ff00000041824 */
[C---:B------:R-:W-:Y:S08]  /*5c20*/  HMMA.16816.F32.BF16 R40, R168.reuse, R172, R40 ;  /* 0x000000aca828723c */ /* 0x040ff00000041828 */
[-C--:B------:R-:W-:Y:S01]  /*5c30*/  HMMA.16816.F32.BF16 R44, R168, R174.reuse, R44 ;  /* 0x000000aea82c723c */ /* 0x080fe2000004182c */
[----:B------:R-:W2:Y:S07]  /*5c40*/  LDSM.16.M88.4 R168, [R182+0x5000] ;  /* 0x00500000b6a8783b */ /* 0x000eae0000000200 */
[----:B------:R-:W-:Y:S01]  /*5c50*/  HMMA.16816.F32.BF16 R48, R160, R174, R48 ;  /* 0x000000aea030723c */ /* 0x000fe20000041830 */
[----:B------:R-:W3:Y:S06]  /*5c60*/  LDSM.16.M88.4 R160, [R123+0x1c00] ;  /* 0x001c00007ba0783b */ /* 0x000eec0000000200 */
[----:B------:R-:W4:Y:S01]  /*5c70*/  LDSM.16.M88.4 R172, [R123+0x2000] ;  /* 0x002000007bac783b */ /* 0x000f220000000200 */
        /* <DEDUP_REMOVED lines=15> */
[----:B------:R-:W3:Y:S06]  /*5d70*/  LDSM.16.M88.4 R156, [R186] ;  /* 0x00000000ba9c783b */ /* 0x000eec0000000200 */
[----:B------:R-:W4:Y:S01]  /*5d80*/  LDSM.16.M88.4 R172, [R185] ;  /* 0x00000000b9ac783b */ /* 0x000f220000000200 */
[----:B------:R-:W-:Y:S04]  /*5d90*/  DEPBAR.LE SB0, 0x0 ;  /* 0x000080000000791a */ /* 0x000fe80000000000 */
[-C--:B-1----:R-:W-:Y:S01]  /*5da0*/  HMMA.16816.F32.BF16 R4, R160, R164.reuse, R4 ;  /* 0x000000a4a004723c */ /* 0x082fe20000041804 */
[----:B------:R-:W-:Y:S07]  /*5db0*/  BAR.SYNC.DEFER_BLOCKING 0x0 ;  /* 0x0000000000007b1d */ /* 0x000fee0000010000 */
[C---:B--2---:R-:W-:Y:S08]  /*5dc0*/  HMMA.16816.F32.BF16 R8, R168.reuse, R164, R8 ;  /* 0x000000a4a808723c */ /* 0x044ff00000041808 */
[-C--:B------:R-:W-:Y:S08]  /*5dd0*/  HMMA.16816.F32.BF16 R12, R168, R166.reuse, R12 ;  /* 0x000000a6a80c723c */ /* 0x080ff0000004180c */
[C---:B------:R-:W-:Y:S08]  /*5de0*/  HMMA.16816.F32.BF16 R16, R160.reuse, R166, R16 ;  /* 0x000000a6a010723c */ /* 0x040ff00000041810 */
[-C--:B---3--:R-:W-:Y:S08]  /*5df0*/  HMMA.16816.F32.BF16 R20, R160, R156.reuse, R20 ;  /* 0x0000009ca014723c */ /* 0x088ff00000041814 */
[C---:B------:R-:W-:Y:S08]  /*5e00*/  HMMA.16816.F32.BF16 R24, R168.reuse, R156, R24 ;  /* 0x0000009ca818723c */ /* 0x040ff00000041818 */
[-C--:B------:R-:W-:Y:S08]  /*5e10*/  HMMA.16816.F32.BF16 R28, R168, R158.reuse, R28 ;  /* 0x0000009ea81c723c */ /* 0x080ff0000004181c */
[C---:B------:R-:W-:Y:S08]  /*5e20*/  HMMA.16816.F32.BF16 R32, R160.reuse, R158, R32 ;  /* 0x0000009ea020723c */ /* 0x040ff00000041820 */
[-C--:B----4-:R-:W-:Y:S08]  /*5e30*/  HMMA.16816.F32.BF16 R36, R160, R172.reuse, R36 ;  /* 0x000000aca024723c */ /* 0x090ff00000041824 */
[C---:B------:R-:W-:Y:S08]  /*5e40*/  HMMA.16816.F32.BF16 R40, R168.reuse, R172, R40 ;  /* 0x000000aca828723c */ /* 0x040ff00000041828 */
[-C--:B------:R-:W-:Y:S08]  /*5e50*/  HMMA.16816.F32.BF16 R44, R168, R174.reuse, R44 ;  /* 0x000000aea82c723c */ /* 0x080ff0000004182c */
[----:B------:R-:W-:Y:S01]  /*5e60*/  HMMA.16816.F32.BF16 R48, R160, R174, R48 ;  /* 0x000000aea030723c */ /* 0x000fe20000041830 */
[----:B------:R-:W-:Y:S07]  /*5e70*/  @!UPT UIADD3 URZ, URZ, URZ, URZ ;  /* 0x0000003f3f3ff290 */ /* 0x000fee000fffe03f */
[----:B------:R-:W-:-:S11]  /*5e80*/  @!P2 BRA `(.L_x_54) ;  /* 0x000002b00000a947 */ /* 0x000fd60003800000 */
[----:B------:R-:W-:Y:S04]  /*5e90*/  IADD3 R3, -R229, 0x30, RZ ;  /* 0x00000030e5037810 */ /* 0x000fe80007ffe1ff */
[----:B------:R-:W-:Y:S11]  /*5ea0*/  ISETP.GE.AND P0, PT, R3, 0x21, PT ;  /* 0x000000210300780c */ /* 0x000ff60003f06270 */
[----:B------:R-:W-:Y:S02]  /*5eb0*/  @!UPT UIADD3 URZ, URZ, URZ, URZ ;  /* 0x0000003f3f3ff290 */ /* 0x000fe4000fffe03f */
[----:B------:R-:W-:Y:S01]  /*5ec0*/  @P0 IMAD.MOV.U32 R156, RZ, RZ, c[0x0][0x1e0] ;  /* 0x00007800ff9c0624 */ /* 0x000fe200078e00ff */
[----:B------:R-:W-:Y:S01]  /*5ed0*/  @P0 IADD3 R117, R194, -0x1, RZ ;  /* 0xffffffffc2750810 */ /* 0x000fe20007ffe0ff */
[----:B------:R-:W-:Y:S03]  /*5ee0*/  @P0 IMAD.MOV.U32 R158, RZ, RZ, 0x5 ;  /* 0x00000005ff9e0424 */ /* 0x000fe600078e00ff */
[----:B------:R-:W-:Y:S02]  /*5ef0*/  @P0 SHF.R.S32.HI R118, RZ, 0x1f, R117 ;  /* 0x0000001fff760819 */ /* 0x000fe40000011475 */
[C---:B------:R-:W-:Y:S02]  /*5f00*/  @P0 SHF.L.U64.HI R159, R156.reuse, R158, c[0x0][0x1e4] ;  /* 0x000079009c9f0619 */ /* 0x040fe4000001029e */
[----:B------:R-:W-:Y:S01]  /*5f10*/  @P0 SHF.L.U32 R158, R156, 0x5, RZ ;  /* 0x000000059c9e0819 */ /* 0x000fe200000006ff */
[----:B------:R-:W-:Y:S02]  /*5f20*/  @P0 IMAD R118, R118, c[0x0][0x1e0], RZ ;  /* 0x0000780076760a24 */ /* 0x000fe400078e02ff */
[C---:B------:R-:W-:Y:S04]  /*5f30*/  @P0 IMAD.WIDE.U32 R156, R117.reuse, c[0x0][0x1e0], RZ ;  /* 0x00007800759c0a25 */ /* 0x040fe800078e00ff */
[----:B------:R-:W-:Y:S04]  /*5f40*/  @P0 IMAD R118, R117, c[0x0][0x1e4], R118 ;  /* 0x0000790075760a24 */ /* 0x000fe800078e0276 */
[----:B------:R-:W-:Y:S02]  /*5f50*/  @P0 IMAD.IADD R118, R157, 0x1, R118 ;  /* 0x000000019d760824 */ /* 0x000fe400078e0276 */
[----:B------:R-:W-:Y:S04]  /*5f60*/  @P0 IMAD.WIDE.U32 R156, R156, 0x30, R158 ;  /* 0x000000309c9c0825 */ /* 0x000fe800078e009e */
[----:B------:R-:W-:Y:S01]  /*5f70*/  @P0 IMAD R118, R118, 0x30, RZ ;  /* 0x0000003076760824 */ /* 0x000fe200078e02ff */
[----:B------:R-:W-:Y:S04]  /*5f80*/  @P0 IADD3 R117, P1, R220, R156, RZ ;  /* 0x0000009cdc750210 */ /* 0x000fe80007f3e0ff */
[----:B------:R-:W-:Y:S02]  /*5f90*/  @P0 IADD3.X R160, R219, R118, R157, P1, !PT ;  /* 0x00000076dba00210 */ /* 0x000fe40000ffe49d */
[----:B------:R-:W-:Y:S11]  /*5fa0*/  ISETP.GE.AND P1, PT, R3, 0x1, PT ;  /* 0x000000010300780c */ /* 0x000ff60003f26270 */
[----:B------:R-:W-:Y:S02]  /*5fb0*/  @!UPT UIADD3 URZ, URZ, URZ, URZ ;  /* 0x0000003f3f3ff290 */ /* 0x000fe4000fffe03f */
[----:B------:R-:W-:Y:S01]  /*5fc0*/  @P1 IADD3 R3, R194, -0x1, RZ ;  /* 0xffffffffc2031810 */ /* 0x000fe20007ffe0ff */
[----:B------:R-:W-:Y:S01]  /*5fd0*/  @P1 IMAD.MOV.U32 R157, RZ, RZ, R219 ;  /* 0x000000ffff9d1224 */ /* 0x000fe200078e00db */
[----:B------:R-:W-:Y:S02]  /*5fe0*/  @P1 MOV R156, R220 ;  /* 0x000000dc009c1202 */ /* 0x000fe40000000f00 */
[----:B------:R-:W-:Y:S01]  /*5ff0*/  @P1 SHF.R.S32.HI R118, RZ, 0x1f, R3 ;  /* 0x0000001fff761819 */ /* 0x000fe20000011403 */
[C---:B------:R-:W-:Y:S04]  /*6000*/  @P1 IMAD.WIDE.U32 R158, R3.reuse, c[0x0][0x1e0], RZ ;  /* 0x00007800039e1a25 */ /* 0x040fe800078e00ff */
[----:B------:R-:W-:Y:S02]  /*6010*/  @P1 IMAD R118, R118, c[0x0][0x1e0], RZ ;  /* 0x0000780076761a24 */ /* 0x000fe400078e02ff */
[----:B------:R-:W-:Y:S04]  /*6020*/  @P1 IMAD.WIDE.U32 R156, R158, 0x30, R156 ;  /* 0x000000309e9c1825 */ /* 0x000fe800078e009c */
[----:B------:R-:W-:Y:S01]  /*6030*/  @P1 IMAD R3, R3, c[0x0][0x1e4], R118 ;  /* 0x0000790003031a24 */ /* 0x000fe200078e0276 */
[C---:B------:R-:W-:Y:S03]  /*6040*/  @P1 LEA R158, P6, R156.reuse, c[0x0][0x1c8], 0x1 ;  /* 0x000072009c9e1a11 */ /* 0x040fe600078c08ff */
[----:B------:R-:W-:Y:S04]  /*6050*/  @P1 IMAD.IADD R3, R159, 0x1, R3 ;  /* 0x000000019f031824 */ /* 0x000fe800078e0203 */
[----:B------:R-:W-:Y:S05]  /*6060*/  @P1 IMAD R3, R3, 0x30, RZ ;  /* 0x0000003003031824 */ /* 0x000fea00078e02ff */
[----:B------:R-:W-:Y:S04]  /*6070*/  @P1 IADD3 R3, R157, R3, RZ ;  /* 0x000000039d031210 */ /* 0x000fe80007ffe0ff */
[----:B------:R-:W-:Y:S02]  /*6080*/  @P1 LEA.HI.X R159, R156, c[0x0][0x1cc], R3, 0x1, P6 ;  /* 0x000073009c9f1a11 */ /* 0x000fe400030f0c03 */
[C---:B------:R-:W-:Y:S03]  /*6090*/  @P0 LEA R156, P6, R117.reuse, c[0x0][0x1c8], 0x1 ;  /* 0x00007200759c0a11 */ /* 0x040fe600078c08ff */
[----:B------:R-:W-:Y:S01]  /*60a0*/  @!PT LDS RZ, [RZ] ;  /* 0x00000000fffff984 */ /* 0x000fe20000000800 */
[----:B------:R-:W-:Y:S01]  /*60b0*/  @!PT LDS RZ, [RZ] ;  /* 0x00000000fffff984 */ /* 0x000fe20000000800 */
[----:B------:R-:W-:Y:S01]  /*60c0*/  @!PT LDS RZ, [RZ] ;  /* 0x00000000fffff984 */ /* 0x000fe20000000800 */
[----:B------:R1:W-:Y:S01]  /*60d0*/  @P1 LDGSTS.E.BYPASS.LTC128B.128 [R193+0x3c80], [R158.64], !P3 ;  /* 0x03c800009ec11fae */ /* 0x0003e2000d901d46 */
[----:B------:R-:W-:Y:S04]  /*60e0*/  @P0 LEA.HI.X R157, R117, c[0x0][0x1cc], R160, 0x1, P6 ;  /* 0x00007300759d0a11 */ /* 0x000fe800030f0ca0 */
[----:B------:R1:W-:Y:S05]  /*60f0*/  @P1 LDGSTS.E.BYPASS.LTC128B.128 [R193+0x4880], [R158.64+0x40], !P4 ;  /* 0x048800409ec11fae */ /* 0x0003ea000e101d46 */
[----:B------:R1:W-:Y:S05]  /*6100*/  @P1 LDGSTS.E.BYPASS.LTC128B.128 [R193+0x5480], [R158.64+0x80], !P5 ;  /* 0x054800809ec11fae */ /* 0x0003ea000e901d46 */
[----:B------:R1:W-:Y:S05]  /*6110*/  @P0 LDGSTS.E.BYPASS.LTC128B.128 [R193+0x4480], [R156.64], !P3 ;  /* 0x044800009cc10fae */ /* 0x0003ea000d901d46 */
[----:B------:R1:W-:Y:S05]  /*6120*/  @P0 LDGSTS.E.BYPASS.LTC128B.128 [R193+0x5080], [R156.64+0x40], !P4 ;  /* 0x050800409cc10fae */ /* 0x0003ea000e101d46 */
[----:B------:R1:W-:Y:S02]  /*6130*/  @P0 LDGSTS.E.BYPASS.LTC128B.128 [R193+0x5c80], [R156.64+0x80], !P5 ;  /* 0x05c800809cc10fae */ /* 0x0003e4000e901d46 */
.L_x_54:
[----:B------:R-:W-:Y:S05]  /*6140*/  BSYNC B0 ;  /* 0x0000000000007941 */ /* 0x000fea0003800000 */
.L_x_53:
[----:B------:R-:W-:Y:S01]  /*6150*/  FMNMX.FTZ R117, R6, R121, !PT ;  /* 0x0000007906757209 */ /* 0x000fe20007810000 */
[----:B------:R-:W0:Y:S01]  /*6160*/  LDGDEPBAR ;  /* 0x00000000000079af */ /* 0x000e220000000000 */
        /* <DEDUP_REMOVED lines=32> */
[----:B------:R-:W-:Y:S01]  /*6370*/  SHFL.BFLY PT, R121, R117, 0x2, 0x1f ;  /* 0x0c401f0075797f89 */ /* 0x000fe200000e0000 */
[----:B------:R-:W-:Y:S02]  /*6380*/  FMNMX.FTZ R3, R49, R3, !PT ;  /* 0x0000000331037209 */ /* 0x000fe40007810000 */
[----:B------:R-:W-:Y:S02]  /*6390*/  FMNMX.FTZ R118, R44, R118, !PT ;  /* 0x000000762c767209 */ /* 0x000fe40007810000 */
[----:B------:R-:W-:Y:S02]  /*63a0*/  IADD3 R194, R194, -0x1, RZ ;  /* 0xffffffffc2c27810 */ /* 0x000fe40007ffe0ff */
[----:B------:R-:W-:Y:S01]  /*63b0*/  FMNMX.FTZ R118, R45, R118, !PT ;  /* 0x000000762d767209 */ /* 0x000fe20007810000 */
[----:B------:R-:W-:Y:S08]  /*63c0*/  SHFL.BFLY PT, R120, R3, 0x2, 0x1f ;  /* 0x0c401f0003787f89 */ /* 0x000ff000000e0000 */
[----:B------:R-:W2:Y:S02]  /*63d0*/  SHFL.BFLY PT, R122, R118, 0x2, 0x1f ;  /* 0x0c401f00767a7f89 */ /* 0x000ea400000e0000 */
[----:B--2---:R-:W-:Y:S02]  /*63e0*/  FMNMX.FTZ R118, R118, R122, !PT ;  /* 0x0000007a76767209 */ /* 0x004fe40007810000 */
[----:B------:R-:W-:Y:S02]  /*63f0*/  FMNMX.FTZ R117, R117, R121, !PT ;  /* 0x0000007975757209 */ /* 0x000fe40007810000 */
[----:B------:R-:W-:Y:S02]  /*6400*/  FMNMX.FTZ R3, R3, R120, !PT ;  /* 0x0000007803037209 */ /* 0x000fe40007810000 */
[----:B-1----:R-:W-:Y:S01]  /*6410*/  SHFL.BFLY PT, R157, R118, 0x1, 0x1f ;  /* 0x0c201f00769d7f89 */ /* 0x002fe200000e0000 */
[----:B------:R-:W-:Y:S04]  /*6420*/  FMNMX.FTZ R120, R10, R119, !PT ;  /* 0x000000770a787209 */ /* 0x000fe80007810000 */
[----:B------:R-:W-:Y:S03]  /*6430*/  FMNMX.FTZ R120, R11, R120, !PT ;  /* 0x000000780b787209 */ /* 0x000fe60007810000 */
[----:B------:R-:W1:Y:S01]  /*6440*/  SHFL.BFLY PT, R121, R117, 0x1, 0x1f ;  /* 0x0c201f0075797f89 */ /* 0x000e6200000e0000 */
[----:B------:R-:W-:Y:S04]  /*6450*/  FMNMX.FTZ R120, R14, R120, !PT ;  /* 0x000000780e787209 */ /* 0x000fe80007810000 */
[----:B------:R-:W-:Y:S03]  /*6460*/  FMNMX.FTZ R120, R15, R120, !PT ;  /* 0x000000780f787209 */ /* 0x000fe60007810000 */
[----:B------:R-:W2:Y:S01]  /*6470*/  SHFL.BFLY PT, R156, R3, 0x1, 0x1f ;  /* 0x0c201f00039c7f89 */ /* 0x000ea200000e0000 */
[----:B------:R-:W-:Y:S04]  /*6480*/  FMNMX.FTZ R120, R26, R120, !PT ;  /* 0x000000781a787209 */ /* 0x000fe80007810000 */
[----:B------:R-:W-:Y:S02]  /*6490*/  FMNMX.FTZ R120, R27, R120, !PT ;  /* 0x000000781b787209 */ /* 0x000fe40007810000 */
[----:B-1----:R-:W-:Y:S05]  /*64a0*/  FMNMX.FTZ R121, R117, R121, !PT ;  /* 0x0000007975797209 */ /* 0x002fea0007810000 */
[C---:B------:R-:W-:Y:S02]  /*64b0*/  FADD.FTZ R2, -R121.reuse, R2 ;  /* 0x0000000279027221 */ /* 0x040fe40000010100 */
[----:B------:R-:W-:Y:S01]  /*64c0*/  FMUL.FTZ R161, R121, c[0x0][0x2d0] ;  /* 0x0000b40079a17a20 */ /* 0x000fe20000410000 */
[----:B--2---:R-:W-:Y:S01]  /*64d0*/  FMNMX.FTZ R122, R3, R156, !PT ;  /* 0x0000009c037a7209 */ /* 0x004fe20007810000 */
[----:B------:R-:W-:Y:S01]  /*64e0*/  FMUL.FTZ R2, R2, c[0x0][0x2d0] ;  /* 0x0000b40002027a20 */ /* 0x000fe20000410000 */
[----:B------:R-:W-:Y:S01]  /*64f0*/  FMNMX.FTZ R3, R30, R120, !PT ;  /* 0x000000781e037209 */ /* 0x000fe20007810000 */
[--C-:B------:R-:W-:Y:S01]  /*6500*/  FFMA.FTZ R22, R22, c[0x0][0x2d0], -R161.reuse ;  /* 0x0000b40016167a23 */ /* 0x100fe200000108a1 */
[----:B------:R-:W-:Y:S01]  /*6510*/  FMNMX.FTZ R120, R118, R157, !PT ;  /* 0x0000009d76787209 */ /* 0x000fe20007810000 */
[C---:B------:R-:W-:Y:S01]  /*6520*/  FADD.FTZ R0, -R122.reuse, R0 ;  /* 0x000000007a007221 */ /* 0x040fe20000010100 */
[----:B------:R-:W-:Y:S01]  /*6530*/  FMNMX.FTZ R3, R31, R3, !PT ;  /* 0x000000031f037209 */ /* 0x000fe20007810000 */
[----:B------:R1:W2:Y:S01]  /*6540*/  MUFU.EX2 R118, R2 ;  /* 0x0000000200767308 */ /* 0x0002a20000000800 */
[----:B------:R-:W-:Y:S01]  /*6550*/  FMUL.FTZ R160, R122, c[0x0][0x2d0] ;  /* 0x0000b4007aa07a20 */ /* 0x000fe20000410000 */
[----:B------:R-:W-:Y:S01]  /*6560*/  LDSM.16.MT88.4 R156, [R180] ;  /* 0x00000000b49c783b */ /* 0x000fe20000004200 */
[----:B------:R-:W-:Y:S01]  /*6570*/  FMNMX.FTZ R117, R42, R3, !PT ;  /* 0x000000032a757209 */ /* 0x000fe20007810000 */
[----:B------:R-:W-:Y:S02]  /*6580*/  FMUL.FTZ R3, R0, c[0x0][0x2d0] ;  /* 0x0000b40000037a20 */ /* 0x000fe40000410000 */
[--C-:B------:R-:W-:Y:S01]  /*6590*/  FFMA.FTZ R4, R4, c[0x0][0x2d0], -R160.reuse ;  /* 0x0000b40004047a23 */ /* 0x100fe200000108a0 */
[----:B------:R-:W-:Y:S01]  /*65a0*/  FMNMX.FTZ R0, R43, R117, !PT ;  /* 0x000000752b007209 */ /* 0x000fe20007810000 */
[--C-:B------:R-:W-:Y:S02]  /*65b0*/  FFMA.FTZ R20, R20, c[0x0][0x2d0], -R160.reuse ;  /* 0x0000b40014147a23 */ /* 0x100fe400000108a0 */
[----:B------:R3:W4:Y:S01]  /*65c0*/  MUFU.EX2 R117, R3 ;  /* 0x0000000300757308 */ /* 0x0007220000000800 */
[----:B------:R-:W-:Y:S01]  /*65d0*/  FMNMX.FTZ R0, R46, R0, !PT ;  /* 0x000000002e007209 */ /* 0x000fe20007810000 */
[--C-:B------:R-:W-:Y:S02]  /*65e0*/  FFMA.FTZ R21, R21, c[0x0][0x2d0], -R160.reuse ;  /* 0x0000b40015157a23 */ /* 0x100fe400000108a0 */
[--C-:B------:R-:W-:Y:S01]  /*65f0*/  FFMA.FTZ R23, R23, c[0x0][0x2d0], -R161.reuse ;  /* 0x0000b40017177a23 */ /* 0x100fe200000108a1 */
[----:B------:R-:W-:Y:S01]  /*6600*/  FMNMX.FTZ R0, R47, R0, !PT ;  /* 0x000000002f007209 */ /* 0x000fe20007810000 */
[--C-:B------:R-:W-:Y:S02]  /*6610*/  FFMA.FTZ R32, R32, c[0x0][0x2d0], -R160.reuse ;  /* 0x0000b40020207a23 */ /* 0x100fe400000108a0 */
[----:B------:R-:W-:Y:S02]  /*6620*/  FFMA.FTZ R33, R33, c[0x0][0x2d0], -R160 ;  /* 0x0000b40021217a23 */ /* 0x000fe400000108a0 */
[----:B------:R-:W-:Y:S01]  /*6630*/  MUFU.EX2 R162, R4 ;  /* 0x0000000400a27308 */ /* 0x000fe20000000800 */
[--C-:B------:R-:W-:Y:S02]  /*6640*/  FFMA.FTZ R34, R34, c[0x0][0x2d0], -R161.reuse ;  /* 0x0000b40022227a23 */ /* 0x100fe400000108a1 */
[--C-:B------:R-:W-:Y:S02]  /*6650*/  FFMA.FTZ R35, R35, c[0x0][0x2d0], -R161.reuse ;  /* 0x0000b40023237a23 */ /* 0x100fe400000108a1 */
[----:B-1----:R-:W-:Y:S02]  /*6660*/  FADD.FTZ R2, -R120, R116 ;  /* 0x0000007478027221 */ /* 0x002fe40000010100 */
[----:B--2---:R-:W-:Y:S02]  /*6670*/  FMUL.FTZ R54, R118, R54 ;  /* 0x0000003676367220 */ /* 0x004fe40000410000 */
[----:B------:R-:W-:Y:S01]  /*6680*/  FMUL.FTZ R2, R2, c[0x0][0x2d0] ;  /* 0x0000b40002027a20 */ /* 0x000fe20000410000 */
[----:B------:R-:W-:Y:S01]  /*6690*/  MUFU.EX2 R198, R20 ;  /* 0x0000001400c67308 */ /* 0x000fe20000000800 */
[C---:B------:R-:W-:Y:S02]  /*66a0*/  FMUL.FTZ R55, R118.reuse, R55 ;  /* 0x0000003776377220 */ /* 0x040fe40000410000 */
[C---:B------:R-:W-:Y:S01]  /*66b0*/  FMUL.FTZ R66, R118.reuse, R66 ;  /* 0x0000004276427220 */ /* 0x040fe20000410000 */
[----:B---3--:R-:W1:Y:S01]  /*66c0*/  SHFL.BFLY PT, R3, R0, 0x2, 0x1f ;  /* 0x0c401f0000037f89 */ /* 0x008e6200000e0000 */
[C---:B----4-:R-:W-:Y:S02]  /*66d0*/  FMUL.FTZ R52, R117.reuse, R52 ;  /* 0x0000003475347220 */ /* 0x050fe40000410000 */
[C---:B------:R-:W-:Y:S02]  /*66e0*/  FMUL.FTZ R53, R117.reuse, R53 ;  /* 0x0000003575357220 */ /* 0x040fe40000410000 */
[C---:B------:R-:W-:Y:S01]  /*66f0*/  FMUL.FTZ R64, R117.reuse, R64 ;  /* 0x0000004075407220 */ /* 0x040fe20000410000 */
[----:B------:R2:W3:Y:S01]  /*6700*/  MUFU.EX2 R116, R2 ;  /* 0x0000000200747308 */ /* 0x0004e20000000800 */
[C---:B------:R-:W-:Y:S02]  /*6710*/  FMUL.FTZ R65, R117.reuse, R65 ;  /* 0x0000004175417220 */ /* 0x040fe40000410000 */
[C---:B------:R-:W-:Y:S02]  /*6720*/  FMUL.FTZ R67, R118.reuse, R67 ;  /* 0x0000004376437220 */ /* 0x040fe40000410000 */
[C---:B------:R-:W-:Y:S02]  /*6730*/  FMUL.FTZ R68, R117.reuse, R68 ;  /* 0x0000004475447220 */ /* 0x040fe40000410000 */
[C---:B------:R-:W-:Y:S02]  /*6740*/  FMUL.FTZ R69, R117.reuse, R69 ;  /* 0x0000004575457220 */ /* 0x040fe40000410000 */
[C---:B------:R-:W-:Y:S01]  /*6750*/  FMUL.FTZ R70, R118.reuse, R70 ;  /* 0x0000004676467220 */ /* 0x040fe20000410000 */
[----:B------:R-:W-:Y:S01]  /*6760*/  MUFU.EX2 R199, R21 ;  /* 0x0000001500c77308 */ /* 0x000fe20000000800 */
[C---:B------:R-:W-:Y:S02]  /*6770*/  FMUL.FTZ R71, R118.reuse, R71 ;  /* 0x0000004776477220 */ /* 0x040fe40000410000 */
[C---:B------:R-:W-:Y:S02]  /*6780*/  FMUL.FTZ R80, R117.reuse, R80 ;  /* 0x0000005075507220 */ /* 0x040fe40000410000 */
[----:B------:R-:W-:Y:S02]  /*6790*/  FMUL.FTZ R81, R117, R81 ;  /* 0x0000005175517220 */ /* 0x000fe40000410000 */
[----:B------:R-:W-:Y:S01]  /*67a0*/  FMUL.FTZ R82, R118, R82 ;  /* 0x0000005276527220 */ /* 0x000fe20000410000 */
[----:B-1----:R-:W-:Y:S01]  /*67b0*/  FMNMX.FTZ R0, R0, R3, !PT ;  /* 0x0000000300007209 */ /* 0x002fe20007810000 */
[--C-:B------:R-:W-:Y:S01]  /*67c0*/  FFMA.FTZ R3, R7, c[0x0][0x2d0], -R161.reuse ;  /* 0x0000b40007037a23 */ /* 0x100fe200000108a1 */
[----:B------:R-:W-:Y:S01]  /*67d0*/  MUFU.EX2 R197, R22 ;  /* 0x0000001600c57308 */ /* 0x000fe20000000800 */
[C---:B------:R-:W-:Y:S02]  /*67e0*/  FMUL.FTZ R7, R118.reuse, R131 ;  /* 0x0000008376077220 */ /* 0x040fe40000410000 */
[----:B------:R-:W-:Y:S02]  /*67f0*/  FMUL.FTZ R83, R118, R83 ;  /* 0x0000005376537220 */ /* 0x000fe40000410000 */
[--C-:B--2---:R-:W-:Y:S02]  /*6800*/  FFMA.FTZ R2, R5, c[0x0][0x2d0], -R160.reuse ;  /* 0x0000b40005027a23 */ /* 0x104fe400000108a0 */
[C---:B------:R-:W-:Y:S02]  /*6810*/  FMUL.FTZ R5, R117.reuse, R129 ;  /* 0x0000008175057220 */ /* 0x040fe40000410000 */
[C---:B---3--:R-:W-:Y:S01]  /*6820*/  FMUL.FTZ R56, R116.reuse, R56 ;  /* 0x0000003874387220 */ /* 0x048fe20000410000 */
[----:B------:R1:W-:Y:S01]  /*6830*/  MUFU.EX2 R207, R2 ;  /* 0x0000000200cf7308 */ /* 0x0003e20000000800 */
[C---:B------:R-:W-:Y:S02]  /*6840*/  FMUL.FTZ R57, R116.reuse, R57 ;  /* 0x0000003974397220 */ /* 0x040fe40000410000 */
[C---:B------:R-:W-:Y:S02]  /*6850*/  FMUL.FTZ R60, R116.reuse, R60 ;  /* 0x0000003c743c7220 */ /* 0x040fe40000410000 */
[C---:B------:R-:W-:Y:S02]  /*6860*/  FMUL.FTZ R61, R116.reuse, R61 ;  /* 0x0000003d743d7220 */ /* 0x040fe40000410000 */
[C---:B------:R-:W-:Y:S02]  /*6870*/  FMUL.FTZ R72, R116.reuse, R72 ;  /* 0x0000004874487220 */ /* 0x040fe40000410000 */
[C---:B------:R-:W-:Y:S01]  /*6880*/  FMUL.FTZ R73, R116.reuse, R73 ;  /* 0x0000004974497220 */ /* 0x040fe20000410000 */
[----:B------:R2:W-:Y:S01]  /*6890*/  MUFU.EX2 R206, R3 ;  /* 0x0000000300ce7308 */ /* 0x0005e20000000800 */
[C---:B------:R-:W-:Y:S02]  /*68a0*/  FMUL.FTZ R76, R116.reuse, R76 ;  /* 0x0000004c744c7220 */ /* 0x040fe40000410000 */
[----:B------:R-:W-:Y:S02]  /*68b0*/  FMUL.FTZ R77, R116, R77 ;  /* 0x0000004d744d7220 */ /* 0x000fe40000410000 */
[C---:B------:R-:W-:Y:S02]  /*68c0*/  FMUL.FTZ R84, R117.reuse, R84 ;  /* 0x0000005475547220 */ /* 0x040fe40000410000 */
[C---:B------:R-:W-:Y:S02]  /*68d0*/  FMUL.FTZ R85, R117.reuse, R85 ;  /* 0x0000005575557220 */ /* 0x040fe40000410000 */
[C---:B------:R-:W-:Y:S01]  /*68e0*/  FMUL.FTZ R86, R118.reuse, R86 ;  /* 0x0000005676567220 */ /* 0x040fe20000410000 */
[----:B------:R-:W-:Y:S01]  /*68f0*/  MUFU.EX2 R196, R23 ;  /* 0x0000001700c47308 */ /* 0x000fe20000000800 */
[----:B------:R-:W-:Y:S02]  /*6900*/  FMUL.FTZ R87, R118, R87 ;  /* 0x0000005776577220 */ /* 0x000fe40000410000 */
[----:B------:R-:W-:Y:S02]  /*6910*/  FMUL.FTZ R88, R116, R88 ;  /* 0x0000005874587220 */ /* 0x000fe40000410000 */
[--C-:B-1----:R-:W-:Y:S02]  /*6920*/  FFMA.FTZ R2, R6, c[0x0][0x2d0], -R161.reuse ;  /* 0x0000b40006027a23 */ /* 0x102fe400000108a1 */
[----:B------:R-:W-:Y:S02]  /*6930*/  FMUL.FTZ R6, R118, R130 ;  /* 0x0000008276067220 */ /* 0x000fe40000410000 */
[C---:B------:R-:W-:Y:S01]  /*6940*/  FMUL.FTZ R89, R116.reuse, R89 ;  /* 0x0000005974597220 */ /* 0x040fe20000410000 */
[----:B------:R1:W3:Y:S01]  /*6950*/  MUFU.EX2 R205, R2 ;  /* 0x0000000200cd7308 */ /* 0x0002e20000000800 */
[C---:B------:R-:W-:Y:S02]  /*6960*/  FMUL.FTZ R92, R116.reuse, R92 ;  /* 0x0000005c745c7220 */ /* 0x040fe40000410000 */
[----:B------:R-:W-:Y:S02]  /*6970*/  FMUL.FTZ R93, R116, R93 ;  /* 0x0000005d745d7220 */ /* 0x000fe40000410000 */
[--C-:B--2---:R-:W-:Y:S02]  /*6980*/  FFMA.FTZ R3, R16, c[0x0][0x2d0], -R160.reuse ;  /* 0x0000b40010037a23 */ /* 0x104fe400000108a0 */
[C---:B------:R-:W-:Y:S02]  /*6990*/  FMUL.FTZ R16, R117.reuse, R136 ;  /* 0x0000008875107220 */ /* 0x040fe40000410000 */
[--C-:B------:R-:W-:Y:S01]  /*69a0*/  FFMA.FTZ R136, R38, c[0x0][0x2d0], -R161.reuse ;  /* 0x0000b40026887a23 */ /* 0x100fe200000108a1 */
[----:B------:R2:W-:Y:S01]  /*69b0*/  MUFU.EX2 R208, R3 ;  /* 0x0000000300d07308 */ /* 0x0005e20000000800 */
[C---:B------:R-:W-:Y:S02]  /*69c0*/  FMUL.FTZ R96, R117.reuse, R96 ;  /* 0x0000006075607220 */ /* 0x040fe40000410000 */
[C---:B------:R-:W-:Y:S02]  /*69d0*/  FMUL.FTZ R97, R117.reuse, R97 ;  /* 0x0000006175617220 */ /* 0x040fe40000410000 */
[C---:B------:R-:W-:Y:S02]  /*69e0*/  FMUL.FTZ R98, R118.reuse, R98 ;  /* 0x0000006276627220 */ /* 0x040fe40000410000 */
[C---:B------:R-:W-:Y:S02]  /*69f0*/  FMUL.FTZ R99, R118.reuse, R99 ;  /* 0x0000006376637220 */ /* 0x040fe40000410000 */
[C---:B------:R-:W-:Y:S01]  /*6a00*/  FMUL.FTZ R100, R117.reuse, R100 ;  /* 0x0000006475647220 */ /* 0x040fe20000410000 */
[----:B------:R-:W-:Y:S01]  /*6a10*/  MUFU.EX2 R163, R136 ;  /* 0x0000008800a37308 */ /* 0x000fe20000000800 */
[----:B------:R-:W-:Y:S02]  /*6a20*/  FMUL.FTZ R101, R117, R101 ;  /* 0x0000006575657220 */ /* 0x000fe40000410000 */
[----:B------:R-:W-:Y:S01]  /*6a30*/  FMUL.FTZ R102, R118, R102 ;  /* 0x0000006676667220 */ /* 0x000fe20000410000 */
[----:B-1----:R-:W1:Y:S01]  /*6a40*/  SHFL.BFLY PT, R2, R0, 0x1, 0x1f ;  /* 0x0c201f0000027f89 */ /* 0x002e6200000e0000 */
[----:B---3--:R-:W-:Y:S01]  /*6a50*/  F2FP.BF16.PACK_AB R129, R206, R205 ;  /* 0x000000cdce81723e */ /* 0x008fe200000010ff */
[----:B------:R-:W-:Y:S02]  /*6a60*/  FMUL.FTZ R103, R118, R103 ;  /* 0x0000006776677220 */ /* 0x000fe40000410000 */
[C---:B------:R-:W-:Y:S02]  /*6a70*/  FMUL.FTZ R104, R116.reuse, R104 ;  /* 0x0000006874687220 */ /* 0x040fe40000410000 */
[C---:B------:R-:W-:Y:S01]  /*6a80*/  FMUL.FTZ R105, R116.reuse, R105 ;  /* 0x0000006974697220 */ /* 0x040fe20000410000 */
[----:B------:R-:W-:Y:S01]  /*6a90*/  MUFU.EX2 R195, R32 ;  /* 0x0000002000c37308 */ /* 0x000fe20000000800 */
[C---:B------:R-:W-:Y:S02]  /*6aa0*/  FMUL.FTZ R20, R116.reuse, R140 ;  /* 0x0000008c74147220 */ /* 0x040fe40000410000 */
[--C-:B--2---:R-:W-:Y:S02]  /*6ab0*/  FFMA.FTZ R3, R17, c[0x0][0x2d0], -R160.reuse ;  /* 0x0000b40011037a23 */ /* 0x104fe400000108a0 */
[----:B------:R-:W-:Y:S02]  /*6ac0*/  FMUL.FTZ R17, R117, R137 ;  /* 0x0000008975117220 */ /* 0x000fe40000410000 */
[--C-:B------:R-:W-:Y:S02]  /*6ad0*/  FFMA.FTZ R137, R49, c[0x0][0x2d0], -R160.reuse ;  /* 0x0000b40031897a23 */ /* 0x100fe400000108a0 */
[--C-:B------:R-:W-:Y:S01]  /*6ae0*/  FFMA.FTZ R140, R51, c[0x0][0x2d0], -R161.reuse ;  /* 0x0000b400338c7a23 */ /* 0x100fe200000108a1 */
[----:B------:R2:W3:Y:S01]  /*6af0*/  MUFU.EX2 R218, R3 ;  /* 0x0000000300da7308 */ /* 0x0004e20000000800 */
[----:B------:R-:W-:Y:S02]  /*6b00*/  FMUL.FTZ R21, R116, R141 ;  /* 0x0000008d74157220 */ /* 0x000fe40000410000 */
[C---:B------:R-:W-:Y:S02]  /*6b10*/  FMUL.FTZ R108, R117.reuse, R108 ;  /* 0x0000006c756c7220 */ /* 0x040fe40000410000 */
[----:B------:R-:W-:Y:S01]  /*6b20*/  FMUL.FTZ R109, R117, R109 ;  /* 0x0000006d756d7220 */ /* 0x000fe20000410000 */
[----:B-1----:R-:W-:Y:S01]  /*6b30*/  FMNMX.FTZ R2, R0, R2, !PT ;  /* 0x0000000200027209 */ /* 0x002fe20007810000 */
[--C-:B------:R-:W-:Y:S02]  /*6b40*/  FFMA.FTZ R0, R19, c[0x0][0x2d0], -R161.reuse ;  /* 0x0000b40013007a23 */ /* 0x100fe400000108a1 */
[----:B------:R-:W-:Y:S01]  /*6b50*/  FMUL.FTZ R19, R118, R139 ;  /* 0x0000008b76137220 */ /* 0x000fe20000410000 */
[----:B------:R-:W-:Y:S01]  /*6b60*/  MUFU.EX2 R168, R137 ;  /* 0x0000008900a87308 */ /* 0x000fe20000000800 */
[--C-:B------:R-:W-:Y:S01]  /*6b70*/  FFMA.FTZ R139, R37, c[0x0][0x2d0], -R160.reuse ;  /* 0x0000b400258b7a23 */ /* 0x100fe200000108a0 */
[----:B------:R-:W-:Y:S01]  /*6b80*/  F2FP.BF16.PACK_AB R37, R196, R197 ;  /* 0x000000c5c425723e */ /* 0x000fe200000010ff */
[C---:B------:R-:W-:Y:S02]  /*6b90*/  FMUL.FTZ R110, R118.reuse, R110 ;  /* 0x0000006e766e7220 */ /* 0x040fe40000410000 */
[----:B------:R-:W-:Y:S02]  /*6ba0*/  FMUL.FTZ R111, R118, R111 ;  /* 0x0000006f766f7220 */ /* 0x000fe40000410000 */
[C---:B------:R-:W-:Y:S02]  /*6bb0*/  FMUL.FTZ R112, R116.reuse, R112 ;  /* 0x0000007074707220 */ /* 0x040fe40000410000 */
[----:B------:R-:W-:Y:S01]  /*6bc0*/  FMUL.FTZ R113, R116, R113 ;  /* 0x0000007174717220 */ /* 0x000fe20000410000 */
[----:B------:R1:W-:Y:S01]  /*6bd0*/  MUFU.EX2 R216, R0 ;  /* 0x0000000000d87308 */ /* 0x0003e20000000800 */
[--C-:B------:R-:W-:Y:S01]  /*6be0*/  FFMA.FTZ R141, R36, c[0x0][0x2d0], -R160.reuse ;  /* 0x0000b400248d7a23 */ /* 0x100fe200000108a0 */
[----:B------:R-:W-:Y:S01]  /*6bf0*/  F2FP.BF16.PACK_AB R36, R199, R198 ;  /* 0x000000c6c724723e */ /* 0x000fe200000010ff */
[----:B--2---:R-:W-:Y:S01]  /*6c00*/  FFMA.FTZ R3, R18, c[0x0][0x2d0], -R161 ;  /* 0x0000b40012037a23 */ /* 0x004fe200000108a1 */
[----:B---3--:R-:W-:Y:S01]  /*6c10*/  F2FP.BF16.PACK_AB R130, R218, R208 ;  /* 0x000000d0da82723e */ /* 0x008fe200000010ff */
[----:B------:R-:W-:Y:S02]  /*6c20*/  FMUL.FTZ R18, R118, R138 ;  /* 0x0000008a76127220 */ /* 0x000fe40000410000 */
[----:B------:R-:W-:Y:S03]  /*6c30*/  FFMA.FTZ R138, R48, c[0x0][0x2d0], -R160 ;  /* 0x0000b400308a7a23 */ /* 0x000fe600000108a0 */
[----:B------:R-:W2:Y:S10]  /*6c40*/  MUFU.EX2 R217, R3 ;  /* 0x0000000300d97308 */ /* 0x000eb40000000800 */
[----:B------:R-:W-:Y:S01]  /*6c50*/  MUFU.EX2 R166, R139 ;  /* 0x0000008b00a67308 */ /* 0x000fe20000000800 */
[----:B-1----:R-:W-:Y:S02]  /*6c60*/  FADD.FTZ R0, -R2, R119 ;  /* 0x0000007702007221 */ /* 0x002fe40000010100 */
[----:B------:R-:W-:Y:S02]  /*6c70*/  FMUL.FTZ R119, R120, c[0x0][0x2d0] ;  /* 0x0000b40078777a20 */ /* 0x000fe40000410000 */
[----:B------:R-:W-:Y:S05]  /*6c80*/  FMUL.FTZ R0, R0, c[0x0][0x2d0] ;  /* 0x0000b40000007a20 */ /* 0x000fea0000410000 */
[----:B------:R1:W-:Y:S01]  /*6c90*/  MUFU.EX2 R167, R138 ;  /* 0x0000008a00a77308 */ /* 0x0003e20000000800 */
[--C-:B------:R-:W-:Y:S02]  /*6ca0*/  FFMA.FTZ R24, R24, c[0x0][0x2d0], -R119.reuse ;  /* 0x0000b40018187a23 */ /* 0x100fe40000010877 */
[--C-:B------:R-:W-:Y:S01]  /*6cb0*/  FFMA.FTZ R25, R25, c[0x0][0x2d0], -R119.reuse ;  /* 0x0000b40019197a23 */ /* 0x100fe20000010877 */
[----:B--2---:R-:W-:Y:S01]  /*6cc0*/  F2FP.BF16.PACK_AB R131, R216, R217 ;  /* 0x000000d9d883723e */ /* 0x004fe200000010ff */
[--C-:B------:R-:W-:Y:S02]  /*6cd0*/  FFMA.FTZ R3, R8, c[0x0][0x2d0], -R119.reuse ;  /* 0x0000b40008037a23 */ /* 0x100fe40000010877 */
[----:B------:R-:W-:Y:S02]  /*6ce0*/  FMUL.FTZ R8, R116, R124 ;  /* 0x0000007c74087220 */ /* 0x000fe40000410000 */
[--C-:B------:R-:W-:Y:S01]  /*6cf0*/  FFMA.FTZ R28, R28, c[0x0][0x2d0], -R119.reuse ;  /* 0x0000b4001c1c7a23 */ /* 0x100fe20000010877 */
[----:B------:R2:W-:Y:S01]  /*6d00*/  MUFU.EX2 R202, R3 ;  /* 0x0000000300ca7308 */ /* 0x0005e20000000800 */
[--C-:B------:R-:W-:Y:S09]  /*6d10*/  FFMA.FTZ R29, R29, c[0x0][0x2d0], -R119.reuse ;  /* 0x0000b4001d1d7a23 */ /* 0x100ff20000010877 */
[----:B------:R-:W3:Y:S01]  /*6d20*/  MUFU.EX2 R0, R0 ;  /* 0x0000000000007308 */ /* 0x000ee20000000800 */
[----:B-1----:R-:W-:Y:S09]  /*6d30*/  LDSM.16.MT88.4 R136, [R180+0x800] ;  /* 0x00080000b488783b */ /* 0x002ff20000004200 */
[----:B------:R-:W-:Y:S01]  /*6d40*/  MUFU.EX2 R171, R28 ;  /* 0x0000001c00ab7308 */ /* 0x000fe20000000800 */
[--C-:B--2---:R-:W-:Y:S02]  /*6d50*/  FFMA.FTZ R3, R9, c[0x0][0x2d0], -R119.reuse ;  /* 0x0000b40009037a23 */ /* 0x104fe40000010877 */
[----:B------:R-:W-:Y:S07]  /*6d60*/  FMUL.FTZ R9, R116, R125 ;  /* 0x0000007d74097220 */ /* 0x000fee0000410000 */
[----:B------:R1:W2:Y:S01]  /*6d70*/  MUFU.EX2 R204, R3 ;  /* 0x0000000300cc7308 */ /* 0x0002a20000000800 */
[C---:B---3--:R-:W-:Y:S02]  /*6d80*/  FMUL.FTZ R58, R0.reuse, R58 ;  /* 0x0000003a003a7220 */ /* 0x048fe40000410000 */
[C---:B------:R-:W-:Y:S02]  /*6d90*/  FMUL.FTZ R59, R0.reuse, R59 ;  /* 0x0000003b003b7220 */ /* 0x040fe40000410000 */
[C---:B------:R-:W-:Y:S02]  /*6da0*/  FMUL.FTZ R62, R0.reuse, R62 ;  /* 0x0000003e003e7220 */ /* 0x040fe40000410000 */
[C---:B------:R-:W-:Y:S03]  /*6db0*/  FMUL.FTZ R63, R0.reuse, R63 ;  /* 0x0000003f003f7220 */ /* 0x040fe60000410000 */
[----:B------:R-:W-:Y:S01]  /*6dc0*/  MUFU.EX2 R172, R29 ;  /* 0x0000001d00ac7308 */ /* 0x000fe20000000800 */
[C---:B------:R-:W-:Y:S02]  /*6dd0*/  FMUL.FTZ R74, R0.reuse, R74 ;  /* 0x0000004a004a7220 */ /* 0x040fe40000410000 */
[C---:B------:R-:W-:Y:S02]  /*6de0*/  FMUL.FTZ R75, R0.reuse, R75 ;  /* 0x0000004b004b7220 */ /* 0x040fe40000410000 */
[C---:B------:R-:W-:Y:S02]  /*6df0*/  FMUL.FTZ R78, R0.reuse, R78 ;  /* 0x0000004e004e7220 */ /* 0x040fe40000410000 */
[C---:B------:R-:W-:Y:S02]  /*6e00*/  FMUL.FTZ R79, R0.reuse, R79 ;  /* 0x0000004f004f7220 */ /* 0x040fe40000410000 */
[C---:B------:R-:W-:Y:S01]  /*6e10*/  FMUL.FTZ R90, R0.reuse, R90 ;  /* 0x0000005a005a7220 */ /* 0x040fe20000410000 */
[----:B------:R3:W-:Y:S01]  /*6e20*/  MUFU.EX2 R175, R24 ;  /* 0x0000001800af7308 */ /* 0x0007e20000000800 */
[----:B------:R-:W-:Y:S02]  /*6e30*/  FMUL.FTZ R91, R0, R91 ;  /* 0x0000005b005b7220 */ /* 0x000fe40000410000 */
[--C-:B-1----:R-:W-:Y:S01]  /*6e40*/  FFMA.FTZ R3, R12, c[0x0][0x2d0], -R119.reuse ;  /* 0x0000b4000c037a23 */ /* 0x102fe20000010877 */
[----:B--2---:R-:W-:Y:S01]  /*6e50*/  F2FP.BF16.PACK_AB R124, R204, R202 ;  /* 0x000000cacc7c723e */ /* 0x004fe200000010ff */
[----:B------:R-:W-:Y:S02]  /*6e60*/  FMUL.FTZ R12, R116, R132 ;  /* 0x00000084740c7220 */ /* 0x000fe40000410000 */
[C---:B------:R-:W-:Y:S02]  /*6e70*/  FMUL.FTZ R94, R0.reuse, R94 ;  /* 0x0000005e005e7220 */ /* 0x040fe40000410000 */
[C---:B------:R-:W-:Y:S01]  /*6e80*/  FMUL.FTZ R95, R0.reuse, R95 ;  /* 0x0000005f005f7220 */ /* 0x040fe20000410000 */
[----:B------:R1:W-:Y:S01]  /*6e90*/  MUFU.EX2 R211, R3 ;  /* 0x0000000300d37308 */ /* 0x0003e20000000800 */
[C---:B------:R-:W-:Y:S02]  /*6ea0*/  FMUL.FTZ R106, R0.reuse, R106 ;  /* 0x0000006a006a7220 */ /* 0x040fe40000410000 */
[C---:B------:R-:W-:Y:S02]  /*6eb0*/  FMUL.FTZ R107, R0.reuse, R107 ;  /* 0x0000006b006b7220 */ /* 0x040fe40000410000 */
[C---:B------:R-:W-:Y:S02]  /*6ec0*/  FMUL.FTZ R22, R0.reuse, R142 ;  /* 0x0000008e00167220 */ /* 0x040fe40000410000 */
[C---:B------:R-:W-:Y:S02]  /*6ed0*/  FMUL.FTZ R23, R0.reuse, R143 ;  /* 0x0000008f00177220 */ /* 0x040fe40000410000 */
[C---:B------:R-:W-:Y:S01]  /*6ee0*/  FMUL.FTZ R114, R0.reuse, R114 ;  /* 0x0000007200727220 */ /* 0x040fe20000410000 */
[----:B------:R2:W-:Y:S01]  /*6ef0*/  MUFU.EX2 R176, R25 ;  /* 0x0000001900b07308 */ /* 0x0005e20000000800 */
[----:B------:R-:W-:Y:S02]  /*6f00*/  FMUL.FTZ R115, R0, R115 ;  /* 0x0000007300737220 */ /* 0x000fe40000410000 */
[C---:B------:R-:W-:Y:S02]  /*6f10*/  FMUL.FTZ R28, R117.reuse, R152 ;  /* 0x00000098751c7220 */ /* 0x040fe40000410000 */
[----:B---3--:R-:W-:Y:S02]  /*6f20*/  FMUL.FTZ R24, R117, R144 ;  /* 0x0000009075187220 */ /* 0x008fe40000410000 */
[--C-:B------:R-:W-:Y:S02]  /*6f30*/  FFMA.FTZ R144, R45, c[0x0][0x2d0], -R119.reuse ;  /* 0x0000b4002d907a23 */ /* 0x100fe40000010877 */
[----:B------:R-:W-:Y:S01]  /*6f40*/  FMUL.FTZ R29, R117, R153 ;  /* 0x00000099751d7220 */ /* 0x000fe20000410000 */
[----:B------:R3:W4:Y:S01]  /*6f50*/  MUFU.EX2 R179, R33 ;  /* 0x0000002100b37308 */ /* 0x0007220000000800 */
[--C-:B-1----:R-:W-:Y:S02]  /*6f60*/  FFMA.FTZ R3, R13, c[0x0][0x2d0], -R119.reuse ;  /* 0x0000b4000d037a23 */ /* 0x102fe40000010877 */
[----:B------:R-:W-:Y:S07]  /*6f70*/  FMUL.FTZ R13, R116, R133 ;  /* 0x00000085740d7220 */ /* 0x000fee0000410000 */
[----:B------:R1:W5:Y:S01]  /*6f80*/  MUFU.EX2 R212, R3 ;  /* 0x0000000300d47308 */ /* 0x0003620000000800 */
[----:B--2---:R-:W-:Y:S02]  /*6f90*/  FMUL.FTZ R25, R117, R145 ;  /* 0x0000009175197220 */ /* 0x004fe40000410000 */
[----:B------:R-:W-:Y:S07]  /*6fa0*/  FFMA.FTZ R145, R44, c[0x0][0x2d0], -R119 ;  /* 0x0000b4002c917a23 */ /* 0x000fee0000010877 */
[----:B------:R2:W-:Y:S01]  /*6fb0*/  MUFU.EX2 R177, R34 ;  /* 0x0000002200b17308 */ /* 0x0005e20000000800 */
[----:B---3--:R-:W-:Y:S01]  /*6fc0*/  FMUL.FTZ R33, R116, R149 ;  /* 0x0000009574217220 */ /* 0x008fe20000410000 */
[----:B----4-:R-:W-:Y:S08]  /*6fd0*/  F2FP.BF16.PACK_AB R38, R179, R195 ;  /* 0x000000c3b326723e */ /* 0x010ff000000010ff */
[----:B------:R3:W-:Y:S01]  /*6fe0*/  MUFU.EX2 R178, R35 ;  /* 0x0000002300b27308 */ /* 0x0007e20000000800 */
[----:B-1----:R-:W-:Y:S04]  /*6ff0*/  FMUL.FTZ R3, R2, c[0x0][0x2d0] ;  /* 0x0000b40002037a20 */ /* 0x002fe80000410000 */
[--C-:B------:R-:W-:Y:S02]  /*7000*/  FFMA.FTZ R4, R10, c[0x0][0x2d0], -R3.reuse ;  /* 0x0000b4000a047a23 */ /* 0x100fe40000010803 */
[----:B------:R-:W-:Y:S01]  /*7010*/  FMUL.FTZ R10, R0, R126 ;  /* 0x0000007e000a7220 */ /* 0x000fe20000410000 */
[----:B-----5:R-:W-:Y:S02]  /*7020*/  F2FP.BF16.PACK_AB R126, R212, R211 ;  /* 0x000000d3d47e723e */ /* 0x020fe400000010ff */
[----:B------:R1:W-:Y:S01]  /*7030*/  MUFU.EX2 R201, R4 ;  /* 0x0000000400c97308 */ /* 0x0003e20000000800 */
[--C-:B------:R-:W-:Y:S02]  /*7040*/  FFMA.FTZ R26, R26, c[0x0][0x2d0], -R3.reuse ;  /* 0x0000b4001a1a7a23 */ /* 0x100fe40000010803 */
[--C-:B------:R-:W-:Y:S02]  /*7050*/  FFMA.FTZ R32, R27, c[0x0][0x2d0], -R3.reuse ;  /* 0x0000b4001b207a23 */ /* 0x100fe40000010803 */
[----:B--2---:R-:W-:Y:S02]  /*7060*/  FMUL.FTZ R34, R0, R150 ;  /* 0x0000009600227220 */ /* 0x004fe40000410000 */
[--C-:B------:R-:W-:Y:S02]  /*7070*/  FFMA.FTZ R30, R30, c[0x0][0x2d0], -R3.reuse ;  /* 0x0000b4001e1e7a23 */ /* 0x100fe40000010803 */
[--C-:B------:R-:W-:Y:S01]  /*7080*/  FFMA.FTZ R31, R31, c[0x0][0x2d0], -R3.reuse ;  /* 0x0000b4001f1f7a23 */ /* 0x100fe20000010803 */
[----:B------:R2:W-:Y:S01]  /*7090*/  MUFU.EX2 R173, R26 ;  /* 0x0000001a00ad7308 */ /* 0x0005e20000000800 */
[--C-:B------:R-:W-:Y:S01]  /*70a0*/  FFMA.FTZ R143, R42, c[0x0][0x2d0], -R3.reuse ;  /* 0x0000b4002a8f7a23 */ /* 0x100fe20000010803 */
[----:B------:R-:W-:Y:S01]  /*70b0*/  F2FP.BF16.PACK_AB R42, R172, R171 ;  /* 0x000000abac2a723e */ /* 0x000fe200000010ff */
[----:B---3--:R-:W-:Y:S02]  /*70c0*/  FMUL.FTZ R35, R0, R151 ;  /* 0x0000009700237220 */ /* 0x008fe40000410000 */
[----:B------:R-:W-:Y:S02]  /*70d0*/  FFMA.FTZ R142, R43, c[0x0][0x2d0], -R3 ;  /* 0x0000b4002b8e7a23 */ /* 0x000fe40000010803 */
[----:B------:R-:W-:Y:S02]  /*70e0*/  FMUL.FTZ R27, R118, R147 ;  /* 0x00000093761b7220 */ /* 0x000fe40000410000 */
[----:B------:R-:W-:Y:S01]  /*70f0*/  FFMA.FTZ R147, R40, c[0x0][0x2d0], -R119 ;  /* 0x0000b40028937a23 */ /* 0x000fe20000010877 */
[----:B------:R3:W-:Y:S01]  /*7100*/  MUFU.EX2 R170, R30 ;  /* 0x0000001e00aa7308 */ /* 0x0007e20000000800 */
[----:B------:R-:W-:Y:S01]  /*7110*/  F2FP.BF16.PACK_AB R40, R176, R175 ;  /* 0x000000afb028723e */ /* 0x000fe200000010ff */
[----:B-1----:R-:W-:Y:S02]  /*7120*/  FFMA.FTZ R4, R11, c[0x0][0x2d0], -R3 ;  /* 0x0000b4000b047a23 */ /* 0x002fe40000010803 */
[----:B------:R-:W-:Y:S06]  /*7130*/  FMUL.FTZ R11, R0, R127 ;  /* 0x0000007f000b7220 */ /* 0x000fec0000410000 */
[----:B------:R1:W4:Y:S01]  /*7140*/  MUFU.EX2 R203, R4 ;  /* 0x0000000400cb7308 */ /* 0x0003220000000800 */
[----:B--2---:R-:W-:Y:S02]  /*7150*/  FMUL.FTZ R26, R118, R146 ;  /* 0x00000092761a7220 */ /* 0x004fe40000410000 */
[----:B------:R-:W-:Y:S02]  /*7160*/  FFMA.FTZ R146, R41, c[0x0][0x2d0], -R119 ;  /* 0x0000b40029927a23 */ /* 0x000fe40000010877 */
[--C-:B------:R-:W-:Y:S05]  /*7170*/  FFMA.FTZ R119, R46, c[0x0][0x2d0], -R3.reuse ;  /* 0x0000b4002e777a23 */ /* 0x100fea0000010803 */
[----:B------:R-:W2:Y:S01]  /*7180*/  MUFU.EX2 R169, R31 ;  /* 0x0000001f00a97308 */ /* 0x000ea20000000800 */
[----:B---3--:R-:W-:Y:S01]  /*7190*/  FMUL.FTZ R30, R118, R154 ;  /* 0x0000009a761e7220 */ /* 0x008fe20000410000 */
[----:B------:R-:W-:Y:S08]  /*71a0*/  F2FP.BF16.PACK_AB R154, R168, R167 ;  /* 0x000000a7a89a723e */ /* 0x000ff000000010ff */
[----:B------:R3:W5:Y:S01]  /*71b0*/  MUFU.EX2 R174, R32 ;  /* 0x0000002000ae7308 */ /* 0x0007620000000800 */
[--C-:B-1----:R-:W-:Y:S01]  /*71c0*/  FFMA.FTZ R4, R14, c[0x0][0x2d0], -R3.reuse ;  /* 0x0000b4000e047a23 */ /* 0x102fe20000010803 */
[----:B----4-:R-:W-:Y:S01]  /*71d0*/  F2FP.BF16.PACK_AB R125, R203, R201 ;  /* 0x000000c9cb7d723e */ /* 0x010fe200000010ff */
[----:B------:R-:W-:Y:S07]  /*71e0*/  FMUL.FTZ R14, R0, R134 ;  /* 0x00000086000e7220 */ /* 0x000fee0000410000 */
[----:B------:R1:W4:Y:S01]  /*71f0*/  MUFU.EX2 R209, R4 ;  /* 0x0000000400d17308 */ /* 0x0003220000000800 */
[----:B--2---:R-:W-:Y:S01]  /*7200*/  F2FP.BF16.PACK_AB R43, R169, R170 ;  /* 0x000000aaa92b723e */ /* 0x004fe200000010ff */
[----:B------:R-:W-:Y:S08]  /*7210*/  FMUL.FTZ R31, R118, R155 ;  /* 0x0000009b761f7220 */ /* 0x000ff00000410000 */
[----:B------:R-:W-:Y:S01]  /*7220*/  MUFU.EX2 R160, R144 ;  /* 0x0000009000a07308 */ /* 0x000fe20000000800 */
[----:B---3--:R-:W-:Y:S01]  /*7230*/  FMUL.FTZ R32, R116, R148 ;  /* 0x0000009474207220 */ /* 0x008fe20000410000 */
[----:B-----5:R-:W-:Y:S08]  /*7240*/  F2FP.BF16.PACK_AB R41, R174, R173 ;  /* 0x000000adae29723e */ /* 0x020ff000000010ff */
[----:B------:R-:W-:Y:S01]  /*7250*/  MUFU.EX2 R119, R119 ;  /* 0x0000007700777308 */ /* 0x000fe20000000800 */
[--C-:B-1----:R-:W-:Y:S02]  /*7260*/  FFMA.FTZ R4, R15, c[0x0][0x2d0], -R3.reuse ;  /* 0x0000b4000f047a23 */ /* 0x102fe40000010803 */
[C---:B------:R-:W-:Y:S02]  /*7270*/  FMUL.FTZ R15, R0.reuse, R135 ;  /* 0x00000087000f7220 */ /* 0x040fe40000410000 */
[----:B------:R-:W1:Y:S01]  /*7280*/  LDSM.16.MT88.4 R132, [R181] ;  /* 0x00000000b584783b */ /* 0x000e620000004200 */
[----:B------:R-:W-:Y:S04]  /*7290*/  FFMA.FTZ R3, R47, c[0x0][0x2d0], -R3 ;  /* 0x0000b4002f037a23 */ /* 0x000fe80000010803 */
[----:B------:R2:W3:Y:S01]  /*72a0*/  MUFU.EX2 R210, R4 ;  /* 0x0000000400d27308 */ /* 0x0004e20000000800 */
[----:B------:R-:W-:Y:S04]  /*72b0*/  FFMA.FTZ R0, R0, R215, R201 ;  /* 0x000000d700007223 */ /* 0x000fe800000100c9 */
[----:B------:R-:W-:Y:S01]  /*72c0*/  FADD.FTZ R0, R203, R0 ;  /* 0x00000000cb007221 */ /* 0x000fe20000010000 */
[----:B------:R-:W-:Y:S03]  /*72d0*/  LDSM.16.MT88.4 R44, [R180+0x1000] ;  /* 0x00100000b42c783b */ /* 0x000fe60000004200 */
[----:B----4-:R-:W-:Y:S02]  /*72e0*/  FADD.FTZ R0, R209, R0 ;  /* 0x00000000d1007221 */ /* 0x010fe40000010000 */
[----:B--2---:R-:W-:Y:S01]  /*72f0*/  FMUL.FTZ R4, R117, R128 ;  /* 0x0000008075047220 */ /* 0x004fe20000410000 */
[----:B------:R-:W-:Y:S01]  /*7300*/  F2FP.BF16.PACK_AB R128, R207, R162 ;  /* 0x000000a2cf80723e */ /* 0x000fe200000010ff */
[----:B------:R-:W-:Y:S01]  /*7310*/  FFMA.FTZ R117, R117, R200, R162 ;  /* 0x000000c875757223 */ /* 0x000fe200000100a2 */
[C---:B---3--:R-:W-:Y:S01]  /*7320*/  F2FP.BF16.PACK_AB R127, R210.reuse, R209 ;  /* 0x000000d1d27f723e */ /* 0x048fe200000010ff */
[----:B------:R-:W2:Y:S01]  /*7330*/  MUFU.EX2 R162, R141 ;  /* 0x0000008d00a27308 */ /* 0x000ea20000000800 */
[----:B------:R-:W-:Y:S03]  /*7340*/  FADD.FTZ R0, R210, R0 ;  /* 0x00000000d2007221 */ /* 0x000fe60000010000 */
[-C--:B------:R-:W-:Y:S08]  /*7350*/  HMMA.16816.F32.BF16 R4, R128, R156.reuse, R4 ;  /* 0x0000009c8004723c */ /* 0x080ff00000041804 */
[C---:B------:R-:W-:Y:S01]  /*7360*/  HMMA.16816.F32.BF16 R8, R124.reuse, R156, R8 ;  /* 0x0000009c7c08723c */ /* 0x040fe20000041808 */
[----:B------:R-:W-:Y:S07]  /*7370*/  MUFU.EX2 R156, R147 ;  /* 0x00000093009c7308 */ /* 0x000fee0000000800 */
[-C--:B------:R-:W-:Y:S03]  /*7380*/  HMMA.16816.F32.BF16 R12, R124, R158.reuse, R12 ;  /* 0x0000009e7c0c723c */ /* 0x080fe6000004180c */
[----:B------:R-:W-:Y:S01]  /*7390*/  MUFU.EX2 R157, R142 ;  /* 0x0000008e009d7308 */ /* 0x000fe20000000800 */
[----:B--2---:R-:W-:Y:S04]  /*73a0*/  F2FP.BF16.PACK_AB R152, R166, R162 ;  /* 0x000000a2a698723e */ /* 0x004fe800000010ff */
[C---:B------:R-:W-:Y:S05]  /*73b0*/  HMMA.16816.F32.BF16 R16, R128.reuse, R158, R16 ;  /* 0x0000009e8010723c */ /* 0x040fea0000041810 */
[----:B------:R-:W-:Y:S03]  /*73c0*/  MUFU.EX2 R158, R146 ;  /* 0x00000092009e7308 */ /* 0x000fe60000000800 */
[-C--:B-1----:R-:W-:Y:S07]  /*73d0*/  HMMA.16816.F32.BF16 R52, R128, R132.reuse, R52 ;  /* 0x000000848034723c */ /* 0x082fee0000041834 */
[----:B------:R-:W-:Y:S01]  /*73e0*/  MUFU.EX2 R159, R145 ;  /* 0x00000091009f7308 */ /* 0x000fe20000000800 */
[C---:B------:R-:W-:Y:S08]  /*73f0*/  HMMA.16816.F32.BF16 R56, R124.reuse, R132, R56 ;  /* 0x000000847c38723c */ /* 0x040ff00000041838 */
[-C--:B------:R-:W-:Y:S08]  /*7400*/  HMMA.16816.F32.BF16 R60, R124, R134.reuse, R60 ;  /* 0x000000867c3c723c */ /* 0x080ff0000004183c */
[C---:B------:R-:W-:Y:S01]  /*7410*/  HMMA.16816.F32.BF16 R64, R128.reuse, R134, R64 ;  /* 0x000000868040723c */ /* 0x040fe20000041840 */
[----:B------:R-:W1:Y:S07]  /*7420*/  LDSM.16.MT88.4 R132, [R180+0xc00] ;  /* 0x000c0000b484783b */ /* 0x000e6e0000004200 */
[-C--:B-1----:R-:W-:Y:S08]  /*7430*/  HMMA.16816.F32.BF16 R68, R128, R132.reuse, R68 ;  /* 0x000000848044723c */ /* 0x082ff00000041844 */
        /* <DEDUP_REMOVED lines=15> */
[C---:B------:R-:W-:Y:S07]  /*7530*/  HMMA.16816.F32.BF16 R32, R124.reuse, R132, R32 ;  /* 0x000000847c20723c */ /* 0x040fee0000041820 */
[--C-:B------:R-:W-:Y:S01]  /*7540*/  FFMA.FTZ R132, R50, c[0x0][0x2d0], -R161.reuse ;  /* 0x0000b40032847a23 */ /* 0x100fe200000108a1 */
[-C--:B------:R-:W-:Y:S01]  /*7550*/  HMMA.16816.F32.BF16 R112, R124, R134.reuse, R112 ;  /* 0x000000867c70723c */ /* 0x080fe20000041870 */
[----:B------:R-:W1:Y:S02]  /*7560*/  LDSM.16.MT88.4 R124, [R180+0x400] ;  /* 0x00040000b47c783b */ /* 0x000e640000004200 */
[----:B------:R-:W-:Y:S01]  /*7570*/  MUFU.EX2 R165, R132 ;  /* 0x0000008400a57308 */ /* 0x000fe20000000800 */
[----:B------:R-:W-:Y:S01]  /*7580*/  FFMA.FTZ R133, R39, c[0x0][0x2d0], -R161 ;  /* 0x0000b40027857a23 */ /* 0x000fe200000108a1 */
[----:B------:R-:W-:Y:S03]  /*7590*/  F2FP.BF16.PACK_AB R39, R178, R177 ;  /* 0x000000b1b227723e */ /* 0x000fe600000010ff */
[----:B------:R-:W-:Y:S01]  /*75a0*/  HMMA.16816.F32.BF16 R28, R128, R134, R28 ;  /* 0x00000086801c723c */ /* 0x000fe2000004181c */
[----:B------:R-:W2:Y:S04]  /*75b0*/  LDSM.16.MT88.4 R48, [R181+0x400] ;  /* 0x00040000b530783b */ /* 0x000ea80000004200 */
[----:B------:R-:W3:Y:S10]  /*75c0*/  MUFU.EX2 R164, R133 ;  /* 0x0000008500a47308 */ /* 0x000ef40000000800 */
[----:B------:R-:W4:Y:S01]  /*75d0*/  MUFU.EX2 R161, R140 ;  /* 0x0000008c00a17308 */ /* 0x000f220000000800 */
[----:B---3--:R-:W-:Y:S01]  /*75e0*/  F2FP.BF16.PACK_AB R153, R164, R163 ;  /* 0x000000a3a499723e */ /* 0x008fe200000010ff */
[-C--:B-1----:R-:W-:Y:S05]  /*75f0*/  HMMA.16816.F32.BF16 R4, R36, R124.reuse, R4 ;  /* 0x0000007c2404723c */ /* 0x082fea0000041804 */
[----:B----4-:R-:W-:Y:S03]  /*7600*/  F2FP.BF16.PACK_AB R155, R161, R165 ;  /* 0x000000a5a19b723e */ /* 0x010fe600000010ff */
[C---:B------:R-:W-:Y:S08]  /*7610*/  HMMA.16816.F32.BF16 R8, R40.reuse, R124, R8 ;  /* 0x0000007c2808723c */ /* 0x040ff00000041808 */
[-C--:B------:R-:W-:Y:S08]  /*7620*/  HMMA.16816.F32.BF16 R12, R40, R126.reuse, R12 ;  /* 0x0000007e280c723c */ /* 0x080ff0000004180c */
[C---:B------:R-:W-:Y:S08]  /*7630*/  HMMA.16816.F32.BF16 R16, R36.reuse, R126, R16 ;  /* 0x0000007e2410723c */ /* 0x040ff00000041810 */
[-C--:B--2---:R-:W-:Y:S08]  /*7640*/  HMMA.16816.F32.BF16 R52, R36, R48.reuse, R52 ;  /* 0x000000302434723c */ /* 0x084ff00000041834 */
[C---:B------:R-:W-:Y:S08]  /*7650*/  HMMA.16816.F32.BF16 R56, R40.reuse, R48, R56 ;  /* 0x000000302838723c */ /* 0x040ff00000041838 */
[-C--:B------:R-:W-:Y:S08]  /*7660*/  HMMA.16816.F32.BF16 R60, R40, R50.reuse, R60 ;  /* 0x00000032283c723c */ /* 0x080ff0000004183c */
[C---:B------:R-:W-:Y:S01]  /*7670*/  HMMA.16816.F32.BF16 R64, R36.reuse, R50, R64 ;  /* 0x000000322440723c */ /* 0x040fe20000041840 */
[----:B------:R-:W1:Y:S07]  /*7680*/  LDSM.16.MT88.4 R48, [R181+0x1000] ;  /* 0x00100000b530783b */ /* 0x000e6e0000004200 */
        /* <DEDUP_REMOVED lines=8> */
[C---:B------:R-:W-:Y:S01]  /*7710*/  HMMA.16816.F32.BF16 R96, R36.reuse, R50, R96 ;  /* 0x000000322460723c */ /* 0x040fe20000041860 */
[----:B------:R-:W1:Y:S07]  /*7720*/  LDSM.16.MT88.4 R48, [R181+0x1c00] ;  /* 0x001c0000b530783b */ /* 0x000e6e0000004200 */
[-C--:B--2---:R-:W-:Y:S08]  /*7730*/  HMMA.16816.F32.BF16 R100, R36, R44.reuse, R100 ;  /* 0x0000002c2464723c */ /* 0x084ff00000041864 */
[C---:B------:R-:W-:Y:S08]  /*7740*/  HMMA.16816.F32.BF16 R104, R40.reuse, R44, R104 ;  /* 0x0000002c2868723c */ /* 0x040ff00000041868 */
[-C--:B------:R-:W-:Y:S08]  /*7750*/  HMMA.16816.F32.BF16 R20, R40, R46.reuse, R20 ;  /* 0x0000002e2814723c */ /* 0x080ff00000041814 */
[C---:B------:R-:W-:Y:S01]  /*7760*/  HMMA.16816.F32.BF16 R108, R36.reuse, R46, R108 ;  /* 0x0000002e246c723c */ /* 0x040fe2000004186c */
[----:B------:R-:W2:Y:S07]  /*7770*/  MUFU.EX2 R47, R143 ;  /* 0x0000008f002f7308 */ /* 0x000eae0000000800 */
[-C--:B-1----:R-:W-:Y:S03]  /*7780*/  HMMA.16816.F32.BF16 R24, R36, R48.reuse, R24 ;  /* 0x000000302418723c */ /* 0x082fe60000041818 */
[----:B------:R1:W3:Y:S05]  /*7790*/  MUFU.EX2 R46, R3 ;  /* 0x00000003002e7308 */ /* 0x0002ea0000000800 */
[C---:B------:R-:W-:Y:S08]  /*77a0*/  HMMA.16816.F32.BF16 R32, R40.reuse, R48, R32 ;  /* 0x000000302820723c */ /* 0x040ff00000041820 */
[-C--:B------:R-:W-:Y:S07]  /*77b0*/  HMMA.16816.F32.BF16 R112, R40, R50.reuse, R112 ;  /* 0x000000322870723c */ /* 0x080fee0000041870 */
[----:B------:R-:W-:Y:S01]  /*77c0*/  FFMA.FTZ R40, R116, R214, R202 ;  /* 0x000000d674287223 */ /* 0x000fe200000100ca */
[----:B------:R-:W-:Y:S04]  /*77d0*/  HMMA.16816.F32.BF16 R28, R36, R50, R28 ;  /* 0x00000032241c723c */ /* 0x000fe8000004181c */
[----:B------:R-:W-:Y:S02]  /*77e0*/  FADD.FTZ R41, R207, R117 ;  /* 0x00000075cf297221 */ /* 0x000fe40000010000 */
[----:B------:R-:W-:Y:S01]  /*77f0*/  FADD.FTZ R44, R204, R40 ;  /* 0x00000028cc2c7221 */ /* 0x000fe20000010000 */
[----:B------:R-:W-:Y:S01]  /*7800*/  F2FP.BF16.PACK_AB R36, R158, R156 ;  /* 0x0000009c9e24723e */ /* 0x000fe200000010ff */
[-C--:B------:R-:W-:Y:S01]  /*7810*/  HMMA.16816.F32.BF16 R128, R152, R136.reuse, R4 ;  /* 0x000000889880723c */ /* 0x080fe20000041804 */
[----:B------:R-:W4:Y:S04]  /*7820*/  LDSM.16.MT88.4 R4, [R181+0x800] ;  /* 0x00080000b504783b */ /* 0x000f280000004200 */
[----:B--2---:R-:W-:Y:S01]  /*7830*/  F2FP.BF16.PACK_AB R37, R157, R47 ;  /* 0x0000002f9d25723e */ /* 0x004fe200000010ff */
[----:B-1----:R-:W-:Y:S01]  /*7840*/  FFMA.FTZ R3, R118, R213, R205 ;  /* 0x000000d576037223 */ /* 0x002fe200000100cd */
[----:B------:R-:W-:Y:S02]  /*7850*/  F2FP.BF16.PACK_AB R38, R160, R159 ;  /* 0x0000009fa026723e */ /* 0x000fe400000010ff */
[----:B---3--:R-:W-:Y:S03]  /*7860*/  F2FP.BF16.PACK_AB R39, R46, R119 ;  /* 0x000000772e27723e */ /* 0x008fe600000010ff */
[----:B------:R-:W-:Y:S02]  /*7870*/  FADD.FTZ R45, R206, R3 ;  /* 0x00000003ce2d7221 */ /* 0x000fe40000010000 */
[----:B------:R-:W-:Y:S02]  /*7880*/  FADD.FTZ R3, R208, R41 ;  /* 0x00000029d0037221 */ /* 0x000fe40000010000 */
[C---:B------:R-:W-:Y:S01]  /*7890*/  HMMA.16816.F32.BF16 R124, R36.reuse, R136, R8 ;  /* 0x00000088247c723c */ /* 0x040fe20000041808 */
[----:B------:R-:W1:Y:S03]  /*78a0*/  LDSM.16.MT88.4 R8, [R180+0x1400] ;  /* 0x00140000b408783b */ /* 0x000e660000004200 */
[----:B------:R-:W-:Y:S04]  /*78b0*/  FADD.FTZ R3, R218, R3 ;  /* 0x00000003da037221 */ /* 0x000fe80000010000 */
[-C--:B------:R-:W-:Y:S01]  /*78c0*/  HMMA.16816.F32.BF16 R132, R36, R138.reuse, R12 ;  /* 0x0000008a2484723c */ /* 0x080fe2000004180c */
[----:B------:R-:W2:Y:S03]  /*78d0*/  LDSM.16.MT88.4 R40, [R181+0x1400] ;  /* 0x00140000b528783b */ /* 0x000ea60000004200 */
[----:B------:R-:W-:Y:S04]  /*78e0*/  FADD.FTZ R3, R198, R3 ;  /* 0x00000003c6037221 */ /* 0x000fe80000010000 */
[C---:B------:R-:W-:Y:S01]  /*78f0*/  HMMA.16816.F32.BF16 R136, R152.reuse, R138, R16 ;  /* 0x0000008a9888723c */ /* 0x040fe20000041810 */
[----:B------:R-:W3:Y:S03]  /*7900*/  LDSM.16.MT88.4 R12, [R180+0x2000] ;  /* 0x00200000b40c783b */ /* 0x000ee60000004200 */
[----:B------:R-:W-:Y:S04]  /*7910*/  FADD.FTZ R3, R199, R3 ;  /* 0x00000003c7037221 */ /* 0x000fe80000010000 */
[-C--:B----4-:R-:W-:Y:S01]  /*7920*/  HMMA.16816.F32.BF16 R52, R152, R4.reuse, R52 ;  /* 0x000000049834723c */ /* 0x090fe20000041834 */
[----:B------:R-:W4:Y:S07]  /*7930*/  LDSM.16.MT88.4 R16, [R181+0x2000] ;  /* 0x00200000b510783b */ /* 0x000f2e0000004200 */
[C---:B------:R-:W-:Y:S07]  /*7940*/  HMMA.16816.F32.BF16 R56, R36.reuse, R4, R56 ;  /* 0x000000042438723c */ /* 0x040fee0000041838 */
[----:B------:R-:W-:Y:S01]  /*7950*/  FADD.FTZ R5, R217, R45 ;  /* 0x0000002dd9057221 */ /* 0x000fe20000010000 */
[-C--:B------:R-:W-:Y:S04]  /*7960*/  HMMA.16816.F32.BF16 R60, R36, R6.reuse, R60 ;  /* 0x00000006243c723c */ /* 0x080fe8000004183c */
[----:B------:R-:W-:Y:S02]  /*7970*/  FADD.FTZ R5, R216, R5 ;  /* 0x00000005d8057221 */ /* 0x000fe40000010000 */
[----:B------:R-:W-:Y:S02]  /*7980*/  FADD.FTZ R4, R173, R0 ;  /* 0x00000000ad047221 */ /* 0x000fe40000010000 */
[C---:B------:R-:W-:Y:S04]  /*7990*/  HMMA.16816.F32.BF16 R64, R152.reuse, R6, R64 ;  /* 0x000000069840723c */ /* 0x040fe80000041840 */
[----:B------:R-:W-:Y:S03]  /*79a0*/  FADD.FTZ R5, R197, R5 ;  /* 0x00000005c5057221 */ /* 0x000fe60000010000 */
[----:B------:R-:W-:Y:S01]  /*79b0*/  FADD.FTZ R6, R211, R44 ;  /* 0x0000002cd3067221 */ /* 0x000fe20000010000 */
        /* <DEDUP_REMOVED lines=24> */
[-C--:B---3--:R-:W-:Y:S04]  /*7b40*/  HMMA.16816.F32.BF16 R100, R152, R12.reuse, R100 ;  /* 0x0000000c9864723c */ /* 0x088fe80000041864 */
        /* <DEDUP_REMOVED lines=11> */
[-C--:B----4-:R-:W-:Y:S04]  /*7c00*/  HMMA.16816.F32.BF16 R144, R152, R16.reuse, R24 ;  /* 0x000000109890723c */ /* 0x090fe80000041818 */
[----:B------:R-:W-:Y:S01]  /*7c10*/  FADD.FTZ R0, R119, R5 ;  /* 0x0000000577007221 */ /* 0x000fe20000010000 */
[----:B------:R-:W-:Y:S01]  /*7c20*/  MOV R119, R2 ;  /* 0x0000000200777202 */ /* 0x000fe20000000f00 */
[----:B------:R-:W-:Y:S02]  /*7c30*/  FADD.FTZ R200, R168, R6 ;  /* 0x00000006a8c87221 */ /* 0x000fe40000010000 */
[C---:B------:R-:W-:Y:S04]  /*7c40*/  HMMA.16816.F32.BF16 R148, R36.reuse, R16, R32 ;  /* 0x000000102494723c */ /* 0x040fe80000041820 */
[----:B------:R-:W-:Y:S02]  /*7c50*/  FADD.FTZ R213, R161, R4 ;  /* 0x00000004a1d57221 */ /* 0x000fe40000010000 */
[----:B------:R-:W-:Y:S02]  /*7c60*/  FADD.FTZ R214, R160, R3 ;  /* 0x00000003a0d67221 */ /* 0x000fe40000010000 */
[-C--:B------:R-:W-:Y:S04]  /*7c70*/  HMMA.16816.F32.BF16 R112, R36, R18.reuse, R112 ;  /* 0x000000122470723c */ /* 0x080fe80000041870 */
[----:B------:R-:W-:Y:S04]  /*7c80*/  FADD.FTZ R215, R46, R0 ;  /* 0x000000002ed77221 */ /* 0x000fe80000010000 */
[----:B------:R-:W-:Y:S01]  /*7c90*/  HMMA.16816.F32.BF16 R152, R152, R18, R28 ;  /* 0x000000129898723c */ /* 0x000fe2000004181c */
[----:B------:R-:W-:-:S07]  /*7ca0*/  @P2 BRA `(.L_x_55) ;  /* 0xffffd8e000002947 */ /* 0x000fce000383ffff */
.L_x_52:
[----:B------:R-:W-:Y:S11]  /*7cb0*/  @!UPT UIADD3 URZ, URZ, URZ, URZ ;  /* 0x0000003f3f3ff290 */ /* 0x000ff6000fffe03f */
[----:B------:R-:W-:Y:S05]  /*7cc0*/  BRA.DIV ~URZ, `(.L_x_56) ;  /* 0x000055527f007947 */ /* 0x000fea000b800000 */
[----:B------:R-:W1:Y:S04]  /*7cd0*/  SHFL.BFLY PT, R3, R200, 0x2, 0x1f ;  /* 0x0c401f00c8037f89 */ /* 0x000e6800000e0000 */
[----:B------:R-:W2:Y:S04]  /*7ce0*/  SHFL.BFLY PT, R2, R213, 0x2, 0x1f ;  /* 0x0c401f00d5027f89 */ /* 0x000ea800000e0000 */
[----:B------:R-:W3:Y:S04]  /*7cf0*/  SHFL.BFLY PT, R0, R214, 0x2, 0x1f ;  /* 0x0c401f00d6007f89 */ /* 0x000ee800000e0000 */
[----:B------:R-:W4:Y:S01]  /*7d00*/  SHFL.BFLY PT, R6, R215, 0x2, 0x1f ;  /* 0x0c401f00d7067f89 */ /* 0x000f2200000e0000 */
[----:B-1----:R-:W-:-:S02]  /*7d10*/  FADD.FTZ R3, R3, R200 ;  /* 0x000000c803037221 */ /* 0x002fc40000010000 */
[----:B--2---:R-:W-:-:S03]  /*7d20*/  FADD.FTZ R2, R2, R213 ;  /* 0x000000d502027221 */ /* 0x004fc60000010000 */
[----:B------:R-:W1:Y:S01]  /*7d30*/  SHFL.BFLY PT, R5, R3, 0x1, 0x1f ;  /* 0x0c201f0003057f89 */ /* 0x000e6200000e0000 */
[----:B---3--:R-:W-:-:S03]  /*7d40*/  FADD.FTZ R0, R0, R214 ;  /* 0x000000d600007221 */ /* 0x008fc60000010000 */
[----:B------:R-:W2:Y:S01]  /*7d50*/  SHFL.BFLY PT, R4, R2, 0x1, 0x1f ;  /* 0x0c201f0002047f89 */ /* 0x000ea200000e0000 */
[----:B----4-:R-:W-:-:S03]  /*7d60*/  FADD.FTZ R6, R6, R215 ;  /* 0x000000d706067221 */ /* 0x010fc60000010000 */
[----:B------:R-:W3:Y:S04]  /*7d70*/  SHFL.BFLY PT, R7, R0, 0x1, 0x1f ;  /* 0x0c201f0000077f89 */ /* 0x000ee800000e0000 */
[----:B------:R4:W4:Y:S01]  /*7d80*/  SHFL.BFLY PT, R8, R6, 0x1, 0x1f ;  /* 0x0c201f0006087f89 */ /* 0x00092200000e0000 */
[----:B-1----:R-:W-:Y:S02]  /*7d90*/  FADD.FTZ R5, R3, R5 ;  /* 0x0000000503057221 */ /* 0x002fe40000010000 */
[----:B--2---:R-:W-:Y:S02]  /*7da0*/  FADD.FTZ R4, R2, R4 ;  /* 0x0000000402047221 */ /* 0x004fe40000010000 */
[----:B---3--:R-:W-:Y:S02]  /*7db0*/  FADD.FTZ R7, R0, R7 ;  /* 0x0000000700077221 */ /* 0x008fe40000010000 */
.L_x_132:
[----:B------:R-:W-:Y:S01]  /*7dc0*/  FSETP.NE.FTZ.AND P3, PT, R5, RZ, PT ;  /* 0x000000ff0500720b */ /* 0x000fe20003f75000 */
[----:B------:R-:W-:Y:S01]  /*7dd0*/  CS2R R2, SRZ ;  /* 0x0000000000027805 */ /* 0x000fe2000001ff00 */
[----:B------:R-:W-:Y:S01]  /*7de0*/  MOV R0, RZ ;  /* 0x000000ff00007202 */ /* 0x000fe20000000f00 */
[----:B----4-:R-:W-:Y:S01]  /*7df0*/  FADD.FTZ R6, R8, R6 ;  /* 0x0000000608067221 */ /* 0x010fe20000010000 */
[----:B------:R-:W-:-:S02]  /*7e00*/  FSETP.NE.FTZ.AND P2, PT, R4, RZ, PT ;  /* 0x000000ff0400720b */ /* 0x000fc40003f55000 */
[----:B------:R-:W-:Y:S02]  /*7e10*/  FSETP.NE.FTZ.AND P1, PT, R7, RZ, PT ;  /* 0x000000ff0700720b */ /* 0x000fe40003f35000 */
[----:B------:R-:W-:Y:S02]  /*7e20*/  FSETP.NE.FTZ.AND P0, PT, R6, RZ, PT ;  /* 0x000000ff0600720b */ /* 0x000fe40003f15000 */
[----:B------:R-:W-:Y:S02]  /*7e30*/  MOV R25, 0xff800000 ;  /* 0xff80000000197802 */ /* 0x000fe40000000f00 */
[----:B------:R-:W-:Y:S01]  /*7e40*/  MOV R24, 0xff800000 ;  /* 0xff80000000187802 */ /* 0x000fe20000000f00 */
[----:B------:R-:W1:Y:S01]  /*7e50*/  @P3 MUFU.RCP R0, R5 ;  /* 0x0000000500003308 */ /* 0x000e620000001000 */
[----:B------:R-:W-:Y:S02]  /*7e60*/  MOV R23, 0xff800000 ;  /* 0xff80000000177802 */ /* 0x000fe40000000f00 */
[----:B------:R-:W-:-:S03]  /*7e70*/  MOV R22, 0xff800000 ;  /* 0xff80000000167802 */ /* 0x000fc60000000f00 */
[----:B------:R-:W-:Y:S02]  /*7e80*/  @P1 MOV R10, 0x3f317218 ;  /* 0x3f317218000a1802 */ /* 0x000fe40000000f00 */
[----:B------:R-:W-:Y:S01]  /*7e90*/  @P2 MUFU.RCP R3, R4 ;  /* 0x0000000400032308 */ /* 0x000fe20000001000 */
[----:B-1----:R-:W-:-:S07]  /*7ea0*/  FMUL.FTZ R160, R0, R80 ;  /* 0x0000005000a07220 */ /* 0x002fce0000410000 */
[----:B------:R-:W1:Y:S01]  /*7eb0*/  @P2 MUFU.LG2 R4, R4 ;  /* 0x0000000400042308 */ /* 0x000e620000000c00 */
[C---:B------:R-:W-:Y:S02]  /*7ec0*/  FMUL.FTZ R161, R0.reuse, R81 ;  /* 0x0000005100a17220 */ /* 0x040fe40000410000 */
[C---:B------:R-:W-:Y:S02]  /*7ed0*/  FMUL.FTZ R128, R0.reuse, R128 ;  /* 0x0000008000807220 */ /* 0x040fe40000410000 */
[C---:B------:R-:W-:Y:S02]  /*7ee0*/  FMUL.FTZ R129, R0.reuse, R129 ;  /* 0x0000008100817220 */ /* 0x040fe40000410000 */
[C---:B------:R-:W-:Y:S01]  /*7ef0*/  FMUL.FTZ R136, R0.reuse, R136 ;  /* 0x0000008800887220 */ /* 0x040fe20000410000 */
[----:B------:R-:W-:Y:S01]  /*7f00*/  @P1 MUFU.RCP R2, R7 ;  /* 0x0000000700021308 */ /* 0x000fe20000001000 */
        /* <DEDUP_REMOVED lines=19> */
[----:B------:R-:W-:Y:S02]  /*8040*/  FMUL.FTZ R81, R0, R153 ;  /* 0x0000009900517220 */ /* 0x000fe40000410000 */
[----:B------:R2:W3:Y:S01]  /*8050*/  @P1 MUFU.LG2 R0, R7 ;  /* 0x0000000700001308 */ /* 0x0004e20000000c00 */
[----:B-1----:R-:W-:-:S02]  /*8060*/  @P2 FMUL.FTZ R8, R4, 0.69314718246459960938 ;  /* 0x3f31721804082820 */ /* 0x002fc40000410000 */
[C---:B------:R-:W-:Y:S02]  /*8070*/  FMUL.FTZ R162, R3.reuse, R138 ;  /* 0x0000008a03a27220 */ /* 0x040fe40000410000 */
[C---:B------:R-:W-:Y:S02]  /*8080*/  FMUL.FTZ R163, R3.reuse, R139 ;  /* 0x0000008b03a37220 */ /* 0x040fe40000410000 */
[C---:B------:R-:W-:Y:S02]  /*8090*/  FMUL.FTZ R152, R3.reuse, R130 ;  /* 0x0000008203987220 */ /* 0x040fe40000410000 */
[C---:B------:R-:W-:Y:S02]  /*80a0*/  FMUL.FTZ R153, R3.reuse, R131 ;  /* 0x0000008303997220 */ /* 0x040fe40000410000 */
[C---:B------:R-:W-:Y:S02]  /*80b0*/  FMUL.FTZ R138, R3.reuse, R82 ;  /* 0x00000052038a7220 */ /* 0x040fe40000410000 */
[----:B------:R-:W-:-:S02]  /*80c0*/  FMUL.FTZ R139, R3, R83 ;  /* 0x00000053038b7220 */ /* 0x000fc40000410000 */
[C---:B------:R-:W-:Y:S01]  /*80d0*/  FMUL.FTZ R164, R3.reuse, R54 ;  /* 0x0000003603a47220 */ /* 0x040fe20000410000 */
[----:B--2---:R-:W-:Y:S01]  /*80e0*/  @P2 MOV R7, 0x3f317218 ;  /* 0x3f31721800072802 */ /* 0x004fe20000000f00 */
[C---:B------:R-:W-:Y:S02]  /*80f0*/  FMUL.FTZ R165, R3.reuse, R55 ;  /* 0x0000003703a57220 */ /* 0x040fe40000410000 */
[----:B------:R-:W-:Y:S02]  /*8100*/  FMUL.FTZ R108, R3, R66 ;  /* 0x00000042036c7220 */ /* 0x000fe40000410000 */
[----:B------:R-:W-:Y:S02]  /*8110*/  @P2 FMUL.FTZ R4, R7, c[0x0][0x2d0] ;  /* 0x0000b40007042a20 */ /* 0x000fe40000410000 */
[----:B---3--:R-:W-:Y:S01]  /*8120*/  @P1 FMUL.FTZ R7, R0, 0.69314718246459960938 ;  /* 0x3f31721800071820 */ /* 0x008fe20000410000 */
[----:B------:R-:W-:Y:S01]  /*8130*/  MOV R0, RZ ;  /* 0x000000ff00007202 */ /* 0x000fe20000000f00 */
[----:B------:R-:W-:-:S02]  /*8140*/  FMUL.FTZ R109, R3, R67 ;  /* 0x00000043036d7220 */ /* 0x000fc40000410000 */
[C---:B------:R-:W-:Y:S02]  /*8150*/  FMUL.FTZ R130, R3.reuse, R70 ;  /* 0x0000004603827220 */ /* 0x040fe40000410000 */
[C---:B------:R-:W-:Y:S01]  /*8160*/  FMUL.FTZ R131, R3.reuse, R71 ;  /* 0x0000004703837220 */ /* 0x040fe20000410000 */
[----:B------:R-:W1:Y:S01]  /*8170*/  @P0 MUFU.RCP R0, R6 ;  /* 0x0000000600000308 */ /* 0x000e620000001000 */
        /* <DEDUP_REMOVED lines=11> */
[----:B------:R-:W-:Y:S01]  /*8230*/  FMUL.FTZ R83, R3, R155 ;  /* 0x0000009b03537220 */ /* 0x000fe20000410000 */
[----:B------:R-:W-:Y:S01]  /*8240*/  @P3 MOV R3, 0x3f317218 ;  /* 0x3f31721800033802 */ /* 0x000fe20000000f00 */
        /* <DEDUP_REMOVED lines=23> */
[----:B------:R-:W-:Y:S02]  /*83c0*/  FMUL.FTZ R27, R2, R113 ;  /* 0x00000071021b7220 */ /* 0x000fe40000410000 */
[----:B------:R-:W2:Y:S01]  /*83d0*/  @P0 MUFU.LG2 R2, R6 ;  /* 0x0000000600020308 */ /* 0x000ea20000000c00 */
[----:B------:R-:W-:Y:S02]  /*83e0*/  @P3 FMUL.FTZ R9, R5, 0.69314718246459960938 ;  /* 0x3f31721805093820 */ /* 0x000fe40000410000 */
[----:B------:R-:W-:Y:S02]  /*83f0*/  @P3 FMUL.FTZ R5, R3, c[0x0][0x2d0] ;  /* 0x0000b40003053a20 */ /* 0x000fe40000410000 */
[----:B------:R-:W-:Y:S02]  /*8400*/  @P1 FMUL.FTZ R3, R10, c[0x0][0x2d0] ;  /* 0x0000b4000a031a20 */ /* 0x000fe40000410000 */
[----:B------:R-:W-:Y:S01]  /*8410*/  @P2 FFMA.FTZ R24, R4, R121, R8 ;  /* 0x0000007904182223 */ /* 0x000fe20000010008 */
[----:B------:R-:W-:Y:S01]  /*8420*/  MOV R4, 0x1 ;  /* 0x0000000100047802 */ /* 0x000fe20000000f00 */
[----:B------:R-:W-:Y:S01]  /*8430*/  @P1 FFMA.FTZ R25, R3, R120, R7 ;  /* 0x0000007803191223 */ /* 0x000fe20000010007 */
[----:B------:R-:W-:Y:S01]  /*8440*/  @P0 MOV R3, 0x3f317218 ;  /* 0x3f31721800030802 */ /* 0x000fe20000000f00 */
[----:B-1----:R-:W-:-:S02]  /*8450*/  FMUL.FTZ R68, R0, R58 ;  /* 0x0000003a00447220 */ /* 0x002fc40000410000 */
[----:B------:R-:W-:Y:S02]  /*8460*/  FMUL.FTZ R69, R0, R59 ;  /* 0x0000003b00457220 */ /* 0x000fe40000410000 */
[----:B------:R-:W-:Y:S02]  /*8470*/  @P0 FMUL.FTZ R3, R3, c[0x0][0x2d0] ;  /* 0x0000b40003030a20 */ /* 0x000fe40000410000 */
[----:B--2---:R-:W-:Y:S02]  /*8480*/  @P0 FMUL.FTZ R2, R2, 0.69314718246459960938 ;  /* 0x3f31721802020820 */ /* 0x004fe40000410000 */
        /* <DEDUP_REMOVED lines=21> */
[----:B------:R-:W-:Y:S01]  /*85e0*/  FMUL.FTZ R45, R0, R115 ;  /* 0x00000073002d7220 */ /* 0x000fe20000410000 */
[----:B------:R-:W-:Y:S01]  /*85f0*/  PRMT R0, R4, 0x7610, R0 ;  /* 0x0000761004007816 */ /* 0x000fe20000000000 */
[----:B------:R-:W-:Y:S02]  /*8600*/  @P3 FFMA.FTZ R23, R5, R122, R9 ;  /* 0x0000007a05173223 */ /* 0x000fe40000010009 */
[----:B------:R-:W-:Y:S02]  /*8610*/  @P0 FFMA.FTZ R22, R3, R119, R2 ;  /* 0x0000007703160223 */ /* 0x000fe40000010002 */
.L_x_37:
[----:B------:R-:W2:Y:S01]  /*8620*/  S2R R2, SR_TID.X ;  /* 0x0000000000027919 */ /* 0x000ea20000002100 */
[----:B------:R-:W-:Y:S01]  /*8630*/  BSSY B0, `(.L_x_57) ;  /* 0x0000010000007945 */ /* 0x000fe20003800000 */
[----:B--2---:R-:W-:-:S13]  /*8640*/  LOP3.LUT P0, RZ, R2, 0x7f, RZ, 0xc0, !PT ;  /* 0x0000007f02ff7812 */ /* 0x004fda000780c0ff */
[----:B------:R-:W-:Y:S05]  /*8650*/  @P0 BRA `(.L_x_58) ;  /* 0x000000d000000947 */ /* 0x000fea0003800000 */
[----:B------:R-:W2:Y:S01]  /*8660*/  S2R R4, SR_LANEID ;  /* 0x0000000000047919 */ /* 0x000ea20000000000 */
[----:B------:R-:W-:Y:S01]  /*8670*/  VOTEU.ANY UR4, UPT, PT ;  /* 0x0000000000047886 */ /* 0x000fe200038e0100 */
[----:B------:R-:W-:Y:S01]  /*8680*/  IMAD.MOV.U32 R5, RZ, RZ, c[0x0][0x564] ;  /* 0x00015900ff057624 */ /* 0x000fe200078e00ff */
[----:B------:R-:W2:Y:S08]  /*8690*/  FLO.U32 R3, UR4 ;  /* 0x0000000400037d00 */ /* 0x000eb000080e0000 */
[----:B------:R-:W3:Y:S01]  /*86a0*/  POPC R2, UR4 ;  /* 0x0000000400027d09 */ /* 0x000ee20008000000 */
[----:B--2---:R-:W-:Y:S01]  /*86b0*/  ISETP.EQ.U32.AND P0, PT, R3, R4, PT ;  /* 0x000000040300720c */ /* 0x004fe20003f02070 */
[----:B------:R-:W-:-:S12]  /*86c0*/  IMAD.MOV.U32 R4, RZ, RZ, c[0x0][0x560] ;  /* 0x00015800ff047624 */ /* 0x000fd800078e00ff */
[----:B---3--:R2:W3:Y:S04]  /*86d0*/  @P0 ATOMG.E.ADD.STRONG.GPU PT, R2, [R4.64], R2 ;  /* 0x00000002040209a8 */ /* 0x0084e800081ee1c6 */
[----:B--2---:R-:W2:Y:S04]  /*86e0*/  S2R R4, SR_LTMASK ;  /* 0x0000000000047919 */ /* 0x004ea80000003900 */
[----:B---3--:R2:W3:Y:S02]  /*86f0*/  SHFL.IDX PT, R3, R2, R3, 0x1f ;  /* 0x00001f0302037589 */ /* 0x0084e400000e0000 */
[----:B--2---:R-:W-:-:S06]  /*8700*/  LOP3.LUT R2, R4, UR4, RZ, 0xc0, !PT ;  /* 0x0000000404027c12 */ /* 0x004fcc000f8ec0ff */
[----:B------:R-:W3:Y:S02]  /*8710*/  POPC R2, R2 ;  /* 0x0000000200027309 */ /* 0x000ee40000000000 */
[----:B---3--:R-:W-:-:S06]  /*8720*/  IADD3 R232, R3, c[0x0][0xc], R2 ;  /* 0x0000030003e87a10 */ /* 0x008fcc0007ffe002 */
.L_x_58:
[----:B------:R-:W-:Y:S05]  /*8730*/  BSYNC B0 ;  /* 0x0000000000007941 */ /* 0x000fea0003800000 */
.L_x_57:
[----:B------:R-:W-:Y:S01]  /*8740*/  PRMT R0, R0, 0x9910, RZ ;  /* 0x0000991000007816 */ /* 0x000fe200000000ff */
[----:B------:R-:W-:Y:S01]  /*8750*/  BSSY B1, `(.L_x_59) ;  /* 0x0000388000017945 */ /* 0x000fe20003800000 */
[----:B------:R-:W-:Y:S02]  /*8760*/  IMAD.MOV.U32 R74, RZ, RZ, R232 ;  /* 0x000000ffff4a7224 */ /* 0x000fe400078e00e8 */
[----:B------:R-:W-:-:S13]  /*8770*/  ISETP.NE.AND P0, PT, R0, RZ, PT ;  /* 0x000000ff0000720c */ /* 0x000fda0003f05270 */
[----:B------:R-:W-:Y:S05]  /*8780*/  @!P0 BRA `(.L_x_60) ;  /* 0x00002ba000008947 */ /* 0x000fea0003800000 */
[----:B------:R-:W2:Y:S04]  /*8790*/  LDL R6, [R1+0x30] ;  /* 0x0000300001067983 */ /* 0x000ea80000100800 */
[----:B------:R-:W3:Y:S01]  /*87a0*/  LDL R8, [R1+0x2c] ;  /* 0x00002c0001087983 */ /* 0x000ee20000100800 */
[----:B------:R-:W-:Y:S01]  /*87b0*/  WARPSYNC 0xffffffff ;  /* 0xffffffff00007948 */ /* 0x000fe20003800000 */
[----:B------:R-:W-:Y:S01]  /*87c0*/  F2FP.BF16.PACK_AB R0, R129, R128 ;  /* 0x000000808100723e */ /* 0x000fe200000010ff */
[----:B------:R-:W-:Y:S01]  /*87d0*/  IMAD.MOV.U32 R11, RZ, RZ, c[0x0][0x388] ;  /* 0x0000e200ff0b7624 */ /* 0x000fe200078e00ff */
[----:B------:R-:W-:Y:S01]  /*87e0*/  BAR.SYNC.DEFER_BLOCKING 0x1, 0x80 ;  /* 0x0042000000007b1d */ /* 0x000fe20000010000 */
[----:B------:R-:W-:Y:S02]  /*87f0*/  F2FP.BF16.PACK_AB R3, R153, R152 ;  /* 0x000000989903723e */ /* 0x000fe400000010ff */
[----:B------:R-:W-:-:S02]  /*8800*/  F2FP.BF16.PACK_AB R2, R137, R136 ;  /* 0x000000888902723e */ /* 0x000fc400000010ff */
[----:B------:R-:W-:Y:S02]  /*8810*/  F2FP.BF16.PACK_AB R4, R47, R46 ;  /* 0x0000002e2f04723e */ /* 0x000fe400000010ff */
[----:B------:R-:W-:Y:S02]  /*8820*/  F2FP.BF16.PACK_AB R5, R73, R72 ;  /* 0x000000484905723e */ /* 0x000fe400000010ff */
[----:B------:R-:W-:Y:S02]  /*8830*/  ISETP.NE.U32.AND P0, PT, RZ, c[0x0][0x508], PT ;  /* 0x00014200ff007a0c */ /* 0x000fe40003f05070 */
[----:B------:R-:W-:Y:S02]  /*8840*/  ISETP.NE.U32.AND P2, PT, RZ, c[0x0][0x500], PT ;  /* 0x00014000ff007a0c */ /* 0x000fe40003f45070 */
[----:B------:R-:W-:Y:S02]  /*8850*/  ISETP.NE.AND.EX P1, PT, RZ, c[0x0][0x50c], PT, P0 ;  /* 0x00014300ff007a0c */ /* 0x000fe40003f25300 */
[----:B------:R-:W-:Y:S01]  /*8860*/  ISETP.NE.AND.EX P2, PT, RZ, c[0x0][0x504], PT, P2 ;  /* 0x00014100ff007a0c */ /* 0x000fe20003f45320 */
[----:B------:R4:W-:Y:S04]  /*8870*/  STS [R239+0x80], R0 ;  /* 0x00008000ef007388 */ /* 0x0009e80000000800 */
[----:B------:R1:W-:Y:S04]  /*8880*/  STS [R239+0x280], R3 ;  /* 0x00028003ef007388 */ /* 0x0003e80000000800 */
[----:B------:R1:W-:Y:S01]  /*8890*/  STS [R252], R2 ;  /* 0x00000002fc007388 */ /* 0x0003e20000000800 */
[----:B----4-:R-:W-:-:S02]  /*88a0*/  F2FP.BF16.PACK_AB R0, R163, R162 ;  /* 0x000000a2a300723e */ /* 0x010fc400000010ff */
[----:B-1----:R-:W-:-:S03]  /*88b0*/  F2FP.BF16.PACK_AB R3, R29, R28 ;  /* 0x0000001c1d03723e */ /* 0x002fc600000010ff */
[----:B------:R1:W-:Y:S01]  /*88c0*/  STS [R252+0x200], R0 ;  /* 0x00020000fc007388 */ /* 0x0003e20000000800 */
[----:B------:R-:W-:-:S03]  /*88d0*/  F2FP.BF16.PACK_AB R2, R57, R56 ;  /* 0x000000383902723e */ /* 0x000fc600000010ff */
[----:B------:R4:W-:Y:S04]  /*88e0*/  STS [R239+0x1080], R3 ;  /* 0x00108003ef007388 */ /* 0x0009e80000000800 */
[----:B------:R4:W-:Y:S04]  /*88f0*/  STS [R239+0x1280], R2 ;  /* 0x00128002ef007388 */ /* 0x0009e80000000800 */
[----:B------:R4:W-:Y:S01]  /*8900*/  STS [R252+0x1200], R4 ;  /* 0x00120004fc007388 */ /* 0x0009e20000000800 */
[----:B-1----:R-:W-:Y:S02]  /*8910*/  F2FP.BF16.PACK_AB R0, R31, R30 ;  /* 0x0000001e1f00723e */ /* 0x002fe400000010ff */
[----:B----4-:R-:W-:-:S03]  /*8920*/  F2FP.BF16.PACK_AB R3, R117, R116 ;  /* 0x000000747503723e */ /* 0x010fc600000010ff */
[----:B------:R1:W-:Y:S01]  /*8930*/  STS [R252+0x1000], R0 ;  /* 0x00100000fc007388 */ /* 0x0003e20000000800 */
[----:B------:R-:W-:Y:S02]  /*8940*/  F2FP.BF16.PACK_AB R2, R165, R164 ;  /* 0x000000a4a502723e */ /* 0x000fe400000010ff */
[----:B------:R-:W-:Y:S02]  /*8950*/  F2FP.BF16.PACK_AB R4, R33, R32 ;  /* 0x000000202104723e */ /* 0x000fe400000010ff */
[----:B-1----:R-:W-:Y:S01]  /*8960*/  F2FP.BF16.PACK_AB R0, R157, R156 ;  /* 0x0000009c9d00723e */ /* 0x002fe200000010ff */
[----:B--2---:R1:W-:Y:S04]  /*8970*/  STS [R6+0x80], R3 ;  /* 0x0000800306007388 */ /* 0x0043e80000000800 */
[----:B------:R2:W-:Y:S04]  /*8980*/  STS [R6+0x280], R2 ;  /* 0x0002800206007388 */ /* 0x0005e80000000800 */
[----:B---3--:R3:W-:Y:S01]  /*8990*/  STS [R8], R0 ;  /* 0x0000000008007388 */ /* 0x0087e20000000800 */
[----:B-1----:R-:W-:-:S02]  /*89a0*/  F2FP.BF16.PACK_AB R3, R109, R108 ;  /* 0x0000006c6d03723e */ /* 0x002fc400000010ff */
[----:B--2---:R-:W-:-:S03]  /*89b0*/  F2FP.BF16.PACK_AB R2, R69, R68 ;  /* 0x000000444502723e */ /* 0x004fc600000010ff */
[----:B------:R1:W-:Y:S01]  /*89c0*/  STS [R8+0x200], R3 ;  /* 0x0002000308007388 */ /* 0x0003e20000000800 */
[----:B---3--:R-:W-:-:S03]  /*89d0*/  F2FP.BF16.PACK_AB R0, R35, R34 ;  /* 0x000000222300723e */ /* 0x008fc600000010ff */
[----:B------:R2:W-:Y:S04]  /*89e0*/  STS [R6+0x1080], R4 ;  /* 0x0010800406007388 */ /* 0x0005e80000000800 */
[----:B------:R3:W-:Y:S04]  /*89f0*/  STS [R6+0x1280], R2 ;  /* 0x0012800206007388 */ /* 0x0007e80000000800 */
[----:B------:R4:W-:Y:S01]  /*8a00*/  STS [R8+0x1000], R0 ;  /* 0x0010000008007388 */ /* 0x0009e20000000800 */
[----:B-1----:R-:W-:Y:S02]  /*8a10*/  F2FP.BF16.PACK_AB R3, R159, R158 ;  /* 0x0000009e9f03723e */ /* 0x002fe400000010ff */
[----:B--2---:R-:W-:-:S02]  /*8a20*/  F2FP.BF16.PACK_AB R4, R63, R62 ;  /* 0x0000003e3f04723e */ /* 0x004fc400000010ff */
[----:B---3--:R-:W-:-:S03]  /*8a30*/  F2FP.BF16.PACK_AB R2, R131, R130 ;  /* 0x000000828302723e */ /* 0x008fc600000010ff */
[----:B------:R1:W-:Y:S01]  /*8a40*/  STS [R8+0x1200], R4 ;  /* 0x0012000408007388 */ /* 0x0003e20000000800 */
[----:B----4-:R-:W-:-:S03]  /*8a50*/  F2FP.BF16.PACK_AB R0, R161, R160 ;  /* 0x000000a0a100723e */ /* 0x010fc600000010ff */
        /* <DEDUP_REMOVED lines=26> */
[----:B------:R4:W-:Y:S04]  /*8c00*/  STS [R8+0x3000], R0 ;  /* 0x0030000008007388 */ /* 0x0009e80000000800 */
[----:B------:R-:W-:Y:S01]  /*8c10*/  STS [R8+0x3200], R5 ;  /* 0x0032000508007388 */ /* 0x000fe20000000800 */
[----:B-1----:R-:W-:-:S02]  /*8c20*/  F2FP.BF16.PACK_AB R3, R103, R102 ;  /* 0x000000666703723e */ /* 0x002fc400000010ff */
[----:B--2---:R-:W-:-:S03]  /*8c30*/  F2FP.BF16.PACK_AB R4, R101, R100 ;  /* 0x000000646504723e */ /* 0x004fc600000010ff */
[----:B------:R1:W-:Y:S01]  /*8c40*/  STS [R239+0x4280], R3 ;  /* 0x00428003ef007388 */ /* 0x0003e20000000800 */
[----:B---3--:R-:W-:-:S03]  /*8c50*/  F2FP.BF16.PACK_AB R2, R167, R166 ;  /* 0x000000a6a702723e */ /* 0x008fc600000010ff */
[----:B------:R2:W-:Y:S01]  /*8c60*/  STS [R239+0x4080], R4 ;  /* 0x00408004ef007388 */ /* 0x0005e20000000800 */
[----:B----4-:R-:W-:-:S03]  /*8c70*/  F2FP.BF16.PACK_AB R0, R111, R110 ;  /* 0x0000006e6f00723e */ /* 0x010fc600000010ff */
[----:B------:R3:W-:Y:S04]  /*8c80*/  STS [R252+0x4000], R2 ;  /* 0x00400002fc007388 */ /* 0x0007e80000000800 */
[----:B------:R4:W-:Y:S01]  /*8c90*/  STS [R252+0x4200], R0 ;  /* 0x00420000fc007388 */ /* 0x0009e20000000800 */
[----:B-1----:R-:W-:Y:S02]  /*8ca0*/  F2FP.BF16.PACK_AB R3, R71, R70 ;  /* 0x000000464703723e */ /* 0x002fe400000010ff */
        /* <DEDUP_REMOVED lines=8> */
[----:B--2---:R-:W-:-:S03]  /*8d30*/  @P1 LEA R4, P0, R230, c[0x0][0x508], 0x2 ;  /* 0x00014200e6041a11 */ /* 0x004fc600078010ff */
[----:B------:R1:W-:Y:S01]  /*8d40*/  STS [R6+0x4080], R3 ;  /* 0x0040800306007388 */ /* 0x0003e20000000800 */
[----:B---3--:R-:W-:Y:S02]  /*8d50*/  F2FP.BF16.PACK_AB R2, R147, R146 ;  /* 0x000000929302723e */ /* 0x008fe400000010ff */
[----:B------:R-:W-:Y:S02]  /*8d60*/  @P1 LEA.HI.X R5, R230, c[0x0][0x50c], R238, 0x2, P0 ;  /* 0x00014300e6051a11 */ /* 0x000fe400000f14ee */
[----:B----4-:R-:W-:Y:S01]  /*8d70*/  F2FP.BF16.PACK_AB R0, R81, R80 ;  /* 0x000000505100723e */ /* 0x010fe200000010ff */
[----:B------:R2:W-:Y:S04]  /*8d80*/  STS [R6+0x4280], R2 ;  /* 0x0042800206007388 */ /* 0x0005e80000000800 */
[----:B------:R3:W-:Y:S01]  /*8d90*/  STS [R8+0x4000], R0 ;  /* 0x0040000008007388 */ /* 0x0007e20000000800 */
[----:B-1----:R-:W-:-:S05]  /*8da0*/  F2FP.BF16.PACK_AB R3, R83, R82 ;  /* 0x000000525303723e */ /* 0x002fca00000010ff */
[----:B------:R1:W-:Y:S01]  /*8db0*/  STS [R8+0x4200], R3 ;  /* 0x0042000308007388 */ /* 0x0003e20000000800 */
[----:B--2---:R-:W-:Y:S02]  /*8dc0*/  F2FP.BF16.PACK_AB R2, R43, R42 ;  /* 0x0000002a2b02723e */ /* 0x004fe400000010ff */
[----:B---3--:R-:W-:-:S03]  /*8dd0*/  F2FP.BF16.PACK_AB R0, R55, R54 ;  /* 0x000000363700723e */ /* 0x008fc600000010ff */
[----:B------:R2:W-:Y:S04]  /*8de0*/  STS [R6+0x5080], R2 ;  /* 0x0050800206007388 */ /* 0x0005e80000000800 */
[----:B------:R3:W-:Y:S01]  /*8df0*/  STS [R6+0x5280], R0 ;  /* 0x0052800006007388 */ /* 0x0007e20000000800 */
[----:B-1----:R-:W-:-:S05]  /*8e00*/  F2FP.BF16.PACK_AB R3, R27, R26 ;  /* 0x0000001a1b03723e */ /* 0x002fca00000010ff */
[----:B------:R1:W-:Y:S01]  /*8e10*/  STS [R8+0x5000], R3 ;  /* 0x0050000308007388 */ /* 0x0003e20000000800 */
[----:B--2---:R-:W-:Y:S01]  /*8e20*/  IMAD.MOV.U32 R2, RZ, RZ, RZ ;  /* 0x000000ffff027224 */ /* 0x004fe200078e00ff */
[----:B---3--:R-:W-:Y:S01]  /*8e30*/  F2FP.BF16.PACK_AB R0, R45, R44 ;  /* 0x0000002c2d00723e */ /* 0x008fe200000010ff */
[----:B------:R-:W-:-:S04]  /*8e40*/  IMAD.MOV.U32 R6, RZ, RZ, 0x4 ;  /* 0x00000004ff067424 */ /* 0x000fc800078e00ff */
[----:B------:R2:W-:Y:S01]  /*8e50*/  STS [R8+0x5200], R0 ;  /* 0x0052000008007388 */ /* 0x0005e20000000800 */
[----:B------:R-:W-:-:S03]  /*8e60*/  IMAD.WIDE R6, R230, R6, c[0x0][0x500] ;  /* 0x00014000e6067625 */ /* 0x000fc600078e0206 */
[----:B------:R-:W-:Y:S06]  /*8e70*/  BAR.SYNC.DEFER_BLOCKING 0x1, 0x80 ;  /* 0x0042000000007b1d */ /* 0x000fec0000010000 */
[----:B------:R2:W5:Y:S04]  /*8e80*/  @P1 LDG.E R11, [R4.64] ;  /* 0x00000006040b1981 */ /* 0x000568000c1e1900 */
[----:B------:R2:W5:Y:S01]  /*8e90*/  @P2 LDG.E R2, [R6.64] ;  /* 0x0000000606022981 */ /* 0x000562000c1e1900 */
[----:B------:R-:W-:-:S04]  /*8ea0*/  ISETP.NE.AND P0, PT, R234, RZ, PT ;  /* 0x000000ffea00720c */ /* 0x000fc80003f05270 */
[----:B-1----:R-:W-:Y:S01]  /*8eb0*/  SEL R3, R234, c[0x0][0x3d4], P0 ;  /* 0x0000f500ea037a07 */ /* 0x002fe20000000000 */
[----:B------:R-:W-:Y:S05]  /*8ec0*/  @P1 BRA `(.L_x_61) ;  /* 0x0000004000001947 */ /* 0x000fea0003800000 */
[----:B------:R-:W-:Y:S05]  /*8ed0*/  @!P2 BRA `(.L_x_61) ;  /* 0x000000300000a947 */ /* 0x000fea0003800000 */
[----:B--2---:R1:W2:Y:S04]  /*8ee0*/  LDG.E R0, [R6.64] ;  /* 0x0000000606007981 */ /* 0x0042a8000c1e1900 */
[----:B-1----:R-:W2:Y:S02]  /*8ef0*/  LDG.E R6, [R6.64+0x4] ;  /* 0x0000040606067981 */ /* 0x002ea4000c1e1900 */
[----:B--2--5:R-:W-:Y:S02]  /*8f00*/  IADD3 R11, -R0, R6, RZ ;  /* 0x00000006000b7210 */ /* 0x024fe40007ffe1ff */
.L_x_61:
[----:B--2---:R-:W2:Y:S04]  /*8f10*/  LDL R4, [R1+0x7c] ;  /* 0x00007c0001047983 */ /* 0x004ea80000100800 */
[----:B------:R-:W3:Y:S01]  /*8f20*/  LDL R13, [R1+0x40] ;  /* 0x00004000010d7983 */ /* 0x000ee20000100800 */
[----:B------:R-:W-:Y:S01]  /*8f30*/  IMAD.MOV.U32 R0, RZ, RZ, 0x368 ;  /* 0x00000368ff007424 */ /* 0x000fe200078e00ff */
[----:B------:R-:W-:-:S02]  /*8f40*/  ISETP.GT.AND P2, PT, R3, 0x1, PT ;  /* 0x000000010300780c */ /* 0x000fc40003f44270 */
[----:B------:R-:W4:Y:S01]  /*8f50*/  LDL R75, [R1+0x78] ;  /* 0x00007800014b7983 */ /* 0x000f220000100800 */
[----:B------:R-:W-:Y:S02]  /*8f60*/  ISETP.NE.U32.AND P0, PT, RZ, c[0x0][0x500], PT ;  /* 0x00014000ff007a0c */ /* 0x000fe40003f05070 */
[----:B------:R-:W-:Y:S02]  /*8f70*/  SEL R0, R0, 0x328, P2 ;  /* 0x0000032800007807 */ /* 0x000fe40001000000 */
[----:B------:R-:W-:Y:S02]  /*8f80*/  ISETP.NE.AND.EX P0, PT, RZ, c[0x0][0x504], PT, P0 ;  /* 0x00014100ff007a0c */ /* 0x000fe40003f05300 */
[----:B------:R1:W1:Y:S08]  /*8f90*/  LDC.64 R6, c[0x0][R0+0x170] ;  /* 0x00005c0000067b82 */ /* 0x0002700000000a00 */
[----:B------:R1:W1:Y:S08]  /*8fa0*/  LDC.64 R14, c[0x0][R0+0x168] ;  /* 0x00005a00000e7b82 */ /* 0x0002700000000a00 */
[----:B------:R1:W2:Y:S08]  /*8fb0*/  LDC.64 R18, c[0x0][R0+0x178] ;  /* 0x00005e0000127b82 */ /* 0x0002b00000000a00 */
[----:B------:R1:W2:Y:S02]  /*8fc0*/  LDC.64 R20, c[0x0][R0+0x160] ;  /* 0x0000580000147b82 */ /* 0x0002a40000000a00 */
[----:B-1----:R-:W-:-:S05]  /*8fd0*/  IMAD.MOV.U32 R0, RZ, RZ, c[0x0][0x4e8] ;  /* 0x00013a00ff007624 */ /* 0x002fca00078e00ff */
[----:B------:R-:W-:Y:S02]  /*8fe0*/  ISETP.NE.AND P5, PT, R0, 0x1, PT ;  /* 0x000000010000780c */ /* 0x000fe40003fa5270 */
[----:B------:R-:W-:Y:S01]  /*8ff0*/  SEL R0, R230, RZ, !P0 ;  /* 0x000000ffe6007207 */ /* 0x000fe20004000000 */
[----:B------:R-:W1:Y:S01]  /*9000*/  S2R R76, SR_TID.X ;  /* 0x00000000004c7919 */ /* 0x000e620000002100 */
[----:B------:R-:W-:-:S03]  /*9010*/  IMAD R9, R15, R236, RZ ;  /* 0x000000ec0f097224 */ /* 0x000fc600078e02ff */
[----:B------:R-:W-:Y:S01]  /*9020*/  IMAD R3, R7, R0, RZ ;  /* 0x0000000007037224 */ /* 0x000fe200078e02ff */
[----:B-----5:R-:W-:Y:S02]  /*9030*/  SHF.R.S32.HI R17, RZ, 0x1f, R2 ;  /* 0x0000001fff117819 */ /* 0x020fe40000011402 */
[----:B-1----:R-:W-:-:S04]  /*9040*/  SHF.R.S32.HI R16, RZ, 0x1f, R76 ;  /* 0x0000001fff107819 */ /* 0x002fc8000001144c */
[----:B------:R-:W-:-:S04]  /*9050*/  LEA.HI R16, R16, R76, RZ, 0x5 ;  /* 0x0000004c10107211 */ /* 0x000fc800078f28ff */
[----:B------:R-:W-:-:S05]  /*9060*/  LOP3.LUT R16, R16, 0xffffffe0, RZ, 0xc0, !PT ;  /* 0xffffffe010107812 */ /* 0x000fca00078ec0ff */
[----:B------:R-:W-:Y:S01]  /*9070*/  IMAD.IADD R16, R76, 0x1, -R16 ;  /* 0x000000014c107824 */ /* 0x000fe200078e0a10 */
[----:B------:R-:W-:-:S04]  /*9080*/  LOP3.LUT R237, R237, 0xfffffffd, RZ, 0xc0, !PT ;  /* 0xfffffffdeded7812 */ /* 0x000fc800078ec0ff */
[----:B------:R-:W-:Y:S01]  /*9090*/  LOP3.LUT R237, R237, 0xfffffffe, RZ, 0xc0, !PT ;  /* 0xfffffffeeded7812 */ /* 0x000fe200078ec0ff */
[----:B--2---:R-:W-:Y:S01]  /*90a0*/  IMAD R10, R233, 0x80, R4 ;  /* 0x00000080e90a7824 */ /* 0x004fe200078e0204 */
[----:B------:R-:W-:-:S03]  /*90b0*/  SEL R4, R238, RZ, !P0 ;  /* 0x000000ffee047207 */ /* 0x000fc60004000000 */
[----:B------:R-:W-:-:S04]  /*90c0*/  @P5 IMAD.HI.U32 R8, R10, c[0x0][0x4ec], RZ ;  /* 0x00013b000a085a27 */ /* 0x000fc800078e00ff */
[C---:B------:R-:W-:Y:S02]  /*90d0*/  IMAD R12, R6.reuse, R4, R3 ;  /* 0x00000004060c7224 */ /* 0x040fe400078e0203 */
[----:B------:R-:W-:-:S04]  /*90e0*/  IMAD.WIDE.U32 R4, R6, R0, RZ ;  /* 0x0000000006047225 */ /* 0x000fc800078e00ff */
[----:B------:R-:W-:-:S04]  /*90f0*/  IMAD.WIDE.U32 R6, R14, R236, RZ ;  /* 0x000000ec0e067225 */ /* 0x000fc800078e00ff */
[----:B------:R-:W-:Y:S01]  /*9100*/  IMAD.MOV.U32 R3, RZ, RZ, R10 ;  /* 0x000000ffff037224 */ /* 0x000fe200078e000a */
[----:B------:R-:W-:Y:S02]  /*9110*/  @P5 SHF.R.U32.HI R3, RZ, c[0x0][0x4f0], R8 ;  /* 0x00013c00ff035a19 */ /* 0x000fe40000011608 */
[----:B---3--:R-:W-:Y:S01]  /*9120*/  SEL R8, R13, RZ, P2 ;  /* 0x000000ff0d087207 */ /* 0x008fe20001000000 */
[----:B------:R-:W-:Y:S01]  /*9130*/  IMAD.IADD R12, R5, 0x1, R12 ;  /* 0x00000001050c7824 */ /* 0x000fe200078e020c */
[----:B------:R-:W-:Y:S01]  /*9140*/  IADD3 R13, P1, P0, R4, R6, R2 ;  /* 0x00000006040d7210 */ /* 0x000fe2000783e002 */
[----:B------:R-:W-:Y:S02]  /*9150*/  IMAD.IADD R4, R7, 0x1, R9 ;  /* 0x0000000107047824 */ /* 0x000fe400078e0209 */
[----:B------:R-:W-:Y:S02]  /*9160*/  IMAD R9, R19, R8, RZ ;  /* 0x0000000813097224 */ /* 0x000fe400078e02ff */
[----:B------:R-:W-:-:S02]  /*9170*/  IMAD.MOV R5, RZ, RZ, -R3 ;  /* 0x000000ffff057224 */ /* 0x000fc400078e0a03 */
[----:B------:R-:W-:Y:S01]  /*9180*/  IMAD.WIDE.U32 R6, R18, R8, RZ ;  /* 0x0000000812067225 */ /* 0x000fe200078e00ff */
[----:B------:R-:W-:-:S03]  /*9190*/  IADD3.X R12, R12, R4, R17, P1, P0 ;  /* 0x000000040c0c7210 */ /* 0x000fc60000fe0411 */
[----:B------:R-:W-:Y:S01]  /*91a0*/  IMAD R4, R5, c[0x0][0x4e8], R10 ;  /* 0x00013a0005047a24 */ /* 0x000fe200078e020a */
[----:B------:R-:W-:Y:S01]  /*91b0*/  IADD3 R6, P1, P0, R3, R13, R6 ;  /* 0x0000000d03067210 */ /* 0x000fe2000783e006 */
[----:B------:R-:W-:Y:S01]  /*91c0*/  IMAD.IADD R9, R7, 0x1, R9 ;  /* 0x0000000107097824 */ /* 0x000fe200078e0209 */
[----:B------:R-:W-:Y:S01]  /*91d0*/  SHF.R.S32.HI R5, RZ, 0x1f, R3 ;  /* 0x0000001fff057819 */ /* 0x000fe20000011403 */
[----:B------:R-:W-:Y:S01]  /*91e0*/  IMAD R3, R21, R4, RZ ;  /* 0x0000000415037224 */ /* 0x000fe200078e02ff */
[----:B------:R-:W-:Y:S02]  /*91f0*/  SHF.R.S32.HI R8, RZ, 0x1f, R4 ;  /* 0x0000001fff087819 */ /* 0x000fe40000011404 */
[----:B------:R-:W-:Y:S01]  /*9200*/  IADD3.X R7, R5, R12, R9, P1, P0 ;  /* 0x0000000c05077210 */ /* 0x000fe20000fe0409 */
[----:B------:R-:W-:Y:S02]  /*9210*/  IMAD.MOV.U32 R9, RZ, RZ, c[0x0][0x4a8] ;  /* 0x00012a00ff097624 */ /* 0x000fe400078e00ff */
[----:B------:R-:W-:-:S02]  /*9220*/  IMAD R3, R20, R8, R3 ;  /* 0x0000000814037224 */ /* 0x000fc400078e0203 */
[----:B------:R-:W-:Y:S01]  /*9230*/  IMAD.WIDE.U32 R4, R20, R4, R6 ;  /* 0x0000000414047225 */ /* 0x000fe200078e0006 */
[----:B------:R-:W-:-:S03]  /*9240*/  SEL R6, R9, c[0x0][0x450], P2 ;  /* 0x0001140009067a07 */ /* 0x000fc60001000000 */
[----:B------:R-:W-:Y:S02]  /*9250*/  IMAD.MOV.U32 R7, RZ, RZ, c[0x0][0x4ac] ;  /* 0x00012b00ff077624 */ /* 0x000fe400078e00ff */
[----:B------:R-:W-:Y:S01]  /*9260*/  IMAD.IADD R3, R5, 0x1, R3 ;  /* 0x0000000105037824 */ /* 0x000fe200078e0203 */
[----:B------:R-:W-:Y:S02]  /*9270*/  LEA R5, P0, R4, R6, 0x2 ;  /* 0x0000000604057211 */ /* 0x000fe400078010ff */
[----:B------:R-:W-:-:S04]  /*9280*/  SEL R7, R7, c[0x0][0x454], P2 ;  /* 0x0001150007077a07 */ /* 0x000fc80001000000 */
[----:B------:R-:W-:Y:S01]  /*9290*/  LEA.HI.X R3, R4, R7, R3, 0x2, P0 ;  /* 0x0000000704037211 */ /* 0x000fe200000f1403 */
[----:B------:R-:W-:Y:S04]  /*92a0*/  SHFL.IDX PT, R14, R5, RZ, 0x1c1f ;  /* 0x001c1fff050e7589 */ /* 0x000fe800000e0000 */
[----:B------:R-:W1:Y:S04]  /*92b0*/  SHFL.IDX PT, R15, R3, RZ, 0x1c1f ;  /* 0x001c1fff030f7589 */ /* 0x000e6800000e0000 */
[----:B------:R-:W-:Y:S04]  /*92c0*/  SHFL.IDX PT, R12, R5, 0x1, 0x1c1f ;  /* 0x003c1f00050c7f89 */ /* 0x000fe800000e0000 */
[----:B------:R-:W2:Y:S04]  /*92d0*/  SHFL.IDX PT, R13, R3, 0x1, 0x1c1f ;  /* 0x003c1f00030d7f89 */ /* 0x000ea800000e0000 */
[----:B------:R-:W-:Y:S04]  /*92e0*/  SHFL.IDX PT, R9, R3, 0x2, 0x1c1f ;  /* 0x005c1f0003097f89 */ /* 0x000fe800000e0000 */
[----:B------:R4:W-:Y:S01]  /*92f0*/  SHFL.IDX PT, R7, R3, 0x3, 0x1c1f ;  /* 0x007c1f0003077f89 */ /* 0x0009e200000e0000 */
[----:B------:R-:W-:Y:S01]  /*9300*/  IMAD R4, R11, c[0x0][0x4e8], RZ ;  /* 0x00013a000b047a24 */ /* 0x000fe200078e02ff */
[----:B------:R-:W-:-:S02]  /*9310*/  LOP3.LUT P0, RZ, R16, 0x3, RZ, 0xc0, !PT ;  /* 0x0000000310ff7812 */ /* 0x000fc4000780c0ff */
[----:B------:R-:W3:Y:S04]  /*9320*/  SHFL.IDX PT, R8, R5, 0x2, 0x1c1f ;  /* 0x005c1f0005087f89 */ /* 0x000ee800000e0000 */
[----:B------:R1:W1:Y:S01]  /*9330*/  SHFL.IDX PT, R6, R5, 0x3, 0x1c1f ;  /* 0x007c1f0005067f89 */ /* 0x00026200000e0000 */
[----:B----4-:R-:W-:-:S05]  /*9340*/  IMAD R3, R233, 0x80, R75 ;  /* 0x00000080e9037824 */ /* 0x010fca00078e024b */
[C---:B------:R-:W-:Y:S02]  /*9350*/  IADD3 R16, R3.reuse, 0x8, RZ ;  /* 0x0000000803107810 */ /* 0x040fe40007ffe0ff */
[CC--:B------:R-:W-:Y:S02]  /*9360*/  ISETP.GE.OR P4, PT, R3.reuse, R4.reuse, P0 ;  /* 0x000000040300720c */ /* 0x0c0fe40000786670 */
[----:B------:R-:W-:Y:S02]  /*9370*/  IADD3 R11, R3, 0x40, RZ ;  /* 0x00000040030b7810 */ /* 0x000fe40007ffe0ff */
[-C--:B------:R-:W-:Y:S02]  /*9380*/  ISETP.GE.OR P3, PT, R16, R4.reuse, P0 ;  /* 0x000000041000720c */ /* 0x080fe40000766670 */
[----:B------:R-:W-:Y:S02]  /*9390*/  ISETP.GE.OR P1, PT, R11, R4, P0 ;  /* 0x000000040b00720c */ /* 0x000fe40000726670 */
[----:B-1----:R-:W-:-:S05]  /*93a0*/  IADD3 R5, R3, 0x48, RZ ;  /* 0x0000004803057810 */ /* 0x002fca0007ffe0ff */
[----:B------:R1:W-:Y:S04]  /*93b0*/  @!P4 ST.E [R14.64], R23 ;  /* 0x000000170e00c985 */ /* 0x0003e8000c101906 */
[----:B--2---:R1:W-:Y:S01]  /*93c0*/  @!P3 ST.E [R12.64], R24 ;  /* 0x000000180c00b985 */ /* 0x0043e2000c101906 */
[-C--:B------:R-:W-:Y:S02]  /*93d0*/  ISETP.GE.AND P3, PT, R11, R4.reuse, PT ;  /* 0x000000040b00720c */ /* 0x080fe40003f66270 */
[CC--:B------:R-:W-:Y:S01]  /*93e0*/  ISETP.GE.OR P0, PT, R5.reuse, R4.reuse, P0 ;  /* 0x000000040500720c */ /* 0x0c0fe20000706670 */
[----:B---3--:R1:W-:Y:S01]  /*93f0*/  @!P1 ST.E [R8.64], R25 ;  /* 0x0000001908009985 */ /* 0x0083e2000c101906 */
[-C--:B------:R-:W-:Y:S02]  /*9400*/  ISETP.GE.AND P1, PT, R5, R4.reuse, PT ;  /* 0x000000040500720c */ /* 0x080fe40003f26270 */
[----:B------:R-:W-:-:S07]  /*9410*/  ISETP.GE.AND P6, PT, R16, R4, PT ;  /* 0x000000041000720c */ /* 0x000fce0003fc6270 */
[----:B------:R-:W-:Y:S02]  /*9420*/  @P3 LOP3.LUT R237, R237, 0x1, RZ, 0xfc, !PT ;  /* 0x00000001eded3812 */ /* 0x000fe400078efcff */
[----:B------:R1:W-:Y:S01]  /*9430*/  @!P0 ST.E [R6.64], R22 ;  /* 0x0000001606008985 */ /* 0x0003e2000c101906 */
[----:B------:R-:W-:Y:S02]  /*9440*/  ISETP.GE.AND P0, PT, R3, R4, PT ;  /* 0x000000040300720c */ /* 0x000fe40003f06270 */
[----:B------:R-:W-:Y:S01]  /*9450*/  @P1 LOP3.LUT R237, R237, 0x2, RZ, 0xfc, !PT ;  /* 0x00000002eded1812 */ /* 0x000fe200078efcff */
[----:B------:R-:W-:Y:S05]  /*9460*/  @P2 BRA `(.L_x_62) ;  /* 0x000008c000002947 */ /* 0x000fea0003800000 */
[----:B------:R-:W2:Y:S04]  /*9470*/  LDL R18, [R1+0x44] ;  /* 0x0000440001127983 */ /* 0x000ea80000100800 */
[----:B------:R-:W3:Y:S01]  /*9480*/  S2R R76, SR_TID.X ;  /* 0x00000000004c7919 */ /* 0x000ee20000002100 */
[----:B------:R-:W-:-:S02]  /*9490*/  IMAD R3, R17, c[0x0][0x3a0], RZ ;  /* 0x0000e80011037a24 */ /* 0x000fc400078e02ff */
[----:B-1----:R-:W-:-:S04]  /*94a0*/  IMAD.WIDE.U32 R6, R2, c[0x0][0x3a0], RZ ;  /* 0x0000e80002067a25 */ /* 0x002fc800078e00ff */
[----:B------:R-:W-:Y:S01]  /*94b0*/  IMAD R2, R2, c[0x0][0x3a4], R3 ;  /* 0x0000e90002027a24 */ /* 0x000fe200078e0203 */
[----:B---3--:R-:W-:-:S04]  /*94c0*/  SHF.R.S32.HI R75, RZ, 0x1f, R76 ;  /* 0x0000001fff4b7819 */ /* 0x008fc8000001144c */
[----:B------:R-:W-:-:S04]  /*94d0*/  LEA.HI R75, R75, R76, RZ, 0x2 ;  /* 0x0000004c4b4b7211 */ /* 0x000fc800078f10ff */
[----:B------:R-:W-:-:S04]  /*94e0*/  LOP3.LUT R75, R75, 0xfffffffc, RZ, 0xc0, !PT ;  /* 0xfffffffc4b4b7812 */ /* 0x000fc800078ec0ff */
[----:B------:R-:W-:Y:S02]  /*94f0*/  IADD3 R75, -R75, R76, RZ ;  /* 0x0000004c4b4b7210 */ /* 0x000fe40007ffe1ff */
[----:B------:R-:W-:Y:S02]  /*9500*/  IADD3 R3, R7, R2, RZ ;  /* 0x0000000207037210 */ /* 0x000fe40007ffe0ff */
[----:B------:R-:W-:Y:S02]  /*9510*/  LEA R5, R75, R229, 0x5 ;  /* 0x000000e54b057211 */ /* 0x000fe400078e28ff */
[----:B------:R-:W-:Y:S02]  /*9520*/  MOV R2, R6 ;  /* 0x0000000600027202 */ /* 0x000fe40000000f00 */
[----:B------:R-:W-:-:S03]  /*9530*/  LEA R5, R233, R5, 0x7 ;  /* 0x00000005e9057211 */ /* 0x000fc600078e38ff */
[----:B------:R-:W-:Y:S01]  /*9540*/  IMAD.WIDE.U32 R6, R236, c[0x0][0x3e8], R2 ;  /* 0x0000fa00ec067a25 */ /* 0x000fe200078e0002 */
[----:B------:R-:W-:-:S03]  /*9550*/  SHF.R.S32.HI R3, RZ, 0x1f, R0 ;  /* 0x0000001fff037819 */ /* 0x000fc60000011400 */
[----:B------:R-:W-:-:S04]  /*9560*/  @P5 IMAD.HI.U32 R9, R5, c[0x0][0x4ec], RZ ;  /* 0x00013b0005095a27 */ /* 0x000fc800078e00ff */
[----:B------:R-:W-:Y:S01]  /*9570*/  IMAD.MOV.U32 R2, RZ, RZ, R5 ;  /* 0x000000ffff027224 */ /* 0x000fe200078e0005 */
[----:B------:R-:W-:Y:S01]  /*9580*/  @P5 SHF.R.U32.HI R2, RZ, c[0x0][0x4f0], R9 ;  /* 0x00013c00ff025a19 */ /* 0x000fe20000011609 */
[----:B------:R-:W-:Y:S02]  /*9590*/  IMAD R8, R3, c[0x0][0x3f0], RZ ;  /* 0x0000fc0003087a24 */ /* 0x000fe400078e02ff */
[----:B------:R-:W-:Y:S02]  /*95a0*/  IMAD R7, R236, c[0x0][0x3ec], R7 ;  /* 0x0000fb00ec077a24 */ /* 0x000fe400078e0207 */
[C---:B------:R-:W-:Y:S01]  /*95b0*/  IMAD R9, R0.reuse, c[0x0][0x3f4], R8 ;  /* 0x0000fd0000097a24 */ /* 0x040fe200078e0208 */
[----:B------:R-:W-:Y:S01]  /*95c0*/  SHF.R.S32.HI R8, RZ, 0x1f, R2 ;  /* 0x0000001fff087819 */ /* 0x000fe20000011402 */
[----:B------:R-:W-:Y:S01]  /*95d0*/  IMAD.WIDE.U32 R6, R0, c[0x0][0x3f0], R6 ;  /* 0x0000fc0000067a25 */ /* 0x000fe200078e0006 */
[----:B------:R-:W-:-:S03]  /*95e0*/  IADD3 R0, -R2, RZ, RZ ;  /* 0x000000ff02007210 */ /* 0x000fc60007ffe1ff */
[----:B------:R-:W-:Y:S02]  /*95f0*/  IMAD.IADD R7, R7, 0x1, R9 ;  /* 0x0000000107077824 */ /* 0x000fe400078e0209 */
[----:B------:R-:W-:-:S05]  /*9600*/  IMAD R0, R0, c[0x0][0x4e8], R5 ;  /* 0x00013a0000007a24 */ /* 0x000fca00078e0205 */
[----:B------:R-:W-:-:S05]  /*9610*/  SHF.R.S32.HI R5, RZ, 0x1f, R0 ;  /* 0x0000001fff057819 */ /* 0x000fca0000011400 */
[----:B------:R-:W-:Y:S01]  /*9620*/  IMAD R5, R5, c[0x0][0x3d8], RZ ;  /* 0x0000f60005057a24 */ /* 0x000fe200078e02ff */
[----:B------:R-:W-:Y:S02]  /*9630*/  LEA R11, R233, R229, 0x7 ;  /* 0x000000e5e90b7211 */ /* 0x000fe400078e38ff */
[----:B--2---:R-:W-:-:S05]  /*9640*/  SHF.L.U32 R3, R18, 0x1, RZ ;  /* 0x0000000112037819 */ /* 0x004fca00000006ff */
[----:B------:R-:W1:Y:S04]  /*9650*/  LDS.128 R24, [R3+0x80] ;  /* 0x0000800003187984 */ /* 0x000e680000000c00 */
[----:B------:R-:W2:Y:S04]  /*9660*/  LDS.128 R36, [R3+0x880] ;  /* 0x0008800003247984 */ /* 0x000ea80000000c00 */
[----:B------:R-:W3:Y:S04]  /*9670*/  LDS.128 R48, [R3+0x1080] ;  /* 0x0010800003307984 */ /* 0x000ee80000000c00 */
[----:B------:R-:W4:Y:S04]  /*9680*/  LDS.128 R60, [R3+0x1880] ;  /* 0x00188000033c7984 */ /* 0x000f280000000c00 */
[----:B------:R-:W1:Y:S04]  /*9690*/  LDS.128 R20, [R3+0x2080] ;  /* 0x0020800003147984 */ /* 0x000e680000000c00 */
[----:B------:R-:W1:Y:S04]  /*96a0*/  LDS.128 R32, [R3+0x2880] ;  /* 0x0028800003207984 */ /* 0x000e680000000c00 */
[----:B------:R-:W1:Y:S04]  /*96b0*/  LDS.128 R44, [R3+0x3080] ;  /* 0x00308000032c7984 */ /* 0x000e680000000c00 */
[----:B------:R-:W1:Y:S04]  /*96c0*/  LDS.128 R56, [R3+0x3880] ;  /* 0x0038800003387984 */ /* 0x000e680000000c00 */
[----:B------:R-:W1:Y:S04]  /*96d0*/  LDS.128 R16, [R3+0x4080] ;  /* 0x0040800003107984 */ /* 0x000e680000000c00 */
[----:B------:R-:W1:Y:S04]  /*96e0*/  LDS.128 R28, [R3+0x4880] ;  /* 0x00488000031c7984 */ /* 0x000e680000000c00 */
[----:B------:R-:W1:Y:S04]  /*96f0*/  LDS.128 R40, [R3+0x5080] ;  /* 0x0050800003287984 */ /* 0x000e680000000c00 */
[----:B------:R5:W1:Y:S02]  /*9700*/  LDS.128 R52, [R3+0x5880] ;  /* 0x0058800003347984 */ /* 0x000a640000000c00 */
[----:B-----5:R-:W-:-:S04]  /*9710*/  IMAD R3, R8, c[0x0][0x3e0], RZ ;  /* 0x0000f80008037a24 */ /* 0x020fc800078e02ff */
[C---:B------:R-:W-:Y:S02]  /*9720*/  IMAD R8, R2.reuse, c[0x0][0x3e4], R3 ;  /* 0x0000f90002087a24 */ /* 0x040fe400078e0203 */
[----:B------:R-:W-:-:S05]  /*9730*/  IMAD.WIDE.U32 R2, R2, c[0x0][0x3e0], R6 ;  /* 0x0000f80002027a25 */ /* 0x000fca00078e0006 */
[----:B------:R-:W-:-:S05]  /*9740*/  IADD3 R3, R3, R8, RZ ;  /* 0x0000000803037210 */ /* 0x000fca0007ffe0ff */
[----:B------:R-:W-:-:S04]  /*9750*/  IMAD.WIDE.U32 R2, R0, c[0x0][0x3d8], R2 ;  /* 0x0000f60000027a25 */ /* 0x000fc800078e0002 */
[----:B------:R-:W-:Y:S01]  /*9760*/  IMAD R0, R0, c[0x0][0x3dc], R5 ;  /* 0x0000f70000007a24 */ /* 0x000fe200078e0205 */
[----:B------:R-:W-:-:S04]  /*9770*/  LEA R13, P0, R2, c[0x0][0x380], 0x1 ;  /* 0x0000e000020d7a11 */ /* 0x000fc800078008ff */
[----:B------:R-:W-:-:S04]  /*9780*/  IADD3 R0, R3, R0, RZ ;  /* 0x0000000003007210 */ /* 0x000fc80007ffe0ff */
[----:B------:R-:W-:Y:S01]  /*9790*/  LEA.HI.X R12, R2, c[0x0][0x384], R0, 0x1, P0 ;  /* 0x0000e100020c7a11 */ /* 0x000fe200000f0c00 */
[----:B------:R-:W-:Y:S05]  /*97a0*/  BRA.DIV ~URZ, `(.L_x_63) ;  /* 0x00003d027f007947 */ /* 0x000fea000b800000 */
[----:B-1234-:R1:W2:Y:S02]  /*97b0*/  SHFL.IDX PT, R10, R12, RZ, 0x1c1f ;  /* 0x001c1fff0c0a7589 */ /* 0x01e2a400000e0000 */
.L_x_133:
[----:B------:R-:W-:Y:S05]  /*97c0*/  BRA.DIV ~URZ, `(.L_x_64) ;  /* 0x00003d527f007947 */ /* 0x000fea000b800000 */
[----:B------:R3:W4:Y:S02]  /*97d0*/  SHFL.IDX PT, R0, R13, RZ, 0x1c1f ;  /* 0x001c1fff0d007589 */ /* 0x00072400000e0000 */
.L_x_134:
[----:B------:R-:W-:Y:S01]  /*97e0*/  ISETP.GE.AND P0, PT, R11, R4, PT ;  /* 0x000000040b00720c */ /* 0x000fe20003f06270 */
[----:B------:R-:W-:-:S12]  /*97f0*/  BSSY B0, `(.L_x_65) ;  /* 0x0000010000007945 */ /* 0x000fd80003800000 */
[----:B------:R-:W-:Y:S05]  /*9800*/  @P0 BRA `(.L_x_66) ;  /* 0x000000e000000947 */ /* 0x000fea0003800000 */
[----:B------:R-:W5:Y:S04]  /*9810*/  LDL R14, [R1+0x38] ;  /* 0x00003800010e7983 */ /* 0x000f680000100800 */
[----:B---3--:R-:W3:Y:S01]  /*9820*/  LDL R5, [R1+0x34] ;  /* 0x0000340001057983 */ /* 0x008ee20000100800 */
[----:B------:R-:W-:Y:S02]  /*9830*/  ISETP.GE.AND P2, PT, R226, c[0x0][0x3c8], PT ;  /* 0x0000f200e2007a0c */ /* 0x000fe40003f46270 */
[----:B------:R-:W-:Y:S02]  /*9840*/  ISETP.GE.AND P1, PT, R225, c[0x0][0x3c8], PT ;  /* 0x0000f200e1007a0c */ /* 0x000fe40003f26270 */
[----:B------:R-:W-:-:S09]  /*9850*/  ISETP.GE.AND P0, PT, R228, c[0x0][0x3c8], PT ;  /* 0x0000f200e4007a0c */ /* 0x000fd20003f06270 */
[-C--:B----4-:R-:W-:Y:S02]  /*9860*/  @!P2 LEA R8, P5, R226, R0.reuse, 0x1 ;  /* 0x00000000e208a211 */ /* 0x090fe400078a08ff */
[-C--:B------:R-:W-:Y:S02]  /*9870*/  @!P1 LEA R6, P4, R225, R0.reuse, 0x1 ;  /* 0x00000000e1069211 */ /* 0x080fe400078808ff */
[----:B------:R-:W-:Y:S02]  /*9880*/  @!P0 LEA R2, P3, R228, R0, 0x1 ;  /* 0x00000000e4028211 */ /* 0x000fe400078608ff */
[----:B--2---:R-:W-:-:S05]  /*9890*/  @!P2 LEA.HI.X R9, R226, R10, R227, 0x1, P5 ;  /* 0x0000000ae209a211 */ /* 0x004fca00028f0ce3 */
[----:B------:R2:W-:Y:S01]  /*98a0*/  @!P2 ST.E.128 [R8.64], R24 ;  /* 0x000000180800a985 */ /* 0x0005e2000c101d06 */
[-C--:B-----5:R-:W-:Y:S02]  /*98b0*/  @!P1 LEA.HI.X R7, R225, R10.reuse, R14, 0x1, P4 ;  /* 0x0000000ae1079211 */ /* 0x0a0fe400020f0c0e */
[----:B---3--:R-:W-:-:S03]  /*98c0*/  @!P0 LEA.HI.X R3, R228, R10, R5, 0x1, P3 ;  /* 0x0000000ae4038211 */ /* 0x008fc600018f0c05 */
[----:B------:R2:W-:Y:S04]  /*98d0*/  @!P1 ST.E.128 [R6.64], R20 ;  /* 0x0000001406009985 */ /* 0x0005e8000c101d06 */
[----:B------:R2:W-:Y:S02]  /*98e0*/  @!P0 ST.E.128 [R2.64], R16 ;  /* 0x0000001002008985 */ /* 0x0005e4000c101d06 */
.L_x_66:
[----:B------:R-:W-:Y:S05]  /*98f0*/  BSYNC B0 ;  /* 0x0000000000007941 */ /* 0x000fea0003800000 */
.L_x_65:
[----:B------:R-:W-:Y:S05]  /*9900*/  BRA.DIV ~URZ, `(.L_x_67) ;  /* 0x00003c727f007947 */ /* 0x000fea000b800000 */
[----:B--2---:R2:W1:Y:S04]  /*9910*/  SHFL.IDX PT, R10, R12, 0x1, 0x1c1f ;  /* 0x003c1f000c0a7f89 */ /* 0x00446800000e0000 */
[----:B----4-:R2:W4:Y:S02]  /*9920*/  SHFL.IDX PT, R0, R13, 0x1, 0x1c1f ;  /* 0x003c1f000d007f89 */ /* 0x01052400000e0000 */
.L_x_135:
[----:B------:R-:W-:Y:S01]  /*9930*/  IADD3 R2, R11, 0x20, RZ ;  /* 0x000000200b027810 */ /* 0x000fe20007ffe0ff */
[----:B------:R-:W-:Y:S03]  /*9940*/  BSSY B0, `(.L_x_68) ;  /* 0x0000011000007945 */ /* 0x000fe60003800000 */
[----:B------:R-:W-:-:S13]  /*9950*/  ISETP.GE.AND P0, PT, R2, R4, PT ;  /* 0x000000040200720c */ /* 0x000fda0003f06270 */
[----:B------:R-:W-:Y:S05]  /*9960*/  @P0 BRA `(.L_x_69) ;  /* 0x000000e000000947 */ /* 0x000fea0003800000 */
[----:B------:R-:W5:Y:S04]  /*9970*/  LDL R14, [R1+0x38] ;  /* 0x00003800010e7983 */ /* 0x000f680000100800 */
[----:B--2---:R-:W2:Y:S01]  /*9980*/  LDL R5, [R1+0x34] ;  /* 0x0000340001057983 */ /* 0x004ea20000100800 */
[----:B------:R-:W-:Y:S02]  /*9990*/  ISETP.GE.AND P2, PT, R226, c[0x0][0x3c8], PT ;  /* 0x0000f200e2007a0c */ /* 0x000fe40003f46270 */
[----:B------:R-:W-:Y:S02]  /*99a0*/  ISETP.GE.AND P1, PT, R225, c[0x0][0x3c8], PT ;  /* 0x0000f200e1007a0c */ /* 0x000fe40003f26270 */
[----:B------:R-:W-:-:S09]  /*99b0*/  ISETP.GE.AND P0, PT, R228, c[0x0][0x3c8], PT ;  /* 0x0000f200e4007a0c */ /* 0x000fd20003f06270 */
[-C--:B----4-:R-:W-:Y:S02]  /*99c0*/  @!P2 LEA R8, P5, R226, R0.reuse, 0x1 ;  /* 0x00000000e208a211 */ /* 0x090fe400078a08ff */
[-C--:B------:R-:W-:Y:S02]  /*99d0*/  @!P1 LEA R6, P4, R225, R0.reuse, 0x1 ;  /* 0x00000000e1069211 */ /* 0x080fe400078808ff */
[----:B------:R-:W-:Y:S02]  /*99e0*/  @!P0 LEA R2, P3, R228, R0, 0x1 ;  /* 0x00000000e4028211 */ /* 0x000fe400078608ff */
[----:B-1----:R-:W-:-:S05]  /*99f0*/  @!P2 LEA.HI.X R9, R226, R10, R227, 0x1, P5 ;  /* 0x0000000ae209a211 */ /* 0x002fca00028f0ce3 */
[----:B------:R1:W-:Y:S01]  /*9a00*/  @!P2 ST.E.128 [R8.64], R36 ;  /* 0x000000240800a985 */ /* 0x0003e2000c101d06 */
[-C--:B-----5:R-:W-:Y:S02]  /*9a10*/  @!P1 LEA.HI.X R7, R225, R10.reuse, R14, 0x1, P4 ;  /* 0x0000000ae1079211 */ /* 0x0a0fe400020f0c0e */
[----:B--2---:R-:W-:-:S03]  /*9a20*/  @!P0 LEA.HI.X R3, R228, R10, R5, 0x1, P3 ;  /* 0x0000000ae4038211 */ /* 0x004fc600018f0c05 */
[----:B------:R1:W-:Y:S04]  /*9a30*/  @!P1 ST.E.128 [R6.64], R32 ;  /* 0x0000002006009985 */ /* 0x0003e8000c101d06 */
[----:B------:R1:W-:Y:S02]  /*9a40*/  @!P0 ST.E.128 [R2.64], R28 ;  /* 0x0000001c02008985 */ /* 0x0003e4000c101d06 */
.L_x_69:
[----:B------:R-:W-:Y:S05]  /*9a50*/  BSYNC B0 ;  /* 0x0000000000007941 */ /* 0x000fea0003800000 */
.L_x_68:
[----:B------:R-:W-:Y:S05]  /*9a60*/  BRA.DIV ~URZ, `(.L_x_70) ;  /* 0x00003bd27f007947 */ /* 0x000fea000b800000 */
[----:B-1----:R1:W2:Y:S02]  /*9a70*/  SHFL.IDX PT, R10, R12, 0x2, 0x1c1f ;  /* 0x005c1f000c0a7f89 */ /* 0x0022a400000e0000 */
.L_x_136:
[----:B------:R-:W-:Y:S05]  /*9a80*/  BRA.DIV ~URZ, `(.L_x_71) ;  /* 0x00003c227f007947 */ /* 0x000fea000b800000 */
[----:B----4-:R4:W1:Y:S02]  /*9a90*/  SHFL.IDX PT, R0, R13, 0x2, 0x1c1f ;  /* 0x005c1f000d007f89 */ /* 0x01086400000e0000 */
.L_x_137:
[----:B------:R-:W-:Y:S01]  /*9aa0*/  IADD3 R2, R11, 0x40, RZ ;  /* 0x000000400b027810 */ /* 0x000fe20007ffe0ff */
[----:B------:R-:W-:Y:S03]  /*9ab0*/  BSSY B0, `(.L_x_72) ;  /* 0x0000011000007945 */ /* 0x000fe60003800000 */
[----:B------:R-:W-:-:S13]  /*9ac0*/  ISETP.GE.AND P0, PT, R2, R4, PT ;  /* 0x000000040200720c */ /* 0x000fda0003f06270 */
[----:B------:R-:W-:Y:S05]  /*9ad0*/  @P0 BRA `(.L_x_73) ;  /* 0x000000e000000947 */ /* 0x000fea0003800000 */
[----:B------:R-:W5:Y:S04]  /*9ae0*/  LDL R14, [R1+0x38] ;  /* 0x00003800010e7983 */ /* 0x000f680000100800 */
[----:B---3--:R-:W3:Y:S01]  /*9af0*/  LDL R5, [R1+0x34] ;  /* 0x0000340001057983 */ /* 0x008ee20000100800 */
[----:B------:R-:W-:Y:S02]  /*9b00*/  ISETP.GE.AND P2, PT, R226, c[0x0][0x3c8], PT ;  /* 0x0000f200e2007a0c */ /* 0x000fe40003f46270 */
[----:B------:R-:W-:Y:S02]  /*9b10*/  ISETP.GE.AND P1, PT, R225, c[0x0][0x3c8], PT ;  /* 0x0000f200e1007a0c */ /* 0x000fe40003f26270 */
[----:B------:R-:W-:-:S09]  /*9b20*/  ISETP.GE.AND P0, PT, R228, c[0x0][0x3c8], PT ;  /* 0x0000f200e4007a0c */ /* 0x000fd20003f06270 */
[-C--:B-1----:R-:W-:Y:S02]  /*9b30*/  @!P2 LEA R8, P5, R226, R0.reuse, 0x1 ;  /* 0x00000000e208a211 */ /* 0x082fe400078a08ff */
        /* <DEDUP_REMOVED lines=8> */
.L_x_73:
[----:B------:R-:W-:Y:S05]  /*9bc0*/  BSYNC B0 ;  /* 0x0000000000007941 */ /* 0x000fea0003800000 */
.L_x_72:
[----:B------:R-:W-:Y:S05]  /*9bd0*/  BRA.DIV ~URZ, `(.L_x_74) ;  /* 0x00003b327f007947 */ /* 0x000fea000b800000 */
[----:B-1----:R1:W3:Y:S04]  /*9be0*/  SHFL.IDX PT, R6, R12, 0x3, 0x1c1f ;  /* 0x007c1f000c067f89 */ /* 0x0022e800000e0000 */
[----:B------:R1:W4:Y:S02]  /*9bf0*/  SHFL.IDX PT, R0, R13, 0x3, 0x1c1f ;  /* 0x007c1f000d007f89 */ /* 0x00032400000e0000 */
.L_x_138:
[----:B------:R-:W-:-:S04]  /*9c00*/  IADD3 R2, R11, 0x60, RZ ;  /* 0x000000600b027810 */ /* 0x000fc80007ffe0ff */
[----:B------:R-:W-:-:S13]  /*9c10*/  ISETP.GE.AND P0, PT, R2, R4, PT ;  /* 0x000000040200720c */ /* 0x000fda0003f06270 */
[----:B------:R-:W-:Y:S05]  /*9c20*/  @P0 BRA `(.L_x_75) ;  /* 0x000023a000000947 */ /* 0x000fea0003800000 */
[----:B------:R-:W5:Y:S01]  /*9c30*/  LDL R7, [R1+0x38] ;  /* 0x0000380001077983 */ /* 0x000f620000100800 */
[----:B------:R-:W-:Y:S02]  /*9c40*/  ISETP.GE.AND P1, PT, R226, c[0x0][0x3c8], PT ;  /* 0x0000f200e2007a0c */ /* 0x000fe40003f26270 */
[----:B------:R-:W-:-:S11]  /*9c50*/  ISETP.GE.AND P0, PT, R225, c[0x0][0x3c8], PT ;  /* 0x0000f200e1007a0c */ /* 0x000fd60003f06270 */
[CC--:B----4-:R-:W-:Y:S02]  /*9c60*/  @!P1 LEA R4, P3, R226.reuse, R0.reuse, 0x1 ;  /* 0x00000000e2049211 */ /* 0x0d0fe400078608ff */
[----:B------:R-:W-:Y:S02]  /*9c70*/  @!P0 LEA R2, P2, R225, R0, 0x1 ;  /* 0x00000000e1028211 */ /* 0x000fe400078408ff */
[----:B---3--:R-:W-:-:S05]  /*9c80*/  @!P1 LEA.HI.X R5, R226, R6, R227, 0x1, P3 ;  /* 0x00000006e2059211 */ /* 0x008fca00018f0ce3 */
[----:B------:R3:W-:Y:S01]  /*9c90*/  @!P1 ST.E.128 [R4.64], R60 ;  /* 0x0000003c04009985 */ /* 0x0007e2000c101d06 */
[----:B-----5:R-:W-:-:S05]  /*9ca0*/  @!P0 LEA.HI.X R3, R225, R6, R7, 0x1, P2 ;  /* 0x00000006e1038211 */ /* 0x020fca00010f0c07 */
[----:B------:R3:W-:Y:S01]  /*9cb0*/  @!P0 ST.E.128 [R2.64], R56 ;  /* 0x0000003802008985 */ /* 0x0007e2000c101d06 */
[----:B------:R-:W-:-:S13]  /*9cc0*/  ISETP.GE.AND P0, PT, R228, c[0x0][0x3c8], PT ;  /* 0x0000f200e4007a0c */ /* 0x000fda0003f06270 */
[----:B------:R-:W-:Y:S05]  /*9cd0*/  @P0 BRA `(.L_x_75) ;  /* 0x000022f000000947 */ /* 0x000fea0003800000 */
[----:B------:R-:W4:Y:S01]  /*9ce0*/  LDL R7, [R1+0x34] ;  /* 0x0000340001077983 */ /* 0x000f220000100800 */
[----:B---3--:R-:W-:-:S04]  /*9cf0*/  LEA R2, P0, R228, R0, 0x1 ;  /* 0x00000000e4027211 */ /* 0x008fc800078008ff */
[----:B----4-:R-:W-:-:S05]  /*9d00*/  LEA.HI.X R3, R228, R6, R7, 0x1, P0 ;  /* 0x00000006e4037211 */ /* 0x010fca00000f0c07 */
[----:B------:R3:W-:Y:S01]  /*9d10*/  ST.E.128 [R2.64], R52 ;  /* 0x0000003402007985 */ /* 0x0007e2000c101d06 */
[----:B------:R-:W-:Y:S05]  /*9d20*/  BRA `(.L_x_75) ;  /* 0x000022a000007947 */ /* 0x000fea0003800000 */
.L_x_62:
[----:B-1----:R-:W2:Y:S01]  /*9d30*/  LDL.LU R6, [R1+0x40] ;  /* 0x0000400001067983 */ /* 0x002ea20000300800 */
[----:B------:R-:W-:Y:S02]  /*9d40*/  IMAD R3, R17, c[0x0][0x408], RZ ;  /* 0x0001020011037a24 */ /* 0x000fe400078e02ff */
[----:B------:R-:W-:-:S04]  /*9d50*/  IMAD.WIDE.U32 R4, R2, c[0x0][0x408], RZ ;  /* 0x0001020002047a25 */ /* 0x000fc800078e00ff */
[----:B------:R-:W-:-:S05]  /*9d60*/  IMAD R2, R2, c[0x0][0x40c], R3 ;  /* 0x0001030002027a24 */ /* 0x000fca00078e0203 */
[----:B------:R-:W-:Y:S02]  /*9d70*/  IADD3 R3, R5, R2, RZ ;  /* 0x0000000205037210 */ /* 0x000fe40007ffe0ff */
[----:B------:R-:W-:Y:S02]  /*9d80*/  MOV R2, R4 ;  /* 0x0000000400027202 */ /* 0x000fe40000000f00 */
[----:B------:R-:W-:-:S03]  /*9d90*/  SHF.R.S32.HI R5, RZ, 0x1f, R0 ;  /* 0x0000001fff057819 */ /* 0x000fc60000011400 */
[----:B------:R-:W-:-:S04]  /*9da0*/  IMAD.WIDE.U32 R2, R236, c[0x0][0x438], R2 ;  /* 0x00010e00ec027a25 */ /* 0x000fc800078e0002 */
[----:B------:R-:W-:Y:S02]  /*9db0*/  IMAD R4, R5, c[0x0][0x440], RZ ;  /* 0x0001100005047a24 */ /* 0x000fe400078e02ff */
[----:B------:R-:W-:Y:S02]  /*9dc0*/  IMAD R3, R236, c[0x0][0x43c], R3 ;  /* 0x00010f00ec037a24 */ /* 0x000fe400078e0203 */
[----:B------:R-:W-:-:S04]  /*9dd0*/  @P5 IMAD.HI.U32 R5, R10, c[0x0][0x4ec], RZ ;  /* 0x00013b000a055a27 */ /* 0x000fc800078e00ff */
[C---:B------:R-:W-:Y:S02]  /*9de0*/  IMAD R4, R0.reuse, c[0x0][0x444], R4 ;  /* 0x0001110000047a24 */ /* 0x040fe400078e0204 */
[----:B------:R-:W-:Y:S01]  /*9df0*/  IMAD.WIDE.U32 R2, R0, c[0x0][0x440], R2 ;  /* 0x0001100000027a25 */ /* 0x000fe200078e0002 */
[----:B------:R-:W-:Y:S02]  /*9e00*/  MOV R0, R10 ;  /* 0x0000000a00007202 */ /* 0x000fe40000000f00 */
[----:B------:R-:W-:Y:S02]  /*9e10*/  @P5 SHF.R.U32.HI R0, RZ, c[0x0][0x4f0], R5 ;  /* 0x00013c00ff005a19 */ /* 0x000fe40000011605 */
[----:B------:R-:W-:Y:S02]  /*9e20*/  IADD3 R3, R3, R4, RZ ;  /* 0x0000000403037210 */ /* 0x000fe40007ffe0ff */
[----:B------:R-:W-:Y:S02]  /*9e30*/  SHF.R.S32.HI R5, RZ, 0x1f, R0 ;  /* 0x0000001fff057819 */ /* 0x000fe40000011400 */
[----:B------:R-:W-:-:S03]  /*9e40*/  IADD3 R4, -R0, RZ, RZ ;  /* 0x000000ff00047210 */ /* 0x000fc60007ffe1ff */
[----:B------:R-:W-:Y:S02]  /*9e50*/  IMAD R5, R5, c[0x0][0x430], RZ ;  /* 0x00010c0005057a24 */ /* 0x000fe400078e02ff */
[----:B------:R-:W-:Y:S02]  /*9e60*/  IMAD R4, R4, c[0x0][0x4e8], R10 ;  /* 0x00013a0004047a24 */ /* 0x000fe400078e020a */
[----:B------:R-:W-:Y:S02]  /*9e70*/  IMAD R5, R0, c[0x0][0x434], R5 ;  /* 0x00010d0000057a24 */ /* 0x000fe400078e0205 */
[----:B--2---:R-:W-:-:S04]  /*9e80*/  IMAD.WIDE.U32 R2, R6, c[0x0][0x448], R2 ;  /* 0x0001120006027a25 */ /* 0x004fc800078e0002 */
[----:B------:R-:W-:-:S04]  /*9e90*/  IMAD R3, R6, c[0x0][0x44c], R3 ;  /* 0x0001130006037a24 */ /* 0x000fc800078e0203 */
[----:B------:R-:W-:Y:S01]  /*9ea0*/  IMAD.WIDE.U32 R2, R0, c[0x0][0x430], R2 ;  /* 0x00010c0000027a25 */ /* 0x000fe200078e0002 */
[----:B------:R-:W-:-:S04]  /*9eb0*/  SHF.R.S32.HI R0, RZ, 0x1f, R4 ;  /* 0x0000001fff007819 */ /* 0x000fc80000011404 */
[----:B------:R-:W-:Y:S01]  /*9ec0*/  IADD3 R3, R3, R5, RZ ;  /* 0x0000000503037210 */ /* 0x000fe20007ffe0ff */
[----:B------:R-:W-:-:S04]  /*9ed0*/  IMAD R0, R0, c[0x0][0x428], RZ ;  /* 0x00010a0000007a24 */ /* 0x000fc800078e02ff */
[----:B------:R-:W-:-:S04]  /*9ee0*/  IMAD.WIDE.U32 R2, R4, c[0x0][0x428], R2 ;  /* 0x00010a0004027a25 */ /* 0x000fc800078e0002 */
[----:B------:R-:W-:Y:S01]  /*9ef0*/  IMAD R4, R4, c[0x0][0x42c], R0 ;  /* 0x00010b0004047a24 */ /* 0x000fe200078e0200 */
[----:B------:R-:W-:-:S04]  /*9f00*/  LEA R13, P1, R2, c[0x0][0x400], 0x2 ;  /* 0x00010000020d7a11 */ /* 0x000fc800078210ff */
[----:B------:R-:W-:-:S04]  /*9f10*/  IADD3 R4, R3, R4, RZ ;  /* 0x0000000403047210 */ /* 0x000fc80007ffe0ff */
[----:B------:R-:W-:Y:S01]  /*9f20*/  LEA.HI.X R12, R2, c[0x0][0x404], R4, 0x2, P1 ;  /* 0x00010100020c7a11 */ /* 0x000fe200008f1404 */
[----:B------:R-:W-:Y:S05]  /*9f30*/  BRA.DIV ~URZ, `(.L_x_76) ;  /* 0x000038927f007947 */ /* 0x000fea000b800000 */
[----:B------:R1:W2:Y:S02]  /*9f40*/  SHFL.IDX PT, R4, R12, RZ, 0x1c1f ;  /* 0x001c1fff0c047589 */ /* 0x0002a400000e0000 */
.L_x_139:
[----:B------:R-:W-:Y:S05]  /*9f50*/  BRA.DIV ~URZ, `(.L_x_77) ;  /* 0x000038e27f007947 */ /* 0x000fea000b800000 */
[----:B------:R3:W4:Y:S02]  /*9f60*/  SHFL.IDX PT, R0, R13, RZ, 0x1c1f ;  /* 0x001c1fff0d007589 */ /* 0x00072400000e0000 */
.L_x_140:
[----:B------:R-:W-:Y:S01]  /*9f70*/  BSSY B0, `(.L_x_78) ;  /* 0x000004a000007945 */ /* 0x000fe20003800000 */
[----:B------:R-:W-:Y:S05]  /*9f80*/  @P0 BRA `(.L_x_79) ;  /* 0x0000048000000947 */ /* 0x000fea0003800000 */
[----:B------:R-:W5:Y:S04]  /*9f90*/  LDL R5, [R1+0x3c] ;  /* 0x00003c0001057983 */ /* 0x000f680000100800 */
[----:B---3--:R-:W3:Y:S04]  /*9fa0*/  LDL R16, [R1+0x28] ;  /* 0x0000280001107983 */ /* 0x008ee80000100800 */
[----:B----4-:R-:W4:Y:S04]  /*9fb0*/  LDL R10, [R1+0x24] ;  /* 0x00002400010a7983 */ /* 0x010f280000100800 */
[----:B--2---:R-:W2:Y:S04]  /*9fc0*/  LDL R18, [R1+0x70] ;  /* 0x0000700001127983 */ /* 0x004ea80000100800 */
[----:B------:R-:W2:Y:S04]  /*9fd0*/  LDL R14, [R1+0x6c] ;  /* 0x00006c00010e7983 */ /* 0x000ea80000100800 */
        /* <DEDUP_REMOVED lines=12> */
[----:B------:R-:W2:Y:S01]  /*a0a0*/  LDL R11, [R1+0x4] ;  /* 0x00000400010b7983 */ /* 0x000ea20000100800 */
[----:B-----5:R-:W-:-:S02]  /*a0b0*/  ISETP.GE.AND P0, PT, R5, c[0x0][0x3c8], PT ;  /* 0x0000f20005007a0c */ /* 0x020fc40003f06270 */
[----:B---3--:R-:W-:Y:S02]  /*a0c0*/  ISETP.GE.AND P1, PT, R16, c[0x0][0x3c8], PT ;  /* 0x0000f20010007a0c */ /* 0x008fe40003f26270 */
[----:B----4-:R-:W-:-:S09]  /*a0d0*/  ISETP.GE.AND P3, PT, R10, c[0x0][0x3c8], PT ;  /* 0x0000f2000a007a0c */ /* 0x010fd20003f66270 */
[----:B------:R-:W-:Y:S02]  /*a0e0*/  @!P0 IMAD.MOV.U32 R2, RZ, RZ, R0 ;  /* 0x000000ffff028224 */ /* 0x000fe400078e0000 */
[----:B------:R-:W-:-:S04]  /*a0f0*/  @!P0 IMAD.MOV.U32 R3, RZ, RZ, R4 ;  /* 0x000000ffff038224 */ /* 0x000fc800078e0004 */
[----:B------:R-:W-:Y:S01]  /*a100*/  @!P0 IMAD.WIDE R6, R5, 0x4, R2 ;  /* 0x0000000405068825 */ /* 0x000fe200078e0202 */
[C---:B------:R-:W-:Y:S01]  /*a110*/  @!P1 LEA R2, P2, R16.reuse, R0, 0x2 ;  /* 0x0000000010029211 */ /* 0x040fe200078410ff */
[----:B------:R-:W3:Y:S03]  /*a120*/  LDL R5, [R1] ;  /* 0x0000000001057983 */ /* 0x000ee60000100800 */
[----:B--2---:R-:W-:Y:S02]  /*a130*/  @!P1 LEA.HI.X R3, R16, R4, R18, 0x2, P2 ;  /* 0x0000000410039211 */ /* 0x004fe400010f1412 */
[----:B------:R-:W2:Y:S04]  /*a140*/  LDL R18, [R1+0x54] ;  /* 0x0000540001127983 */ /* 0x000ea80000100800 */
[----:B------:R4:W-:Y:S04]  /*a150*/  @!P0 ST.E.64 [R6.64], R128 ;  /* 0x0000008006008985 */ /* 0x0009e8000c101b06 */
[----:B------:R-:W5:Y:S01]  /*a160*/  LDL R16, [R1+0x50] ;  /* 0x0000500001107983 */ /* 0x000f620000100800 */
[----:B----4-:R-:W-:-:S04]  /*a170*/  @!P3 LEA R6, P0, R10, R0, 0x2 ;  /* 0x000000000a06b211 */ /* 0x010fc800078010ff */
[----:B------:R-:W-:Y:S02]  /*a180*/  @!P3 LEA.HI.X R7, R10, R4, R14, 0x2, P0 ;  /* 0x000000040a07b211 */ /* 0x000fe400000f140e */
[----:B------:R-:W4:Y:S04]  /*a190*/  LDL R14, [R1+0x4c] ;  /* 0x00004c00010e7983 */ /* 0x000f280000100800 */
[----:B------:R-:W4:Y:S01]  /*a1a0*/  LDL R10, [R1+0x48] ;  /* 0x00004800010a7983 */ /* 0x000f220000100800 */
[----:B------:R-:W-:-:S03]  /*a1b0*/  ISETP.GE.AND P4, PT, R25, c[0x0][0x3c8], PT ;  /* 0x0000f20019007a0c */ /* 0x000fc60003f86270 */
[----:B------:R1:W-:Y:S01]  /*a1c0*/  @!P1 ST.E.64 [R2.64], R136 ;  /* 0x0000008802009985 */ /* 0x0003e2000c101b06 */
[----:B------:R-:W-:Y:S02]  /*a1d0*/  ISETP.GE.AND P1, PT, R23, c[0x0][0x3c8], PT ;  /* 0x0000f20017007a0c */ /* 0x000fe40003f26270 */
[----:B------:R-:W-:Y:S01]  /*a1e0*/  ISETP.GE.AND P2, PT, R8, c[0x0][0x3c8], PT ;  /* 0x0000f20008007a0c */ /* 0x000fe20003f46270 */
[----:B------:R1:W-:Y:S06]  /*a1f0*/  @!P3 ST.E.64 [R6.64], R116 ;  /* 0x000000740600b985 */ /* 0x0003ec000c101b06 */
[----:B-1----:R-:W-:-:S04]  /*a200*/  @!P4 LEA R2, P0, R25, R0, 0x2 ;  /* 0x000000001902c211 */ /* 0x002fc800078010ff */
[----:B------:R-:W-:Y:S02]  /*a210*/  @!P4 LEA.HI.X R3, R25, R4, R75, 0x2, P0 ;  /* 0x000000041903c211 */ /* 0x000fe400000f144b */
[----:B------:R-:W-:-:S03]  /*a220*/  @!P1 LEA R6, P0, R23, R0, 0x2 ;  /* 0x0000000017069211 */ /* 0x000fc600078010ff */
[----:B------:R1:W-:Y:S01]  /*a230*/  @!P4 ST.E.64 [R2.64], R156 ;  /* 0x0000009c0200c985 */ /* 0x0003e2000c101b06 */
[----:B------:R-:W-:Y:S02]  /*a240*/  ISETP.GE.AND P4, PT, R21, c[0x0][0x3c8], PT ;  /* 0x0000f20015007a0c */ /* 0x000fe40003f86270 */
[----:B------:R-:W-:-:S05]  /*a250*/  @!P1 LEA.HI.X R7, R23, R4, R24, 0x2, P0 ;  /* 0x0000000417079211 */ /* 0x000fca00000f1418 */
[----:B------:R1:W-:Y:S01]  /*a260*/  @!P1 ST.E.64 [R6.64], R158 ;  /* 0x0000009e06009985 */ /* 0x0003e2000c101b06 */
[----:B------:R-:W-:Y:S02]  /*a270*/  ISETP.GE.AND P1, PT, R19, c[0x0][0x3c8], PT ;  /* 0x0000f20013007a0c */ /* 0x000fe40003f26270 */
[----:B------:R-:W-:Y:S02]  /*a280*/  ISETP.GE.AND P3, PT, R17, c[0x0][0x3c8], PT ;  /* 0x0000f20011007a0c */ /* 0x000fe40003f66270 */
[----:B-1----:R-:W-:-:S04]  /*a290*/  @!P2 LEA R2, P0, R8, R0, 0x2 ;  /* 0x000000000802a211 */ /* 0x002fc800078010ff */
[----:B------:R-:W-:Y:S02]  /*a2a0*/  @!P2 LEA.HI.X R3, R8, R4, R9, 0x2, P0 ;  /* 0x000000040803a211 */ /* 0x000fe400000f1409 */
[----:B------:R-:W-:-:S04]  /*a2b0*/  @!P4 LEA R8, P0, R21, R0, 0x2 ;  /* 0x000000001508c211 */ /* 0x000fc800078010ff */
[----:B------:R-:W-:Y:S01]  /*a2c0*/  @!P4 LEA.HI.X R9, R21, R4, R22, 0x2, P0 ;  /* 0x000000041509c211 */ /* 0x000fe200000f1416 */
[----:B------:R1:W-:Y:S01]  /*a2d0*/  @!P2 ST.E.64 [R2.64], R160 ;  /* 0x000000a00200a985 */ /* 0x0003e2000c101b06 */
[----:B------:R-:W-:-:S03]  /*a2e0*/  @!P1 LEA R6, P0, R19, R0, 0x2 ;  /* 0x0000000013069211 */ /* 0x000fc600078010ff */
[----:B------:R2:W-:Y:S01]  /*a2f0*/  @!P4 ST.E.64 [R8.64], R84 ;  /* 0x000000540800c985 */ /* 0x0005e2000c101b06 */
[----:B------:R-:W-:Y:S02]  /*a300*/  ISETP.GE.AND P4, PT, R15, c[0x0][0x3c8], PT ;  /* 0x0000f2000f007a0c */ /* 0x000fe40003f86270 */
[----:B------:R-:W-:Y:S02]  /*a310*/  @!P1 LEA.HI.X R7, R19, R4, R20, 0x2, P0 ;  /* 0x0000000413079211 */ /* 0x000fe400000f1414 */
[----:B------:R-:W-:-:S03]  /*a320*/  ISETP.GE.AND P2, PT, R11, c[0x0][0x3c8], PT ;  /* 0x0000f2000b007a0c */ /* 0x000fc60003f46270 */
[----:B------:R2:W-:Y:S01]  /*a330*/  @!P1 ST.E.64 [R6.64], R96 ;  /* 0x0000006006009985 */ /* 0x0005e2000c101b06 */
[----:B-1----:R-:W-:Y:S02]  /*a340*/  @!P3 LEA R2, P0, R17, R0, 0x2 ;  /* 0x000000001102b211 */ /* 0x002fe400078010ff */
[----:B---3--:R-:W-:Y:S02]  /*a350*/  ISETP.GE.AND P1, PT, R5, c[0x0][0x3c8], PT ;  /* 0x0000f20005007a0c */ /* 0x008fe40003f26270 */
[----:B--2---:R-:W-:Y:S02]  /*a360*/  @!P3 LEA.HI.X R3, R17, R4, R18, 0x2, P0 ;  /* 0x000000041103b211 */ /* 0x004fe400000f1412 */
[----:B------:R-:W-:-:S04]  /*a370*/  @!P4 LEA R8, P0, R15, R0, 0x2 ;  /* 0x000000000f08c211 */ /* 0x000fc800078010ff */
[----:B-----5:R-:W-:Y:S02]  /*a380*/  @!P4 LEA.HI.X R9, R15, R4, R16, 0x2, P0 ;  /* 0x000000040f09c211 */ /* 0x020fe400000f1410 */
[C---:B------:R-:W-:Y:S01]  /*a390*/  @!P2 LEA R6, P0, R11.reuse, R0, 0x2 ;  /* 0x000000000b06a211 */ /* 0x040fe200078010ff */
[----:B------:R1:W-:Y:S04]  /*a3a0*/  @!P3 ST.E.64 [R2.64], R100 ;  /* 0x000000640200b985 */ /* 0x0003e8000c101b06 */
[----:B------:R2:W-:Y:S01]  /*a3b0*/  @!P4 ST.E.64 [R8.64], R166 ;  /* 0x000000a60800c985 */ /* 0x0005e2000c101b06 */
[----:B----4-:R-:W-:Y:S02]  /*a3c0*/  @!P2 LEA.HI.X R7, R11, R4, R14, 0x2, P0 ;  /* 0x000000040b07a211 */ /* 0x010fe400000f140e */
[----:B-1----:R-:W-:-:S04]  /*a3d0*/  @!P1 LEA R2, P0, R5, R0, 0x2 ;  /* 0x0000000005029211 */ /* 0x002fc800078010ff */
[----:B------:R-:W-:Y:S01]  /*a3e0*/  @!P1 LEA.HI.X R3, R5, R4, R10, 0x2, P0 ;  /* 0x0000000405039211 */ /* 0x000fe200000f140a */
[----:B------:R2:W-:Y:S04]  /*a3f0*/  @!P2 ST.E.64 [R6.64], R144 ;  /* 0x000000900600a985 */ /* 0x0005e8000c101b06 */
[----:B------:R2:W-:Y:S04]  /*a400*/  @!P1 ST.E.64 [R2.64], R80 ;  /* 0x0000005002009985 */ /* 0x0005e8000c101b06 */
.L_x_79:
[----:B------:R-:W-:Y:S05]  /*a410*/  BSYNC B0 ;  /* 0x0000000000007941 */ /* 0x000fea0003800000 */
.L_x_78:
[----:B------:R-:W-:Y:S05]  /*a420*/  BRA.DIV ~URZ, `(.L_x_80) ;  /* 0x000034727f007947 */ /* 0x000fea000b800000 */
[----:B--2---:R2:W1:Y:S04]  /*a430*/  SHFL.IDX PT, R4, R12, 0x1, 0x1c1f ;  /* 0x003c1f000c047f89 */ /* 0x00446800000e0000 */
[----:B----4-:R2:W4:Y:S02]  /*a440*/  SHFL.IDX PT, R0, R13, 0x1, 0x1c1f ;  /* 0x003c1f000d007f89 */ /* 0x01052400000e0000 */
.L_x_141:
[----:B------:R-:W-:Y:S01]  /*a450*/  BSSY B0, `(.L_x_81) ;  /* 0x000004a000007945 */ /* 0x000fe20003800000 */
[----:B------:R-:W-:Y:S05]  /*a460*/  @P6 BRA `(.L_x_82) ;  /* 0x0000048000006947 */ /* 0x000fea0003800000 */
[----:B------:R-:W5:Y:S04]  /*a470*/  LDL R5, [R1+0x3c] ;  /* 0x00003c0001057983 */ /* 0x000f680000100800 */
[----:B--2---:R-:W2:Y:S04]  /*a480*/  LDL R9, [R1+0x28] ;  /* 0x0000280001097983 */ /* 0x004ea80000100800 */
[----:B---3--:R-:W3:Y:S04]  /*a490*/  LDL R14, [R1+0x70] ;  /* 0x00007000010e7983 */ /* 0x008ee80000100800 */
[----:B----4-:R-:W4:Y:S04]  /*a4a0*/  LDL R76, [R1+0x24] ;  /* 0x00002400014c7983 */ /* 0x010f280000100800 */
[----:B------:R-:W3:Y:S04]  /*a4b0*/  LDL R25, [R1+0x20] ;  /* 0x0000200001197983 */ /* 0x000ee80000100800 */
[----:B------:R-:W3:Y:S04]  /*a4c0*/  LDL R23, [R1+0x1c] ;  /* 0x00001c0001177983 */ /* 0x000ee80000100800 */
[----:B------:R-:W4:Y:S04]  /*a4d0*/  LDL R21, [R1+0x18] ;  /* 0x0000180001157983 */ /* 0x000f280000100800 */
        /* <DEDUP_REMOVED lines=12> */
[----:B------:R-:W4:Y:S01]  /*a5a0*/  LDL R16, [R1+0x4c] ;  /* 0x00004c0001107983 */ /* 0x000f220000100800 */
[----:B-----5:R-:W-:-:S02]  /*a5b0*/  ISETP.GE.AND P1, PT, R5, c[0x0][0x3c8], PT ;  /* 0x0000f20005007a0c */ /* 0x020fc40003f26270 */
[----:B--2---:R-:W-:-:S11]  /*a5c0*/  ISETP.GE.AND P0, PT, R9, c[0x0][0x3c8], PT ;  /* 0x0000f20009007a0c */ /* 0x004fd60003f06270 */
[----:B------:R-:W-:Y:S02]  /*a5d0*/  @!P1 IMAD.MOV.U32 R6, RZ, RZ, R0 ;  /* 0x000000ffff069224 */ /* 0x000fe400078e0000 */
[----:B-1----:R-:W-:Y:S01]  /*a5e0*/  @!P1 IMAD.MOV.U32 R7, RZ, RZ, R4 ;  /* 0x000000ffff079224 */ /* 0x002fe200078e0004 */
[----:B------:R-:W-:-:S03]  /*a5f0*/  @!P0 LEA R2, P2, R9, R0, 0x2 ;  /* 0x0000000009028211 */ /* 0x000fc600078410ff */
[----:B------:R-:W-:Y:S02]  /*a600*/  @!P1 IMAD.WIDE R6, R5, 0x4, R6 ;  /* 0x0000000405069825 */ /* 0x000fe400078e0206 */
[----:B------:R-:W2:Y:S01]  /*a610*/  LDL R5, [R1] ;  /* 0x0000000001057983 */ /* 0x000ea20000100800 */
[----:B---3--:R-:W-:-:S03]  /*a620*/  @!P0 LEA.HI.X R3, R9, R4, R14, 0x2, P2 ;  /* 0x0000000409038211 */ /* 0x008fc600010f140e */
[----:B------:R-:W3:Y:S04]  /*a630*/  LDL R9, [R1+0x54] ;  /* 0x0000540001097983 */ /* 0x000ee80000100800 */
[----:B------:R-:W5:Y:S01]  /*a640*/  LDL R14, [R1+0x48] ;  /* 0x00004800010e7983 */ /* 0x000f620000100800 */
[----:B----4-:R-:W-:Y:S02]  /*a650*/  ISETP.GE.AND P3, PT, R76, c[0x0][0x3c8], PT ;  /* 0x0000f2004c007a0c */ /* 0x010fe40003f66270 */
[----:B------:R-:W-:Y:S02]  /*a660*/  ISETP.GE.AND P4, PT, R25, c[0x0][0x3c8], PT ;  /* 0x0000f20019007a0c */ /* 0x000fe40003f86270 */
[----:B------:R-:W-:Y:S01]  /*a670*/  ISETP.GE.AND P2, PT, R23, c[0x0][0x3c8], PT ;  /* 0x0000f20017007a0c */ /* 0x000fe20003f46270 */
[----:B------:R1:W-:Y:S01]  /*a680*/  @!P1 ST.E.64 [R6.64], R152 ;  /* 0x0000009806009985 */ /* 0x0003e2000c101b06 */
[----:B------:R-:W-:-:S03]  /*a690*/  ISETP.GE.AND P1, PT, R21, c[0x0][0x3c8], PT ;  /* 0x0000f20015007a0c */ /* 0x000fc60003f26270 */
[----:B------:R4:W-:Y:S04]  /*a6a0*/  @!P0 ST.E.64 [R2.64], R162 ;  /* 0x000000a202008985 */ /* 0x0009e8000c101b06 */
[CC--:B-1----:R-:W-:Y:S02]  /*a6b0*/  @!P3 LEA R6, P5, R76.reuse, R0.reuse, 0x2 ;  /* 0x000000004c06b211 */ /* 0x0c2fe400078a10ff */
[C---:B----4-:R-:W-:Y:S02]  /*a6c0*/  @!P4 LEA R2, P0, R25.reuse, R0, 0x2 ;  /* 0x000000001902c211 */ /* 0x050fe400078010ff */
[-C--:B------:R-:W-:Y:S02]  /*a6d0*/  @!P3 LEA.HI.X R7, R76, R4.reuse, R77, 0x2, P5 ;  /* 0x000000044c07b211 */ /* 0x080fe400028f144d */
[----:B------:R-:W-:-:S02]  /*a6e0*/  @!P4 LEA.HI.X R3, R25, R4, R75, 0x2, P0 ;  /* 0x000000041903c211 */ /* 0x000fc400000f144b */
[----:B------:R-:W-:Y:S01]  /*a6f0*/  ISETP.GE.AND P0, PT, R19, c[0x0][0x3c8], PT ;  /* 0x0000f20013007a0c */ /* 0x000fe20003f06270 */
[----:B------:R1:W-:Y:S04]  /*a700*/  @!P3 ST.E.64 [R6.64], R164 ;  /* 0x000000a40600b985 */ /* 0x0003e8000c101b06 */
[----:B------:R4:W-:Y:S01]  /*a710*/  @!P4 ST.E.64 [R2.64], R108 ;  /* 0x0000006c0200c985 */ /* 0x0009e2000c101b06 */
[----:B------:R-:W-:Y:S02]  /*a720*/  ISETP.GE.AND P4, PT, R10, c[0x0][0x3c8], PT ;  /* 0x0000f2000a007a0c */ /* 0x000fe40003f86270 */
[----:B------:R-:W-:Y:S02]  /*a730*/  ISETP.GE.AND P5, PT, R8, c[0x0][0x3c8], PT ;  /* 0x0000f20008007a0c */ /* 0x000fe40003fa6270 */
[----:B-1----:R-:W-:-:S04]  /*a740*/  @!P2 LEA R6, P3, R23, R0, 0x2 ;  /* 0x000000001706a211 */ /* 0x002fc800078610ff */
[----:B------:R-:W-:Y:S02]  /*a750*/  @!P2 LEA.HI.X R7, R23, R4, R24, 0x2, P3 ;  /* 0x000000041707a211 */ /* 0x000fe400018f1418 */
[----:B----4-:R-:W-:-:S03]  /*a760*/  @!P1 LEA R2, P3, R21, R0, 0x2 ;  /* 0x0000000015029211 */ /* 0x010fc600078610ff */
[----:B------:R1:W-:Y:S01]  /*a770*/  @!P2 ST.E.64 [R6.64], R130 ;  /* 0x000000820600a985 */ /* 0x0003e2000c101b06 */
[----:B------:R-:W-:Y:S02]  /*a780*/  @!P1 LEA.HI.X R3, R21, R4, R22, 0x2, P3 ;  /* 0x0000000415039211 */ /* 0x000fe400018f1416 */
[----:B------:R-:W-:-:S03]  /*a790*/  ISETP.GE.AND P3, PT, R17, c[0x0][0x3c8], PT ;  /* 0x0000f20011007a0c */ /* 0x000fc60003f66270 */
[----:B------:R4:W-:Y:S01]  /*a7a0*/  @!P1 ST.E.64 [R2.64], R138 ;  /* 0x0000008a02009985 */ /* 0x0009e2000c101b06 */
[----:B-1----:R-:W-:-:S04]  /*a7b0*/  @!P0 LEA R6, P2, R19, R0, 0x2 ;  /* 0x0000000013068211 */ /* 0x002fc800078410ff */
[----:B------:R-:W-:Y:S02]  /*a7c0*/  @!P0 LEA.HI.X R7, R19, R4, R20, 0x2, P2 ;  /* 0x0000000413078211 */ /* 0x000fe400010f1414 */
[C---:B----4-:R-:W-:Y:S02]  /*a7d0*/  @!P4 LEA R2, P1, R10.reuse, R0, 0x2 ;  /* 0x000000000a02c211 */ /* 0x050fe400078210ff */
[----:B------:R-:W-:Y:S01]  /*a7e0*/  ISETP.GE.AND P2, PT, R15, c[0x0][0x3c8], PT ;  /* 0x0000f2000f007a0c */ /* 0x000fe20003f46270 */
[----:B------:R1:W-:Y:S01]  /*a7f0*/  @!P0 ST.E.64 [R6.64], R86 ;  /* 0x0000005606008985 */ /* 0x0003e2000c101b06 */
[----:B------:R-:W-:Y:S02]  /*a800*/  @!P4 LEA.HI.X R3, R10, R4, R11, 0x2, P1 ;  /* 0x000000040a03c211 */ /* 0x000fe400008f140b */
[----:B------:R-:W-:-:S03]  /*a810*/  @!P5 LEA R10, P0, R8, R0, 0x2 ;  /* 0x00000000080ad211 */ /* 0x000fc600078010ff */
[----:B------:R4:W-:Y:S01]  /*a820*/  @!P4 ST.E.64 [R2.64], R98 ;  /* 0x000000620200c985 */ /* 0x0009e2000c101b06 */
[----:B--2---:R-:W-:Y:S02]  /*a830*/  ISETP.GE.AND P1, PT, R5, c[0x0][0x3c8], PT ;  /* 0x0000f20005007a0c */ /* 0x004fe40003f26270 */
[----:B---3--:R-:W-:Y:S02]  /*a840*/  @!P5 LEA.HI.X R11, R8, R4, R9, 0x2, P0 ;  /* 0x00000004080bd211 */ /* 0x008fe400000f1409 */
[----:B------:R-:W-:-:S04]  /*a850*/  @!P3 LEA R8, P0, R17, R0, 0x2 ;  /* 0x000000001108b211 */ /* 0x000fc800078010ff */
[----:B------:R-:W-:Y:S02]  /*a860*/  @!P3 LEA.HI.X R9, R17, R4, R18, 0x2, P0 ;  /* 0x000000041109b211 */ /* 0x000fe400000f1412 */
[----:B-1----:R-:W-:-:S04]  /*a870*/  @!P2 LEA R6, P0, R15, R0, 0x2 ;  /* 0x000000000f06a211 */ /* 0x002fc800078010ff */
[----:B------:R-:W-:Y:S02]  /*a880*/  @!P2 LEA.HI.X R7, R15, R4, R16, 0x2, P0 ;  /* 0x000000040f07a211 */ /* 0x000fe400000f1410 */
[C---:B----4-:R-:W-:Y:S01]  /*a890*/  @!P1 LEA R2, P0, R5.reuse, R0, 0x2 ;  /* 0x0000000005029211 */ /* 0x050fe200078010ff */
[----:B------:R1:W-:Y:S03]  /*a8a0*/  @!P5 ST.E.64 [R10.64], R102 ;  /* 0x000000660a00d985 */ /* 0x0003e6000c101b06 */
[----:B-----5:R-:W-:Y:S01]  /*a8b0*/  @!P1 LEA.HI.X R3, R5, R4, R14, 0x2, P0 ;  /* 0x0000000405039211 */ /* 0x020fe200000f140e */
[----:B------:R1:W-:Y:S04]  /*a8c0*/  @!P3 ST.E.64 [R8.64], R110 ;  /* 0x0000006e0800b985 */ /* 0x0003e8000c101b06 */
[----:B------:R1:W-:Y:S04]  /*a8d0*/  @!P2 ST.E.64 [R6.64], R146 ;  /* 0x000000920600a985 */ /* 0x0003e8000c101b06 */
[----:B------:R1:W-:Y:S02]  /*a8e0*/  @!P1 ST.E.64 [R2.64], R82 ;  /* 0x0000005202009985 */ /* 0x0003e4000c101b06 */
.L_x_82:
[----:B------:R-:W-:Y:S05]  /*a8f0*/  BSYNC B0 ;  /* 0x0000000000007941 */ /* 0x000fea0003800000 */
.L_x_81:
[----:B------:R-:W-:Y:S05]  /*a900*/  BRA.DIV ~URZ, `(.L_x_83) ;  /* 0x000030527f007947 */ /* 0x000fea000b800000 */
[----:B-1----:R1:W2:Y:S02]  /*a910*/  SHFL.IDX PT, R4, R12, 0x2, 0x1c1f ;  /* 0x005c1f000c047f89 */ /* 0x0022a400000e0000 */
.L_x_142:
[----:B------:R-:W-:Y:S05]  /*a920*/  BRA.DIV ~URZ, `(.L_x_84) ;  /* 0x000030a27f007947 */ /* 0x000fea000b800000 */
[----:B----4-:R4:W1:Y:S02]  /*a930*/  SHFL.IDX PT, R0, R13, 0x2, 0x1c1f ;  /* 0x005c1f000d007f89 */ /* 0x01086400000e0000 */
.L_x_143:
[----:B------:R-:W-:Y:S01]  /*a940*/  LOP3.LUT P0, RZ, R237, 0x1, RZ, 0xc0, !PT ;  /* 0x00000001edff7812 */ /* 0x000fe2000780c0ff */
[----:B------:R-:W-:-:S12]  /*a950*/  BSSY B0, `(.L_x_85) ;  /* 0x000004a000007945 */ /* 0x000fd80003800000 */
        /* <DEDUP_REMOVED lines=18> */
[----:B------:R-:W2:Y:S04]  /*aa80*/  LDL R5, [R1] ;  /* 0x0000000001057983 */ /* 0x000ea80000100800 */
[----:B------:R-:W2:Y:S04]  /*aa90*/  LDL R20, [R1+0x54] ;  /* 0x0000540001147983 */ /* 0x000ea80000100800 */
[----:B------:R-:W2:Y:S01]  /*aaa0*/  LDL R18, [R1+0x50] ;  /* 0x0000500001127983 */ /* 0x000ea20000100800 */
[----:B-----5:R-:W-:-:S02]  /*aab0*/  ISETP.GE.AND P2, PT, R11, c[0x0][0x3c8], PT ;  /* 0x0000f2000b007a0c */ /* 0x020fc40003f46270 */
[----:B---3--:R-:W-:-:S11]  /*aac0*/  ISETP.GE.AND P0, PT, R16, c[0x0][0x3c8], PT ;  /* 0x0000f20010007a0c */ /* 0x008fd60003f06270 */
[----:B-1----:R-:W-:-:S04]  /*aad0*/  @!P2 LEA R2, P1, R11, R0, 0x2 ;  /* 0x000000000b02a211 */ /* 0x002fc800078210ff */
[----:B----4-:R-:W-:Y:S02]  /*aae0*/  @!P2 LEA.HI.X R3, R11, R4, R14, 0x2, P1 ;  /* 0x000000040b03a211 */ /* 0x010fe400008f140e */
[----:B------:R-:W3:Y:S01]  /*aaf0*/  LDL R11, [R1+0x58] ;  /* 0x00005800010b7983 */ /* 0x000ee20000100800 */
[----:B------:R-:W-:Y:S02]  /*ab00*/  @!P0 IMAD.MOV.U32 R6, RZ, RZ, R0 ;  /* 0x000000ffff068224 */ /* 0x000fe400078e0000 */
[----:B------:R-:W-:Y:S01]  /*ab10*/  @!P0 IMAD.MOV.U32 R7, RZ, RZ, R4 ;  /* 0x000000ffff078224 */ /* 0x000fe200078e0004 */
[----:B------:R-:W4:Y:S03]  /*ab20*/  LDL R14, [R1+0x48] ;  /* 0x00004800010e7983 */ /* 0x000f260000100800 */
[----:B------:R-:W-:Y:S02]  /*ab30*/  @!P0 IMAD.WIDE R6, R16, 0x4, R6 ;  /* 0x0000000410068825 */ /* 0x000fe400078e0206 */
[----:B------:R-:W5:Y:S01]  /*ab40*/  LDL R16, [R1+0x4c] ;  /* 0x00004c0001107983 */ /* 0x000f620000100800 */
[----:B--2---:R-:W-:-:S02]  /*ab50*/  ISETP.GE.AND P4, PT, R76, c[0x0][0x3c8], PT ;  /* 0x0000f2004c007a0c */ /* 0x004fc40003f86270 */
[----:B------:R-:W-:Y:S01]  /*ab60*/  ISETP.GE.AND P3, PT, R8, c[0x0][0x3c8], PT ;  /* 0x0000f20008007a0c */ /* 0x000fe20003f66270 */
[----:B------:R1:W-:Y:S01]  /*ab70*/  @!P0 ST.E.64 [R6.64], R28 ;  /* 0x0000001c06008985 */ /* 0x0003e2000c101b06 */
[----:B------:R-:W-:Y:S02]  /*ab80*/  ISETP.GE.AND P1, PT, R25, c[0x0][0x3c8], PT ;  /* 0x0000f20019007a0c */ /* 0x000fe40003f26270 */
[----:B------:R-:W-:Y:S01]  /*ab90*/  ISETP.GE.AND P0, PT, R23, c[0x0][0x3c8], PT ;  /* 0x0000f20017007a0c */ /* 0x000fe20003f06270 */
[----:B------:R2:W-:Y:S01]  /*aba0*/  @!P2 ST.E.64 [R2.64], R30 ;  /* 0x0000001e0200a985 */ /* 0x0005e2000c101b06 */
[----:B------:R-:W-:-:S05]  /*abb0*/  ISETP.GE.AND P6, PT, R21, c[0x0][0x3c8], PT ;  /* 0x0000f20015007a0c */ /* 0x000fca0003fc6270 */
[-C--:B-1----:R-:W-:Y:S02]  /*abc0*/  @!P4 LEA R6, P5, R76, R0.reuse, 0x2 ;  /* 0x000000004c06c211 */ /* 0x082fe400078a10ff */
[----:B--2---:R-:W-:Y:S02]  /*abd0*/  @!P3 LEA R2, P2, R8, R0, 0x2 ;  /* 0x000000000802b211 */ /* 0x004fe400078410ff */
[-C--:B------:R-:W-:Y:S02]  /*abe0*/  @!P4 LEA.HI.X R7, R76, R4.reuse, R77, 0x2, P5 ;  /* 0x000000044c07c211 */ /* 0x080fe400028f144d */
[----:B------:R-:W-:-:S03]  /*abf0*/  @!P3 LEA.HI.X R3, R8, R4, R9, 0x2, P2 ;  /* 0x000000040803b211 */ /* 0x000fc600010f1409 */
[----:B------:R-:W-:Y:S01]  /*ac00*/  @!P4 ST.E.64 [R6.64], R32 ;  /* 0x000000200600c985 */ /* 0x000fe2000c101b06 */
[----:B------:R-:W-:Y:S02]  /*ac10*/  ISETP.GE.AND P4, PT, R10, c[0x0][0x3c8], PT ;  /* 0x0000f2000a007a0c */ /* 0x000fe40003f86270 */
[C---:B------:R-:W-:Y:S01]  /*ac20*/  @!P1 LEA R8, P5, R25.reuse, R0, 0x2 ;  /* 0x0000000019089211 */ /* 0x040fe200078a10ff */
[----:B------:R1:W-:Y:S03]  /*ac30*/  @!P3 ST.E.64 [R2.64], R34 ;  /* 0x000000220200b985 */ /* 0x0003e6000c101b06 */
[----:B------:R-:W-:Y:S02]  /*ac40*/  @!P1 LEA.HI.X R9, R25, R4, R75, 0x2, P5 ;  /* 0x0000000419099211 */ /* 0x000fe400028f144b */
[----:B------:R-:W-:-:S03]  /*ac50*/  ISETP.GE.AND P3, PT, R19, c[0x0][0x3c8], PT ;  /* 0x0000f20013007a0c */ /* 0x000fc60003f66270 */
[----:B------:R-:W-:Y:S01]  /*ac60*/  @!P1 ST.E.64 [R8.64], R50 ;  /* 0x0000003208009985 */ /* 0x000fe2000c101b06 */
[----:B------:R-:W-:Y:S02]  /*ac70*/  ISETP.GE.AND P1, PT, R15, c[0x0][0x3c8], PT ;  /* 0x0000f2000f007a0c */ /* 0x000fe40003f26270 */
[-C--:B-1----:R-:W-:Y:S02]  /*ac80*/  @!P0 LEA R2, P2, R23, R0.reuse, 0x2 ;  /* 0x0000000017028211 */ /* 0x082fe400078410ff */
[----:B------:R-:W-:Y:S02]  /*ac90*/  @!P6 LEA R6, P5, R21, R0, 0x2 ;  /* 0x000000001506e211 */ /* 0x000fe400078a10ff */
[-C--:B------:R-:W-:Y:S02]  /*aca0*/  @!P0 LEA.HI.X R3, R23, R4.reuse, R24, 0x2, P2 ;  /* 0x0000000417038211 */ /* 0x080fe400010f1418 */
[----:B------:R-:W-:Y:S02]  /*acb0*/  ISETP.GE.AND P2, PT, R17, c[0x0][0x3c8], PT ;  /* 0x0000f20011007a0c */ /* 0x000fe40003f46270 */
[----:B------:R-:W-:Y:S01]  /*acc0*/  @!P6 LEA.HI.X R7, R21, R4, R22, 0x2, P5 ;  /* 0x000000041507e211 */ /* 0x000fe200028f1416 */
[----:B------:R1:W-:Y:S01]  /*acd0*/  @!P0 ST.E.64 [R2.64], R36 ;  /* 0x0000002402008985 */ /* 0x0003e2000c101b06 */
[----:B------:R-:W-:-:S03]  /*ace0*/  ISETP.GE.AND P0, PT, R5, c[0x0][0x3c8], PT ;  /* 0x0000f20005007a0c */ /* 0x000fc60003f06270 */
[----:B------:R2:W-:Y:S01]  /*acf0*/  @!P6 ST.E.64 [R6.64], R38 ;  /* 0x000000260600e985 */ /* 0x0005e2000c101b06 */
[----:B-1----:R-:W-:-:S04]  /*ad00*/  @!P4 LEA R2, P5, R10, R0, 0x2 ;  /* 0x000000000a02c211 */ /* 0x002fc800078a10ff */
[----:B---3--:R-:W-:Y:S02]  /*ad10*/  @!P4 LEA.HI.X R3, R10, R4, R11, 0x2, P5 ;  /* 0x000000040a03c211 */ /* 0x008fe400028f140b */
[----:B------:R-:W-:-:S03]  /*ad20*/  @!P3 LEA R10, P5, R19, R0, 0x2 ;  /* 0x00000000130ab211 */ /* 0x000fc600078a10ff */
[----:B------:R1:W-:Y:S01]  /*ad30*/  @!P4 ST.E.64 [R2.64], R40 ;  /* 0x000000280200c985 */ /* 0x0003e2000c101b06 */
[----:B------:R-:W-:Y:S02]  /*ad40*/  @!P2 LEA R8, P4, R17, R0, 0x2 ;  /* 0x000000001108a211 */ /* 0x000fe400078810ff */
[----:B------:R-:W-:Y:S02]  /*ad50*/  @!P3 LEA.HI.X R11, R19, R4, R20, 0x2, P5 ;  /* 0x00000004130bb211 */ /* 0x000fe400028f1414 */
[----:B--2---:R-:W-:Y:S02]  /*ad60*/  @!P1 LEA R6, P5, R15, R0, 0x2 ;  /* 0x000000000f069211 */ /* 0x004fe400078a10ff */
[-C--:B------:R-:W-:Y:S02]  /*ad70*/  @!P2 LEA.HI.X R9, R17, R4.reuse, R18, 0x2, P4 ;  /* 0x000000041109a211 */ /* 0x080fe400020f1412 */
[----:B-----5:R-:W-:Y:S01]  /*ad80*/  @!P1 LEA.HI.X R7, R15, R4, R16, 0x2, P5 ;  /* 0x000000040f079211 */ /* 0x020fe200028f1410 */
[----:B------:R2:W-:Y:S04]  /*ad90*/  @!P3 ST.E.64 [R10.64], R64 ;  /* 0x000000400a00b985 */ /* 0x0005e8000c101b06 */
[----:B------:R2:W-:Y:S04]  /*ada0*/  @!P2 ST.E.64 [R8.64], R52 ;  /* 0x000000340800a985 */ /* 0x0005e8000c101b06 */
[----:B------:R2:W-:Y:S01]  /*adb0*/  @!P1 ST.E.64 [R6.64], R42 ;  /* 0x0000002a06009985 */ /* 0x0005e2000c101b06 */
[----:B-1----:R-:W-:-:S04]  /*adc0*/  @!P0 LEA R2, P4, R5, R0, 0x2 ;  /* 0x0000000005028211 */ /* 0x002fc800078810ff */
[----:B----4-:R-:W-:-:S05]  /*add0*/  @!P0 LEA.HI.X R3, R5, R4, R14, 0x2, P4 ;  /* 0x0000000405038211 */ /* 0x010fca00020f140e */
[----:B------:R2:W-:Y:S04]  /*ade0*/  @!P0 ST.E.64 [R2.64], R26 ;  /* 0x0000001a02008985 */ /* 0x0005e8000c101b06 */
.L_x_86:
[----:B------:R-:W-:Y:S05]  /*adf0*/  BSYNC B0 ;  /* 0x0000000000007941 */ /* 0x000fea0003800000 */
.L_x_85:
[----:B------:R-:W-:Y:S05]  /*ae00*/  BRA.DIV ~URZ, `(.L_x_87) ;  /* 0x00002c227f007947 */ /* 0x000fea000b800000 */
[----:B--2---:R2:W3:Y:S04]  /*ae10*/  SHFL.IDX PT, R4, R12, 0x3, 0x1c1f ;  /* 0x007c1f000c047f89 */ /* 0x0044e800000e0000 */
[----:B-1----:R2:W1:Y:S02]  /*ae20*/  SHFL.IDX PT, R0, R13, 0x3, 0x1c1f ;  /* 0x007c1f000d007f89 */ /* 0x00246400000e0000 */
.L_x_144:
[----:B------:R-:W-:-:S13]  /*ae30*/  LOP3.LUT P0, RZ, R237, 0x2, RZ, 0xc0, !PT ;  /* 0x00000002edff7812 */ /* 0x000fda000780c0ff */
[----:B------:R-:W-:Y:S05]  /*ae40*/  @P0 BRA `(.L_x_75) ;  /* 0x0000118000000947 */ /* 0x000fea0003800000 */
[----:B--234-:R-:W2:Y:S04]  /*ae50*/  LDL R13, [R1+0x3c] ;  /* 0x00003c00010d7983 */ /* 0x01cea80000100800 */
[----:B------:R-:W3:Y:S04]  /*ae60*/  LDL R8, [R1+0x28] ;  /* 0x0000280001087983 */ /* 0x000ee80000100800 */
[----:B------:R-:W4:Y:S04]  /*ae70*/  LDL R5, [R1+0x24] ;  /* 0x0000240001057983 */ /* 0x000f280000100800 */
[----:B------:R-:W5:Y:S04]  /*ae80*/  LDL R9, [R1+0x70] ;  /* 0x0000700001097983 */ /* 0x000f680000100800 */
        /* <DEDUP_REMOVED lines=15> */
[----:B------:R-:W5:Y:S01]  /*af80*/  LDL R15, [R1+0x50] ;  /* 0x00005000010f7983 */ /* 0x000f620000100800 */
[----:B--2---:R-:W-:-:S02]  /*af90*/  ISETP.GE.AND P4, PT, R13, c[0x0][0x3c8], PT ;  /* 0x0000f2000d007a0c */ /* 0x004fc40003f86270 */
[----:B---3--:R-:W-:Y:S02]  /*afa0*/  ISETP.GE.AND P3, PT, R8, c[0x0][0x3c8], PT ;  /* 0x0000f20008007a0c */ /* 0x008fe40003f66270 */
[----:B----4-:R-:W-:-:S09]  /*afb0*/  ISETP.GE.AND P2, PT, R5, c[0x0][0x3c8], PT ;  /* 0x0000f20005007a0c */ /* 0x010fd20003f46270 */
[----:B-1----:R-:W-:Y:S02]  /*afc0*/  @!P4 IMAD.MOV.U32 R6, RZ, RZ, R0 ;  /* 0x000000ffff06c224 */ /* 0x002fe400078e0000 */
[----:B------:R-:W-:Y:S01]  /*afd0*/  @!P4 IMAD.MOV.U32 R7, RZ, RZ, R4 ;  /* 0x000000ffff07c224 */ /* 0x000fe200078e0004 */
[----:B------:R-:W-:-:S03]  /*afe0*/  @!P3 LEA R2, P5, R8, R0, 0x2 ;  /* 0x000000000802b211 */ /* 0x000fc600078a10ff */
[----:B------:R-:W-:Y:S01]  /*aff0*/  @!P4 IMAD.WIDE R6, R13, 0x4, R6 ;  /* 0x000000040d06c825 */ /* 0x000fe200078e0206 */
[----:B-----5:R-:W-:Y:S01]  /*b000*/  @!P3 LEA.HI.X R3, R8, R4, R9, 0x2, P5 ;  /* 0x000000040803b211 */ /* 0x020fe200028f1409 */
[----:B------:R-:W2:Y:S04]  /*b010*/  LDL R13, [R1+0x4c] ;  /* 0x00004c00010d7983 */ /* 0x000ea80000100800 */
[----:B------:R1:W-:Y:S04]  /*b020*/  @!P4 ST.E.64 [R6.64], R56 ;  /* 0x000000380600c985 */ /* 0x0003e8000c101b06 */
[----:B------:R3:W-:Y:S01]  /*b030*/  @!P3 ST.E.64 [R2.64], R46 ;  /* 0x0000002e0200b985 */ /* 0x0007e2000c101b06 */
[----:B------:R-:W-:-:S04]  /*b040*/  @!P2 LEA R8, P3, R5, R0, 0x2 ;  /* 0x000000000508a211 */ /* 0x000fc800078610ff */
[----:B------:R-:W-:Y:S02]  /*b050*/  @!P2 LEA.HI.X R9, R5, R4, R26, 0x2, P3 ;  /* 0x000000040509a211 */ /* 0x000fe400018f141a */
[----:B------:R-:W4:Y:S01]  /*b060*/  LDL R5, [R1] ;  /* 0x0000000001057983 */ /* 0x000f220000100800 */
[----:B------:R-:W-:Y:S02]  /*b070*/  ISETP.GE.AND P1, PT, R24, c[0x0][0x3c8], PT ;  /* 0x0000f20018007a0c */ /* 0x000fe40003f26270 */
[----:B------:R-:W-:-:S11]  /*b080*/  ISETP.GE.AND P0, PT, R22, c[0x0][0x3c8], PT ;  /* 0x0000f20016007a0c */ /* 0x000fd60003f06270 */
[-C--:B-1----:R-:W-:Y:S02]  /*b090*/  @!P1 LEA R6, P4, R24, R0.reuse, 0x2 ;  /* 0x0000000018069211 */ /* 0x082fe400078810ff */
[----:B------:R-:W-:Y:S02]  /*b0a0*/  ISETP.GE.AND P5, PT, R20, c[0x0][0x3c8], PT ;  /* 0x0000f20014007a0c */ /* 0x000fe40003fa6270 */
[----:B---3--:R-:W-:-:S09]  /*b0b0*/  @!P0 LEA R2, P6, R22, R0, 0x2 ;  /* 0x0000000016028211 */ /* 0x008fd200078c10ff */
[----:B------:R-:W-:-:S04]  /*b0c0*/  P2R R3, PR, RZ, 0x10 ;  /* 0x00000010ff037803 */ /* 0x000fc80000000000 */
[----:B------:R-:W-:Y:S02]  /*b0d0*/  ISETP.NE.AND P3, PT, R3, RZ, PT ;  /* 0x000000ff0300720c */ /* 0x000fe40003f65270 */
[----:B------:R-:W-:Y:S02]  /*b0e0*/  ISETP.GE.AND P4, PT, R10, c[0x0][0x3c8], PT ;  /* 0x0000f2000a007a0c */ /* 0x000fe40003f86270 */
[-C--:B------:R-:W-:Y:S02]  /*b0f0*/  @!P1 LEA.HI.X R7, R24, R4.reuse, R25, 0x2, P3 ;  /* 0x0000000418079211 */ /* 0x080fe400018f1419 */
[----:B------:R-:W-:Y:S01]  /*b100*/  @!P0 LEA.HI.X R3, R22, R4, R23, 0x2, P6 ;  /* 0x0000000416038211 */ /* 0x000fe200030f1417 */
[----:B------:R-:W-:Y:S01]  /*b110*/  @!P2 ST.E.64 [R8.64], R68 ;  /* 0x000000440800a985 */ /* 0x000fe2000c101b06 */
[----:B------:R-:W-:-:S03]  /*b120*/  ISETP.GE.AND P3, PT, R18, c[0x0][0x3c8], PT ;  /* 0x0000f20012007a0c */ /* 0x000fc60003f66270 */
[----:B------:R1:W-:Y:S04]  /*b130*/  @!P1 ST.E.64 [R6.64], R62 ;  /* 0x0000003e06009985 */ /* 0x0003e8000c101b06 */
[----:B------:R3:W-:Y:S01]  /*b140*/  @!P0 ST.E.64 [R2.64], R48 ;  /* 0x0000003002008985 */ /* 0x0007e2000c101b06 */
[----:B------:R-:W-:Y:S02]  /*b150*/  ISETP.GE.AND P2, PT, R16, c[0x0][0x3c8], PT ;  /* 0x0000f20010007a0c */ /* 0x000fe40003f46270 */
[----:B------:R-:W-:Y:S02]  /*b160*/  ISETP.GE.AND P1, PT, R14, c[0x0][0x3c8], PT ;  /* 0x0000f2000e007a0c */ /* 0x000fe40003f26270 */
[----:B-1----:R-:W-:-:S04]  /*b170*/  @!P5 LEA R6, P0, R20, R0, 0x2 ;  /* 0x000000001406d211 */ /* 0x002fc800078010ff */
[----:B------:R-:W-:Y:S02]  /*b180*/  @!P5 LEA.HI.X R7, R20, R4, R21, 0x2, P0 ;  /* 0x000000041407d211 */ /* 0x000fe400000f1415 */
[----:B---3--:R-:W-:-:S03]  /*b190*/  @!P4 LEA R2, P6, R10, R0, 0x2 ;  /* 0x000000000a02c211 */ /* 0x008fc600078c10ff */
[----:B------:R-:W-:Y:S01]  /*b1a0*/  @!P5 ST.E.64 [R6.64], R58 ;  /* 0x0000003a0600d985 */ /* 0x000fe2000c101b06 */
[----:B------:R-:W-:Y:S02]  /*b1b0*/  @!P4 LEA.HI.X R3, R10, R4, R11, 0x2, P6 ;  /* 0x000000040a03c211 */ /* 0x000fe400030f140b */
[-C--:B------:R-:W-:Y:S02]  /*b1c0*/  @!P3 LEA R10, P5, R18, R0.reuse, 0x2 ;  /* 0x00000000120ab211 */ /* 0x080fe400078a10ff */
[----:B------:R-:W-:Y:S01]  /*b1d0*/  ISETP.GE.AND P0, PT, R12, c[0x0][0x3c8], PT ;  /* 0x0000f2000c007a0c */ /* 0x000fe20003f06270 */
[----:B------:R1:W-:Y:S01]  /*b1e0*/  @!P4 ST.E.64 [R2.64], R60 ;  /* 0x0000003c0200c985 */ /* 0x0003e2000c101b06 */
[----:B------:R-:W-:-:S04]  /*b1f0*/  @!P2 LEA R8, P6, R16, R0, 0x2 ;  /* 0x000000001008a211 */ /* 0x000fc800078c10ff */
[----:B------:R-:W-:-:S05]  /*b200*/  @!P2 LEA.HI.X R9, R16, R4, R17, 0x2, P6 ;  /* 0x000000041009a211 */ /* 0x000fca00030f1411 */
[----:B-1----:R-:W-:-:S04]  /*b210*/  P2R R2, PR, RZ, 0x20 ;  /* 0x00000020ff027803 */ /* 0x002fc80000000000 */
[----:B------:R-:W-:Y:S02]  /*b220*/  ISETP.NE.AND P4, PT, R2, RZ, PT ;  /* 0x000000ff0200720c */ /* 0x000fe40003f85270 */
[----:B------:R-:W-:Y:S02]  /*b230*/  @!P1 LEA R6, P5, R14, R0, 0x2 ;  /* 0x000000000e069211 */ /* 0x000fe400078a10ff */
[----:B------:R-:W-:Y:S02]  /*b240*/  @!P3 LEA.HI.X R11, R18, R4, R19, 0x2, P4 ;  /* 0x00000004120bb211 */ /* 0x000fe400020f1413 */
[----:B------:R-:W-:Y:S02]  /*b250*/  @!P0 LEA R2, P4, R12, R0, 0x2 ;  /* 0x000000000c028211 */ /* 0x000fe400078810ff */
[-C--:B------:R-:W-:Y:S01]  /*b260*/  @!P1 LEA.HI.X R7, R14, R4.reuse, R15, 0x2, P5 ;  /* 0x000000040e079211 */ /* 0x080fe200028f140f */
[----:B------:R1:W-:Y:S04]  /*b270*/  @!P3 ST.E.64 [R10.64], R72 ;  /* 0x000000480a00b985 */ /* 0x0003e8000c101b06 */
[----:B------:R1:W-:Y:S04]  /*b280*/  @!P2 ST.E.64 [R8.64], R70 ;  /* 0x000000460800a985 */ /* 0x0003e8000c101b06 */
[----:B------:R1:W-:Y:S01]  /*b290*/  @!P1 ST.E.64 [R6.64], R66 ;  /* 0x0000004206009985 */ /* 0x0003e2000c101b06 */
[----:B--2---:R-:W-:-:S05]  /*b2a0*/  @!P0 LEA.HI.X R3, R12, R4, R13, 0x2, P4 ;  /* 0x000000040c038211 */ /* 0x004fca00020f140d */
[----:B------:R1:W-:Y:S01]  /*b2b0*/  @!P0 ST.E.64 [R2.64], R54 ;  /* 0x0000003602008985 */ /* 0x0003e2000c101b06 */
[----:B----4-:R-:W-:-:S13]  /*b2c0*/  ISETP.GE.AND P0, PT, R5, c[0x0][0x3c8], PT ;  /* 0x0000f20005007a0c */ /* 0x010fda0003f06270 */
[----:B------:R-:W-:Y:S05]  /*b2d0*/  @P0 BRA `(.L_x_75) ;  /* 0x00000cf000000947 */ /* 0x000fea0003800000 */
[----:B------:R-:W2:Y:S01]  /*b2e0*/  LDL R12, [R1+0x48] ;  /* 0x00004800010c7983 */ /* 0x000ea20000100800 */
[----:B-1----:R-:W-:-:S04]  /*b2f0*/  LEA R2, P0, R5, R0, 0x2 ;  /* 0x0000000005027211 */ /* 0x002fc800078010ff */
[----:B--2---:R-:W-:-:S05]  /*b300*/  LEA.HI.X R3, R5, R4, R12, 0x2, P0 ;  /* 0x0000000405037211 */ /* 0x004fca00000f140c */
[----:B------:R1:W-:Y:S01]  /*b310*/  ST.E.64 [R2.64], R44 ;  /* 0x0000002c02007985 */ /* 0x0003e2000c101b06 */
[----:B------:R-:W-:Y:S05]  /*b320*/  BRA `(.L_x_75) ;  /* 0x00000ca000007947 */ /* 0x000fea0003800000 */
.L_x_60:
[----:B------:R-:W-:Y:S01]  /*b330*/  ISETP.NE.U32.AND P0, PT, RZ, c[0x0][0x508], PT ;  /* 0x00014200ff007a0c */ /* 0x000fe20003f05070 */
[----:B------:R-:W-:Y:S01]  /*b340*/  IMAD.MOV.U32 R4, RZ, RZ, 0x4 ;  /* 0x00000004ff047424 */ /* 0x000fe200078e00ff */
[----:B------:R-:W-:Y:S01]  /*b350*/  ISETP.NE.U32.AND P2, PT, RZ, c[0x0][0x500], PT ;  /* 0x00014000ff007a0c */ /* 0x000fe20003f45070 */
[----:B------:R-:W-:Y:S01]  /*b360*/  IMAD.MOV.U32 R0, RZ, RZ, RZ ;  /* 0x000000ffff007224 */ /* 0x000fe200078e00ff */
[----:B------:R-:W-:Y:S01]  /*b370*/  ISETP.NE.AND.EX P1, PT, RZ, c[0x0][0x50c], PT, P0 ;  /* 0x00014300ff007a0c */ /* 0x000fe20003f25300 */
[----:B------:R-:W-:Y:S01]  /*b380*/  IMAD.MOV.U32 R19, RZ, RZ, c[0x0][0x388] ;  /* 0x0000e200ff137624 */ /* 0x000fe200078e00ff */
[----:B------:R-:W-:Y:S01]  /*b390*/  ISETP.NE.AND.EX P2, PT, RZ, c[0x0][0x504], PT, P2 ;  /* 0x00014100ff007a0c */ /* 0x000fe20003f45320 */
[----:B------:R-:W-:-:S10]  /*b3a0*/  IMAD.WIDE R4, R230, R4, c[0x0][0x500] ;  /* 0x00014000e6047625 */ /* 0x000fd400078e0204 */
[C---:B------:R-:W-:Y:S02]  /*b3b0*/  @P1 LEA R2, P0, R230.reuse, c[0x0][0x508], 0x2 ;  /* 0x00014200e6021a11 */ /* 0x040fe400078010ff */
[----:B------:R2:W5:Y:S02]  /*b3c0*/  @P2 LDG.E R0, [R4.64] ;  /* 0x0000000604002981 */ /* 0x000564000c1e1900 */
[----:B------:R-:W-:-:S05]  /*b3d0*/  @P1 LEA.HI.X R3, R230, c[0x0][0x50c], R238, 0x2, P0 ;  /* 0x00014300e6031a11 */ /* 0x000fca00000f14ee */
[----:B------:R2:W5:Y:S01]  /*b3e0*/  @P1 LDG.E R19, [R2.64] ;  /* 0x0000000602131981 */ /* 0x000562000c1e1900 */
[----:B------:R-:W-:-:S04]  /*b3f0*/  ISETP.NE.AND P0, PT, R234, RZ, PT ;  /* 0x000000ffea00720c */ /* 0x000fc80003f05270 */
[----:B------:R-:W-:Y:S01]  /*b400*/  SEL R18, R234, c[0x0][0x3d4], P0 ;  /* 0x0000f500ea127a07 */ /* 0x000fe20000000000 */
[----:B------:R-:W-:Y:S05]  /*b410*/  @P1 BRA `(.L_x_88) ;  /* 0x0000004000001947 */ /* 0x000fea0003800000 */
[----:B------:R-:W-:Y:S05]  /*b420*/  @!P2 BRA `(.L_x_88) ;  /* 0x000000300000a947 */ /* 0x000fea0003800000 */
[----:B--2---:R2:W3:Y:S04]  /*b430*/  LDG.E R2, [R4.64] ;  /* 0x0000000604027981 */ /* 0x0044e8000c1e1900 */
[----:B--2---:R-:W3:Y:S02]  /*b440*/  LDG.E R4, [R4.64+0x4] ;  /* 0x0000040604047981 */ /* 0x004ee4000c1e1900 */
[----:B---3-5:R-:W-:Y:S02]  /*b450*/  IADD3 R19, -R2, R4, RZ ;  /* 0x0000000402137210 */ /* 0x028fe40007ffe1ff */
.L_x_88:
[----:B--2---:R-:W2:Y:S01]  /*b460*/  S2R R3, SR_TID.X ;  /* 0x0000000000037919 */ /* 0x004ea20000002100 */
[----:B------:R-:W-:Y:S01]  /*b470*/  BSSY B0, `(.L_x_89) ;  /* 0x0000036000007945 */ /* 0x000fe20003800000 */
[----:B------:R-:W-:Y:S02]  /*b480*/  SEL R12, R230, RZ, !P2 ;  /* 0x000000ffe60c7207 */ /* 0x000fe40005000000 */
[----:B------:R-:W-:-:S02]  /*b490*/  SEL R20, R238, RZ, !P2 ;  /* 0x000000ffee147207 */ /* 0x000fc40005000000 */
[----:B-----5:R-:W-:Y:S02]  /*b4a0*/  SHF.R.S32.HI R17, RZ, 0x1f, R0 ;  /* 0x0000001fff117819 */ /* 0x020fe40000011400 */
[----:B--2---:R-:W-:-:S13]  /*b4b0*/  ISETP.GT.AND P0, PT, R3, 0x7f, PT ;  /* 0x0000007f0300780c */ /* 0x004fda0003f04270 */
[----:B------:R-:W-:Y:S05]  /*b4c0*/  @P0 BRA `(.L_x_90) ;  /* 0x0000030000000947 */ /* 0x000fea0003800000 */
[----:B------:R-:W-:Y:S01]  /*b4d0*/  IMAD R2, R19, c[0x0][0x4e8], RZ ;  /* 0x00013a0013027a24 */ /* 0x000fe200078e02ff */
[----:B------:R-:W-:-:S04]  /*b4e0*/  LEA R13, R233, R3, 0x7 ;  /* 0x00000003e90d7211 */ /* 0x000fc800078e38ff */
[----:B------:R-:W-:-:S13]  /*b4f0*/  ISETP.GE.AND P0, PT, R13, R2, PT ;  /* 0x000000020d00720c */ /* 0x000fda0003f06270 */
[----:B------:R-:W-:Y:S05]  /*b500*/  @P0 BRA `(.L_x_90) ;  /* 0x000002c000000947 */ /* 0x000fea0003800000 */
[----:B------:R-:W2:Y:S01]  /*b510*/  LDL.LU R21, [R1+0x40] ;  /* 0x0000400001157983 */ /* 0x000ea20000300800 */
[----:B------:R-:W-:Y:S01]  /*b520*/  IMAD.MOV.U32 R2, RZ, RZ, 0x368 ;  /* 0x00000368ff027424 */ /* 0x000fe200078e00ff */
[----:B------:R-:W-:-:S04]  /*b530*/  ISETP.GT.AND P2, PT, R18, 0x1, PT ;  /* 0x000000011200780c */ /* 0x000fc80003f44270 */
[----:B------:R-:W-:-:S04]  /*b540*/  SEL R2, R2, 0x328, P2 ;  /* 0x0000032802027807 */ /* 0x000fc80001000000 */
[----:B------:R3:W4:Y:S08]  /*b550*/  LDC.64 R8, c[0x0][R2+0x170] ;  /* 0x00005c0002087b82 */ /* 0x0007300000000a00 */
[----:B------:R3:W5:Y:S08]  /*b560*/  LDC.64 R6, c[0x0][R2+0x168] ;  /* 0x00005a0002067b82 */ /* 0x0007700000000a00 */
[----:B-1----:R3:W1:Y:S08]  /*b570*/  LDC.64 R14, c[0x0][R2+0x178] ;  /* 0x00005e00020e7b82 */ /* 0x0026700000000a00 */
[----:B------:R3:W1:Y:S02]  /*b580*/  LDC.64 R10, c[0x0][R2+0x160] ;  /* 0x00005800020a7b82 */ /* 0x0006640000000a00 */
[----:B---3--:R-:W-:-:S02]  /*b590*/  IMAD.MOV.U32 R2, RZ, RZ, c[0x0][0x4e8] ;  /* 0x00013a00ff027624 */ /* 0x008fc400078e00ff */
[-C--:B----4-:R-:W-:Y:S02]  /*b5a0*/  IMAD R3, R9, R12.reuse, RZ ;  /* 0x0000000c09037224 */ /* 0x090fe400078e02ff */
[----:B------:R-:W-:Y:S01]  /*b5b0*/  IMAD.WIDE.U32 R4, R8, R12, RZ ;  /* 0x0000000c08047225 */ /* 0x000fe200078e00ff */
[----:B------:R-:W-:Y:S02]  /*b5c0*/  ISETP.NE.AND P0, PT, R2, 0x1, PT ;  /* 0x000000010200780c */ /* 0x000fe40003f05270 */
[----:B------:R-:W-:Y:S01]  /*b5d0*/  MOV R2, R13 ;  /* 0x0000000d00027202 */ /* 0x000fe20000000f00 */
[----:B------:R-:W-:Y:S02]  /*b5e0*/  IMAD R8, R8, R20, R3 ;  /* 0x0000001408087224 */ /* 0x000fe400078e0203 */
[-C--:B-----5:R-:W-:Y:S02]  /*b5f0*/  IMAD R9, R7, R236.reuse, RZ ;  /* 0x000000ec07097224 */ /* 0x0a0fe400078e02ff */
[----:B------:R-:W-:-:S04]  /*b600*/  IMAD.WIDE.U32 R6, R6, R236, RZ ;  /* 0x000000ec06067225 */ /* 0x000fc800078e00ff */
[----:B------:R-:W-:Y:S01]  /*b610*/  IMAD.IADD R9, R7, 0x1, R9 ;  /* 0x0000000107097824 */ /* 0x000fe200078e0209 */
[----:B------:R-:W-:Y:S01]  /*b620*/  IADD3 R7, R5, R8, RZ ;  /* 0x0000000805077210 */ /* 0x000fe20007ffe0ff */
[----:B------:R-:W-:-:S05]  /*b630*/  @P0 IMAD.HI.U32 R16, R13, c[0x0][0x4ec], RZ ;  /* 0x00013b000d100a27 */ /* 0x000fca00078e00ff */
[----:B------:R-:W-:Y:S02]  /*b640*/  @P0 SHF.R.U32.HI R2, RZ, c[0x0][0x4f0], R16 ;  /* 0x00013c00ff020a19 */ /* 0x000fe40000011610 */
[----:B------:R-:W-:-:S03]  /*b650*/  IADD3 R16, P1, P0, R4, R6, R0 ;  /* 0x0000000604107210 */ /* 0x000fc6000783e000 */
[----:B------:R-:W-:Y:S01]  /*b660*/  IMAD.MOV R6, RZ, RZ, -R2 ;  /* 0x000000ffff067224 */ /* 0x000fe200078e0a02 */
[----:B------:R-:W-:Y:S02]  /*b670*/  IADD3.X R9, R7, R9, R17, P1, P0 ;  /* 0x0000000907097210 */ /* 0x000fe40000fe0411 */
[----:B--2---:R-:W-:-:S05]  /*b680*/  SEL R3, R21, RZ, P2 ;  /* 0x000000ff15037207 */ /* 0x004fca0001000000 */
[-C--:B-1----:R-:W-:Y:S02]  /*b690*/  IMAD R8, R15, R3.reuse, RZ ;  /* 0x000000030f087224 */ /* 0x082fe400078e02ff */
[----:B------:R-:W-:-:S04]  /*b6a0*/  IMAD.WIDE.U32 R4, R14, R3, RZ ;  /* 0x000000030e047225 */ /* 0x000fc800078e00ff */
[----:B------:R-:W-:Y:S01]  /*b6b0*/  IMAD R3, R6, c[0x0][0x4e8], R13 ;  /* 0x00013a0006037a24 */ /* 0x000fe200078e020d */
[----:B------:R-:W-:Y:S02]  /*b6c0*/  IADD3 R7, R5, R8, RZ ;  /* 0x0000000805077210 */ /* 0x000fe40007ffe0ff */
[----:B------:R-:W-:Y:S02]  /*b6d0*/  IADD3 R4, P1, P0, R2, R16, R4 ;  /* 0x0000001002047210 */ /* 0x000fe4000783e004 */
[----:B------:R-:W-:Y:S01]  /*b6e0*/  SHF.R.S32.HI R5, RZ, 0x1f, R2 ;  /* 0x0000001fff057819 */ /* 0x000fe20000011402 */
[----:B------:R-:W-:Y:S01]  /*b6f0*/  IMAD R2, R11, R3, RZ ;  /* 0x000000030b027224 */ /* 0x000fe200078e02ff */
[----:B------:R-:W-:Y:S02]  /*b700*/  SHF.R.S32.HI R6, RZ, 0x1f, R3 ;  /* 0x0000001fff067819 */ /* 0x000fe40000011403 */
[----:B------:R-:W-:Y:S01]  /*b710*/  IADD3.X R5, R5, R9, R7, P1, P0 ;  /* 0x0000000905057210 */ /* 0x000fe20000fe0407 */
[----:B------:R-:W-:-:S02]  /*b720*/  IMAD.MOV.U32 R7, RZ, RZ, c[0x0][0x4a8] ;  /* 0x00012a00ff077624 */ /* 0x000fc400078e00ff */
[C---:B------:R-:W-:Y:S02]  /*b730*/  IMAD R6, R10.reuse, R6, R2 ;  /* 0x000000060a067224 */ /* 0x040fe400078e0202 */
[----:B------:R-:W-:Y:S01]  /*b740*/  IMAD.WIDE.U32 R2, R10, R3, R4 ;  /* 0x000000030a027225 */ /* 0x000fe200078e0004 */
[----:B------:R-:W-:Y:S02]  /*b750*/  MOV R5, c[0x0][0x4ac] ;  /* 0x00012b0000057a02 */ /* 0x000fe40000000f00 */
[----:B------:R-:W-:Y:S01]  /*b760*/  SEL R4, R7, c[0x0][0x450], P2 ;  /* 0x0001140007047a07 */ /* 0x000fe20001000000 */
[----:B------:R-:W-:Y:S01]  /*b770*/  IMAD.IADD R3, R3, 0x1, R6 ;  /* 0x0000000103037824 */ /* 0x000fe200078e0206 */
[----:B------:R-:W-:Y:S02]  /*b780*/  SEL R5, R5, c[0x0][0x454], P2 ;  /* 0x0001150005057a07 */ /* 0x000fe40001000000 */
[----:B------:R-:W-:-:S04]  /*b790*/  LEA R4, P0, R2, R4, 0x2 ;  /* 0x0000000402047211 */ /* 0x000fc800078010ff */
[----:B------:R-:W-:Y:S02]  /*b7a0*/  LEA.HI.X R5, R2, R5, R3, 0x2, P0 ;  /* 0x0000000502057211 */ /* 0x000fe400000f1403 */
[----:B------:R-:W-:-:S05]  /*b7b0*/  MOV R2, 0xff800000 ;  /* 0xff80000000027802 */ /* 0x000fca0000000f00 */
[----:B------:R1:W-:Y:S02]  /*b7c0*/  STG.E [R4.64], R2 ;  /* 0x0000000204007986 */ /* 0x0003e4000c101906 */
.L_x_90:
[----:B------:R-:W-:Y:S05]  /*b7d0*/  BSYNC B0 ;  /* 0x0000000000007941 */ /* 0x000fea0003800000 */
.L_x_89:
[----:B------:R-:W-:-:S13]  /*b7e0*/  ISETP.GT.AND P0, PT, R18, 0x1, PT ;  /* 0x000000011200780c */ /* 0x000fda0003f04270 */
[----:B------:R-:W-:Y:S05]  /*b7f0*/  @P0 BRA `(.L_x_75) ;  /* 0x000007d000000947 */ /* 0x000fea0003800000 */
[----:B------:R-:W2:Y:S01]  /*b800*/  S2R R3, SR_TID.X ;  /* 0x0000000000037919 */ /* 0x000ea20000002100 */
[----:B-1----:R-:W-:Y:S01]  /*b810*/  MOV R2, c[0x0][0x4e8] ;  /* 0x00013a0000027a02 */ /* 0x002fe20000000f00 */
[----:B------:R-:W-:Y:S01]  /*b820*/  IMAD R4, R17, c[0x0][0x3a0], RZ ;  /* 0x0000e80011047a24 */ /* 0x000fe200078e02ff */
[----:B------:R-:W-:Y:S02]  /*b830*/  LEA R11, R233, R229, 0x7 ;  /* 0x000000e5e90b7211 */ /* 0x000fe400078e38ff */
[----:B------:R-:W-:Y:S02]  /*b840*/  ISETP.NE.AND P0, PT, R2, 0x1, PT ;  /* 0x000000010200780c */ /* 0x000fe40003f05270 */
[----:B--2---:R-:W-:-:S04]  /*b850*/  SHF.R.S32.HI R5, RZ, 0x1f, R3 ;  /* 0x0000001fff057819 */ /* 0x004fc80000011403 */
[----:B------:R-:W-:-:S04]  /*b860*/  LEA.HI R5, R5, R3, RZ, 0x2 ;  /* 0x0000000305057211 */ /* 0x000fc800078f10ff */
[----:B------:R-:W-:-:S04]  /*b870*/  LOP3.LUT R5, R5, 0xfffffffc, RZ, 0xc0, !PT ;  /* 0xfffffffc05057812 */ /* 0x000fc800078ec0ff */
[----:B------:R-:W-:Y:S01]  /*b880*/  IADD3 R5, -R5, R3, RZ ;  /* 0x0000000305057210 */ /* 0x000fe20007ffe1ff */
[----:B------:R-:W-:-:S04]  /*b890*/  IMAD.WIDE.U32 R2, R0, c[0x0][0x3a0], RZ ;  /* 0x0000e80000027a25 */ /* 0x000fc800078e00ff */
[----:B------:R-:W-:Y:S01]  /*b8a0*/  IMAD R0, R0, c[0x0][0x3a4], R4 ;  /* 0x0000e90000007a24 */ /* 0x000fe200078e0204 */
[----:B------:R-:W-:Y:S01]  /*b8b0*/  LEA R4, R5, R229, 0x5 ;  /* 0x000000e505047211 */ /* 0x000fe200078e28ff */
[----:B------:R-:W-:Y:S02]  /*b8c0*/  IMAD R5, R20, c[0x0][0x3f0], RZ ;  /* 0x0000fc0014057a24 */ /* 0x000fe400078e02ff */
[----:B------:R-:W-:Y:S01]  /*b8d0*/  IMAD.IADD R3, R3, 0x1, R0 ;  /* 0x0000000103037824 */ /* 0x000fe200078e0200 */
[----:B------:R-:W-:Y:S01]  /*b8e0*/  LEA R4, R233, R4, 0x7 ;  /* 0x00000004e9047211 */ /* 0x000fe200078e38ff */
[----:B------:R-:W-:Y:S02]  /*b8f0*/  IMAD R7, R12, c[0x0][0x3f4], R5 ;  /* 0x0000fd000c077a24 */ /* 0x000fe400078e0205 */
[----:B------:R-:W-:Y:S01]  /*b900*/  IMAD.WIDE.U32 R2, R236, c[0x0][0x3e8], R2 ;  /* 0x0000fa00ec027a25 */ /* 0x000fe200078e0002 */
[----:B------:R-:W-:-:S03]  /*b910*/  MOV R0, R4 ;  /* 0x0000000400007202 */ /* 0x000fc60000000f00 */
[----:B------:R-:W-:-:S04]  /*b920*/  @P0 IMAD.HI.U32 R6, R4, c[0x0][0x4ec], RZ ;  /* 0x00013b0004060a27 */ /* 0x000fc800078e00ff */
[----:B------:R-:W-:Y:S01]  /*b930*/  IMAD R3, R236, c[0x0][0x3ec], R3 ;  /* 0x0000fb00ec037a24 */ /* 0x000fe200078e0203 */
[----:B------:R-:W-:-:S03]  /*b940*/  @P0 SHF.R.U32.HI R0, RZ, c[0x0][0x4f0], R6 ;  /* 0x00013c00ff000a19 */ /* 0x000fc60000011606 */
[----:B------:R-:W-:Y:S01]  /*b950*/  IMAD.WIDE.U32 R2, R12, c[0x0][0x3f0], R2 ;  /* 0x0000fc000c027a25 */ /* 0x000fe200078e0002 */
[----:B------:R-:W-:Y:S02]  /*b960*/  SHF.R.S32.HI R6, RZ, 0x1f, R0 ;  /* 0x0000001fff067819 */ /* 0x000fe40000011400 */
[----:B------:R-:W-:Y:S01]  /*b970*/  IADD3 R5, -R0, RZ, RZ ;  /* 0x000000ff00057210 */ /* 0x000fe20007ffe1ff */
[----:B------:R-:W-:Y:S02]  /*b980*/  IMAD.IADD R3, R3, 0x1, R7 ;  /* 0x0000000103037824 */ /* 0x000fe400078e0207 */
[----:B------:R-:W-:Y:S02]  /*b990*/  IMAD R6, R6, c[0x0][0x3e0], RZ ;  /* 0x0000f80006067a24 */ /* 0x000fe400078e02ff */
[----:B------:R-:W-:Y:S02]  /*b9a0*/  IMAD R4, R5, c[0x0][0x4e8], R4 ;  /* 0x00013a0005047a24 */ /* 0x000fe400078e0204 */
[----:B------:R-:W-:-:S02]  /*b9b0*/  IMAD R6, R0, c[0x0][0x3e4], R6 ;  /* 0x0000f90000067a24 */ /* 0x000fc400078e0206 */
        /* <DEDUP_REMOVED lines=11> */
.L_x_145:
[----:B------:R-:W-:Y:S05]  /*ba70*/  BRA.DIV ~URZ, `(.L_x_92) ;  /* 0x000020e27f007947 */ /* 0x000fea000b800000 */
[----:B------:R3:W4:Y:S02]  /*ba80*/  SHFL.IDX PT, R0, R12, RZ, 0x1c1f ;  /* 0x001c1fff0c007589 */ /* 0x00072400000e0000 */
.L_x_146:
[----:B------:R-:W-:Y:S01]  /*ba90*/  IMAD R10, R19, c[0x0][0x4e8], RZ ;  /* 0x00013a00130a7a24 */ /* 0x000fe200078e02ff */
[----:B------:R-:W-:Y:S04]  /*baa0*/  BSSY B0, `(.L_x_93) ;  /* 0x0000011000007945 */ /* 0x000fe80003800000 */
[----:B------:R-:W-:-:S13]  /*bab0*/  ISETP.GE.AND P0, PT, R11, R10, PT ;  /* 0x0000000a0b00720c */ /* 0x000fda0003f06270 */
        /* <DEDUP_REMOVED lines=10> */
[----:B------:R2:W-:Y:S01]  /*bb60*/  @!P2 ST.E.128 [R6.64], RZ ;  /* 0x000000ff0600a985 */ /* 0x0005e2000c101d06 */
[-C--:B-----5:R-:W-:Y:S02]  /*bb70*/  @!P1 LEA.HI.X R5, R225, R8.reuse, R14, 0x1, P4 ;  /* 0x00000008e1059211 */ /* 0x0a0fe400020f0c0e */
[----:B---3--:R-:W-:-:S03]  /*bb80*/  @!P0 LEA.HI.X R3, R228, R8, R13, 0x1, P3 ;  /* 0x00000008e4038211 */ /* 0x008fc600018f0c0d */
[----:B------:R2:W-:Y:S04]  /*bb90*/  @!P1 ST.E.128 [R4.64], RZ ;  /* 0x000000ff04009985 */ /* 0x0005e8000c101d06 */
[----:B------:R2:W-:Y:S02]  /*bba0*/  @!P0 ST.E.128 [R2.64], RZ ;  /* 0x000000ff02008985 */ /* 0x0005e4000c101d06 */
.L_x_94:
[----:B------:R-:W-:Y:S05]  /*bbb0*/  BSYNC B0 ;  /* 0x0000000000007941 */ /* 0x000fea0003800000 */
.L_x_93:
[----:B------:R-:W-:Y:S05]  /*bbc0*/  BRA.DIV ~URZ, `(.L_x_95) ;  /* 0x00001ff27f007947 */ /* 0x000fea000b800000 */
[----:B--2---:R2:W1:Y:S04]  /*bbd0*/  SHFL.IDX PT, R8, R9, 0x1, 0x1c1f ;  /* 0x003c1f0009087f89 */ /* 0x00446800000e0000 */
[----:B----4-:R2:W4:Y:S02]  /*bbe0*/  SHFL.IDX PT, R0, R12, 0x1, 0x1c1f ;  /* 0x003c1f000c007f89 */ /* 0x01052400000e0000 */
.L_x_147:
        /* <DEDUP_REMOVED lines=13> */
[----:B------:R1:W-:Y:S01]  /*bcc0*/  @!P2 ST.E.128 [R6.64], RZ ;  /* 0x000000ff0600a985 */ /* 0x0003e2000c101d06 */
[-C--:B-----5:R-:W-:Y:S02]  /*bcd0*/  @!P1 LEA.HI.X R5, R225, R8.reuse, R14, 0x1, P4 ;  /* 0x00000008e1059211 */ /* 0x0a0fe400020f0c0e */
[----:B--2---:R-:W-:-:S03]  /*bce0*/  @!P0 LEA.HI.X R3, R228, R8, R13, 0x1, P3 ;  /* 0x00000008e4038211 */ /* 0x004fc600018f0c0d */
[----:B------:R1:W-:Y:S04]  /*bcf0*/  @!P1 ST.E.128 [R4.64], RZ ;  /* 0x000000ff04009985 */ /* 0x0003e8000c101d06 */
[----:B------:R1:W-:Y:S02]  /*bd00*/  @!P0 ST.E.128 [R2.64], RZ ;  /* 0x000000ff02008985 */ /* 0x0003e4000c101d06 */
.L_x_97:
[----:B------:R-:W-:Y:S05]  /*bd10*/  BSYNC B0 ;  /* 0x0000000000007941 */ /* 0x000fea0003800000 */
.L_x_96:
[----:B------:R-:W-:Y:S05]  /*bd20*/  BRA.DIV ~URZ, `(.L_x_98) ;  /* 0x00001f527f007947 */ /* 0x000fea000b800000 */
[----:B-1----:R1:W2:Y:S02]  /*bd30*/  SHFL.IDX PT, R8, R9, 0x2, 0x1c1f ;  /* 0x005c1f0009087f89 */ /* 0x0022a400000e0000 */
.L_x_148:
[----:B------:R-:W-:Y:S05]  /*bd40*/  BRA.DIV ~URZ, `(.L_x_99) ;  /* 0x00001fa27f007947 */ /* 0x000fea000b800000 */
[----:B----4-:R4:W1:Y:S02]  /*bd50*/  SHFL.IDX PT, R0, R12, 0x2, 0x1c1f ;  /* 0x005c1f000c007f89 */ /* 0x01086400000e0000 */
.L_x_149:
        /* <DEDUP_REMOVED lines=18> */
.L_x_101:
[----:B------:R-:W-:Y:S05]  /*be80*/  BSYNC B0 ;  /* 0x0000000000007941 */ /* 0x000fea0003800000 */
.L_x_100:
[----:B------:R-:W-:Y:S05]  /*be90*/  BRA.DIV ~URZ, `(.L_x_102) ;  /* 0x00001eb27f007947 */ /* 0x000fea000b800000 */
[----:B--2---:R2:W3:Y:S04]  /*bea0*/  SHFL.IDX PT, R8, R9, 0x3, 0x1c1f ;  /* 0x007c1f0009087f89 */ /* 0x0044e800000e0000 */
[----:B-1----:R2:W1:Y:S02]  /*beb0*/  SHFL.IDX PT, R0, R12, 0x3, 0x1c1f ;  /* 0x007c1f000c007f89 */ /* 0x00246400000e0000 */
.L_x_150:
[----:B------:R-:W-:-:S04]  /*bec0*/  IADD3 R2, R11, 0x60, RZ ;  /* 0x000000600b027810 */ /* 0x000fc80007ffe0ff */
[----:B------:R-:W-:-:S13]  /*bed0*/  ISETP.GE.AND P0, PT, R2, R10, PT ;  /* 0x0000000a0200720c */ /* 0x000fda0003f06270 */
[----:B------:R-:W-:Y:S05]  /*bee0*/  @P0 BRA `(.L_x_75) ;  /* 0x000000e000000947 */ /* 0x000fea0003800000 */
[----:B--234-:R-:W2:Y:S04]  /*bef0*/  LDL R12, [R1+0x38] ;  /* 0x00003800010c7983 */ /* 0x01cea80000100800 */
[----:B------:R-:W3:Y:S01]  /*bf00*/  LDL R9, [R1+0x34] ;  /* 0x0000340001097983 */ /* 0x000ee20000100800 */
[----:B------:R-:W-:Y:S02]  /*bf10*/  ISETP.GE.AND P2, PT, R226, c[0x0][0x3c8], PT ;  /* 0x0000f200e2007a0c */ /* 0x000fe40003f46270 */
[----:B------:R-:W-:Y:S02]  /*bf20*/  ISETP.GE.AND P1, PT, R225, c[0x0][0x3c8], PT ;  /* 0x0000f200e1007a0c */ /* 0x000fe40003f26270 */
[----:B------:R-:W-:-:S09]  /*bf30*/  ISETP.GE.AND P0, PT, R228, c[0x0][0x3c8], PT ;  /* 0x0000f200e4007a0c */ /* 0x000fd20003f06270 */
[-C--:B-1----:R-:W-:Y:S02]  /*bf40*/  @!P2 LEA R6, P5, R226, R0.reuse, 0x1 ;  /* 0x00000000e206a211 */ /* 0x082fe400078a08ff */
[-C--:B------:R-:W-:Y:S02]  /*bf50*/  @!P1 LEA R4, P4, R225, R0.reuse, 0x1 ;  /* 0x00000000e1049211 */ /* 0x080fe400078808ff */
[----:B------:R-:W-:Y:S02]  /*bf60*/  @!P0 LEA R2, P3, R228, R0, 0x1 ;  /* 0x00000000e4028211 */ /* 0x000fe400078608ff */
[----:B------:R-:W-:-:S05]  /*bf70*/  @!P2 LEA.HI.X R7, R226, R8, R227, 0x1, P5 ;  /* 0x00000008e207a211 */ /* 0x000fca00028f0ce3 */
[----:B------:R1:W-:Y:S01]  /*bf80*/  @!P2 ST.E.128 [R6.64], RZ ;  /* 0x000000ff0600a985 */ /* 0x0003e2000c101d06 */
[-C--:B--2---:R-:W-:Y:S02]  /*bf90*/  @!P1 LEA.HI.X R5, R225, R8.reuse, R12, 0x1, P4 ;  /* 0x00000008e1059211 */ /* 0x084fe400020f0c0c */
[----:B---3--:R-:W-:-:S03]  /*bfa0*/  @!P0 LEA.HI.X R3, R228, R8, R9, 0x1, P3 ;  /* 0x00000008e4038211 */ /* 0x008fc600018f0c09 */
[----:B------:R1:W-:Y:S04]  /*bfb0*/  @!P1 ST.E.128 [R4.64], RZ ;  /* 0x000000ff04009985 */ /* 0x0003e8000c101d06 */
[----:B------:R1:W-:Y:S02]  /*bfc0*/  @!P0 ST.E.128 [R2.64], RZ ;  /* 0x000000ff02008985 */ /* 0x0003e4000c101d06 */
.L_x_75:
[----:B------:R-:W-:Y:S05]  /*bfd0*/  BSYNC B1 ;  /* 0x0000000000017941 */ /* 0x000fea0003800000 */
.L_x_59:
[----:B-1--4-:R-:W4:Y:S02]  /*bfe0*/  LDL R0, [R1+0x74] ;  /* 0x0000740001007983 */ /* 0x012f240000100800 */
[----:B----4-:R-:W-:-:S13]  /*bff0*/  ISETP.NE.AND P0, PT, R0, RZ, PT ;  /* 0x000000ff0000720c */ /* 0x010fda0003f05270 */
[----:B------:R-:W-:Y:S01]  /*c000*/  @P0 WARPSYNC 0xffffffff ;  /* 0xffffffff00000948 */ /* 0x000fe20003800000 */
[----:B------:R-:W-:Y:S06]  /*c010*/  @P0 BAR.SYNC.DEFER_BLOCKING 0x5, 0x80 ;  /* 0x0142000000000b1d */ /* 0x000fec0000010000 */
[----:B------:R-:W1:Y:S04]  /*c020*/  @P0 LDS.128 R232, [0xc080] ;  /* 0x00c08000ffe80984 */ /* 0x000e680000000c00 */
[----:B------:R-:W-:Y:S06]  /*c030*/  @P0 BAR.ARV 0x4, 0x80 ;  /* 0x0102000000000b1d */ /* 0x000fec0000002000 */
[----:B------:R-:W-:Y:S05]  /*c040*/  @P0 BRA `(.L_x_103) ;  /* 0x00000ad000000947 */ /* 0x000fea0003800000 */
[----:B------:R-:W4:Y:S01]  /*c050*/  S2R R0, SR_TID.X ;  /* 0x0000000000007919 */ /* 0x000f220000002100 */
[----:B------:R-:W-:Y:S01]  /*c060*/  IMAD.MOV.U32 R7, RZ, RZ, RZ ;  /* 0x000000ffff077224 */ /* 0x000fe200078e00ff */
[----:B----4-:R-:W-:-:S04]  /*c070*/  LOP3.LUT R14, R0, 0x1f, RZ, 0xc0, !PT ;  /* 0x0000001f000e7812 */ /* 0x010fc800078ec0ff */
[----:B------:R-:W-:Y:S01]  /*c080*/  ISETP.NE.AND P6, PT, R14, 0x1f, PT ;  /* 0x0000001f0e00780c */ /* 0x000fe20003fc5270 */
[----:B------:R-:W-:Y:S10]  /*c090*/  BRA.DIV ~URZ, `(.L_x_104) ;  /* 0x00001d727f007947 */ /* 0x000ff4000b800000 */
[----:B--2---:R2:W4:Y:S02]  /*c0a0*/  SHFL.IDX PT, R9, R74, RZ, 0x1f ;  /* 0x00001fff4a097589 */ /* 0x00452400000e0000 */
.L_x_151:
[----:B------:R-:W-:Y:S05]  /*c0b0*/  BRA.DIV ~URZ, `(.L_x_105) ;  /* 0x00001dc27f007947 */ /* 0x000fea000b800000 */
[----:B---3--:R3:W2:Y:S02]  /*c0c0*/  SHFL.IDX PT, R8, R74, 0x1, 0x1f ;  /* 0x00201f004a087f89 */ /* 0x0086a400000e0000 */
.L_x_152:
[----:B-1----:R-:W-:Y:S02]  /*c0d0*/  IMAD.IADD R0, R235, 0x1, R14 ;  /* 0x00000001eb007824 */ /* 0x002fe400078e020e */
[----:B------:R-:W-:-:S03]  /*c0e0*/  IMAD.MOV.U32 R6, RZ, RZ, RZ ;  /* 0x000000ffff067224 */ /* 0x000fc600078e00ff */
[----:B------:R-:W-:-:S13]  /*c0f0*/  ISETP.GE.OR P0, PT, R0, c[0x0][0x53c], !P6 ;  /* 0x00014f0000007a0c */ /* 0x000fda0007706670 */
[----:B------:R-:W-:Y:S01]  /*c100*/  @!P0 IMAD.MOV.U32 R2, RZ, RZ, 0x4 ;  /* 0x00000004ff028424 */ /* 0x000fe200078e00ff */
[----:B------:R-:W-:-:S03]  /*c110*/  @!P0 MOV R3, 0x4 ;  /* 0x0000000400038802 */ /* 0x000fc60000000f00 */
[----:B------:R-:W-:-:S04]  /*c120*/  @!P0 IMAD.WIDE R4, R0, R2, c[0x0][0x580] ;  /* 0x0001600000048625 */ /* 0x000fc800078e0202 */
[----:B------:R-:W-:Y:S01]  /*c130*/  @!P0 IMAD.WIDE R2, R0, R3, c[0x0][0x578] ;  /* 0x00015e0000028625 */ /* 0x000fe200078e0203 */
[----:B------:R-:W5:Y:S04]  /*c140*/  @!P0 LDG.E R6, [R4.64] ;  /* 0x0000000604068981 */ /* 0x000f68000c1e1900 */
[----:B------:R-:W5:Y:S01]  /*c150*/  @!P0 LDG.E R7, [R2.64] ;  /* 0x0000000602078981 */ /* 0x000f62000c1e1900 */
[C---:B------:R-:W-:Y:S02]  /*c160*/  ISETP.GE.U32.AND P4, PT, R14.reuse, 0x10, PT ;  /* 0x000000100e00780c */ /* 0x040fe40003f86070 */
[C---:B------:R-:W-:Y:S02]  /*c170*/  ISETP.GE.U32.AND P3, PT, R14.reuse, 0x8, PT ;  /* 0x000000080e00780c */ /* 0x040fe40003f66070 */
[----:B------:R-:W-:-:S02]  /*c180*/  ISETP.GE.U32.AND P2, PT, R14, 0x4, PT ;  /* 0x000000040e00780c */ /* 0x000fc40003f46070 */
[C---:B------:R-:W-:Y:S02]  /*c190*/  ISETP.GE.U32.AND P1, PT, R14.reuse, 0x2, PT ;  /* 0x000000020e00780c */ /* 0x040fe40003f26070 */
[----:B------:R-:W-:Y:S02]  /*c1a0*/  ISETP.NE.AND P5, PT, R14, RZ, PT ;  /* 0x000000ff0e00720c */ /* 0x000fe40003fa5270 */
[----:B------:R-:W-:Y:S01]  /*c1b0*/  MOV R13, RZ ;  /* 0x000000ff000d7202 */ /* 0x000fe20000000f00 */
[----:B-----5:R-:W-:Y:S01]  /*c1c0*/  IMAD R0, R7, R6, RZ ;  /* 0x0000000607007224 */ /* 0x020fe200078e02ff */
[----:B------:R-:W-:Y:S07]  /*c1d0*/  BRA.DIV ~URZ, `(.L_x_106) ;  /* 0x00001d127f007947 */ /* 0x000fee000b800000 */
[----:B------:R1:W3:Y:S02]  /*c1e0*/  SHFL.UP PT, R4, R0, 0x1, RZ ;  /* 0x0420000000047989 */ /* 0x0002e400000e00ff */
.L_x_153:
        /* <DEDUP_REMOVED lines=16> */
.L_x_154:
[----:B---3--:R-:W-:Y:S01]  /*c2f0*/  IMAD R0, R0, c[0x0][0x538], RZ ;  /* 0x00014e0000007a24 */ /* 0x008fe200078e02ff */
[----:B------:R-:W-:Y:S04]  /*c300*/  BSSY B1, `(.L_x_108) ;  /* 0x000007c000017945 */ /* 0x000fe80003800000 */
[----:B--2---:R-:W-:-:S04]  /*c310*/  IADD3 R8, R0, R8, RZ ;  /* 0x0000000800087210 */ /* 0x004fc80007ffe0ff */
[----:B----4-:R-:W-:-:S13]  /*c320*/  ISETP.GT.AND P0, PT, R8, R9, PT ;  /* 0x000000090800720c */ /* 0x010fda0003f04270 */
[----:B------:R-:W-:Y:S05]  /*c330*/  @P0 BRA `(.L_x_109) ;  /* 0x0000024000000947 */ /* 0x000fea0003800000 */
.L_x_113:
[----:B------:R-:W-:-:S04]  /*c340*/  IADD3 R0, R235, 0x1f, RZ ;  /* 0x0000001feb007810 */ /* 0x000fc80007ffe0ff */
[----:B------:R-:W-:-:S13]  /*c350*/  ISETP.GE.AND P0, PT, R0, c[0x0][0x53c], PT ;  /* 0x00014f0000007a0c */ /* 0x000fda0003f06270 */
[----:B------:R-:W-:Y:S05]  /*c360*/  @P0 BRA `(.L_x_110) ;  /* 0x0000071000000947 */ /* 0x000fea0003800000 */
[----:B------:R-:W-:Y:S01]  /*c370*/  MOV R235, R0 ;  /* 0x0000000000eb7202 */ /* 0x000fe20000000f00 */
[----:B------:R-:W-:-:S03]  /*c380*/  CS2R R6, SRZ ;  /* 0x0000000000067805 */ /* 0x000fc6000001ff00 */
[----:B------:R-:W-:-:S04]  /*c390*/  IADD3 R0, R235, R14, RZ ;  /* 0x0000000eeb007210 */ /* 0x000fc80007ffe0ff */
[----:B------:R-:W-:-:S13]  /*c3a0*/  ISETP.GE.OR P0, PT, R0, c[0x0][0x53c], !P6 ;  /* 0x00014f0000007a0c */ /* 0x000fda0007706670 */
[----:B------:R-:W-:Y:S02]  /*c3b0*/  @!P0 MOV R2, 0x4 ;  /* 0x0000000400028802 */ /* 0x000fe40000000f00 */
[----:B------:R-:W-:-:S03]  /*c3c0*/  @!P0 MOV R3, 0x4 ;  /* 0x0000000400038802 */ /* 0x000fc60000000f00 */
[----:B-1----:R-:W-:-:S04]  /*c3d0*/  @!P0 IMAD.WIDE R4, R0, R2, c[0x0][0x580] ;  /* 0x0001600000048625 */ /* 0x002fc800078e0202 */
[----:B------:R-:W-:Y:S01]  /*c3e0*/  @!P0 IMAD.WIDE R2, R0, R3, c[0x0][0x578] ;  /* 0x00015e0000028625 */ /* 0x000fe200078e0203 */
[----:B------:R-:W2:Y:S04]  /*c3f0*/  @!P0 LDG.E R6, [R4.64] ;  /* 0x0000000604068981 */ /* 0x000ea8000c1e1900 */
[----:B------:R-:W2:Y:S02]  /*c400*/  @!P0 LDG.E R7, [R2.64] ;  /* 0x0000000602078981 */ /* 0x000ea4000c1e1900 */
[----:B--2---:R-:W-:Y:S01]  /*c410*/  IMAD R0, R7, R6, RZ ;  /* 0x0000000607007224 */ /* 0x004fe200078e02ff */
[----:B------:R-:W-:Y:S05]  /*c420*/  BRA.DIV ~URZ, `(.L_x_111) ;  /* 0x00001ca27f007947 */ /* 0x000fea000b800000 */
[----:B------:R1:W2:Y:S02]  /*c430*/  SHFL.UP PT, R2, R0, 0x1, RZ ;  /* 0x0420000000027989 */ /* 0x0002a400000e00ff */
.L_x_155:
[----:B--2---:R-:W-:-:S04]  /*c440*/  SEL R2, R2, RZ, P5 ;  /* 0x000000ff02027207 */ /* 0x004fc80002800000 */
        /* <DEDUP_REMOVED lines=14> */
[----:B------:R1:W2:Y:S02]  /*c530*/  SHFL.IDX PT, R0, R4, 0x1f, 0x1f ;  /* 0x03e01f0004007f89 */ /* 0x0002a400000e0000 */
.L_x_156:
[----:B--2---:R-:W-:-:S05]  /*c540*/  IMAD R0, R0, c[0x0][0x538], RZ ;  /* 0x00014e0000007a24 */ /* 0x004fca00078e02ff */
[----:B------:R-:W-:-:S04]  /*c550*/  IADD3 R8, R0, R8, RZ ;  /* 0x0000000800087210 */ /* 0x000fc80007ffe0ff */
[----:B------:R-:W-:-:S13]  /*c560*/  ISETP.GT.AND P0, PT, R8, R9, PT ;  /* 0x000000090800720c */ /* 0x000fda0003f04270 */
[----:B-1----:R-:W-:Y:S05]  /*c570*/  @!P0 BRA `(.L_x_113) ;  /* 0xfffffdc000008947 */ /* 0x002fea000383ffff */
.L_x_109:
[----:B------:R-:W-:-:S05]  /*c580*/  IADD3 R11, -R0, R8, RZ ;  /* 0x00000008000b7210 */ /* 0x000fca0007ffe1ff */
[----:B------:R-:W-:-:S05]  /*c590*/  IMAD R0, R4, c[0x0][0x538], R11 ;  /* 0x00014e0004007a24 */ /* 0x000fca00078e020b */
[----:B------:R-:W-:Y:S01]  /*c5a0*/  ISETP.GT.AND P0, PT, R0, R9, PT ;  /* 0x000000090000720c */ /* 0x000fe20003f04270 */
[----:B------:R-:W-:-:S12]  /*c5b0*/  BRA.DIV ~URZ, `(.L_x_114) ;  /* 0x00001d027f007947 */ /* 0x000fd8000b800000 */
[----:B------:R-:W-:-:S04]  /*c5c0*/  VOTE.ANY R10, PT, !P0 ;  /* 0x00000000000a7806 */ /* 0x000fc800040e0100 */
.L_x_157:
[----:B------:R2:W3:Y:S01]  /*c5d0*/  POPC R12, R10 ;  /* 0x0000000a000c7309 */ /* 0x0004e20000000000 */
[----:B------:R-:W-:Y:S05]  /*c5e0*/  BRA.DIV ~URZ, `(.L_x_115) ;  /* 0x00001d227f007947 */ /* 0x000fea000b800000 */
[----:B---3--:R3:W4:Y:S04]  /*c5f0*/  SHFL.IDX PT, R8, R6, R12, 0x1f ;  /* 0x00001f0c06087589 */ /* 0x00872800000e0000 */
[----:B------:R3:W1:Y:S02]  /*c600*/  SHFL.IDX PT, R7, R7, R12, 0x1f ;  /* 0x00001f0c07077589 */ /* 0x00066400000e0000 */
.L_x_158:
[----:B------:R-:W-:Y:S01]  /*c610*/  ISETP.NE.AND P0, PT, R10, RZ, PT ;  /* 0x000000ff0a00720c */ /* 0x000fe20003f05270 */
[----:B------:R-:W-:-:S12]  /*c620*/  BSSY B0, `(.L_x_116) ;  /* 0x0000005000007945 */ /* 0x000fd80003800000 */
[----:B------:R-:W-:Y:S05]  /*c630*/  @!P0 BRA `(.L_x_117) ;  /* 0x0000003000008947 */ /* 0x000fea0003800000 */
[----:B------:R-:W-:Y:S01]  /*c640*/  IADD3 R3, R12, -0x1, RZ ;  /* 0xffffffff0c037810 */ /* 0x000fe20007ffe0ff */
[----:B------:R-:W-:Y:S05]  /*c650*/  BRA.DIV ~URZ, `(.L_x_118) ;  /* 0x00001d827f007947 */ /* 0x000fea000b800000 */
[----:B------:R2:W3:Y:S02]  /*c660*/  SHFL.IDX PT, R13, R4, R3, 0x1f ;  /* 0x00001f03040d7589 */ /* 0x0004e400000e0000 */
.L_x_117:
[----:B------:R-:W-:Y:S05]  /*c670*/  BSYNC B0 ;  /* 0x0000000000007941 */ /* 0x000fea0003800000 */
.L_x_116:
[-C--:B----4-:R-:W-:Y:S01]  /*c680*/  IABS R2, R8.reuse ;  /* 0x0000000800027213 */ /* 0x090fe20000000000 */
[----:B---3--:R-:W-:Y:S01]  /*c690*/  IMAD R232, R13, c[0x0][0x538], R11 ;  /* 0x00014e000de87a24 */ /* 0x008fe200078e020b */
[----:B-1----:R-:W-:Y:S01]  /*c6a0*/  IABS R0, R7 ;  /* 0x0000000700007213 */ /* 0x002fe20000000000 */
[----:B------:R-:W-:Y:S01]  /*c6b0*/  IMAD.IADD R235, R12, 0x1, R235 ;  /* 0x000000010ceb7824 */ /* 0x000fe200078e02eb */
[----:B--2---:R-:W1:Y:S01]  /*c6c0*/  I2F.RP R4, R2 ;  /* 0x0000000200047306 */ /* 0x004e620000209400 */
[----:B------:R-:W-:Y:S02]  /*c6d0*/  IMAD.IADD R10, R9, 0x1, -R232 ;  /* 0x00000001090a7824 */ /* 0x000fe400078e0ae8 */
[----:B------:R-:W-:Y:S01]  /*c6e0*/  IMAD.MOV.U32 R6, RZ, RZ, R0 ;  /* 0x000000ffff067224 */ /* 0x000fe200078e0000 */
[----:B------:R-:W-:Y:S02]  /*c6f0*/  IABS R0, R8 ;  /* 0x0000000800007213 */ /* 0x000fe40000000000 */
[----:B------:R-:W-:-:S02]  /*c700*/  IABS R9, R10 ;  /* 0x0000000a00097213 */ /* 0x000fc40000000000 */
[----:B------:R-:W-:Y:S01]  /*c710*/  I2F.RP R11, R6 ;  /* 0x00000006000b7306 */ /* 0x000fe20000209400 */
[----:B------:R-:W-:-:S07]  /*c720*/  IMAD.MOV R0, RZ, RZ, -R0 ;  /* 0x000000ffff007224 */ /* 0x000fce00078e0a00 */
[----:B-1----:R-:W1:Y:S02]  /*c730*/  MUFU.RCP R4, R4 ;  /* 0x0000000400047308 */ /* 0x002e640000001000 */
[----:B-1----:R-:W-:-:S06]  /*c740*/  IADD3 R4, R4, 0xffffffe, RZ ;  /* 0x0ffffffe04047810 */ /* 0x002fcc0007ffe0ff */
[----:B------:R-:W1:Y:S02]  /*c750*/  F2I.FTZ.U32.TRUNC.NTZ R5, R4 ;  /* 0x0000000400057305 */ /* 0x000e64000021f000 */
[----:B-1----:R-:W-:Y:S01]  /*c760*/  IMAD.MOV R3, RZ, RZ, -R5 ;  /* 0x000000ffff037224 */ /* 0x002fe200078e0a05 */
[----:B------:R-:W-:-:S03]  /*c770*/  MOV R4, RZ ;  /* 0x000000ff00047202 */ /* 0x000fc60000000f00 */
[----:B------:R-:W-:-:S04]  /*c780*/  IMAD R3, R3, R2, RZ ;  /* 0x0000000203037224 */ /* 0x000fc800078e02ff */
[----:B------:R-:W-:-:S04]  /*c790*/  IMAD.HI.U32 R5, R5, R3, R4 ;  /* 0x0000000305057227 */ /* 0x000fc800078e0004 */
[----:B------:R-:W-:Y:S02]  /*c7a0*/  IMAD.MOV.U32 R3, RZ, RZ, R9 ;  /* 0x000000ffff037224 */ /* 0x000fe400078e0009 */
[----:B------:R-:W-:Y:S02]  /*c7b0*/  IMAD.MOV.U32 R4, RZ, RZ, R0 ;  /* 0x000000ffff047224 */ /* 0x000fe400078e0000 */
[----:B------:R-:W-:-:S04]  /*c7c0*/  IMAD.HI.U32 R0, R5, R3, RZ ;  /* 0x0000000305007227 */ /* 0x000fc800078e00ff */
[----:B------:R-:W-:Y:S02]  /*c7d0*/  IMAD R3, R0, R4, R3 ;  /* 0x0000000400037224 */ /* 0x000fe400078e0203 */
[----:B------:R-:W1:Y:S03]  /*c7e0*/  MUFU.RCP R4, R11 ;  /* 0x0000000b00047308 */ /* 0x000e660000001000 */
[----:B------:R-:W-:-:S13]  /*c7f0*/  ISETP.GT.U32.AND P0, PT, R2, R3, PT ;  /* 0x000000030200720c */ /* 0x000fda0003f04070 */
[-C--:B------:R-:W-:Y:S02]  /*c800*/  @!P0 IADD3 R3, R3, -R2.reuse, RZ ;  /* 0x8000000203038210 */ /* 0x080fe40007ffe0ff */
[----:B-1----:R-:W-:Y:S02]  /*c810*/  IADD3 R4, R4, 0xffffffe, RZ ;  /* 0x0ffffffe04047810 */ /* 0x002fe40007ffe0ff */
[----:B------:R-:W-:Y:S02]  /*c820*/  ISETP.GE.U32.AND P2, PT, R3, R2, PT ;  /* 0x000000020300720c */ /* 0x000fe40003f46070 */
[----:B------:R-:W1:Y:S01]  /*c830*/  F2I.FTZ.U32.TRUNC.NTZ R3, R4 ;  /* 0x0000000400037305 */ /* 0x000e62000021f000 */
[----:B------:R-:W-:Y:S02]  /*c840*/  LOP3.LUT R2, R10, R8, RZ, 0x3c, !PT ;  /* 0x000000080a027212 */ /* 0x000fe400078e3cff */
[----:B------:R-:W-:Y:S02]  /*c850*/  @!P0 IADD3 R0, R0, 0x1, RZ ;  /* 0x0000000100008810 */ /* 0x000fe40007ffe0ff */
[----:B------:R-:W-:-:S02]  /*c860*/  ISETP.GE.AND P1, PT, R2, RZ, PT ;  /* 0x000000ff0200720c */ /* 0x000fc40003f26270 */
[----:B------:R-:W-:-:S04]  /*c870*/  ISETP.NE.AND P0, PT, R8, RZ, PT ;  /* 0x000000ff0800720c */ /* 0x000fc80003f05270 */
[----:B------:R-:W-:Y:S01]  /*c880*/  @P2 IADD3 R0, R0, 0x1, RZ ;  /* 0x0000000100002810 */ /* 0x000fe20007ffe0ff */
[----:B-1----:R-:W-:-:S06]  /*c890*/  IMAD.MOV R2, RZ, RZ, -R3 ;  /* 0x000000ffff027224 */ /* 0x002fcc00078e0a03 */
[----:B------:R-:W-:Y:S02]  /*c8a0*/  @!P1 IMAD.MOV R0, RZ, RZ, -R0 ;  /* 0x000000ffff009224 */ /* 0x000fe400078e0a00 */
[----:B------:R-:W-:Y:S01]  /*c8b0*/  IMAD.MOV.U32 R4, RZ, RZ, R2 ;  /* 0x000000ffff047224 */ /* 0x000fe200078e0002 */
[----:B------:R-:W-:Y:S02]  /*c8c0*/  IABS R2, R7 ;  /* 0x0000000700027213 */ /* 0x000fe40000000000 */
[----:B------:R-:W-:Y:S01]  /*c8d0*/  @!P0 LOP3.LUT R0, RZ, R8, RZ, 0x33, !PT ;  /* 0x00000008ff008212 */ /* 0x000fe200078e33ff */
[----:B------:R-:W-:Y:S01]  /*c8e0*/  IMAD R4, R4, R6, RZ ;  /* 0x0000000604047224 */ /* 0x000fe200078e02ff */
[----:B------:R-:W-:Y:S01]  /*c8f0*/  IADD3 R5, RZ, -R2, RZ ;  /* 0x80000002ff057210 */ /* 0x000fe20007ffe0ff */
[----:B------:R-:W-:Y:S01]  /*c900*/  IMAD.MOV.U32 R2, RZ, RZ, RZ ;  /* 0x000000ffff027224 */ /* 0x000fe200078e00ff */
[----:B------:R-:W-:-:S03]  /*c910*/  IABS R9, R0 ;  /* 0x0000000000097213 */ /* 0x000fc60000000000 */
[----:B------:R-:W-:Y:S01]  /*c920*/  IMAD.HI.U32 R2, R3, R4, R2 ;  /* 0x0000000403027227 */ /* 0x000fe200078e0002 */
[----:B------:R-:W-:-:S03]  /*c930*/  MOV R4, R5 ;  /* 0x0000000500047202 */ /* 0x000fc60000000f00 */
[----:B------:R-:W-:-:S04]  /*c940*/  IMAD.MOV.U32 R3, RZ, RZ, R9 ;  /* 0x000000ffff037224 */ /* 0x000fc800078e0009 */
        /* <DEDUP_REMOVED lines=13> */
[----:B------:R-:W-:-:S04]  /*ca20*/  @!P0 LOP3.LUT R2, RZ, R7, RZ, 0x33, !PT ;  /* 0x00000007ff028212 */ /* 0x000fc800078e33ff */
[----:B------:R-:W-:Y:S01]  /*ca30*/  IADD3 R3, -R2, RZ, RZ ;  /* 0x000000ff02037210 */ /* 0x000fe20007ffe1ff */
[----:B------:R-:W-:-:S04]  /*ca40*/  IMAD R2, R7, 0x1000000, R2 ;  /* 0x0100000007027824 */ /* 0x000fc800078e0202 */
[----:B------:R-:W-:-:S04]  /*ca50*/  IMAD R0, R7, R3, R0 ;  /* 0x0000000307007224 */ /* 0x000fc800078e0200 */
[----:B------:R-:W-:Y:S01]  /*ca60*/  IMAD R234, R0, 0x10000, R2 ;  /* 0x0001000000ea7824 */ /* 0x000fe200078e0202 */
[----:B------:R-:W-:Y:S05]  /*ca70*/  BRA `(.L_x_119) ;  /* 0x0000004000007947 */ /* 0x000fea0003800000 */
.L_x_110:
[----:B------:R-:W-:Y:S01]  /*ca80*/  IMAD.MOV.U32 R232, RZ, RZ, R9 ;  /* 0x000000ffffe87224 */ /* 0x000fe200078e0009 */
[----:B------:R-:W-:Y:S01]  /*ca90*/  MOV R234, RZ ;  /* 0x000000ff00ea7202 */ /* 0x000fe20000000f00 */
[----:B------:R-:W-:Y:S01]  /*caa0*/  IMAD.MOV.U32 R233, RZ, RZ, RZ ;  /* 0x000000ffffe97224 */ /* 0x000fe200078e00ff */
[----:B------:R-:W-:Y:S02]  /*cab0*/  MOV R235, c[0x0][0x53c] ;  /* 0x00014f0000eb7a02 */ /* 0x000fe40000000f00 */
.L_x_119:
[----:B------:R-:W-:Y:S05]  /*cac0*/  BSYNC B1 ;  /* 0x0000000000017941 */ /* 0x000fea0003800000 */
.L_x_108:
[----:B------:R-:W-:Y:S01]  /*cad0*/  WARPSYNC 0xffffffff ;  /* 0xffffffff00007948 */ /* 0x000fe20003800000 */
[----:B------:R-:W-:Y:S01]  /*cae0*/  BAR.SYNC.DEFER_BLOCKING 0x4, 0x80 ;  /* 0x0102000000007b1d */ /* 0x000fe20000010000 */
[----:B------:R-:W-:-:S13]  /*caf0*/  ISETP.NE.AND P0, PT, R14, RZ, PT ;  /* 0x000000ff0e00720c */ /* 0x000fda0003f05270 */
[----:B------:R2:W-:Y:S04]  /*cb00*/  @!P0 STS.128 [0xc080], R232 ;  /* 0x00c080e8ff008388 */ /* 0x0005e80000000c00 */
[----:B------:R-:W-:Y:S06]  /*cb10*/  BAR.ARV 0x5, 0x80 ;  /* 0x0142000000007b1d */ /* 0x000fec0000002000 */
.L_x_103:
[----:B-1----:R-:W-:-:S13]  /*cb20*/  ISETP.GE.AND P0, PT, R235, c[0x0][0x53c], PT ;  /* 0x00014f00eb007a0c */ /* 0x002fda0003f06270 */
[----:B--23--:R-:W-:Y:S01]  /*cb30*/  @P0 CALL.REL.NOINC `(.L_x_120) ;  /* 0x0000001000000944 */ /* 0x00cfe20003c00000 */
[----:B------:R-:W-:Y:S05]  /*cb40*/  BRA `(.L_x_121) ;  /* 0xffff4b9000007947 */ /* 0x000fea000383ffff */
.L_x_120:
[----:B------:R-:W-:Y:S05]  /*cb50*/  EXIT ;  /* 0x000000000000794d */ /* 0x000fea0003800000 */
.L_x_23:
[----:B------:R-:W-:Y:S01]  /*cb60*/  IMAD.MOV.U32 R0, RZ, RZ, R5 ;  /* 0x000000ffff007224 */ /* 0x000fe200078e0005 */
[----:B------:R-:W-:Y:S02]  /*cb70*/  MOV R2, 0x1 ;  /* 0x0000000100027802 */ /* 0x000fe40000000f00 */
[----:B------:R-:W-:Y:S02]  /*cb80*/  MOV R3, 0xcba0 ;  /* 0x0000cba000037802 */ /* 0x000fe40000000f00 */
[----:B--2---:R-:W-:Y:S05]  /*cb90*/  CALL.REL.NOINC `($__internal_2_$__cuda_sm70_shflsync_up_p) ;  /* 0x0000193000007944 */ /* 0x004fea0003c00000 */
[----:B------:R-:W-:Y:S01]  /*cba0*/  MOV R0, R4 ;  /* 0x0000000400007202 */ /* 0x000fe20000000f00 */
[----:B------:R-:W-:Y:S05]  /*cbb0*/  BRA `(.L_x_122) ;  /* 0xffff389000007947 */ /* 0x000fea000383ffff */
.L_x_24:
[----:B------:R-:W-:Y:S01]  /*cbc0*/  IMAD.MOV.U32 R0, RZ, RZ, R5 ;  /* 0x000000ffff007224 */ /* 0x000fe200078e0005 */
[----:B------:R-:W-:Y:S02]  /*cbd0*/  MOV R2, 0x2 ;  /* 0x0000000200027802 */ /* 0x000fe40000000f00 */
[----:B------:R-:W-:Y:S02]  /*cbe0*/  MOV R3, 0xcc00 ;  /* 0x0000cc0000037802 */ /* 0x000fe40000000f00 */
[----:B--2---:R-:W-:Y:S05]  /*cbf0*/  CALL.REL.NOINC `($__internal_2_$__cuda_sm70_shflsync_up_p) ;  /* 0x000018d000007944 */ /* 0x004fea0003c00000 */
[----:B------:R-:W-:Y:S01]  /*cc00*/  SEL R0, R4, RZ, P4 ;  /* 0x000000ff04007207 */ /* 0x000fe20002000000 */
[----:B------:R-:W-:Y:S01]  /*cc10*/  IMAD.MOV.U32 R2, RZ, RZ, 0x4 ;  /* 0x00000004ff027424 */ /* 0x000fe200078e00ff */
[----:B------:R-:W-:-:S03]  /*cc20*/  MOV R3, 0xcc50 ;  /* 0x0000cc5000037802 */ /* 0x000fc60000000f00 */
[----:B------:R-:W-:Y:S02]  /*cc30*/  IMAD.IADD R0, R5, 0x1, R0 ;  /* 0x0000000105007824 */ /* 0x000fe400078e0200 */
[----:B------:R-:W-:Y:S05]  /*cc40*/  CALL.REL.NOINC `($__internal_2_$__cuda_sm70_shflsync_up_p) ;  /* 0x0000188000007944 */ /* 0x000fea0003c00000 */
        /* <DEDUP_REMOVED lines=13> */
[----:B------:R-:W-:Y:S01]  /*cd20*/  IMAD.IADD R4, R0, 0x1, R4 ;  /* 0x0000000100047824 */ /* 0x000fe200078e0204 */
[----:B------:R-:W-:-:S03]  /*cd30*/  MOV R0, 0x1f ;  /* 0x0000001f00007802 */ /* 0x000fc60000000f00 */
[----:B------:R-:W-:Y:S02]  /*cd40*/  IMAD.MOV.U32 R5, RZ, RZ, R4 ;  /* 0x000000ffff057224 */ /* 0x000fe400078e0004 */
[----:B------:R-:W-:Y:S05]  /*cd50*/  CALL.REL.NOINC `($__internal_1_$__cuda_sm70_shflsync_idx_p) ;  /* 0x0000172000007944 */ /* 0x000fea0003c00000 */
[----:B------:R-:W-:Y:S05]  /*cd60*/  BRA `(.L_x_123) ;  /* 0xffff37e000007947 */ /* 0x000fea000383ffff */
.L_x_26:
[----:B------:R-:W-:Y:S02]  /*cd70*/  SEL R0, RZ, 0x1, P0 ;  /* 0x00000001ff007807 */ /* 0x000fe40000000000 */
[----:B------:R-:W-:Y:S02]  /*cd80*/  MOV R2, 0xcda0 ;  /* 0x0000cda000027802 */ /* 0x000fe40000000f00 */
[----:B--2---:R-:W-:Y:S05]  /*cd90*/  CALL.REL.NOINC `($__internal_3_$__cuda_sm70_votesync_ballot) ;  /* 0x000017a000007944 */ /* 0x004fea0003c00000 */
[----:B------:R-:W-:Y:S01]  /*cda0*/  MOV R6, R0 ;  /* 0x0000000000067202 */ /* 0x000fe20000000f00 */
[----:B------:R-:W-:Y:S05]  /*cdb0*/  BRA `(.L_x_124) ;  /* 0xffff382000007947 */ /* 0x000fea000383ffff */
.L_x_27:
[----:B------:R-:W-:Y:S01]  /*cdc0*/  IMAD.MOV.U32 R5, RZ, RZ, R8 ;  /* 0x000000ffff057224 */ /* 0x000fe200078e0008 */
[----:B--2---:R-:W-:Y:S01]  /*cdd0*/  MOV R3, R235 ;  /* 0x000000eb00037202 */ /* 0x004fe20000000f00 */
[----:B------:R-:W-:Y:S01]  /*cde0*/  IMAD.MOV.U32 R0, RZ, RZ, 0x1f ;  /* 0x0000001fff007424 */ /* 0x000fe200078e00ff */
[----:B------:R-:W-:Y:S02]  /*cdf0*/  MOV R2, 0xce10 ;  /* 0x0000ce1000027802 */ /* 0x000fe40000000f00 */
[----:B-1----:R-:W-:Y:S05]  /*ce00*/  CALL.REL.NOINC `($__internal_1_$__cuda_sm70_shflsync_idx_p) ;  /* 0x0000167000007944 */ /* 0x002fea0003c00000 */
[----:B------:R-:W-:Y:S01]  /*ce10*/  IMAD.MOV.U32 R11, RZ, RZ, R0 ;  /* 0x000000ffff0b7224 */ /* 0x000fe200078e0000 */
[----:B------:R-:W-:Y:S01]  /*ce20*/  MOV R5, R7 ;  /* 0x0000000700057202 */ /* 0x000fe20000000f00 */
[----:B------:R-:W-:Y:S01]  /*ce30*/  IMAD.MOV.U32 R232, RZ, RZ, RZ ;  /* 0x000000ffffe87224 */ /* 0x000fe200078e00ff */
[----:B------:R-:W-:Y:S01]  /*ce40*/  MOV R3, R235 ;  /* 0x000000eb00037202 */ /* 0x000fe20000000f00 */
[----:B------:R-:W-:Y:S01]  /*ce50*/  IMAD.MOV.U32 R0, RZ, RZ, 0x1f ;  /* 0x0000001fff007424 */ /* 0x000fe200078e00ff */
[----:B------:R-:W-:-:S02]  /*ce60*/  MOV R2, 0xce80 ;  /* 0x0000ce8000027802 */ /* 0x000fc40000000f00 */
[----:B------:R-:W-:Y:S05]  /*ce70*/  CALL.REL.NOINC `($__internal_1_$__cuda_sm70_shflsync_idx_p) ;  /* 0x0000160000007944 */ /* 0x000fea0003c00000 */
[----:B------:R-:W-:Y:S01]  /*ce80*/  MOV R10, R0 ;  /* 0x00000000000a7202 */ /* 0x000fe20000000f00 */
[----:B------:R-:W-:Y:S05]  /*ce90*/  BRA `(.L_x_125) ;  /* 0xffff379000007947 */ /* 0x000fea000383ffff */
.L_x_30:
[----:B------:R-:W-:Y:S01]  /*cea0*/  IMAD.MOV.U32 R5, RZ, RZ, R4 ;  /* 0x000000ffff057224 */ /* 0x000fe200078e0004 */
[----:B------:R-:W-:-:S02]  /*ceb0*/  MOV R0, 0x1f ;  /* 0x0000001f00007802 */ /* 0x000fc40000000f00 */
[----:B------:R-:W-:Y:S02]  /*cec0*/  MOV R2, 0xcee0 ;  /* 0x0000cee000027802 */ /* 0x000fe40000000f00 */
[----:B-1234-:R-:W-:Y:S05]  /*ced0*/  CALL.REL.NOINC `($__internal_1_$__cuda_sm70_shflsync_idx_p) ;  /* 0x000015a000007944 */ /* 0x01efea0003c00000 */
[----:B------:R-:W-:Y:S01]  /*cee0*/  MOV R232, R0 ;  /* 0x0000000000e87202 */ /* 0x000fe20000000f00 */
[----:B------:R-:W-:Y:S05]  /*cef0*/  BRA `(.L_x_29) ;  /* 0xffff379000007947 */ /* 0x000fea000383ffff */
.L_x_38:
[----:B------:R-:W-:Y:S01]  /*cf00*/  IMAD.MOV.U32 R5, RZ, RZ, R10 ;  /* 0x000000ffff057224 */ /* 0x000fe200078e000a */
[----:B------:R-:W-:Y:S01]  /*cf10*/  MOV R3, RZ ;  /* 0x000000ff00037202 */ /* 0x000fe20000000f00 */
[----:B------:R-:W-:Y:S01]  /*cf20*/  IMAD.MOV.U32 R0, RZ, RZ, 0x1c1f ;  /* 0x00001c1fff007424 */ /* 0x000fe200078e00ff */
[----:B------:R-:W-:Y:S02]  /*cf30*/  MOV R2, 0xcf50 ;  /* 0x0000cf5000027802 */ /* 0x000fe40000000f00 */
[----:B------:R-:W-:Y:S05]  /*cf40*/  CALL.REL.NOINC `($__internal_1_$__cuda_sm70_shflsync_idx_p) ;  /* 0x0000153000007944 */ /* 0x000fea0003c00000 */
[----:B------:R-:W-:Y:S01]  /*cf50*/  MOV R8, R0 ;  /* 0x0000000000087202 */ /* 0x000fe20000000f00 */
[----:B------:R-:W-:Y:S05]  /*cf60*/  BRA `(.L_x_126) ;  /* 0xffff56b000007947 */ /* 0x000fea000383ffff */
.L_x_39:
[----:B------:R-:W-:Y:S01]  /*cf70*/  IMAD.MOV.U32 R5, RZ, RZ, R12 ;  /* 0x000000ffff057224 */ /* 0x000fe200078e000c */
[----:B------:R-:W-:Y:S01]  /*cf80*/  MOV R3, RZ ;  /* 0x000000ff00037202 */ /* 0x000fe20000000f00 */
[----:B------:R-:W-:Y:S01]  /*cf90*/  IMAD.MOV.U32 R0, RZ, RZ, 0x1c1f ;  /* 0x00001c1fff007424 */ /* 0x000fe200078e00ff */
[----:B------:R-:W-:Y:S02]  /*cfa0*/  MOV R2, 0xcfc0 ;  /* 0x0000cfc000027802 */ /* 0x000fe40000000f00 */
[----:B-12---:R-:W-:Y:S05]  /*cfb0*/  CALL.REL.NOINC `($__internal_1_$__cuda_sm70_shflsync_idx_p) ;  /* 0x000014c000007944 */ /* 0x006fea0003c00000 */
[----:B------:R-:W-:Y:S05]  /*cfc0*/  BRA `(.L_x_127) ;  /* 0xffff567000007947 */ /* 0x000fea000383ffff */
.L_x_42:
[----:B--2---:R-:W-:Y:S01]  /*cfd0*/  IMAD.MOV.U32 R5, RZ, RZ, R10 ;  /* 0x000000ffff057224 */ /* 0x004fe200078e000a */
[----:B------:R-:W-:Y:S01]  /*cfe0*/  MOV R3, 0x1 ;  /* 0x0000000100037802 */ /* 0x000fe20000000f00 */
[----:B----4-:R-:W-:Y:S01]  /*cff0*/  IMAD.MOV.U32 R0, RZ, RZ, 0x1c1f ;  /* 0x00001c1fff007424 */ /* 0x010fe200078e00ff */
[----:B------:R-:W-:-:S02]  /*d000*/  MOV R2, 0xd020 ;  /* 0x0000d02000027802 */ /* 0x000fc40000000f00 */
[----:B-1-3--:R-:W-:Y:S05]  /*d010*/  CALL.REL.NOINC `($__internal_1_$__cuda_sm70_shflsync_idx_p) ;  /* 0x0000146000007944 */ /* 0x00afea0003c00000 */
[----:B------:R-:W-:Y:S01]  /*d020*/  IMAD.MOV.U32 R8, RZ, RZ, R0 ;  /* 0x000000ffff087224 */ /* 0x000fe200078e0000 */
[----:B------:R-:W-:Y:S01]  /*d030*/  MOV R3, 0x1 ;  /* 0x0000000100037802 */ /* 0x000fe20000000f00 */
[----:B------:R-:W-:Y:S01]  /*d040*/  IMAD.MOV.U32 R5, RZ, RZ, R12 ;  /* 0x000000ffff057224 */ /* 0x000fe200078e000c */
[----:B------:R-:W-:-:S02]  /*d050*/  MOV R0, 0x1c1f ;  /* 0x00001c1f00007802 */ /* 0x000fc40000000f00 */
[----:B------:R-:W-:Y:S02]  /*d060*/  MOV R2, 0xd080 ;  /* 0x0000d08000027802 */ /* 0x000fe40000000f00 */
[----:B------:R-:W-:Y:S05]  /*d070*/  CALL.REL.NOINC `($__internal_1_$__cuda_sm70_shflsync_idx_p) ;  /* 0x0000140000007944 */ /* 0x000fea0003c00000 */
[----:B------:R-:W-:Y:S05]  /*d080*/  BRA `(.L_x_128) ;  /* 0xffff573000007947 */ /* 0x000fea000383ffff */
.L_x_45:
[----:B-1----:R-:W-:Y:S01]  /*d090*/  IMAD.MOV.U32 R5, RZ, RZ, R10 ;  /* 0x000000ffff057224 */ /* 0x002fe200078e000a */
[----:B------:R-:W-:Y:S01]  /*d0a0*/  MOV R3, 0x2 ;  /* 0x0000000200037802 */ /* 0x000fe20000000f00 */
[----:B----4-:R-:W-:Y:S01]  /*d0b0*/  IMAD.MOV.U32 R0, RZ, RZ, 0x1c1f ;  /* 0x00001c1fff007424 */ /* 0x010fe200078e00ff */
[----:B------:R-:W-:Y:S02]  /*d0c0*/  MOV R2, 0xd0e0 ;  /* 0x0000d0e000027802 */ /* 0x000fe40000000f00 */
[----:B--23--:R-:W-:Y:S05]  /*d0d0*/  CALL.REL.NOINC `($__internal_1_$__cuda_sm70_shflsync_idx_p) ;  /* 0x000013a000007944 */ /* 0x00cfea0003c00000 */
[----:B------:R-:W-:Y:S01]  /*d0e0*/  MOV R8, R0 ;  /* 0x0000000000087202 */ /* 0x000fe20000000f00 */
[----:B------:R-:W-:Y:S05]  /*d0f0*/  BRA `(.L_x_129) ;  /* 0xffff583000007947 */ /* 0x000fea000383ffff */
.L_x_46:
[----:B------:R-:W-:Y:S01]  /*d100*/  IMAD.MOV.U32 R5, RZ, RZ, R12 ;  /* 0x000000ffff057224 */ /* 0x000fe200078e000c */
[----:B------:R-:W-:Y:S01]  /*d110*/  MOV R3, 0x2 ;  /* 0x0000000200037802 */ /* 0x000fe20000000f00 */
[----:B----4-:R-:W-:Y:S01]  /*d120*/  IMAD.MOV.U32 R0, RZ, RZ, 0x1c1f ;  /* 0x00001c1fff007424 */ /* 0x010fe200078e00ff */
[----:B------:R-:W-:Y:S02]  /*d130*/  MOV R2, 0xd150 ;  /* 0x0000d15000027802 */ /* 0x000fe40000000f00 */
[----:B-123--:R-:W-:Y:S05]  /*d140*/  CALL.REL.NOINC `($__internal_1_$__cuda_sm70_shflsync_idx_p) ;  /* 0x0000133000007944 */ /* 0x00efea0003c00000 */
[----:B------:R-:W-:Y:S05]  /*d150*/  BRA `(.L_x_130) ;  /* 0xffff57f000007947 */ /* 0x000fea000383ffff */
.L_x_49:
[----:B-1----:R-:W-:Y:S01]  /*d160*/  IMAD.MOV.U32 R5, RZ, RZ, R10 ;  /* 0x000000ffff057224 */ /* 0x002fe200078e000a */
[----:B------:R-:W-:Y:S01]  /*d170*/  MOV R3, 0x3 ;  /* 0x0000000300037802 */ /* 0x000fe20000000f00 */
[----:B------:R-:W-:Y:S01]  /*d180*/  IMAD.MOV.U32 R0, RZ, RZ, 0x1c1f ;  /* 0x00001c1fff007424 */ /* 0x000fe200078e00ff */
[----:B------:R-:W-:-:S02]  /*d190*/  MOV R2, 0xd1b0 ;  /* 0x0000d1b000027802 */ /* 0x000fc40000000f00 */
[----:B--234-:R-:W-:Y:S05]  /*d1a0*/  CALL.REL.NOINC `($__internal_1_$__cuda_sm70_shflsync_idx_p) ;  /* 0x000012d000007944 */ /* 0x01cfea0003c00000 */
[----:B------:R-:W-:Y:S01]  /*d1b0*/  IMAD.MOV.U32 R8, RZ, RZ, R0 ;  /* 0x000000ffff087224 */ /* 0x000fe200078e0000 */
[----:B------:R-:W-:Y:S01]  /*d1c0*/  MOV R3, 0x3 ;  /* 0x0000000300037802 */ /* 0x000fe20000000f00 */
[----:B------:R-:W-:Y:S01]  /*d1d0*/  IMAD.MOV.U32 R5, RZ, RZ, R12 ;  /* 0x000000ffff057224 */ /* 0x000fe200078e000c */
[----:B------:R-:W-:-:S02]  /*d1e0*/  MOV R0, 0x1c1f ;  /* 0x00001c1f00007802 */ /* 0x000fc40000000f00 */
[----:B------:R-:W-:Y:S02]  /*d1f0*/  MOV R2, 0xd210 ;  /* 0x0000d21000027802 */ /* 0x000fe40000000f00 */
[----:B------:R-:W-:Y:S05]  /*d200*/  CALL.REL.NOINC `($__internal_1_$__cuda_sm70_shflsync_idx_p) ;  /* 0x0000127000007944 */ /* 0x000fea0003c00000 */
[----:B------:R-:W-:Y:S05]  /*d210*/  BRA `(.L_x_131) ;  /* 0xffff58b000007947 */ /* 0x000fea000383ffff */
.L_x_56:
[----:B------:R-:W-:Y:S01]  /*d220*/  IMAD.MOV.U32 R0, RZ, RZ, R200 ;  /* 0x000000ffff007224 */ /* 0x000fe200078e00c8 */
[----:B------:R-:W-:Y:S01]  /*d230*/  MOV R10, 0x1f ;  /* 0x0000001f000a7802 */ /* 0x000fe20000000f00 */
[----:B------:R-:W-:Y:S01]  /*d240*/  IMAD.MOV.U32 R3, RZ, RZ, 0x2 ;  /* 0x00000002ff037424 */ /* 0x000fe200078e00ff */
[----:B------:R-:W-:Y:S02]  /*d250*/  MOV R9, 0xffffffff ;  /* 0xffffffff00097802 */ /* 0x000fe40000000f00 */
[----:B------:R-:W-:Y:S02]  /*d260*/  MOV R2, 0xd280 ;  /* 0x0000d28000027802 */ /* 0x000fe40000000f00 */
[----:B------:R-:W-:Y:S05]  /*d270*/  CALL.REL.NOINC `($__internal_0_$__cuda_sm70_shflsync_bfly_p) ;  /* 0x000011c000007944 */ /* 0x000fea0003c00000 */
[----:B------:R-:W-:Y:S01]  /*d280*/  FADD.FTZ R0, R200, R8 ;  /* 0x00000008c8007221 */ /* 0x000fe20000010000 */
[----:B------:R-:W-:Y:S02]  /*d290*/  MOV R3, 0x1 ;  /* 0x0000000100037802 */ /* 0x000fe40000000f00 */
[----:B------:R-:W-:Y:S02]  /*d2a0*/  MOV R2, 0xd2c0 ;  /* 0x0000d2c000027802 */ /* 0x000fe40000000f00 */
[----:B------:R-:W-:Y:S05]  /*d2b0*/  CALL.REL.NOINC `($__internal_0_$__cuda_sm70_shflsync_bfly_p) ;  /* 0x0000118000007944 */ /* 0x000fea0003c00000 */
[----:B------:R-:W-:Y:S01]  /*d2c0*/  FADD.FTZ R5, R0, R8 ;  /* 0x0000000800057221 */ /* 0x000fe20000010000 */
[----:B------:R-:W-:Y:S02]  /*d2d0*/  MOV R0, R213 ;  /* 0x000000d500007202 */ /* 0x000fe40000000f00 */
[----:B------:R-:W-:-:S02]  /*d2e0*/  MOV R3, 0x2 ;  /* 0x0000000200037802 */ /* 0x000fc40000000f00 */
[----:B------:R-:W-:Y:S02]  /*d2f0*/  MOV R2, 0xd310 ;  /* 0x0000d31000027802 */ /* 0x000fe40000000f00 */
[----:B------:R-:W-:Y:S05]  /*d300*/  CALL.REL.NOINC `($__internal_0_$__cuda_sm70_shflsync_bfly_p) ;  /* 0x0000113000007944 */ /* 0x000fea0003c00000 */
[----:B------:R-:W-:Y:S01]  /*d310*/  FADD.FTZ R4, R213, R8 ;  /* 0x00000008d5047221 */ /* 0x000fe20000010000 */
[----:B------:R-:W-:Y:S02]  /*d320*/  MOV R3, 0x1 ;  /* 0x0000000100037802 */ /* 0x000fe40000000f00 */
[----:B------:R-:W-:Y:S02]  /*d330*/  MOV R2, 0xd360 ;  /* 0x0000d36000027802 */ /* 0x000fe40000000f00 */
[----:B------:R-:W-:Y:S02]  /*d340*/  MOV R0, R4 ;  /* 0x0000000400007202 */ /* 0x000fe40000000f00 */
[----:B------:R-:W-:Y:S05]  /*d350*/  CALL.REL.NOINC `($__internal_0_$__cuda_sm70_shflsync_bfly_p) ;  /* 0x000010e000007944 */ /* 0x000fea0003c00000 */
[----:B------:R-:W-:Y:S01]  /*d360*/  FADD.FTZ R4, R4, R8 ;  /* 0x0000000804047221 */ /* 0x000fe20000010000 */
[----:B------:R-:W-:Y:S02]  /*d370*/  MOV R0, R214 ;  /* 0x000000d600007202 */ /* 0x000fe40000000f00 */
[----:B------:R-:W-:Y:S02]  /*d380*/  MOV R3, 0x2 ;  /* 0x0000000200037802 */ /* 0x000fe40000000f00 */
[----:B------:R-:W-:-:S02]  /*d390*/  MOV R2, 0xd3b0 ;  /* 0x0000d3b000027802 */ /* 0x000fc40000000f00 */
[----:B------:R-:W-:Y:S05]  /*d3a0*/  CALL.REL.NOINC `($__internal_0_$__cuda_sm70_shflsync_bfly_p) ;  /* 0x0000109000007944 */ /* 0x000fea0003c00000 */
[----:B------:R-:W-:Y:S01]  /*d3b0*/  FADD.FTZ R7, R214, R8 ;  /* 0x00000008d6077221 */ /* 0x000fe20000010000 */
[----:B------:R-:W-:-:S02]  /*d3c0*/  MOV R3, 0x1 ;  /* 0x0000000100037802 */ /* 0x000fc40000000f00 */
[----:B------:R-:W-:Y:S02]  /*d3d0*/  MOV R2, 0xd400 ;  /* 0x0000d40000027802 */ /* 0x000fe40000000f00 */
[----:B------:R-:W-:Y:S02]  /*d3e0*/  MOV R0, R7 ;  /* 0x0000000700007202 */ /* 0x000fe40000000f00 */
[----:B------:R-:W-:Y:S05]  /*d3f0*/  CALL.REL.NOINC `($__internal_0_$__cuda_sm70_shflsync_bfly_p) ;  /* 0x0000104000007944 */ /* 0x000fea0003c00000 */
[----:B------:R-:W-:Y:S01]  /*d400*/  FADD.FTZ R7, R7, R8 ;  /* 0x0000000807077221 */ /* 0x000fe20000010000 */
[----:B------:R-:W-:Y:S02]  /*d410*/  MOV R0, R215 ;  /* 0x000000d700007202 */ /* 0x000fe40000000f00 */
[----:B------:R-:W-:Y:S02]  /*d420*/  MOV R3, 0x2 ;  /* 0x0000000200037802 */ /* 0x000fe40000000f00 */
[----:B------:R-:W-:Y:S02]  /*d430*/  MOV R2, 0xd450 ;  /* 0x0000d45000027802 */ /* 0x000fe40000000f00 */
[----:B------:R-:W-:Y:S05]  /*d440*/  CALL.REL.NOINC `($__internal_0_$__cuda_sm70_shflsync_bfly_p) ;  /* 0x00000ff000007944 */ /* 0x000fea0003c00000 */
[----:B------:R-:W-:Y:S01]  /*d450*/  FADD.FTZ R6, R215, R8 ;  /* 0x00000008d7067221 */ /* 0x000fe20000010000 */
[----:B------:R-:W-:Y:S02]  /*d460*/  MOV R3, 0x1 ;  /* 0x0000000100037802 */ /* 0x000fe40000000f00 */
[----:B------:R-:W-:-:S02]  /*d470*/  MOV R2, 0xd4a0 ;  /* 0x0000d4a000027802 */ /* 0x000fc40000000f00 */
[----:B------:R-:W-:Y:S02]  /*d480*/  MOV R0, R6 ;  /* 0x0000000600007202 */ /* 0x000fe40000000f00 */
[----:B------:R-:W-:Y:S05]  /*d490*/  CALL.REL.NOINC `($__internal_0_$__cuda_sm70_shflsync_bfly_p) ;  /* 0x00000fa000007944 */ /* 0x000fea0003c00000 */
[----:B------:R-:W-:Y:S05]  /*d4a0*/  BRA `(.L_x_132) ;  /* 0xffffa91000007947 */ /* 0x000fea000383ffff */
.L_x_63:
[----:B-1234-:R-:W-:Y:S01]  /*d4b0*/  IMAD.MOV.U32 R5, RZ, RZ, R12 ;  /* 0x000000ffff057224 */ /* 0x01efe200078e000c */
[----:B------:R-:W-:Y:S01]  /*d4c0*/  MOV R3, RZ ;  /* 0x000000ff00037202 */ /* 0x000fe20000000f00 */
[----:B------:R-:W-:Y:S01]  /*d4d0*/  IMAD.MOV.U32 R0, RZ, RZ, 0x1c1f ;  /* 0x00001c1fff007424 */ /* 0x000fe200078e00ff */
[----:B------:R-:W-:Y:S02]  /*d4e0*/  MOV R2, 0xd500 ;  /* 0x0000d50000027802 */ /* 0x000fe40000000f00 */
[----:B------:R-:W-:Y:S05]  /*d4f0*/  CALL.REL.NOINC `($__internal_1_$__cuda_sm70_shflsync_idx_p) ;  /* 0x00000f8000007944 */ /* 0x000fea0003c00000 */
[----:B------:R-:W-:Y:S01]  /*d500*/  MOV R10, R0 ;  /* 0x00000000000a7202 */ /* 0x000fe20000000f00 */
[----:B------:R-:W-:Y:S05]  /*d510*/  BRA `(.L_x_133) ;  /* 0xffffc2a000007947 */ /* 0x000fea000383ffff */
.L_x_64:
[----:B------:R-:W-:Y:S01]  /*d520*/  IMAD.MOV.U32 R5, RZ, RZ, R13 ;  /* 0x000000ffff057224 */ /* 0x000fe200078e000d */
[----:B------:R-:W-:Y:S01]  /*d530*/  MOV R3, RZ ;  /* 0x000000ff00037202 */ /* 0x000fe20000000f00 */
[----:B------:R-:W-:Y:S01]  /*d540*/  IMAD.MOV.U32 R0, RZ, RZ, 0x1c1f ;  /* 0x00001c1fff007424 */ /* 0x000fe200078e00ff */
[----:B------:R-:W-:Y:S02]  /*d550*/  MOV R2, 0xd570 ;  /* 0x0000d57000027802 */ /* 0x000fe40000000f00 */
[----:B-12---:R-:W-:Y:S05]  /*d560*/  CALL.REL.NOINC `($__internal_1_$__cuda_sm70_shflsync_idx_p) ;  /* 0x00000f1000007944 */ /* 0x006fea0003c00000 */
[----:B------:R-:W-:Y:S05]  /*d570*/  BRA `(.L_x_134) ;  /* 0xffffc26000007947 */ /* 0x000fea000383ffff */
.L_x_67:
[----:B------:R-:W-:Y:S01]  /*d580*/  IMAD.MOV.U32 R5, RZ, RZ, R12 ;  /* 0x000000ffff057224 */ /* 0x000fe200078e000c */
[----:B--2---:R-:W-:Y:S01]  /*d590*/  MOV R3, 0x1 ;  /* 0x0000000100037802 */ /* 0x004fe20000000f00 */
        /* <DEDUP_REMOVED lines=10> */
.L_x_70:
[----:B------:R-:W-:Y:S01]  /*d640*/  IMAD.MOV.U32 R5, RZ, RZ, R12 ;  /* 0x000000ffff057224 */ /* 0x000fe200078e000c */
[----:B-1----:R-:W-:Y:S01]  /*d650*/  MOV R3, 0x2 ;  /* 0x0000000200037802 */ /* 0x002fe20000000f00 */
[----:B----4-:R-:W-:Y:S01]  /*d660*/  IMAD.MOV.U32 R0, RZ, RZ, 0x1c1f ;  /* 0x00001c1fff007424 */ /* 0x010fe200078e00ff */
[----:B------:R-:W-:Y:S02]  /*d670*/  MOV R2, 0xd690 ;  /* 0x0000d69000027802 */ /* 0x000fe40000000f00 */
[----:B--23--:R-:W-:Y:S05]  /*d680*/  CALL.REL.NOINC `($__internal_1_$__cuda_sm70_shflsync_idx_p) ;  /* 0x00000df000007944 */ /* 0x00cfea0003c00000 */
[----:B------:R-:W-:Y:S01]  /*d690*/  MOV R10, R0 ;  /* 0x00000000000a7202 */ /* 0x000fe20000000f00 */
[----:B------:R-:W-:Y:S05]  /*d6a0*/  BRA `(.L_x_136) ;  /* 0xffffc3d000007947 */ /* 0x000fea000383ffff */
.L_x_71:
[----:B------:R-:W-:Y:S01]  /*d6b0*/  IMAD.MOV.U32 R5, RZ, RZ, R13 ;  /* 0x000000ffff057224 */ /* 0x000fe200078e000d */
[----:B------:R-:W-:Y:S01]  /*d6c0*/  MOV R3, 0x2 ;  /* 0x0000000200037802 */ /* 0x000fe20000000f00 */
[----:B----4-:R-:W-:Y:S01]  /*d6d0*/  IMAD.MOV.U32 R0, RZ, RZ, 0x1c1f ;  /* 0x00001c1fff007424 */ /* 0x010fe200078e00ff */
[----:B------:R-:W-:Y:S02]  /*d6e0*/  MOV R2, 0xd700 ;  /* 0x0000d70000027802 */ /* 0x000fe40000000f00 */
[----:B-123--:R-:W-:Y:S05]  /*d6f0*/  CALL.REL.NOINC `($__internal_1_$__cuda_sm70_shflsync_idx_p) ;  /* 0x00000d8000007944 */ /* 0x00efea0003c00000 */
[----:B------:R-:W-:Y:S05]  /*d700*/  BRA `(.L_x_137) ;  /* 0xffffc39000007947 */ /* 0x000fea000383ffff */
.L_x_74:
[----:B------:R-:W-:Y:S01]  /*d710*/  IMAD.MOV.U32 R5, RZ, RZ, R12 ;  /* 0x000000ffff057224 */ /* 0x000fe200078e000c */
[----:B-1----:R-:W-:Y:S01]  /*d720*/  MOV R3, 0x3 ;  /* 0x0000000300037802 */ /* 0x002fe20000000f00 */
        /* <DEDUP_REMOVED lines=10> */
.L_x_76:
[----:B------:R-:W-:Y:S01]  /*d7d0*/  IMAD.MOV.U32 R5, RZ, RZ, R12 ;  /* 0x000000ffff057224 */ /* 0x000fe200078e000c */
[----:B------:R-:W-:Y:S01]  /*d7e0*/  MOV R3, RZ ;  /* 0x000000ff00037202 */ /* 0x000fe20000000f00 */
[----:B------:R-:W-:Y:S01]  /*d7f0*/  IMAD.MOV.U32 R0, RZ, RZ, 0x1c1f ;  /* 0x00001c1fff007424 */ /* 0x000fe200078e00ff */
[----:B------:R-:W-:Y:S02]  /*d800*/  MOV R2, 0xd820 ;  /* 0x0000d82000027802 */ /* 0x000fe40000000f00 */
[----:B------:R-:W-:Y:S05]  /*d810*/  CALL.REL.NOINC `($__internal_1_$__cuda_sm70_shflsync_idx_p) ;  /* 0x00000c6000007944 */ /* 0x000fea0003c00000 */
[----:B------:R-:W-:Y:S01]  /*d820*/  MOV R4, R0 ;  /* 0x0000000000047202 */ /* 0x000fe20000000f00 */
[----:B------:R-:W-:Y:S05]  /*d830*/  BRA `(.L_x_139) ;  /* 0xffffc71000007947 */ /* 0x000fea000383ffff */
.L_x_77:
[----:B------:R-:W-:Y:S01]  /*d840*/  IMAD.MOV.U32 R5, RZ, RZ, R13 ;  /* 0x000000ffff057224 */ /* 0x000fe200078e000d */
[----:B------:R-:W-:Y:S01]  /*d850*/  MOV R3, RZ ;  /* 0x000000ff00037202 */ /* 0x000fe20000000f00 */
[----:B------:R-:W-:Y:S01]  /*d860*/  IMAD.MOV.U32 R0, RZ, RZ, 0x1c1f ;  /* 0x00001c1fff007424 */ /* 0x000fe200078e00ff */
[----:B------:R-:W-:Y:S02]  /*d870*/  MOV R2, 0xd890 ;  /* 0x0000d89000027802 */ /* 0x000fe40000000f00 */
[----:B-12---:R-:W-:Y:S05]  /*d880*/  CALL.REL.NOINC `($__internal_1_$__cuda_sm70_shflsync_idx_p) ;  /* 0x00000bf000007944 */ /* 0x006fea0003c00000 */
[----:B------:R-:W-:Y:S05]  /*d890*/  BRA `(.L_x_140) ;  /* 0xffffc6d000007947 */ /* 0x000fea000383ffff */
.L_x_80:
        /* <DEDUP_REMOVED lines=12> */
.L_x_83:
[----:B------:R-:W-:Y:S01]  /*d960*/  IMAD.MOV.U32 R5, RZ, RZ, R12 ;  /* 0x000000ffff057224 */ /* 0x000fe200078e000c */
[----:B-1----:R-:W-:Y:S01]  /*d970*/  MOV R3, 0x2 ;  /* 0x0000000200037802 */ /* 0x002fe20000000f00 */
[----:B----4-:R-:W-:Y:S01]  /*d980*/  IMAD.MOV.U32 R0, RZ, RZ, 0x1c1f ;  /* 0x00001c1fff007424 */ /* 0x010fe200078e00ff */
[----:B------:R-:W-:Y:S02]  /*d990*/  MOV R2, 0xd9b0 ;  /* 0x0000d9b000027802 */ /* 0x000fe40000000f00 */
[----:B--23--:R-:W-:Y:S05]  /*d9a0*/  CALL.REL.NOINC `($__internal_1_$__cuda_sm70_shflsync_idx_p) ;  /* 0x00000ad000007944 */ /* 0x00cfea0003c00000 */
[----:B------:R-:W-:Y:S01]  /*d9b0*/  MOV R4, R0 ;  /* 0x0000000000047202 */ /* 0x000fe20000000f00 */
[----:B------:R-:W-:Y:S05]  /*d9c0*/  BRA `(.L_x_142) ;  /* 0xffffcf5000007947 */ /* 0x000fea000383ffff */
.L_x_84:
[----:B------:R-:W-:Y:S01]  /*d9d0*/  IMAD.MOV.U32 R5, RZ, RZ, R13 ;  /* 0x000000ffff057224 */ /* 0x000fe200078e000d */
[----:B------:R-:W-:Y:S01]  /*d9e0*/  MOV R3, 0x2 ;  /* 0x0000000200037802 */ /* 0x000fe20000000f00 */
[----:B----4-:R-:W-:Y:S01]  /*d9f0*/  IMAD.MOV.U32 R0, RZ, RZ, 0x1c1f ;  /* 0x00001c1fff007424 */ /* 0x010fe200078e00ff */
[----:B------:R-:W-:Y:S02]  /*da00*/  MOV R2, 0xda20 ;  /* 0x0000da2000027802 */ /* 0x000fe40000000f00 */
[----:B-123--:R-:W-:Y:S05]  /*da10*/  CALL.REL.NOINC `($__internal_1_$__cuda_sm70_shflsync_idx_p) ;  /* 0x00000a6000007944 */ /* 0x00efea0003c00000 */
[----:B------:R-:W-:Y:S05]  /*da20*/  BRA `(.L_x_143) ;  /* 0xffffcf1000007947 */ /* 0x000fea000383ffff */
.L_x_87:
[----:B------:R-:W-:Y:S01]  /*da30*/  IMAD.MOV.U32 R5, RZ, RZ, R12 ;  /* 0x000000ffff057224 */ /* 0x000fe200078e000c */
[----:B--2---:R-:W-:Y:S01]  /*da40*/  MOV R3, 0x3 ;  /* 0x0000000300037802 */ /* 0x004fe20000000f00 */
[----:B-1----:R-:W-:Y:S01]  /*da50*/  IMAD.MOV.U32 R0, RZ, RZ, 0x1c1f ;  /* 0x00001c1fff007424 */ /* 0x002fe200078e00ff */
[----:B------:R-:W-:-:S02]  /*da60*/  MOV R2, 0xda80 ;  /* 0x0000da8000027802 */ /* 0x000fc40000000f00 */
[----:B---34-:R-:W-:Y:S05]  /*da70*/  CALL.REL.NOINC `($__internal_1_$__cuda_sm70_shflsync_idx_p) ;  /* 0x00000a0000007944 */ /* 0x018fea0003c00000 */
[----:B------:R-:W-:Y:S01]  /*da80*/  IMAD.MOV.U32 R4, RZ, RZ, R0 ;  /* 0x000000ffff047224 */ /* 0x000fe200078e0000 */
[----:B------:R-:W-:Y:S01]  /*da90*/  MOV R3, 0x3 ;  /* 0x0000000300037802 */ /* 0x000fe20000000f00 */
[----:B------:R-:W-:Y:S01]  /*daa0*/  IMAD.MOV.U32 R5, RZ, RZ, R13 ;  /* 0x000000ffff057224 */ /* 0x000fe200078e000d */
[----:B------:R-:W-:-:S02]  /*dab0*/  MOV R0, 0x1c1f ;  /* 0x00001c1f00007802 */ /* 0x000fc40000000f00 */
[----:B------:R-:W-:Y:S02]  /*dac0*/  MOV R2, 0xdae0 ;  /* 0x0000dae000027802 */ /* 0x000fe40000000f00 */
[----:B------:R-:W-:Y:S05]  /*dad0*/  CALL.REL.NOINC `($__internal_1_$__cuda_sm70_shflsync_idx_p) ;  /* 0x000009a000007944 */ /* 0x000fea0003c00000 */
[----:B------:R-:W-:Y:S05]  /*dae0*/  BRA `(.L_x_144) ;  /* 0xffffd34000007947 */ /* 0x000fea000383ffff */
.L_x_91:
[----:B------:R-:W-:Y:S01]  /*daf0*/  IMAD.MOV.U32 R5, RZ, RZ, R9 ;  /* 0x000000ffff057224 */ /* 0x000fe200078e0009 */
[----:B------:R-:W-:Y:S01]  /*db00*/  MOV R3, RZ ;  /* 0x000000ff00037202 */ /* 0x000fe20000000f00 */
[----:B------:R-:W-:Y:S01]  /*db10*/  IMAD.MOV.U32 R0, RZ, RZ, 0x1c1f ;  /* 0x00001c1fff007424 */ /* 0x000fe200078e00ff */
[----:B------:R-:W-:Y:S02]  /*db20*/  MOV R2, 0xdb40 ;  /* 0x0000db4000027802 */ /* 0x000fe40000000f00 */
[----:B------:R-:W-:Y:S05]  /*db30*/  CALL.REL.NOINC `($__internal_1_$__cuda_sm70_shflsync_idx_p) ;  /* 0x0000094000007944 */ /* 0x000fea0003c00000 */
[----:B------:R-:W-:Y:S01]  /*db40*/  MOV R8, R0 ;  /* 0x0000000000087202 */ /* 0x000fe20000000f00 */
[----:B------:R-:W-:Y:S05]  /*db50*/  BRA `(.L_x_145) ;  /* 0xffffdf1000007947 */ /* 0x000fea000383ffff */
.L_x_92:
[----:B------:R-:W-:Y:S01]  /*db60*/  IMAD.MOV.U32 R5, RZ, RZ, R12 ;  /* 0x000000ffff057224 */ /* 0x000fe200078e000c */
[----:B------:R-:W-:Y:S01]  /*db70*/  MOV R3, RZ ;  /* 0x000000ff00037202 */ /* 0x000fe20000000f00 */
[----:B------:R-:W-:Y:S01]  /*db80*/  IMAD.MOV.U32 R0, RZ, RZ, 0x1c1f ;  /* 0x00001c1fff007424 */ /* 0x000fe200078e00ff */
[----:B------:R-:W-:Y:S02]  /*db90*/  MOV R2, 0xdbb0 ;  /* 0x0000dbb000027802 */ /* 0x000fe40000000f00 */
[----:B-12---:R-:W-:Y:S05]  /*dba0*/  CALL.REL.NOINC `($__internal_1_$__cuda_sm70_shflsync_idx_p) ;  /* 0x000008d000007944 */ /* 0x006fea0003c00000 */
[----:B------:R-:W-:Y:S05]  /*dbb0*/  BRA `(.L_x_146) ;  /* 0xffffded000007947 */ /* 0x000fea000383ffff */
.L_x_95:
        /* <DEDUP_REMOVED lines=12> */
.L_x_98:
[----:B-1----:R-:W-:Y:S01]  /*dc80*/  IMAD.MOV.U32 R5, RZ, RZ, R9 ;  /* 0x000000ffff057224 */ /* 0x002fe200078e0009 */
[----:B------:R-:W-:Y:S01]  /*dc90*/  MOV R3, 0x2 ;  /* 0x0000000200037802 */ /* 0x000fe20000000f00 */
[----:B----4-:R-:W-:Y:S01]  /*dca0*/  IMAD.MOV.U32 R0, RZ, RZ, 0x1c1f ;  /* 0x00001c1fff007424 */ /* 0x010fe200078e00ff */
[----:B------:R-:W-:Y:S02]  /*dcb0*/  MOV R2, 0xdcd0 ;  /* 0x0000dcd000027802 */ /* 0x000fe40000000f00 */
[----:B--23--:R-:W-:Y:S05]  /*dcc0*/  CALL.REL.NOINC `($__internal_1_$__cuda_sm70_shflsync_idx_p) ;  /* 0x000007b000007944 */ /* 0x00cfea0003c00000 */
[----:B------:R-:W-:Y:S01]  /*dcd0*/  MOV R8, R0 ;  /* 0x0000000000087202 */ /* 0x000fe20000000f00 */
[----:B------:R-:W-:Y:S05]  /*dce0*/  BRA `(.L_x_148) ;  /* 0xffffe05000007947 */ /* 0x000fea000383ffff */
.L_x_99:
[----:B------:R-:W-:Y:S01]  /*dcf0*/  IMAD.MOV.U32 R5, RZ, RZ, R12 ;  /* 0x000000ffff057224 */ /* 0x000fe200078e000c */
[----:B------:R-:W-:Y:S01]  /*dd00*/  MOV R3, 0x2 ;  /* 0x0000000200037802 */ /* 0x000fe20000000f00 */
[----:B----4-:R-:W-:Y:S01]  /*dd10*/  IMAD.MOV.U32 R0, RZ, RZ, 0x1c1f ;  /* 0x00001c1fff007424 */ /* 0x010fe200078e00ff */
[----:B------:R-:W-:Y:S02]  /*dd20*/  MOV R2, 0xdd40 ;  /* 0x0000dd4000027802 */ /* 0x000fe40000000f00 */
[----:B-123--:R-:W-:Y:S05]  /*dd30*/  CALL.REL.NOINC `($__internal_1_$__cuda_sm70_shflsync_idx_p) ;  /* 0x0000074000007944 */ /* 0x00efea0003c00000 */
[----:B------:R-:W-:Y:S05]  /*dd40*/  BRA `(.L_x_149) ;  /* 0xffffe01000007947 */ /* 0x000fea000383ffff */
.L_x_102:
        /* <DEDUP_REMOVED lines=12> */
.L_x_104:
[----:B---3--:R-:W-:Y:S01]  /*de10*/  IMAD.MOV.U32 R5, RZ, RZ, R74 ;  /* 0x000000ffff057224 */ /* 0x008fe200078e004a */
[----:B------:R-:W-:Y:S01]  /*de20*/  MOV R3, RZ ;  /* 0x000000ff00037202 */ /* 0x000fe20000000f00 */
[----:B------:R-:W-:Y:S01]  /*de30*/  IMAD.MOV.U32 R0, RZ, RZ, 0x1f ;  /* 0x0000001fff007424 */ /* 0x000fe200078e00ff */
[----:B------:R-:W-:Y:S02]  /*de40*/  MOV R2, 0xde60 ;  /* 0x0000de6000027802 */ /* 0x000fe40000000f00 */
[----:B-12---:R-:W-:Y:S05]  /*de50*/  CALL.REL.NOINC `($__internal_1_$__cuda_sm70_shflsync_idx_p) ;  /* 0x0000062000007944 */ /* 0x006fea0003c00000 */
[----:B------:R-:W-:Y:S01]  /*de60*/  MOV R9, R0 ;  /* 0x0000000000097202 */ /* 0x000fe20000000f00 */
[----:B------:R-:W-:Y:S05]  /*de70*/  BRA `(.L_x_151) ;  /* 0xffffe23000007947 */ /* 0x000fea000383ffff */
.L_x_105:
[----:B---3--:R-:W-:Y:S01]  /*de80*/  IMAD.MOV.U32 R5, RZ, RZ, R74 ;  /* 0x000000ffff057224 */ /* 0x008fe200078e004a */
[----:B------:R-:W-:Y:S01]  /*de90*/  MOV R3, 0x1 ;  /* 0x0000000100037802 */ /* 0x000fe20000000f00 */
[----:B------:R-:W-:Y:S01]  /*dea0*/  IMAD.MOV.U32 R0, RZ, RZ, 0x1f ;  /* 0x0000001fff007424 */ /* 0x000fe200078e00ff */
[----:B------:R-:W-:Y:S02]  /*deb0*/  MOV R2, 0xded0 ;  /* 0x0000ded000027802 */ /* 0x000fe40000000f00 */
[----:B-12-4-:R-:W-:Y:S05]  /*dec0*/  CALL.REL.NOINC `($__internal_1_$__cuda_sm70_shflsync_idx_p) ;  /* 0x000005b000007944 */ /* 0x016fea0003c00000 */
[----:B------:R-:W-:Y:S01]  /*ded0*/  MOV R8, R0 ;  /* 0x0000000000087202 */ /* 0x000fe20000000f00 */
[----:B------:R-:W-:Y:S05]  /*dee0*/  BRA `(.L_x_152) ;  /* 0xffffe1e000007947 */ /* 0x000fea000383ffff */
.L_x_106:
[----:B------:R-:W-:Y:S02]  /*def0*/  MOV R2, 0x1 ;  /* 0x0000000100027802 */ /* 0x000fe40000000f00 */
[----:B------:R-:W-:-:S02]  /*df00*/  MOV R3, 0xdf20 ;  /* 0x0000df2000037802 */ /* 0x000fc40000000f00 */
[----:B--234-:R-:W-:Y:S05]  /*df10*/  CALL.REL.NOINC `($__internal_2_$__cuda_sm70_shflsync_up_p) ;  /* 0x000005b000007944 */ /* 0x01cfea0003c00000 */
[----:B------:R-:W-:Y:S05]  /*df20*/  BRA `(.L_x_153) ;  /* 0xffffe2c000007947 */ /* 0x000fea000383ffff */
.L_x_107:
[----:B------:R-:W-:Y:S02]  /*df30*/  MOV R2, 0x2 ;  /* 0x0000000200027802 */ /* 0x000fe40000000f00 */
[----:B------:R-:W-:-:S02]  /*df40*/  MOV R3, 0xdf60 ;  /* 0x0000df6000037802 */ /* 0x000fc40000000f00 */
[----:B--2-4-:R-:W-:Y:S05]  /*df50*/  CALL.REL.NOINC `($__internal_2_$__cuda_sm70_shflsync_up_p) ;  /* 0x0000057000007944 */ /* 0x014fea0003c00000 */
        /* <DEDUP_REMOVED lines=23> */
.L_x_111:
[----:B------:R-:W-:Y:S02]  /*e0d0*/  MOV R2, 0x1 ;  /* 0x0000000100027802 */ /* 0x000fe40000000f00 */
[----:B------:R-:W-:Y:S02]  /*e0e0*/  MOV R3, 0xe100 ;  /* 0x0000e10000037802 */ /* 0x000fe40000000f00 */
[----:B------:R-:W-:Y:S05]  /*e0f0*/  CALL.REL.NOINC `($__internal_2_$__cuda_sm70_shflsync_up_p) ;  /* 0x000003d000007944 */ /* 0x000fea0003c00000 */
[----:B------:R-:W-:Y:S01]  /*e100*/  MOV R2, R4 ;  /* 0x0000000400027202 */ /* 0x000fe20000000f00 */
[----:B------:R-:W-:Y:S05]  /*e110*/  BRA `(.L_x_155) ;  /* 0xffffe32000007947 */ /* 0x000fea000383ffff */
.L_x_112:
[----:B------:R-:W-:Y:S02]  /*e120*/  MOV R2, 0x2 ;  /* 0x0000000200027802 */ /* 0x000fe40000000f00 */
[----:B------:R-:W-:Y:S02]  /*e130*/  MOV R3, 0xe150 ;  /* 0x0000e15000037802 */ /* 0x000fe40000000f00 */
        /* <DEDUP_REMOVED lines=24> */
.L_x_114:
[----:B------:R-:W-:Y:S02]  /*e2c0*/  SEL R0, RZ, 0x1, P0 ;  /* 0x00000001ff007807 */ /* 0x000fe40000000000 */
[----:B------:R-:W-:Y:S02]  /*e2d0*/  MOV R2, 0xe2f0 ;  /* 0x0000e2f000027802 */ /* 0x000fe40000000f00 */
[----:B-1----:R-:W-:Y:S05]  /*e2e0*/  CALL.REL.NOINC `($__internal_3_$__cuda_sm70_votesync_ballot) ;  /* 0x0000025000007944 */ /* 0x002fea0003c00000 */
[----:B------:R-:W-:Y:S01]  /*e2f0*/  MOV R10, R0 ;  /* 0x00000000000a7202 */ /* 0x000fe20000000f00 */
[----:B------:R-:W-:Y:S05]  /*e300*/  BRA `(.L_x_157) ;  /* 0xffffe2c000007947 */ /* 0x000fea000383ffff */
.L_x_115:
[----:B------:R-:W-:Y:S01]  /*e310*/  IMAD.MOV.U32 R5, RZ, RZ, R6 ;  /* 0x000000ffff057224 */ /* 0x000fe200078e0006 */
[----:B---3--:R-:W-:Y:S01]  /*e320*/  MOV R3, R12 ;  /* 0x0000000c00037202 */ /* 0x008fe20000000f00 */
[----:B------:R-:W-:Y:S01]  /*e330*/  IMAD.MOV.U32 R0, RZ, RZ, 0x1f ;  /* 0x0000001fff007424 */ /* 0x000fe200078e00ff */
[----:B------:R-:W-:Y:S02]  /*e340*/  MOV R2, 0xe360 ;  /* 0x0000e36000027802 */ /* 0x000fe40000000f00 */
[----:B-12---:R-:W-:Y:S05]  /*e350*/  CALL.REL.NOINC `($__internal_1_$__cuda_sm70_shflsync_idx_p) ;  /* 0x0000012000007944 */ /* 0x006fea0003c00000 */
[----:B------:R-:W-:Y:S01]  /*e360*/  IMAD.MOV.U32 R8, RZ, RZ, R0 ;  /* 0x000000ffff087224 */ /* 0x000fe200078e0000 */
[----:B------:R-:W-:Y:S01]  /*e370*/  MOV R3, R12 ;  /* 0x0000000c00037202 */ /* 0x000fe20000000f00 */
[----:B------:R-:W-:Y:S01]  /*e380*/  IMAD.MOV.U32 R5, RZ, RZ, R7 ;  /* 0x000000ffff057224 */ /* 0x000fe200078e0007 */
[----:B------:R-:W-:Y:S02]  /*e390*/  MOV R0, 0x1f ;  /* 0x0000001f00007802 */ /* 0x000fe40000000f00 */
[----:B------:R-:W-:-:S02]  /*e3a0*/  MOV R2, 0xe3c0 ;  /* 0x0000e3c000027802 */ /* 0x000fc40000000f00 */
[----:B------:R-:W-:Y:S05]  /*e3b0*/  CALL.REL.NOINC `($__internal_1_$__cuda_sm70_shflsync_idx_p) ;  /* 0x000000c000007944 */ /* 0x000fea0003c00000 */
[----:B------:R-:W-:Y:S01]  /*e3c0*/  MOV R7, R0 ;  /* 0x0000000000077202 */ /* 0x000fe20000000f00 */
[----:B------:R-:W-:Y:S05]  /*e3d0*/  BRA `(.L_x_158) ;  /* 0xffffe23000007947 */ /* 0x000fea000383ffff */
.L_x_118:
[----:B------:R-:W-:Y:S01]  /*e3e0*/  IMAD.MOV.U32 R5, RZ, RZ, R4 ;  /* 0x000000ffff057224 */ /* 0x000fe200078e0004 */
[----:B------:R-:W-:-:S02]  /*e3f0*/  MOV R0, 0x1f ;  /* 0x0000001f00007802 */ /* 0x000fc40000000f00 */
[----:B------:R-:W-:Y:S02]  /*e400*/  MOV R2, 0xe420 ;  /* 0x0000e42000027802 */ /* 0x000fe40000000f00 */
[----:B-1234-:R-:W-:Y:S05]  /*e410*/  CALL.REL.NOINC `($__internal_1_$__cuda_sm70_shflsync_idx_p) ;  /* 0x0000006000007944 */ /* 0x01efea0003c00000 */
[----:B------:R-:W-:Y:S01]  /*e420*/  MOV R13, R0 ;  /* 0x00000000000d7202 */ /* 0x000fe20000000f00 */
[----:B------:R-:W-:Y:S05]  /*e430*/  BRA `(.L_x_117) ;  /* 0xffffe23000007947 */ /* 0x000fea000383ffff */
        .weak           $__internal_0_$__cuda_sm70_shflsync_bfly_p
        .type           $__internal_0_$__cuda_sm70_shflsync_bfly_p,@function
        .size           $__internal_0_$__cuda_sm70_shflsync_bfly_p,($__internal_1_$__cuda_sm70_shflsync_idx_p - $__internal_0_$__cuda_sm70_shflsync_bfly_p)
$__internal_0_$__cuda_sm70_shflsync_bfly_p:
[----:B------:R-:W-:Y:S04]  /*e440*/  WARPSYNC R9 ;  /* 0x0000000900007348 */ /* 0x000fe80003800000 */
[----:B------:R1:W2:Y:S02]  /*e450*/  SHFL.BFLY PT, R8, R0, R3, R10 ;  /* 0x0c00000300087389 */ /* 0x0002a400000e000a */
[----:B-1----:R-:W-:-:S04]  /*e460*/  MOV R3, 0x0 ;  /* 0x0000000000037802 */ /* 0x002fc80000000f00 */
[----:B--2---:R-:W-:Y:S05]  /*e470*/  RET.REL.NODEC R2 `(_ZN7cutlass13device_kernelIN5flash19enable_sm80_to_sm89INS1_16FlashAttnFwdSm80INS1_25CollectiveMainloopFwdSm80ILi4ELi1ELb0EN4cute5tupleIJNS5_1CILi128EEENS7_ILi48EEENS7_ILi96EEEEEELi96ENS_10bfloat16_tEfNS_4arch4Sm80ELb0ELb0ELb0ELb1ELb0ELb0ELb1ELb1EEENS1_21CollectiveEpilogueFwdINS6_IJS8_SA_S9_EEENS6_IJNS7_ILi1EEESI_SI_EEESC_SE_Li128ELb1ELb1ELb1ELb0EEENS1_36VarlenDynamicPersistentTileSchedulerILi128ELi48ELi128ELi128ELb1ELb1ELb0ELb0ELb1ELb1EEEEEEEEEvNT_6ParamsE) ;  /* 0xffff1b8002007950 */ /* 0x004fea0003c3ffff */
        .weak           $__internal_1_$__cuda_sm70_shflsync_idx_p
        .type           $__internal_1_$__cuda_sm70_shflsync_idx_p,@function
        .size           $__internal_1_$__cuda_sm70_shflsync_idx_p,($__internal_2_$__cuda_sm70_shflsync_up_p - $__internal_1_$__cuda_sm70_shflsync_idx_p)
$__internal_1_$__cuda_sm70_shflsync_idx_p:
[----:B------:R-:W-:-:S04]  /*e480*/  MOV R15, 0xffffffff ;  /* 0xffffffff000f7802 */ /* 0x000fc80000000f00 */
[----:B------:R-:W-:Y:S04]  /*e490*/  WARPSYNC R15 ;  /* 0x0000000f00007348 */ /* 0x000fe80003800000 */
[----:B------:R1:W2:Y:S02]  /*e4a0*/  SHFL.IDX PT, R0, R5, R3, R0 ;  /* 0x0000000305007389 */ /* 0x0002a400000e0000 */
[----:B-1----:R-:W-:-:S04]  /*e4b0*/  MOV R3, 0x0 ;  /* 0x0000000000037802 */ /* 0x002fc80000000f00 */
[----:B--2---:R-:W-:Y:S05]  /*e4c0*/  RET.REL.NODEC R2 `(_ZN7cutlass13device_kernelIN5flash19enable_sm80_to_sm89INS1_16FlashAttnFwdSm80INS1_25CollectiveMainloopFwdSm80ILi4ELi1ELb0EN4cute5tupleIJNS5_1CILi128EEENS7_ILi48EEENS7_ILi96EEEEEELi96ENS_10bfloat16_tEfNS_4arch4Sm80ELb0ELb0ELb0ELb1ELb0ELb0ELb1ELb1EEENS1_21CollectiveEpilogueFwdINS6_IJS8_SA_S9_EEENS6_IJNS7_ILi1EEESI_SI_EEESC_SE_Li128ELb1ELb1ELb1ELb0EEENS1_36VarlenDynamicPersistentTileSchedulerILi128ELi48ELi128ELi128ELb1ELb1ELb0ELb0ELb1ELb1EEEEEEEEEvNT_6ParamsE) ;  /* 0xffff1b3002007950 */ /* 0x004fea0003c3ffff */
        .weak           $__internal_2_$__cuda_sm70_shflsync_up_p
        .type           $__internal_2_$__cuda_sm70_shflsync_up_p,@function
        .size           $__internal_2_$__cuda_sm70_shflsync_up_p,($__internal_3_$__cuda_sm70_votesync_ballot - $__internal_2_$__cuda_sm70_shflsync_up_p)
$__internal_2_$__cuda_sm70_shflsync_up_p:
[----:B------:R-:W-:Y:S02]  /*e4d0*/  IMAD.MOV.U32 R4, RZ, RZ, RZ ;  /* 0x000000ffff047224 */ /* 0x000fe400078e00ff */
[----:B------:R-:W-:-:S04]  /*e4e0*/  IMAD.MOV.U32 R10, RZ, RZ, -0x1 ;  /* 0xffffffffff0a7424 */ /* 0x000fc800078e00ff */
[----:B------:R-:W-:Y:S04]  /*e4f0*/  WARPSYNC R10 ;  /* 0x0000000a00007348 */ /* 0x000fe80003800000 */
[----:B------:R1:W2:Y:S02]  /*e500*/  SHFL.UP PT, R4, R0, R2, R4 ;  /* 0x0400000200047389 */ /* 0x0002a400000e0004 */
[----:B-1----:R-:W-:Y:S02]  /*e510*/  MOV R2, R3 ;  /* 0x0000000300027202 */ /* 0x002fe40000000f00 */
[----:B------:R-:W-:-:S04]  /*e520*/  MOV R3, 0x0 ;  /* 0x0000000000037802 */ /* 0x000fc80000000f00 */
[----:B--2---:R-:W-:Y:S05]  /*e530*/  RET.REL.NODEC R2 `(_ZN7cutlass13device_kernelIN5flash19enable_sm80_to_sm89INS1_16FlashAttnFwdSm80INS1_25CollectiveMainloopFwdSm80ILi4ELi1ELb0EN4cute5tupleIJNS5_1CILi128EEENS7_ILi48EEENS7_ILi96EEEEEELi96ENS_10bfloat16_tEfNS_4arch4Sm80ELb0ELb0ELb0ELb1ELb0ELb0ELb1ELb1EEENS1_21CollectiveEpilogueFwdINS6_IJS8_SA_S9_EEENS6_IJNS7_ILi1EEESI_SI_EEESC_SE_Li128ELb1ELb1ELb1ELb0EEENS1_36VarlenDynamicPersistentTileSchedulerILi128ELi48ELi128ELi128ELb1ELb1ELb0ELb0ELb1ELb1EEEEEEEEEvNT_6ParamsE) ;  /* 0xffff1ac002007950 */ /* 0x004fea0003c3ffff */
        .weak           $__internal_3_$__cuda_sm70_votesync_ballot
        .type           $__internal_3_$__cuda_sm70_votesync_ballot,@function
        .size           $__internal_3_$__cuda_sm70_votesync_ballot,(.L_x_1425 - $__internal_3_$__cuda_sm70_votesync_ballot)
$__internal_3_$__cuda_sm70_votesync_ballot:
[----:B------:R-:W-:Y:S01]  /*e540*/  ISETP.NE.U32.AND P0, PT, R0, 0x1, PT ;  /* 0x000000010000780c */ /* 0x000fe20003f05070 */
[----:B------:R-:W-:-:S04]  /*e550*/  IMAD.MOV.U32 R3, RZ, RZ, -0x1 ;  /* 0xffffffffff037424 */ /* 0x000fc800078e00ff */
[----:B------:R-:W-:Y:S08]  /*e560*/  WARPSYNC R3 ;  /* 0x0000000300007348 */ /* 0x000ff00003800000 */
[----:B------:R-:W-:-:S04]  /*e570*/  VOTE.ANY R0, PT, !P0 ;  /* 0x0000000000007806 */ /* 0x000fc800040e0100 */
[----:B------:R-:W-:Y:S01]  /*e580*/  LOP3.LUT R0, R0, R3, RZ, 0xc0, !PT ;  /* 0x0000000300007212 */ /* 0x000fe200078ec0ff */
[----:B------:R-:W-:-:S04]  /*e590*/  IMAD.MOV.U32 R3, RZ, RZ, 0x0 ;  /* 0x00000000ff037424 */ /* 0x000fc800078e00ff */
[----:B------:R-:W-:Y:S05]  /*e5a0*/  RET.REL.NODEC R2 `(_ZN7cutlass13device_kernelIN5flash19enable_sm80_to_sm89INS1_16FlashAttnFwdSm80INS1_25CollectiveMainloopFwdSm80ILi4ELi1ELb0EN4cute5tupleIJNS5_1CILi128EEENS7_ILi48EEENS7_ILi96EEEEEELi96ENS_10bfloat16_tEfNS_4arch4Sm80ELb0ELb0ELb0ELb1ELb0ELb0ELb1ELb1EEENS1_21CollectiveEpilogueFwdINS6_IJS8_SA_S9_EEENS6_IJNS7_ILi1EEESI_SI_EEESC_SE_Li128ELb1ELb1ELb1ELb0EEENS1_36VarlenDynamicPersistentTileSchedulerILi128ELi48ELi128ELi128ELb1ELb1ELb0ELb0ELb1ELb1EEEEEEEEEvNT_6ParamsE) ;  /* 0xffff1a5002007950 */ /* 0x000fea0003c3ffff */
.L_x_159:
        /* <DEDUP_REMOVED lines=13> */
.L_x_1425:


//--------------------- .text._ZN7cutlass13device_kernelIN5flash19enable_sm80_to_sm89INS1_16FlashAttnFwdSm80INS1_25CollectiveMainloopFwdSm80ILi4ELi1ELb0EN4cute5tupleIJNS5_1CILi128EEENS7_ILi48EEENS7_ILi96EEEEEELi96ENS_10bfloat16_tEfNS_4arch4Sm80ELb0ELb0ELb0ELb1ELb0ELb1ELb1ELb1EEENS1_21CollectiveEpilogueFwdINS6_IJS8_SA_S9_EEENS6_IJNS7_ILi1EEESI_SI_EEESC_SE_Li128ELb1ELb1ELb1ELb0EEENS1_36VarlenDynamicPersistentTileSchedulerILi128ELi48ELi128ELi128ELb1ELb1ELb0ELb0ELb1ELb1EEEEEEEEEvNT_6ParamsE --------------------------
	.section	.text._ZN7cutlass13device_kernelIN5flash19enable_sm80_to_sm89INS1_16FlashAttnFwdSm80INS1_25CollectiveMainloopFwdSm80ILi4ELi1ELb0EN4cute5tupleIJNS5_1CILi128EEENS7_ILi48EEENS7_ILi96EEEEEELi96ENS_10bfloat16_tEfNS_4arch4Sm80ELb0ELb0ELb0ELb1ELb0ELb1ELb1ELb1EEENS1_21CollectiveEpilogueFwdINS6_IJS8_SA_S9_EEENS6_IJNS7_ILi1EEESI_SI_EEESC_SE_Li128ELb1ELb1ELb1ELb0EEENS1_36VarlenDynamicPersistentTileSchedulerILi128ELi48ELi128ELi128ELb1ELb1ELb0ELb0ELb1ELb1EEEEEEEEEvNT_6ParamsE,"ax",@progbits
	.sectioninfo	@"SHI_REGISTERS=255"
	.align	128
.text._ZN7cutlass13device_kernelIN5flash19enable_sm80_to_sm89INS1_16FlashAttnFwdSm80INS1_25CollectiveMainloopFwdSm80ILi4ELi1ELb0EN4cute5tupleIJNS5_1CILi128EEENS7_ILi48EEENS7_ILi96EEEEEELi96ENS_10bfloat16_tEfNS_4arch4Sm80ELb0ELb0ELb0ELb1ELb0ELb1ELb1ELb1EEENS1_21CollectiveEpilogueFwdINS6_IJS8_SA_S9_EEENS6_IJNS7_ILi1EEESI_SI_EEESC_SE_Li128ELb1ELb1ELb1ELb0EEENS1_36VarlenDynamicPersistentTileSchedulerILi128ELi48ELi128ELi128ELb1ELb1ELb0ELb0ELb1ELb1EEEEEEEEEvNT_6ParamsE:
        .type           _ZN7cutlass13device_kernelIN5flash19enable_sm80_to_sm89INS1_16FlashAttnFwdSm80INS1_25CollectiveMainloopFwdSm80ILi4ELi1ELb0EN4cute5tupleIJNS5_1CILi128EEENS7_ILi48EEENS7_ILi96EEEEEELi96ENS_10bfloat16_tEfNS_4arch4Sm80ELb0ELb0ELb0ELb1ELb0ELb1ELb1ELb1EEENS1_21CollectiveEpilogueFwdINS6_IJS8_SA_S9_EEENS6_IJNS7_ILi1EEESI_SI_EEESC_SE_Li128ELb1ELb1ELb1ELb0EEENS1_36VarlenDynamicPersistentTileSchedulerILi128ELi48ELi128ELi128ELb1ELb1ELb0ELb0ELb1ELb1EEEEEEEEEvNT_6ParamsE,@function
        .size           _ZN7cutlass13device_kernelIN5flash19enable_sm80_to_sm89INS1_16FlashAttnFwdSm80INS1_25CollectiveMainloopFwdSm80ILi4ELi1ELb0EN4cute5tupleIJNS5_1CILi128EEENS7_ILi48EEENS7_ILi96EEEEEELi96ENS_10bfloat16_tEfNS_4arch4Sm80ELb0ELb0ELb0ELb1ELb0ELb1ELb1ELb1EEENS1_21CollectiveEpilogueFwdINS6_IJS8_SA_S9_EEENS6_IJNS7_ILi1EEESI_SI_EEESC_SE_Li128ELb1ELb1ELb1ELb0EEENS1_36VarlenDynamicPersistentTileSchedulerILi128ELi48ELi128ELi128ELb1ELb1ELb0ELb0ELb1ELb1EEEEEEEEEvNT_6ParamsE,(.L_x_1430 - _ZN7cutlass13device_kernelIN5flash19enable_sm80_to_sm89INS1_16FlashAttnFwdSm80INS1_25CollectiveMainloopFwdSm80ILi4ELi1ELb0EN4cute5tupleIJNS5_1CILi128EEENS7_ILi48EEENS7_ILi96EEEEEELi96ENS_10bfloat16_tEfNS_4arch4Sm80ELb0ELb0ELb0ELb1ELb0ELb1ELb1ELb1EEENS1_21CollectiveEpilogueFwdINS6_IJS8_SA_S9_EEENS6_IJNS7_ILi1EEESI_SI_EEESC_SE_Li128ELb1ELb1ELb1ELb0EEENS1_36VarlenDynamicPersistentTileSchedulerILi128ELi48ELi128ELi128ELb1ELb1ELb0ELb0ELb1ELb1EEEEEEEEEvNT_6ParamsE)
        .other          _ZN7cutlass13device_kernelIN5flash19enable_sm80_to_sm89INS1_16FlashAttnFwdSm80INS1_25CollectiveMainloopFwdSm80ILi4ELi1ELb0EN4cute5tupleIJNS5_1CILi128EEENS7_ILi48EEENS7_ILi96EEEEEELi96ENS_10bfloat16_tEfNS_4arch4Sm80ELb0ELb0ELb0ELb1ELb0ELb1ELb1ELb1EEENS1_21CollectiveEpilogueFwdINS6_IJS8_SA_S9_EEENS6_IJNS7_ILi1EEESI_SI_EEESC_SE_Li128ELb1ELb1ELb1ELb0EEENS1_36VarlenDynamicPersistentTileSchedulerILi128ELi48ELi128ELi128ELb1ELb1ELb0ELb0ELb1ELb1EEEEEEEEEvNT_6ParamsE,@"STO_CUDA_ENTRY STV_DEFAULT"
_ZN7cutlass13device_kernelIN5flash19enable_sm80_to_sm89INS1_16FlashAttnFwdSm80INS1_25CollectiveMainloopFwdSm80ILi4ELi1ELb0EN4cute5tupleIJNS5_1CILi128EEENS7_ILi48EEENS7_ILi96EEEEEELi96ENS_10bfloat16_tEfNS_4arch4Sm80ELb0ELb0ELb0ELb1ELb0ELb1ELb1ELb1EEENS1_21CollectiveEpilogueFwdINS6_IJS8_SA_S9_EEENS6_IJNS7_ILi1EEESI_SI_EEESC_SE_Li128ELb1ELb1ELb1ELb0EEENS1_36VarlenDynamicPersistentTileSchedulerILi128ELi48ELi128ELi128ELb1ELb1ELb0ELb0ELb1ELb1EEEEEEEEEvNT_6ParamsE:
[----:B------:R-:W-:-:S03]  /*0000*/  MOV R1, c[0x0][0x28] ;  /* 0x00000a0000017a02 */ /* 0x000fc60000000f00 */
[----:B------:R-:W1:Y:S01]  /*0010*/  S2R R2, SR_TID.X ;  /* 0x0000000000027919 */ /* 0x000e620000002100 */
[----:B------:R-:W-:Y:S01]  /*0020*/  IADD3 R1, R1, -0x88, RZ ;  /* 0xffffff7801017810 */ /* 0x000fe20007ffe0ff */
[----:B------:R-:W-:Y:S01]  /*0030*/  ULDC.64 UR6, c[0x0][0x118] ;  /* 0x0000460000067ab9 */ /* 0x000fe20000000a00 */
[----:B-1----:R-:W-:-:S05]  /*0040*/  SHF.R.U32.HI R0, RZ, 0x5, R2 ;  /* 0x00000005ff007819 */ /* 0x002fca0000011602 */
[----:B------:R-:W1:Y:S02]  /*0050*/  SHFL.IDX PT, R3, R0, RZ, 0x1f ;  /* 0x00001fff00037589 */ /* 0x000e6400000e0000 */
[----:B-1----:R-:W-:Y:S02]  /*0060*/  ISETP.NE.AND P0, PT, R3, RZ, PT ;  /* 0x000000ff0300720c */ /* 0x002fe40003f05270 */
[----:B------:R-:W-:Y:S11]  /*0070*/  STL [R1+0x7c], R3 ;  /* 0x00007c0301007387 */ /* 0x000ff60000100800 */
[----:B------:R-:W-:Y:S06]  /*0080*/  @P0 BAR.SYNC.DEFER_BLOCKING 0x5, 0x80 ;  /* 0x0142000000000b1d */ /* 0x000fec0000010000 */
[----:B------:R-:W1:Y:S04]  /*0090*/  @P0 LDS.128 R4, [0xc080] ;  /* 0x00c08000ff040984 */ /* 0x000e680000000c00 */
[----:B-1----:R1:W-:Y:S04]  /*00a0*/  @P0 STL.64 [R1], R4 ;  /* 0x0000000401000387 */ /* 0x0023e80000100a00 */
[----:B------:R1:W-:Y:S04]  /*00b0*/  @P0 STL.64 [R1+0x8], R6 ;  /* 0x0000080601000387 */ /* 0x0003e80000100a00 */
[----:B------:R-:W-:Y:S06]  /*00c0*/  @P0 BAR.ARV 0x4, 0x80 ;  /* 0x0102000000000b1d */ /* 0x000fec0000002000 */
[----:B------:R-:W-:Y:S05]  /*00d0*/  @P0 BRA `(.L_x_160) ;  /* 0x00000b1000000947 */ /* 0x000fea0003800000 */
[----:B------:R-:W-:Y:S01]  /*00e0*/  LOP3.LUT R14, R2, 0x1f, RZ, 0xc0, !PT ;  /* 0x0000001f020e7812 */ /* 0x000fe200078ec0ff */
[----:B------:R-:W-:Y:S01]  /*00f0*/  CS2R R8, SRZ ;  /* 0x0000000000087805 */ /* 0x000fe2000001ff00 */
[----:B-1----:R-:W-:-:S02]  /*0100*/  IMAD.MOV.U32 R7, RZ, RZ, RZ ;  /* 0x000000ffff077224 */ /* 0x002fc400078e00ff */
[----:B------:R-:W-:-:S04]  /*0110*/  ISETP.NE.AND P6, PT, R14, 0x1f, PT ;  /* 0x0000001f0e00780c */ /* 0x000fc80003fc5270 */
[----:B------:R-:W-:-:S13]  /*0120*/  ISETP.GE.OR P0, PT, R14, c[0x0][0x53c], !P6 ;  /* 0x00014f000e007a0c */ /* 0x000fda0007706670 */
[----:B------:R-:W-:Y:S02]  /*0130*/  @!P0 IMAD.MOV.U32 R4, RZ, RZ, 0x4 ;  /* 0x00000004ff048424 */ /* 0x000fe400078e00ff */
[----:B------:R-:W-:Y:S02]  /*0140*/  @!P0 IMAD.MOV.U32 R2, RZ, RZ, 0x4 ;  /* 0x00000004ff028424 */ /* 0x000fe400078e00ff */
[----:B------:R-:W-:-:S04]  /*0150*/  @!P0 IMAD.WIDE.U32 R4, R14, R4, c[0x0][0x580] ;  /* 0x000160000e048625 */ /* 0x000fc800078e0004 */
[C---:B------:R-:W-:Y:S01]  /*0160*/  @!P0 IMAD.WIDE.U32 R2, R14.reuse, R2, c[0x0][0x578] ;  /* 0x00015e000e028625 */ /* 0x040fe200078e0002 */
[----:B------:R-:W2:Y:S04]  /*0170*/  @!P0 LDG.E R8, [R4.64] ;  /* 0x0000000604088981 */ /* 0x000ea8000c1e1900 */
[----:B------:R-:W2:Y:S01]  /*0180*/  @!P0 LDG.E R7, [R2.64] ;  /* 0x0000000602078981 */ /* 0x000ea2000c1e1900 */
[C---:B------:R-:W-:Y:S01]  /*0190*/  ISETP.NE.AND P5, PT, R14.reuse, RZ, PT ;  /* 0x000000ff0e00720c */ /* 0x040fe20003fa5270 */
[----:B------:R-:W1:Y:S01]  /*01a0*/  S2UR UR4, SR_CTAID.X ;  /* 0x00000000000479c3 */ /* 0x000e620000002500 */
[C---:B------:R-:W-:Y:S02]  /*01b0*/  ISETP.GE.U32.AND P4, PT, R14.reuse, 0x2, PT ;  /* 0x000000020e00780c */ /* 0x040fe40003f86070 */
[----:B------:R-:W-:-:S02]  /*01c0*/  ISETP.GE.U32.AND P3, PT, R14, 0x4, PT ;  /* 0x000000040e00780c */ /* 0x000fc40003f66070 */
[C---:B------:R-:W-:Y:S02]  /*01d0*/  ISETP.GE.U32.AND P2, PT, R14.reuse, 0x8, PT ;  /* 0x000000080e00780c */ /* 0x040fe40003f46070 */
[----:B------:R-:W-:Y:S01]  /*01e0*/  ISETP.GE.U32.AND P1, PT, R14, 0x10, PT ;  /* 0x000000100e00780c */ /* 0x000fe20003f26070 */
[----:B--2---:R-:W-:-:S05]  /*01f0*/  IMAD R4, R8, R7, RZ ;  /* 0x0000000708047224 */ /* 0x004fca00078e02ff */
[----:B------:R-:W2:Y:S02]  /*0200*/  SHFL.UP PT, R0, R4, 0x1, RZ ;  /* 0x0420000004007989 */ /* 0x000ea400000e00ff */
[----:B--2---:R-:W-:-:S05]  /*0210*/  SEL R0, R0, RZ, P5 ;  /* 0x000000ff00007207 */ /* 0x004fca0002800000 */
[----:B------:R-:W-:-:S05]  /*0220*/  IMAD.IADD R4, R4, 0x1, R0 ;  /* 0x0000000104047824 */ /* 0x000fca00078e0200 */
        /* <DEDUP_REMOVED lines=12> */
[----:B------:R-:W2:Y:S02]  /*02f0*/  SHFL.IDX PT, R6, R4, 0x1f, 0x1f ;  /* 0x03e01f0004067f89 */ /* 0x000ea400000e0000 */
[----:B--2---:R-:W-:-:S04]  /*0300*/  IMAD R6, R6, c[0x0][0x538], RZ ;  /* 0x00014e0006067a24 */ /* 0x004fc800078e02ff */
[----:B------:R-:W-:Y:S01]  /*0310*/  IMAD.MOV.U32 R0, RZ, RZ, R6 ;  /* 0x000000ffff007224 */ /* 0x000fe200078e0006 */
[----:B-1----:R-:W-:-:S13]  /*0320*/  ISETP.GT.AND P0, PT, R6, UR4, PT ;  /* 0x0000000406007c0c */ /* 0x002fda000bf04270 */
[----:B------:R-:W-:Y:S05]  /*0330*/  @P0 BRA `(.L_x_161) ;  /* 0x0000027000000947 */ /* 0x000fea0003800000 */
[----:B------:R-:W-:Y:S02]  /*0340*/  MOV R6, R0 ;  /* 0x0000000000067202 */ /* 0x000fe40000000f00 */
[----:B------:R-:W-:-:S04]  /*0350*/  MOV R9, RZ ;  /* 0x000000ff00097202 */ /* 0x000fc80000000f00 */
.L_x_165:
        /* <DEDUP_REMOVED lines=12> */
[----:B------:R-:W2:Y:S04]  /*0420*/  @!P0 LDG.E R8, [R4.64] ;  /* 0x0000000604088981 */ /* 0x000ea8000c1e1900 */
[----:B------:R-:W2:Y:S02]  /*0430*/  @!P0 LDG.E R7, [R2.64] ;  /* 0x0000000602078981 */ /* 0x000ea4000c1e1900 */
[----:B--2---:R-:W-:Y:S01]  /*0440*/  IMAD R5, R8, R7, RZ ;  /* 0x0000000708057224 */ /* 0x004fe200078e02ff */
[----:B------:R-:W-:Y:S05]  /*0450*/  BRA.DIV ~URZ, `(.L_x_163) ;  /* 0x000173327f007947 */ /* 0x000fea000b800000 */
[----:B------:R1:W2:Y:S02]  /*0460*/  SHFL.UP PT, R0, R5, 0x1, RZ ;  /* 0x0420000005007989 */ /* 0x0002a400000e00ff */
.L_x_332:
        /* <DEDUP_REMOVED lines=16> */
.L_x_333:
[----:B--2---:R-:W-:-:S05]  /*0570*/  IMAD R0, R0, c[0x0][0x538], RZ ;  /* 0x00014e0000007a24 */ /* 0x004fca00078e02ff */
[----:B------:R-:W-:-:S04]  /*0580*/  IADD3 R6, R0, R6, RZ ;  /* 0x0000000600067210 */ /* 0x000fc80007ffe0ff */
[----:B------:R-:W-:-:S13]  /*0590*/  ISETP.GT.AND P0, PT, R6, UR4, PT ;  /* 0x0000000406007c0c */ /* 0x000fda000bf04270 */
[----:B-1----:R-:W-:Y:S05]  /*05a0*/  @!P0 BRA `(.L_x_165) ;  /* 0xfffffdb000008947 */ /* 0x002fea000383ffff */
.L_x_161:
[----:B------:R-:W-:-:S05]  /*05b0*/  IADD3 R12, -R0, R6, RZ ;  /* 0x00000006000c7210 */ /* 0x000fca0007ffe1ff */
[----:B------:R-:W-:-:S05]  /*05c0*/  IMAD R0, R4, c[0x0][0x538], R12 ;  /* 0x00014e0004007a24 */ /* 0x000fca00078e020c */
[----:B------:R-:W-:Y:S01]  /*05d0*/  ISETP.GT.AND P0, PT, R0, UR4, PT ;  /* 0x0000000400007c0c */ /* 0x000fe2000bf04270 */
[----:B------:R-:W-:-:S12]  /*05e0*/  BRA.DIV ~URZ, `(.L_x_166) ;  /* 0x000173b27f007947 */ /* 0x000fd8000b800000 */
[----:B------:R-:W-:-:S04]  /*05f0*/  VOTE.ANY R6, PT, !P0 ;  /* 0x0000000000067806 */ /* 0x000fc800040e0100 */
.L_x_334:
[----:B------:R1:W2:Y:S01]  /*0600*/  POPC R13, R6 ;  /* 0x00000006000d7309 */ /* 0x0002a20000000000 */
[----:B------:R-:W-:Y:S05]  /*0610*/  BRA.DIV ~URZ, `(.L_x_167) ;  /* 0x000173d27f007947 */ /* 0x000fea000b800000 */
[----:B--2---:R-:W2:Y:S04]  /*0620*/  SHFL.IDX PT, R11, R8, R13, 0x1f ;  /* 0x00001f0d080b7589 */ /* 0x004ea800000e0000 */
[----:B------:R3:W4:Y:S02]  /*0630*/  SHFL.IDX PT, R10, R7, R13, 0x1f ;  /* 0x00001f0d070a7589 */ /* 0x00072400000e0000 */
[----:B---3--:R-:W-:Y:S02]  /*0640*/  MOV R7, RZ ;  /* 0x000000ff00077202 */ /* 0x008fe40000000f00 */
.L_x_335:
[----:B--2-4-:R-:W-:Y:S01]  /*0650*/  ISETP.NE.AND P0, PT, R6, RZ, PT ;  /* 0x000000ff0600720c */ /* 0x014fe20003f05270 */
[----:B------:R-:W-:-:S12]  /*0660*/  BSSY B0, `(.L_x_168) ;  /* 0x0000005000007945 */ /* 0x000fd80003800000 */
[----:B------:R-:W-:Y:S05]  /*0670*/  @!P0 BRA `(.L_x_169) ;  /* 0x0000003000008947 */ /* 0x000fea0003800000 */
[----:B------:R-:W-:Y:S01]  /*0680*/  IADD3 R3, R13, -0x1, RZ ;  /* 0xffffffff0d037810 */ /* 0x000fe20007ffe0ff */
[----:B------:R-:W-:Y:S05]  /*0690*/  BRA.DIV ~URZ, `(.L_x_170) ;  /* 0x000174327f007947 */ /* 0x000fea000b800000 */
[----:B------:R2:W3:Y:S02]  /*06a0*/  SHFL.IDX PT, R7, R4, R3, 0x1f ;  /* 0x00001f0304077589 */ /* 0x0004e400000e0000 */
.L_x_169:
[----:B------:R-:W-:Y:S05]  /*06b0*/  BSYNC B0 ;  /* 0x0000000000007941 */ /* 0x000fea0003800000 */
.L_x_168:
[----:B------:R-:W-:Y:S01]  /*06c0*/  IABS R0, R11 ;  /* 0x0000000b00007213 */ /* 0x000fe20000000000 */
[----:B--23--:R-:W-:-:S04]  /*06d0*/  IMAD R4, R7, c[0x0][0x538], R12 ;  /* 0x00014e0007047a24 */ /* 0x00cfc800078e020c */
[----:B------:R-:W-:Y:S01]  /*06e0*/  IMAD.MOV.U32 R5, RZ, RZ, R0 ;  /* 0x000000ffff057224 */ /* 0x000fe200078e0000 */
[----:B------:R-:W-:Y:S01]  /*06f0*/  IABS R0, R10 ;  /* 0x0000000a00007213 */ /* 0x000fe20000000000 */
[----:B------:R2:W-:Y:S01]  /*0700*/  STL [R1], R4 ;  /* 0x0000000401007387 */ /* 0x0005e20000100800 */
[----:B------:R-:W-:Y:S01]  /*0710*/  IADD3 R12, -R4, UR4, RZ ;  /* 0x00000004040c7c10 */ /* 0x000fe2000fffe1ff */
[----:B------:R-:W3:Y:S02]  /*0720*/  I2F.RP R2, R5 ;  /* 0x0000000500027306 */ /* 0x000ee40000209400 */
[----:B------:R-:W-:Y:S01]  /*0730*/  IMAD.MOV.U32 R7, RZ, RZ, R0 ;  /* 0x000000ffff077224 */ /* 0x000fe200078e0000 */
[----:B-1----:R-:W-:Y:S02]  /*0740*/  IABS R6, R12 ;  /* 0x0000000c00067213 */ /* 0x002fe40000000000 */
[----:B------:R-:W-:-:S03]  /*0750*/  IABS R0, R11 ;  /* 0x0000000b00007213 */ /* 0x000fc60000000000 */
[----:B------:R-:W-:Y:S01]  /*0760*/  I2F.RP R8, R7 ;  /* 0x0000000700087306 */ /* 0x000fe20000209400 */
[----:B------:R-:W-:-:S07]  /*0770*/  IADD3 R0, RZ, -R0, RZ ;  /* 0x80000000ff007210 */ /* 0x000fce0007ffe0ff */
[----:B---3--:R-:W1:Y:S02]  /*0780*/  MUFU.RCP R2, R2 ;  /* 0x0000000200027308 */ /* 0x008e640000001000 */
[----:B-1----:R-:W-:-:S06]  /*0790*/  IADD3 R2, R2, 0xffffffe, RZ ;  /* 0x0ffffffe02027810 */ /* 0x002fcc0007ffe0ff */
[----:B------:R-:W1:Y:S02]  /*07a0*/  F2I.FTZ.U32.TRUNC.NTZ R3, R2 ;  /* 0x0000000200037305 */ /* 0x000e64000021f000 */
[----:B-1----:R-:W-:-:S04]  /*07b0*/  IMAD.MOV R2, RZ, RZ, -R3 ;  /* 0x000000ffff027224 */ /* 0x002fc800078e0a03 */
[----:B--2---:R-:W-:Y:S02]  /*07c0*/  IMAD R4, R2, R5, RZ ;  /* 0x0000000502047224 */ /* 0x004fe400078e02ff */
[----:B------:R-:W-:-:S04]  /*07d0*/  IMAD.MOV.U32 R2, RZ, RZ, RZ ;  /* 0x000000ffff027224 */ /* 0x000fc800078e00ff */
[----:B------:R-:W-:-:S04]  /*07e0*/  IMAD.HI.U32 R2, R3, R4, R2 ;  /* 0x0000000403027227 */ /* 0x000fc800078e0002 */
[----:B------:R-:W-:-:S04]  /*07f0*/  IMAD.MOV.U32 R3, RZ, RZ, R6 ;  /* 0x000000ffff037224 */ /* 0x000fc800078e0006 */
[----:B------:R-:W-:-:S04]  /*0800*/  IMAD.HI.U32 R2, R2, R3, RZ ;  /* 0x0000000302027227 */ /* 0x000fc800078e00ff */
[----:B------:R-:W-:Y:S02]  /*0810*/  IMAD R0, R2, R0, R3 ;  /* 0x0000000002007224 */ /* 0x000fe400078e0203 */
[----:B------:R-:W1:Y:S03]  /*0820*/  MUFU.RCP R3, R8 ;  /* 0x0000000800037308 */ /* 0x000e660000001000 */
[----:B------:R-:W-:Y:S02]  /*0830*/  ISETP.GT.U32.AND P0, PT, R5, R0, PT ;  /* 0x000000000500720c */ /* 0x000fe40003f04070 */
[----:B-1----:R-:W-:-:S11]  /*0840*/  IADD3 R3, R3, 0xffffffe, RZ ;  /* 0x0ffffffe03037810 */ /* 0x002fd60007ffe0ff */
[----:B------:R-:W-:Y:S01]  /*0850*/  @!P0 IMAD.IADD R0, R0, 0x1, -R5 ;  /* 0x0000000100008824 */ /* 0x000fe200078e0a05 */
[----:B------:R-:W-:Y:S02]  /*0860*/  @!P0 IADD3 R2, R2, 0x1, RZ ;  /* 0x0000000102028810 */ /* 0x000fe40007ffe0ff */
[----:B------:R-:W-:Y:S01]  /*0870*/  ISETP.NE.AND P0, PT, R11, RZ, PT ;  /* 0x000000ff0b00720c */ /* 0x000fe20003f05270 */
[----:B------:R-:W1:Y:S01]  /*0880*/  F2I.FTZ.U32.TRUNC.NTZ R3, R3 ;  /* 0x0000000300037305 */ /* 0x000e62000021f000 */
[----:B------:R-:W-:Y:S02]  /*0890*/  ISETP.GE.U32.AND P2, PT, R0, R5, PT ;  /* 0x000000050000720c */ /* 0x000fe40003f46070 */
[----:B------:R-:W-:-:S04]  /*08a0*/  LOP3.LUT R0, R12, R11, RZ, 0x3c, !PT ;  /* 0x0000000b0c007212 */ /* 0x000fc800078e3cff */
[----:B------:R-:W-:-:S07]  /*08b0*/  ISETP.GE.AND P1, PT, R0, RZ, PT ;  /* 0x000000ff0000720c */ /* 0x000fce0003f26270 */
[----:B------:R-:W-:Y:S02]  /*08c0*/  @P2 IADD3 R2, R2, 0x1, RZ ;  /* 0x0000000102022810 */ /* 0x000fe40007ffe0ff */
[----:B-1----:R-:W-:-:S03]  /*08d0*/  IADD3 R0, RZ, -R3, RZ ;  /* 0x80000003ff007210 */ /* 0x002fc60007ffe0ff */
[----:B------:R-:W-:Y:S02]  /*08e0*/  IMAD.MOV.U32 R4, RZ, RZ, R2 ;  /* 0x000000ffff047224 */ /* 0x000fe400078e0002 */
[----:B------:R-:W-:Y:S01]  /*08f0*/  IMAD.MOV.U32 R2, RZ, RZ, R0 ;  /* 0x000000ffff027224 */ /* 0x000fe200078e0000 */
[----:B------:R-:W-:Y:S01]  /*0900*/  IABS R0, R10 ;  /* 0x0000000a00007213 */ /* 0x000fe20000000000 */
[----:B------:R-:W-:Y:S01]  /*0910*/  @!P1 IMAD.MOV R4, RZ, RZ, -R4 ;  /* 0x000000ffff049224 */ /* 0x000fe200078e0a04 */
[----:B------:R-:W-:Y:S01]  /*0920*/  @!P0 LOP3.LUT R4, RZ, R11, RZ, 0x33, !PT ;  /* 0x0000000bff048212 */ /* 0x000fe200078e33ff */
[----:B------:R-:W-:Y:S01]  /*0930*/  IMAD R5, R2, R7, RZ ;  /* 0x0000000702057224 */ /* 0x000fe200078e02ff */
[----:B------:R-:W-:Y:S01]  /*0940*/  MOV R2, RZ ;  /* 0x000000ff00027202 */ /* 0x000fe20000000f00 */
[----:B------:R-:W-:Y:S01]  /*0950*/  IMAD.MOV R6, RZ, RZ, -R0 ;  /* 0x000000ffff067224 */ /* 0x000fe200078e0a00 */
[----:B------:R-:W-:-:S03]  /*0960*/  IABS R8, R4 ;  /* 0x0000000400087213 */ /* 0x000fc60000000000 */
        /* <DEDUP_REMOVED lines=19> */
[----:B------:R-:W-:Y:S02]  /*0aa0*/  IMAD R2, R10, R2, R4 ;  /* 0x000000020a027224 */ /* 0x000fe400078e0204 */
[----:B------:R-:W-:Y:S02]  /*0ab0*/  IMAD.IADD R4, R13, 0x1, R9 ;  /* 0x000000010d047824 */ /* 0x000fe400078e0209 */
[----:B------:R-:W-:-:S03]  /*0ac0*/  IMAD R0, R2, 0x10000, R0 ;  /* 0x0001000002007824 */ /* 0x000fc600078e0200 */
[----:B------:R1:W-:Y:S04]  /*0ad0*/  STL [R1+0xc], R4 ;  /* 0x00000c0401007387 */ /* 0x0003e80000100800 */
[----:B------:R1:W-:Y:S04]  /*0ae0*/  STL [R1+0x8], R0 ;  /* 0x0000080001007387 */ /* 0x0003e80000100800 */
[----:B------:R1:W-:Y:S01]  /*0af0*/  STL [R1+0x4], R3 ;  /* 0x0000040301007387 */ /* 0x0003e20000100800 */
[----:B------:R-:W-:Y:S05]  /*0b00*/  BRA `(.L_x_171) ;  /* 0x0000006000007947 */ /* 0x000fea0003800000 */
.L_x_162:
[----:B------:R-:W-:Y:S01]  /*0b10*/  MOV R0, UR4 ;  /* 0x0000000400007c02 */ /* 0x000fe20008000f00 */
[----:B------:R-:W-:Y:S04]  /*0b20*/  STL [R1+0x4], RZ ;  /* 0x000004ff01007387 */ /* 0x000fe80000100800 */
[----:B------:R1:W-:Y:S04]  /*0b30*/  STL [R1], R0 ;  /* 0x0000000001007387 */ /* 0x0003e80000100800 */
[----:B------:R2:W-:Y:S01]  /*0b40*/  STL [R1+0x8], RZ ;  /* 0x000008ff01007387 */ /* 0x0005e20000100800 */
[----:B-1----:R-:W-:-:S05]  /*0b50*/  MOV R0, c[0x0][0x53c] ;  /* 0x00014f0000007a02 */ /* 0x002fca0000000f00 */
[----:B------:R2:W-:Y:S02]  /*0b60*/  STL [R1+0xc], R0 ;  /* 0x00000c0001007387 */ /* 0x0005e40000100800 */
.L_x_171:
[----:B-1----:R-:W3:Y:S04]  /*0b70*/  LDL R4, [R1] ;  /* 0x0000000001047983 */ /* 0x002ee80000100800 */
[----:B------:R-:W3:Y:S04]  /*0b80*/  LDL R5, [R1+0x4] ;  /* 0x0000040001057983 */ /* 0x000ee80000100800 */
[----:B------:R-:W3:Y:S04]  /*0b90*/  LDL R6, [R1+0x8] ;  /* 0x0000080001067983 */ /* 0x000ee80000100800 */
[----:B------:R-:W3:Y:S01]  /*0ba0*/  LDL R7, [R1+0xc] ;  /* 0x00000c0001077983 */ /* 0x000ee20000100800 */
[----:B------:R-:W-:Y:S01]  /*0bb0*/  ISETP.NE.AND P0, PT, R14, RZ, PT ;  /* 0x000000ff0e00720c */ /* 0x000fe20003f05270 */
[----:B------:R-:W-:-:S12]  /*0bc0*/  WARPSYNC 0xffffffff ;  /* 0xffffffff00007948 */ /* 0x000fd80003800000 */
[----:B---3--:R1:W-:Y:S04]  /*0bd0*/  @!P0 STS.128 [0xc080], R4 ;  /* 0x00c08004ff008388 */ /* 0x0083e80000000c00 */
[----:B------:R-:W-:Y:S06]  /*0be0*/  BAR.ARV 0x5, 0x80 ;  /* 0x0142000000007b1d */ /* 0x000fec0000002000 */
.L_x_160:
[----:B--2---:R-:W2:Y:S02]  /*0bf0*/  LDL R0, [R1+0xc] ;  /* 0x00000c0001007983 */ /* 0x004ea40000100800 */
[----:B--2---:R-:W-:-:S13]  /*0c00*/  ISETP.GE.AND P0, PT, R0, c[0x0][0x53c], PT ;  /* 0x00014f0000007a0c */ /* 0x004fda0003f06270 */
[----:B------:R-:W-:Y:S05]  /*0c10*/  @P0 EXIT ;  /* 0x000000000000094d */ /* 0x000fea0003800000 */
[----:B------:R-:W2:Y:S02]  /*0c20*/  S2R R12, SR_TID.X ;  /* 0x00000000000c7919 */ /* 0x000ea40000002100 */
[----:B--2---:R-:W-:Y:S02]  /*0c30*/  SHF.R.S32.HI R14, RZ, 0x1f, R12 ;  /* 0x0000001fff0e7819 */ /* 0x004fe4000001140c */
[-C--:B------:R-:W-:Y:S02]  /*0c40*/  LEA.HI R10, R12, R12.reuse, RZ, 0x1 ;  /* 0x0000000c0c0a7211 */ /* 0x080fe400078f08ff */
[----:B------:R-:W-:Y:S02]  /*0c50*/  LEA.HI R23, R14, R12, RZ, 0x3 ;  /* 0x0000000c0e177211 */ /* 0x000fe400078f18ff */
[----:B------:R-:W-:Y:S02]  /*0c60*/  SHF.R.S32.HI R237, RZ, 0x1, R10 ;  /* 0x00000001ffed7819 */ /* 0x000fe4000001140a */
[----:B------:R-:W-:-:S02]  /*0c70*/  LOP3.LUT R0, R23, 0xfffffff8, RZ, 0xc0, !PT ;  /* 0xfffffff817007812 */ /* 0x000fc400078ec0ff */
[----:B-1----:R-:W-:Y:S02]  /*0c80*/  LEA.HI R5, R14, R12, RZ, 0x4 ;  /* 0x0000000c0e057211 */ /* 0x002fe400078f20ff */
[----:B------:R-:W-:Y:S01]  /*0c90*/  LEA.HI R3, R10, R237, RZ, 0x1 ;  /* 0x000000ed0a037211 */ /* 0x000fe200078f08ff */
[----:B------:R-:W-:Y:S01]  /*0ca0*/  IMAD.IADD R2, R12, 0x1, -R0 ;  /* 0x000000010c027824 */ /* 0x000fe200078e0a00 */
[----:B------:R-:W-:Y:S02]  /*0cb0*/  SHF.R.S32.HI R6, RZ, 0x4, R5 ;  /* 0x00000004ff067819 */ /* 0x000fe40000011405 */
[----:B------:R-:W-:Y:S02]  /*0cc0*/  LOP3.LUT R0, R3, 0x7fffffe, RZ, 0xc0, !PT ;  /* 0x07fffffe03007812 */ /* 0x000fe400078ec0ff */
[----:B------:R-:W-:Y:S02]  /*0cd0*/  LEA.HI R11, R2, R2, RZ, 0x1 ;  /* 0x00000002020b7211 */ /* 0x000fe400078f08ff */
[----:B------:R-:W-:Y:S01]  /*0ce0*/  LEA.HI R4, R5, R6, RZ, 0x1 ;  /* 0x0000000605047211 */ /* 0x000fe200078f08ff */
[----:B------:R-:W-:Y:S01]  /*0cf0*/  IMAD.IADD R0, R237, 0x1, -R0 ;  /* 0x00000001ed007824 */ /* 0x000fe200078e0a00 */
[----:B------:R-:W-:-:S02]  /*0d00*/  LOP3.LUT R3, R11, 0x3fffffe, RZ, 0xc0, !PT ;  /* 0x03fffffe0b037812 */ /* 0x000fc400078ec0ff */
[----:B------:R-:W-:Y:S01]  /*0d10*/  LOP3.LUT R4, R4, 0xfffffffe, RZ, 0xc0, !PT ;  /* 0xfffffffe04047812 */ /* 0x000fe200078ec0ff */
[----:B------:R-:W-:Y:S01]  /*0d20*/  IMAD R22, R6, 0x8, R0 ;  /* 0x0000000806167824 */ /* 0x000fe200078e0200 */
[-C--:B------:R-:W-:Y:S01]  /*0d30*/  LEA.HI R9, R14, R12.reuse, RZ, 0x5 ;  /* 0x0000000c0e097211 */ /* 0x080fe200078f28ff */
[----:B------:R-:W-:Y:S01]  /*0d40*/  IMAD.IADD R21, R2, 0x1, -R3 ;  /* 0x0000000102157824 */ /* 0x000fe200078e0a03 */
[----:B------:R-:W-:Y:S01]  /*0d50*/  LEA.HI R14, R14, R12, RZ, 0x2 ;  /* 0x0000000c0e0e7211 */ /* 0x000fe200078f10ff */
[----:B------:R-:W-:Y:S01]  /*0d60*/  IMAD.IADD R19, R6, 0x1, -R4 ;  /* 0x0000000106137824 */ /* 0x000fe200078e0a04 */
[----:B------:R-:W-:Y:S01]  /*0d70*/  LOP3.LUT R0, R5, 0xfffffff0, RZ, 0xc0, !PT ;  /* 0xfffffff005007812 */ /* 0x000fe200078ec0ff */
[----:B------:R-:W-:Y:S01]  /*0d80*/  IMAD.SHL.U32 R22, R22, 0x20, RZ ;  /* 0x0000002016167824 */ /* 0x000fe200078e00ff */
[----:B------:R-:W-:Y:S02]  /*0d90*/  SHF.R.S32.HI R2, RZ, 0x3, R23 ;  /* 0x00000003ff027819 */ /* 0x000fe40000011417 */
[----:B------:R-:W-:Y:S01]  /*0da0*/  LOP3.LUT R4, R14, 0xfffffffc, RZ, 0xc0, !PT ;  /* 0xfffffffc0e047812 */ /* 0x000fe200078ec0ff */
[----:B------:R-:W-:Y:S01]  /*0db0*/  IMAD.IADD R0, R12, 0x1, -R0 ;  /* 0x000000010c007824 */ /* 0x000fe200078e0a00 */
[----:B------:R-:W-:Y:S01]  /*0dc0*/  SHF.R.S32.HI R238, RZ, 0x2, R14 ;  /* 0x00000002ffee7819 */ /* 0x000fe2000001140e */
[----:B------:R-:W-:Y:S01]  /*0dd0*/  IMAD.SHL.U32 R2, R2, 0x40, RZ ;  /* 0x0000004002027824 */ /* 0x000fe200078e00ff */
[----:B------:R-:W-:Y:S01]  /*0de0*/  SHF.R.S32.HI R8, RZ, 0x5, R9 ;  /* 0x00000005ff087819 */ /* 0x000fe20000011409 */
[----:B------:R-:W-:Y:S01]  /*0df0*/  IMAD.IADD R25, R12, 0x1, -R4 ;  /* 0x000000010c197824 */ /* 0x000fe200078e0a04 */
[----:B------:R-:W-:-:S02]  /*0e00*/  LEA.HI R3, R14, R238, RZ, 0x1 ;  /* 0x000000ee0e037211 */ /* 0x000fc400078f08ff */
[----:B------:R-:W-:Y:S01]  /*0e10*/  LOP3.LUT R2, R2, 0xc0, RZ, 0xc0, !PT ;  /* 0x000000c002027812 */ /* 0x000fe200078ec0ff */
[----:B------:R-:W-:Y:S01]  /*0e20*/  IMAD.SHL.U32 R246, R25, 0x8, RZ ;  /* 0x0000000819f67824 */ /* 0x000fe200078e00ff */
[----:B------:R-:W-:Y:S02]  /*0e30*/  LEA.HI R7, R0, R0, RZ, 0x1 ;  /* 0x0000000000077211 */ /* 0x000fe400078f08ff */
[----:B------:R-:W-:Y:S02]  /*0e40*/  LOP3.LUT R4, R3, 0x7fffffe, RZ, 0xc0, !PT ;  /* 0x07fffffe03047812 */ /* 0x000fe400078ec0ff */
[----:B------:R-:W-:Y:S02]  /*0e50*/  SHF.R.S32.HI R6, RZ, 0x1f, R0 ;  /* 0x0000001fff067819 */ /* 0x000fe40000011400 */
[----:B------:R-:W-:Y:S02]  /*0e60*/  LOP3.LUT R3, R7, 0x7fffffe, RZ, 0xc0, !PT ;  /* 0x07fffffe07037812 */ /* 0x000fe400078ec0ff */
[----:B------:R-:W-:-:S02]  /*0e70*/  SHF.R.U32.HI R5, RZ, 0x3, R2 ;  /* 0x00000003ff057819 */ /* 0x000fc40000011602 */
[----:B------:R-:W-:Y:S01]  /*0e80*/  LOP3.LUT R2, R2, 0x18, R246, 0xf8, !PT ;  /* 0x0000001802027812 */ /* 0x000fe200078ef8f6 */
[----:B------:R-:W-:Y:S01]  /*0e90*/  IMAD.IADD R13, R0, 0x1, -R3 ;  /* 0x00000001000d7824 */ /* 0x000fe200078e0a03 */
[----:B------:R-:W-:Y:S01]  /*0ea0*/  LEA.HI R16, R6, R0, RZ, 0x3 ;  /* 0x0000000006107211 */ /* 0x000fe200078f18ff */
[----:B------:R-:W-:Y:S01]  /*0eb0*/  IMAD.IADD R6, R238, 0x1, -R4 ;  /* 0x00000001ee067824 */ /* 0x000fe200078e0a04 */
[----:B------:R-:W-:Y:S02]  /*0ec0*/  LOP3.LUT R5, R2, R5, RZ, 0x3c, !PT ;  /* 0x0000000502057212 */ /* 0x000fe400078e3cff */
[----:B------:R-:W-:Y:S01]  /*0ed0*/  SHF.R.S32.HI R3, RZ, 0x1f, R9 ;  /* 0x0000001fff037819 */ /* 0x000fe20000011409 */
[----:B------:R-:W-:Y:S01]  /*0ee0*/  IMAD R0, R8, 0x8, R6 ;  /* 0x0000000808007824 */ /* 0x000fe200078e0206 */
[----:B------:R-:W-:Y:S01]  /*0ef0*/  LOP3.LUT R4, R10, 0xfffffffe, RZ, 0xc0, !PT ;  /* 0xfffffffe0a047812 */ /* 0x000fe200078ec0ff */
[----:B------:R-:W-:Y:S01]  /*0f00*/  IMAD.SHL.U32 R10, R16, 0x20, RZ ;  /* 0x00000020100a7824 */ /* 0x000fe200078e00ff */
[----:B------:R-:W-:Y:S01]  /*0f10*/  LOP3.LUT R2, R9, 0xffffffe0, RZ, 0xc0, !PT ;  /* 0xffffffe009027812 */ /* 0x000fe200078ec0ff */
[----:B------:R-:W-:Y:S01]  /*0f20*/  IMAD.U32 R236, R0, 0x20, R5 ;  /* 0x0000002000ec7824 */ /* 0x000fe200078e0005 */
[----:B------:R-:W-:Y:S01]  /*0f30*/  LEA.HI R3, R3, R8, RZ, 0x2 ;  /* 0x0000000803037211 */ /* 0x000fe200078f10ff */
[C---:B------:R-:W-:Y:S01]  /*0f40*/  IMAD.IADD R33, R12.reuse, 0x1, -R4 ;  /* 0x000000010c217824 */ /* 0x040fe200078e0a04 */
[----:B------:R-:W-:Y:S01]  /*0f50*/  LEA.HI R0, R25, R25, RZ, 0x1 ;  /* 0x0000001919007211 */ /* 0x000fe200078f08ff */
[----:B------:R-:W-:Y:S01]  /*0f60*/  IMAD.IADD R32, R12, 0x1, -R2 ;  /* 0x000000010c207824 */ /* 0x000fe200078e0a02 */
[----:B------:R-:W-:Y:S01]  /*0f70*/  LOP3.LUT R3, R3, 0xffffffc, RZ, 0xc0, !PT ;  /* 0x0ffffffc03037812 */ /* 0x000fe200078ec0ff */
[----:B------:R-:W-:Y:S01]  /*0f80*/  IMAD.SHL.U32 R122, R33, 0x4, RZ ;  /* 0x00000004217a7824 */ /* 0x000fe200078e00ff */
[C---:B------:R-:W-:Y:S01]  /*0f90*/  LOP3.LUT R2, R0.reuse, 0x1ffffffe, RZ, 0xc0, !PT ;  /* 0x1ffffffe00027812 */ /* 0x040fe200078ec0ff */
[----:B------:R-:W-:Y:S01]  /*0fa0*/  IMAD.SHL.U32 R0, R0, 0x20, RZ ;  /* 0x0000002000007824 */ /* 0x000fe200078e00ff */
[----:B------:R-:W-:Y:S01]  /*0fb0*/  SHF.R.S32.HI R4, RZ, 0x1f, R32 ;  /* 0x0000001fff047819 */ /* 0x000fe20000011420 */
[----:B------:R-:W-:Y:S01]  /*0fc0*/  IMAD.IADD R5, R8, 0x1, -R3 ;  /* 0x0000000108057824 */ /* 0x000fe200078e0a03 */
[----:B------:R-:W-:Y:S01]  /*0fd0*/  IADD3 R157, R122, 0x10, RZ ;  /* 0x000000107a9d7810 */ /* 0x000fe20007ffe0ff */
[----:B------:R-:W-:Y:S01]  /*0fe0*/  IMAD.IADD R3, R25, 0x1, -R2 ;  /* 0x0000000119037824 */ /* 0x000fe200078e0a02 */
[----:B------:R-:W-:Y:S01]  /*0ff0*/  LOP3.LUT R2, R0, 0xffffffc0, RZ, 0xc0, !PT ;  /* 0xffffffc000027812 */ /* 0x000fe200078ec0ff */
[----:B------:R-:W-:Y:S01]  /*1000*/  IMAD.SHL.U32 R116, R33, 0x8, RZ ;  /* 0x0000000821747824 */ /* 0x000fe200078e00ff */
[----:B------:R-:W-:Y:S01]  /*1010*/  IADD3 R9, R237, 0x40, RZ ;  /* 0x00000040ed097810 */ /* 0x000fe20007ffe0ff */
[----:B------:R-:W-:Y:S01]  /*1020*/  IMAD.IADD R0, R122, 0x1, R157 ;  /* 0x000000017a007824 */ /* 0x000fe200078e029d */
[----:B------:R-:W-:Y:S01]  /*1030*/  LEA.HI R20, R4, R32, RZ, 0x2 ;  /* 0x0000002004147211 */ /* 0x000fe200078f10ff */
[----:B------:R-:W-:Y:S01]  /*1040*/  IMAD R24, R3, 0x8, R2 ;  /* 0x0000000803187824 */ /* 0x000fe200078e0202 */
[----:B------:R-:W-:-:S02]  /*1050*/  SHF.R.S32.HI R3, RZ, 0x1f, R9 ;  /* 0x0000001fff037819 */ /* 0x000fc40000011409 */
[----:B------:R-:W-:Y:S02]  /*1060*/  SHF.R.S32.HI R4, RZ, 0x2, R20 ;  /* 0x00000002ff047819 */ /* 0x000fe40000011414 */
[-C--:B------:R-:W-:Y:S02]  /*1070*/  LEA.HI R3, R3, R9.reuse, RZ, 0x3 ;  /* 0x0000000903037211 */ /* 0x080fe400078f18ff */
[----:B------:R-:W-:Y:S01]  /*1080*/  SHF.R.S32.HI R2, RZ, 0x1f, R0 ;  /* 0x0000001fff027819 */ /* 0x000fe20000011400 */
[----:B------:R-:W-:Y:S01]  /*1090*/  IMAD R30, R5, 0x10, R4 ;  /* 0x00000010051e7824 */ /* 0x000fe200078e0204 */
[----:B------:R-:W-:Y:S01]  /*10a0*/  IADD3 R156, R122, 0x20, RZ ;  /* 0x000000207a9c7810 */ /* 0x000fe20007ffe0ff */
[----:B------:R-:W-:Y:S01]  /*10b0*/  IMAD.SHL.U32 R3, R3, 0x20, RZ ;  /* 0x0000002003037824 */ /* 0x000fe200078e00ff */
[----:B------:R-:W-:Y:S02]  /*10c0*/  LEA.HI R12, R9, R9, RZ, 0x1 ;  /* 0x00000009090c7211 */ /* 0x000fe400078f08ff */
[CC--:B------:R-:W-:Y:S01]  /*10d0*/  LEA.HI R15, R2.reuse, R0.reuse, RZ, 0x3 ;  /* 0x00000000020f7211 */ /* 0x0c0fe200078f18ff */
[----:B------:R-:W-:Y:S01]  /*10e0*/  STL [R1+0x80], R30 ;  /* 0x0000801e01007387 */ /* 0x000fe20000100800 */
[----:B------:R-:W-:Y:S01]  /*10f0*/  LEA.HI R17, R2, R0, RZ, 0x5 ;  /* 0x0000000002117211 */ /* 0x000fe200078f28ff */
[----:B------:R-:W-:Y:S01]  /*1100*/  IMAD.IADD R0, R122, 0x1, R156 ;  /* 0x000000017a007824 */ /* 0x000fe200078e029c */
[----:B------:R-:W-:-:S02]  /*1110*/  LOP3.LUT R4, R12, 0x7fffffe, RZ, 0xc0, !PT ;  /* 0x07fffffe0c047812 */ /* 0x000fc400078ec0ff */
[----:B------:R-:W-:Y:S02]  /*1120*/  SHF.R.S32.HI R6, RZ, 0x1f, R14 ;  /* 0x0000001fff067819 */ /* 0x000fe4000001140e */
[----:B------:R-:W-:Y:S01]  /*1130*/  LOP3.LUT R3, R3, 0xffffff00, RZ, 0xc0, !PT ;  /* 0xffffff0003037812 */ /* 0x000fe200078ec0ff */
[----:B------:R-:W-:Y:S01]  /*1140*/  IMAD.IADD R4, R9, 0x1, -R4 ;  /* 0x0000000109047824 */ /* 0x000fe200078e0a04 */
[----:B------:R-:W-:Y:S02]  /*1150*/  SHF.R.S32.HI R2, RZ, 0x1f, R0 ;  /* 0x0000001fff027819 */ /* 0x000fe40000011400 */
[----:B------:R-:W-:Y:S01]  /*1160*/  LEA.HI R5, R6, R238, RZ, 0x3 ;  /* 0x000000ee06057211 */ /* 0x000fe200078f18ff */
[----:B------:R-:W-:Y:S01]  /*1170*/  IMAD R26, R4, 0x20, R3 ;  /* 0x00000020041a7824 */ /* 0x000fe200078e0203 */
[-C--:B------:R-:W-:Y:S01]  /*1180*/  LEA.HI R14, R2, R0.reuse, RZ, 0x3 ;  /* 0x00000000020e7211 */ /* 0x080fe200078f18ff */
[----:B------:R-:W-:Y:S01]  /*1190*/  IMAD.SHL.U32 R4, R8, 0x200, RZ ;  /* 0x0000020008047824 */ /* 0x000fe200078e00ff */
[----:B------:R-:W-:-:S02]  /*11a0*/  LEA.HI R18, R2, R0, RZ, 0x5 ;  /* 0x0000000002127211 */ /* 0x000fc400078f28ff */
[----:B------:R-:W-:Y:S01]  /*11b0*/  LOP3.LUT R3, R5, 0xfffffff8, RZ, 0xc0, !PT ;  /* 0xfffffff805037812 */ /* 0x000fe200078ec0ff */
[----:B------:R-:W-:Y:S01]  /*11c0*/  STL [R1+0x48], R26 ;  /* 0x0000481a01007387 */ /* 0x000fe20000100800 */
[----:B------:R-:W-:Y:S02]  /*11d0*/  SHF.R.S32.HI R0, RZ, 0x1, R11 ;  /* 0x00000001ff007819 */ /* 0x000fe4000001140b */
[----:B------:R-:W-:Y:S01]  /*11e0*/  SHF.R.S32.HI R5, RZ, 0x1, R7 ;  /* 0x00000001ff057819 */ /* 0x000fe20000011407 */
[----:B------:R-:W-:Y:S01]  /*11f0*/  IMAD.IADD R3, R238, 0x1, -R3 ;  /* 0x00000001ee037824 */ /* 0x000fe200078e0a03 */
[C---:B------:R-:W-:Y:S01]  /*1200*/  LOP3.LUT P3, RZ, R0.reuse, 0x2, RZ, 0xc0, !PT ;  /* 0x0000000200ff7812 */ /* 0x040fe2000786c0ff */
[----:B------:R-:W-:Y:S01]  /*1210*/  IMAD.SHL.U32 R0, R0, 0x40, RZ ;  /* 0x0000004000007824 */ /* 0x000fe200078e00ff */
[----:B------:R-:W-:Y:S02]  /*1220*/  SHF.R.S32.HI R2, RZ, 0x1f, R7 ;  /* 0x0000001fff027819 */ /* 0x000fe40000011407 */
[----:B------:R-:W-:-:S02]  /*1230*/  IADD3 R159, R122, 0x18, RZ ;  /* 0x000000187a9f7810 */ /* 0x000fc40007ffe0ff */
[----:B------:R-:W-:Y:S02]  /*1240*/  LEA.HI R7, R2, R5, RZ, 0x2 ;  /* 0x0000000502077211 */ /* 0x000fe400078f10ff */
[----:B------:R-:W-:Y:S02]  /*1250*/  LEA.HI R2, R3, R3, RZ, 0x1 ;  /* 0x0000000303027211 */ /* 0x000fe400078f08ff */
[----:B------:R-:W-:Y:S02]  /*1260*/  LOP3.LUT R0, R0, 0xc0, RZ, 0xc0, !PT ;  /* 0x000000c000007812 */ /* 0x000fe400078ec0ff */
[----:B------:R-:W-:Y:S02]  /*1270*/  LOP3.LUT R11, R7, 0xfffffffc, RZ, 0xc0, !PT ;  /* 0xfffffffc070b7812 */ /* 0x000fe400078ec0ff */
[----:B------:R-:W-:Y:S02]  /*1280*/  LOP3.LUT R8, R2, 0x3fffffe, RZ, 0xc0, !PT ;  /* 0x03fffffe02087812 */ /* 0x000fe400078ec0ff */
[----:B------:R-:W-:Y:S01]  /*1290*/  LOP3.LUT R9, R0, 0x8, R23, 0xf8, !PT ;  /* 0x0000000800097812 */ /* 0x000fe200078ef817 */
[----:B------:R-:W-:Y:S01]  /*12a0*/  IMAD.IADD R11, R5, 0x1, -R11 ;  /* 0x00000001050b7824 */ /* 0x000fe200078e0a0b */
[----:B------:R-:W-:Y:S01]  /*12b0*/  SHF.R.U32.HI R7, RZ, 0x3, R0 ;  /* 0x00000003ff077819 */ /* 0x000fe20000011600 */
[----:B------:R-:W-:Y:S01]  /*12c0*/  IMAD.IADD R8, R3, 0x1, -R8 ;  /* 0x0000000103087824 */ /* 0x000fe200078e0a08 */
[----:B------:R-:W-:-:S02]  /*12d0*/  LOP3.LUT R0, R10, 0xffffff00, RZ, 0xc0, !PT ;  /* 0xffffff000a007812 */ /* 0x000fc400078ec0ff */
[----:B------:R-:W-:Y:S02]  /*12e0*/  LEA.HI R5, R6, R238, RZ, 0x2 ;  /* 0x000000ee06057211 */ /* 0x000fe400078f10ff */
[----:B------:R-:W-:Y:S01]  /*12f0*/  SHF.R.S32.HI R2, RZ, 0x1, R2 ;  /* 0x00000001ff027819 */ /* 0x000fe20000011402 */
[----:B------:R-:W-:Y:S01]  /*1300*/  IMAD.IADD R3, R0, 0x1, R4 ;  /* 0x0000000100037824 */ /* 0x000fe200078e0204 */
[----:B------:R-:W-:Y:S01]  /*1310*/  LOP3.LUT R7, R9, R7, RZ, 0x3c, !PT ;  /* 0x0000000709077212 */ /* 0x000fe200078e3cff */
[----:B------:R-:W-:Y:S01]  /*1320*/  IMAD R16, R13, 0x20, R0 ;  /* 0x000000200d107824 */ /* 0x000fe200078e0200 */
[----:B------:R-:W-:Y:S01]  /*1330*/  LOP3.LUT R0, R5, 0xfffffffc, RZ, 0xc0, !PT ;  /* 0xfffffffc05007812 */ /* 0x000fe200078ec0ff */
[----:B------:R-:W-:Y:S01]  /*1340*/  IMAD R13, R13, 0x20, R3 ;  /* 0x000000200d0d7824 */ /* 0x000fe200078e0203 */
[----:B------:R-:W-:Y:S01]  /*1350*/  LOP3.LUT R5, R2, 0x1, RZ, 0xc0, !PT ;  /* 0x0000000102057812 */ /* 0x000fe200078ec0ff */
[----:B------:R-:W-:Y:S01]  /*1360*/  IMAD R3, R25, 0x2, R4 ;  /* 0x0000000219037824 */ /* 0x000fe200078e0204 */
[----:B------:R-:W-:Y:S01]  /*1370*/  SHF.R.S32.HI R4, RZ, 0x1, R12 ;  /* 0x00000001ff047819 */ /* 0x000fe2000001140c */
[----:B------:R-:W-:Y:S01]  /*1380*/  IMAD.IADD R0, R238, 0x1, -R0 ;  /* 0x00000001ee007824 */ /* 0x000fe200078e0a00 */
[----:B------:R-:W-:Y:S01]  /*1390*/  ISETP.NE.U32.AND P2, PT, R5, 0x1, PT ;  /* 0x000000010500780c */ /* 0x000fe20003f45070 */
[----:B------:R-:W-:Y:S01]  /*13a0*/  IMAD R8, R8, 0x20, R3 ;  /* 0x0000002008087824 */ /* 0x000fe200078e0203 */
[----:B------:R-:W-:Y:S01]  /*13b0*/  LOP3.LUT P1, RZ, R2, 0x2, RZ, 0xc0, !PT ;  /* 0x0000000202ff7812 */ /* 0x000fe2000782c0ff */
[----:B------:R-:W-:Y:S01]  /*13c0*/  IMAD.SHL.U32 R4, R4, 0x40, RZ ;  /* 0x0000004004047824 */ /* 0x000fe200078e00ff */
[C---:B------:R-:W-:Y:S01]  /*13d0*/  LOP3.LUT P0, RZ, R0.reuse, 0x2, RZ, 0xc0, !PT ;  /* 0x0000000200ff7812 */ /* 0x040fe2000780c0ff */
[----:B------:R-:W-:Y:S01]  /*13e0*/  IMAD R3, R19, 0x8, R21 ;  /* 0x0000000813037824 */ /* 0x000fe200078e0215 */
[----:B------:R-:W-:Y:S01]  /*13f0*/  LOP3.LUT P4, RZ, R11, 0x2, RZ, 0xc0, !PT ;  /* 0x000000020bff7812 */ /* 0x000fe2000788c0ff */
[----:B------:R-:W-:Y:S01]  /*1400*/  IMAD.SHL.U32 R5, R0, 0x40, RZ ;  /* 0x0000004000057824 */ /* 0x000fe200078e00ff */
[----:B------:R-:W-:Y:S01]  /*1410*/  LOP3.LUT R31, R4, 0xc0, RZ, 0xc0, !PT ;  /* 0x000000c0041f7812 */ /* 0x000fe200078ec0ff */
[----:B------:R-:W-:Y:S01]  /*1420*/  IMAD.U32 R0, R3, 0x20, R7 ;  /* 0x0000002003007824 */ /* 0x000fe200078e0007 */
[----:B------:R-:W-:Y:S01]  /*1430*/  IADD3 R158, R122, 0x28, RZ ;  /* 0x000000287a9e7810 */ /* 0x000fe20007ffe0ff */
[----:B------:R-:W-:Y:S01]  /*1440*/  IMAD.SHL.U32 R3, R2, 0x40, RZ ;  /* 0x0000004002037824 */ /* 0x000fe200078e00ff */
[----:B------:R-:W-:Y:S01]  /*1450*/  LOP3.LUT R29, R5, 0xc0, RZ, 0xc0, !PT ;  /* 0x000000c0051d7812 */ /* 0x000fe200078ec0ff */
[----:B------:R-:W-:Y:S01]  /*1460*/  IMAD.SHL.U32 R2, R17, 0x80, RZ ;  /* 0x0000008011027824 */ /* 0x000fe200078e00ff */
[----:B------:R-:W-:Y:S01]  /*1470*/  SHF.R.U32.HI R28, RZ, 0x3, R31 ;  /* 0x00000003ff1c7819 */ /* 0x000fe2000001161f */
[----:B------:R-:W-:Y:S01]  /*1480*/  STL [R1+0x40], R31 ;  /* 0x0000401f01007387 */ /* 0x000fe20000100800 */
[----:B------:R-:W-:-:S02]  /*1490*/  LOP3.LUT R5, R31, 0x18, R15, 0xf8, !PT ;  /* 0x000000181f057812 */ /* 0x000fc400078ef80f */
[----:B------:R-:W-:Y:S01]  /*14a0*/  LOP3.LUT R6, R3, 0xc0, RZ, 0xc0, !PT ;  /* 0x000000c003067812 */ /* 0x000fe200078ec0ff */
[----:B------:R-:W-:Y:S01]  /*14b0*/  STL [R1+0x38], R22 ;  /* 0x0000381601007387 */ /* 0x000fe20000100800 */
[----:B------:R-:W-:Y:S02]  /*14c0*/  SHF.R.U32.HI R27, RZ, 0x3, R29 ;  /* 0x00000003ff1b7819 */ /* 0x000fe4000001161d */
[----:B------:R-:W-:Y:S01]  /*14d0*/  LOP3.LUT R4, R29, 0x18, R15, 0xf8, !PT ;  /* 0x000000181d047812 */ /* 0x000fe200078ef80f */
[----:B------:R-:W-:Y:S01]  /*14e0*/  STL [R1+0x30], R29 ;  /* 0x0000301d01007387 */ /* 0x000fe20000100800 */
[----:B------:R-:W-:Y:S02]  /*14f0*/  LOP3.LUT R3, R5, R28, RZ, 0x3c, !PT ;  /* 0x0000001c05037212 */ /* 0x000fe400078e3cff */
[----:B------:R-:W-:Y:S01]  /*1500*/  LOP3.LUT R2, R2, 0xfffff000, RZ, 0xc0, !PT ;  /* 0xfffff00002027812 */ /* 0x000fe200078ec0ff */
[----:B------:R-:W-:Y:S01]  /*1510*/  STL [R1+0x44], R28 ;  /* 0x0000441c01007387 */ /* 0x000fe20000100800 */
[----:B------:R-:W-:Y:S01]  /*1520*/  LEA.HI R5, R6, R6, RZ, 0x1d ;  /* 0x0000000606057211 */ /* 0x000fe200078fe8ff */
[----:B------:R-:W-:Y:S01]  /*1530*/  IMAD.SHL.U32 R6, R11, 0x40, RZ ;  /* 0x000000400b067824 */ /* 0x000fe200078e00ff */
[----:B------:R-:W-:Y:S01]  /*1540*/  LOP3.LUT R4, R4, R27, RZ, 0x3c, !PT ;  /* 0x0000001b04047212 */ /* 0x000fe200078e3cff */
[----:B------:R-:W-:Y:S01]  /*1550*/  STL [R1+0x34], R27 ;  /* 0x0000341b01007387 */ /* 0x000fe20000100800 */
[----:B------:R-:W-:Y:S01]  /*1560*/  IADD3 R11, R3, R26, R2 ;  /* 0x0000001a030b7210 */ /* 0x000fe20007ffe002 */
[----:B------:R-:W-:Y:S01]  /*1570*/  IMAD.SHL.U32 R3, R19, 0x8, RZ ;  /* 0x0000000813037824 */ /* 0x000fe200078e00ff */
[----:B------:R-:W-:Y:S01]  /*1580*/  IADD3 R12, R4, R2, R22 ;  /* 0x00000002040c7210 */ /* 0x000fe20007ffe016 */
[----:B------:R-:W-:Y:S01]  /*1590*/  IMAD.IADD R8, R5, 0x1, R8 ;  /* 0x0000000105087824 */ /* 0x000fe200078e0208 */
[----:B------:R-:W-:Y:S01]  /*15a0*/  LOP3.LUT R2, R6, 0xc0, RZ, 0xc0, !PT ;  /* 0x000000c006027812 */ /* 0x000fe200078ec0ff */
[----:B------:R-:W-:Y:S01]  /*15b0*/  IMAD.SHL.U32 R4, R18, 0x80, RZ ;  /* 0x0000008012047824 */ /* 0x000fe200078e00ff */
[----:B------:R-:W-:Y:S01]  /*15c0*/  LOP3.LUT R5, R29, 0x18, R14, 0xf8, !PT ;  /* 0x000000181d057812 */ /* 0x000fe200078ef80e */
[----:B------:R-:W-:Y:S01]  /*15d0*/  IMAD.SHL.U32 R25, R8, 0x2, RZ ;  /* 0x0000000208197824 */ /* 0x000fe200078e00ff */
[----:B------:R-:W-:-:S02]  /*15e0*/  LOP3.LUT R6, R2, 0x8, R3, 0xf8, !PT ;  /* 0x0000000802067812 */ /* 0x000fc400078ef803 */
[----:B------:R-:W-:Y:S02]  /*15f0*/  SHF.R.U32.HI R3, RZ, 0x3, R2 ;  /* 0x00000003ff037819 */ /* 0x000fe40000011602 */
[----:B------:R-:W-:Y:S01]  /*1600*/  LOP3.LUT R2, R4, 0xfffff000, RZ, 0xc0, !PT ;  /* 0xfffff00004027812 */ /* 0x000fe200078ec0ff */
[----:B------:R-:W-:Y:S01]  /*1610*/  STL [R1+0x14], R25 ;  /* 0x0000141901007387 */ /* 0x000fe20000100800 */
[----:B------:R-:W-:Y:S02]  /*1620*/  LOP3.LUT R5, R5, R27, RZ, 0x3c, !PT ;  /* 0x0000001b05057212 */ /* 0x000fe400078e3cff */
[----:B------:R-:W-:Y:S02]  /*1630*/  LOP3.LUT R7, R31, 0x18, R14, 0xf8, !PT ;  /* 0x000000181f077812 */ /* 0x000fe400078ef80e */
[----:B------:R-:W-:Y:S02]  /*1640*/  IADD3 R10, R5, R2, R22 ;  /* 0x00000002050a7210 */ /* 0x000fe40007ffe016 */
[----:B------:R-:W-:-:S02]  /*1650*/  LOP3.LUT R3, R6, R3, RZ, 0x3c, !PT ;  /* 0x0000000306037212 */ /* 0x000fc400078e3cff */
[----:B------:R-:W-:Y:S02]  /*1660*/  LOP3.LUT R4, R7, R28, RZ, 0x3c, !PT ;  /* 0x0000001c07047212 */ /* 0x000fe400078e3cff */
[C---:B------:R-:W-:Y:S02]  /*1670*/  IADD3 R5, R25.reuse, 0x80, RZ ;  /* 0x0000008019057810 */ /* 0x040fe40007ffe0ff */
[----:B------:R-:W-:Y:S02]  /*1680*/  IADD3 R23, R25, 0x70, RZ ;  /* 0x0000007019177810 */ /* 0x000fe40007ffe0ff */
[----:B------:R-:W-:Y:S02]  /*1690*/  SHF.R.S32.HI R7, RZ, 0x1f, R157 ;  /* 0x0000001fff077819 */ /* 0x000fe4000001149d */
[----:B------:R-:W-:Y:S01]  /*16a0*/  IADD3 R9, R4, R26, R2 ;  /* 0x0000001a04097210 */ /* 0x000fe20007ffe002 */
[----:B------:R-:W-:Y:S01]  /*16b0*/  IMAD.IADD R2, R3, 0x1, R13 ;  /* 0x0000000103027824 */ /* 0x000fe200078e020d */
[----:B------:R-:W-:Y:S01]  /*16c0*/  @P2 IADD3 R23, R5, 0x10, RZ ;  /* 0x0000001005172810 */ /* 0x000fe20007ffe0ff */
[----:B------:R-:W-:Y:S01]  /*16d0*/  IMAD.IADD R3, R3, 0x1, R16 ;  /* 0x0000000103037824 */ /* 0x000fe200078e0210 */
[----:B------:R-:W-:Y:S01]  /*16e0*/  SHF.R.S32.HI R6, RZ, 0x1f, R159 ;  /* 0x0000001fff067819 */ /* 0x000fe2000001149f */
[----:B------:R-:W-:Y:S01]  /*16f0*/  IMAD.MOV.U32 R13, RZ, RZ, 0x20 ;  /* 0x00000020ff0d7424 */ /* 0x000fe200078e00ff */
[----:B------:R-:W-:Y:S01]  /*1700*/  SHF.R.S32.HI R5, RZ, 0x1f, R156 ;  /* 0x0000001fff057819 */ /* 0x000fe2000001149c */
[----:B------:R-:W-:Y:S01]  /*1710*/  STL [R1+0x18], R23 ;  /* 0x0000181701007387 */ /* 0x000fe20000100800 */
[----:B------:R-:W-:-:S02]  /*1720*/  LOP3.LUT R8, R20, 0x7ffffffc, RZ, 0xc0, !PT ;  /* 0x7ffffffc14087812 */ /* 0x000fc400078ec0ff */
[----:B------:R-:W-:Y:S02]  /*1730*/  SHF.L.U64.HI R16, R157, 0x1, R7 ;  /* 0x000000019d107819 */ /* 0x000fe40000010207 */
[----:B------:R-:W-:Y:S02]  /*1740*/  SHF.R.S32.HI R4, RZ, 0x1f, R158 ;  /* 0x0000001fff047819 */ /* 0x000fe4000001149e */
[----:B------:R-:W-:Y:S01]  /*1750*/  SHF.L.U64.HI R7, R159, 0x1, R6 ;  /* 0x000000019f077819 */ /* 0x000fe20000010206 */
[----:B------:R-:W-:Y:S01]  /*1760*/  STL [R1+0x78], R16 ;  /* 0x0000781001007387 */ /* 0x000fe20000100800 */
[----:B------:R-:W-:Y:S01]  /*1770*/  SHF.L.U64.HI R6, R156, 0x1, R5 ;  /* 0x000000019c067819 */ /* 0x000fe20000010205 */
[----:B------:R-:W-:Y:S01]  /*1780*/  IMAD.IADD R5, R32, 0x1, -R8 ;  /* 0x0000000120057824 */ /* 0x000fe200078e0a08 */
[C---:B------:R-:W-:Y:S01]  /*1790*/  IADD3 R245, R246.reuse, 0x20, RZ ;  /* 0x00000020f6f57810 */ /* 0x040fe20007ffe0ff */
[----:B------:R1:W-:Y:S01]  /*17a0*/  STL [R1+0x74], R7 ;  /* 0x0000740701007387 */ /* 0x0003e20000100800 */
[----:B------:R-:W-:Y:S01]  /*17b0*/  IADD3 R248, R246, 0x40, RZ ;  /* 0x00000040f6f87810 */ /* 0x000fe20007ffe0ff */
[----:B------:R-:W-:Y:S01]  /*17c0*/  IMAD.SHL.U32 R252, R5, 0x2, RZ ;  /* 0x0000000205fc7824 */ /* 0x000fe200078e00ff */
[----:B------:R-:W-:Y:S01]  /*17d0*/  SHF.L.U64.HI R4, R158, 0x1, R4 ;  /* 0x000000019e047819 */ /* 0x000fe20000010204 */
[----:B------:R2:W-:Y:S01]  /*17e0*/  STL [R1+0x70], R6 ;  /* 0x0000700601007387 */ /* 0x0005e20000100800 */
[----:B------:R-:W-:Y:S01]  /*17f0*/  IMAD.IADD R5, R30, 0x1, R24 ;  /* 0x000000011e057824 */ /* 0x000fe200078e0218 */
[----:B------:R-:W-:-:S02]  /*1800*/  LEA R188, R0, 0x3c80, 0x1 ;  /* 0x00003c8000bc7811 */ /* 0x000fc400078e08ff */
[----:B------:R3:W-:Y:S01]  /*1810*/  STL [R1+0x6c], R4 ;  /* 0x00006c0401007387 */ /* 0x0007e20000100800 */
[----:B------:R-:W-:Y:S02]  /*1820*/  LEA R0, R12, 0x6080, 0x1 ;  /* 0x000060800c007811 */ /* 0x000fe400078e08ff */
[----:B------:R-:W-:Y:S02]  /*1830*/  IADD3 R193, R188, 0x20, RZ ;  /* 0x00000020bcc17810 */ /* 0x000fe40007ffe0ff */
[----:B------:R-:W-:Y:S02]  /*1840*/  LEA R191, R2, 0x6080, 0x1 ;  /* 0x0000608002bf7811 */ /* 0x000fe400078e08ff */
[----:B------:R-:W-:Y:S02]  /*1850*/  LEA R189, R3, 0x1880, 0x1 ;  /* 0x0000188003bd7811 */ /* 0x000fe400078e08ff */
[----:B------:R-:W-:Y:S02]  /*1860*/  @P3 IADD3 R193, R188, -0x20, RZ ;  /* 0xffffffe0bcc13810 */ /* 0x000fe40007ffe0ff */
[----:B------:R-:W-:-:S02]  /*1870*/  IADD3 R121, R122, 0x8, RZ ;  /* 0x000000087a797810 */ /* 0x000fc40007ffe0ff */
[----:B------:R-:W-:Y:S02]  /*1880*/  SHF.R.S32.HI R247, RZ, 0x1f, R246 ;  /* 0x0000001ffff77819 */ /* 0x000fe400000114f6 */
[C---:B------:R-:W-:Y:S02]  /*1890*/  IADD3 R201, R193.reuse, 0x400, RZ ;  /* 0x00000400c1c97810 */ /* 0x040fe40007ffe0ff */
[----:B-1----:R-:W-:Y:S02]  /*18a0*/  SHF.R.S32.HI R7, RZ, 0x1f, R245 ;  /* 0x0000001fff077819 */ /* 0x002fe400000114f5 */
[C---:B------:R-:W-:Y:S02]  /*18b0*/  IADD3 R200, R193.reuse, 0x800, RZ ;  /* 0x00000800c1c87810 */ /* 0x040fe40007ffe0ff */
[----:B--2---:R-:W-:Y:S01]  /*18c0*/  SHF.R.S32.HI R6, RZ, 0x1f, R248 ;  /* 0x0000001fff067819 */ /* 0x004fe200000114f8 */
[----:B------:R1:W-:Y:S01]  /*18d0*/  STL [R1+0x28], R7 ;  /* 0x0000280701007387 */ /* 0x0003e20000100800 */
[----:B------:R-:W-:-:S02]  /*18e0*/  IADD3 R199, R193, 0xc00, RZ ;  /* 0x00000c00c1c77810 */ /* 0x000fc40007ffe0ff */
[----:B---3--:R-:W-:Y:S01]  /*18f0*/  LOP3.LUT R4, R31, 0x18, R116, 0xf8, !PT ;  /* 0x000000181f047812 */ /* 0x008fe200078ef874 */
[----:B------:R2:W-:Y:S01]  /*1900*/  STL [R1+0x24], R6 ;  /* 0x0000240601007387 */ /* 0x0005e20000100800 */
[C---:B------:R-:W-:Y:S02]  /*1910*/  IADD3 R198, R193.reuse, 0x1000, RZ ;  /* 0x00001000c1c67810 */ /* 0x040fe40007ffe0ff */
[----:B------:R-:W-:Y:S01]  /*1920*/  LOP3.LUT R4, R4, R28, RZ, 0x3c, !PT ;  /* 0x0000001c04047212 */ /* 0x000fe200078e3cff */
[----:B------:R3:W-:Y:S01]  /*1930*/  STL [R1+0x84], R5 ;  /* 0x0000840501007387 */ /* 0x0007e20000100800 */
[C---:B------:R-:W-:Y:S02]  /*1940*/  IADD3 R197, R193.reuse, 0x1400, RZ ;  /* 0x00001400c1c57810 */ /* 0x040fe40007ffe0ff */
[C---:B------:R-:W-:Y:S02]  /*1950*/  IADD3 R196, R193.reuse, 0x1800, RZ ;  /* 0x00001800c1c47810 */ /* 0x040fe40007ffe0ff */
[----:B------:R-:W-:-:S02]  /*1960*/  IADD3 R195, R193, 0x1c00, RZ ;  /* 0x00001c00c1c37810 */ /* 0x000fc40007ffe0ff */
[----:B------:R-:W-:Y:S02]  /*1970*/  IADD3 R194, R193, 0x2000, RZ ;  /* 0x00002000c1c27810 */ /* 0x000fe40007ffe0ff */
[----:B-1----:R-:W-:Y:S02]  /*1980*/  SHF.R.S32.HI R7, RZ, 0x3, R15 ;  /* 0x00000003ff077819 */ /* 0x002fe4000001140f */
[----:B--2---:R-:W-:-:S03]  /*1990*/  LOP3.LUT R6, R29, 0x8, R116, 0xf8, !PT ;  /* 0x000000081d067812 */ /* 0x004fc600078ef874 */
[----:B------:R1:W-:Y:S01]  /*19a0*/  STL [R1+0x50], R7 ;  /* 0x0000500701007387 */ /* 0x0003e20000100800 */
[----:B---3--:R-:W-:Y:S02]  /*19b0*/  LOP3.LUT R5, R29, 0x18, R116, 0xf8, !PT ;  /* 0x000000181d057812 */ /* 0x008fe400078ef874 */
[-C--:B------:R-:W-:Y:S02]  /*19c0*/  LOP3.LUT R6, R6, R27.reuse, RZ, 0x3c, !PT ;  /* 0x0000001b06067212 */ /* 0x080fe400078e3cff */
[----:B------:R-:W-:Y:S01]  /*19d0*/  LOP3.LUT R8, R5, R27, RZ, 0x3c, !PT ;  /* 0x0000001b05087212 */ /* 0x000fe200078e3cff */
[----:B------:R-:W-:Y:S01]  /*19e0*/  IMAD.IADD R5, R26, 0x1, R4 ;  /* 0x000000011a057824 */ /* 0x000fe200078e0204 */
[----:B------:R-:W-:Y:S01]  /*19f0*/  SEL R4, R13, 0xffffffe0, !P4 ;  /* 0xffffffe00d047807 */ /* 0x000fe20006000000 */
[C---:B------:R-:W-:Y:S02]  /*1a00*/  IMAD.IADD R6, R22.reuse, 0x1, R6 ;  /* 0x0000000116067824 */ /* 0x040fe400078e0206 */
[----:B------:R-:W-:Y:S01]  /*1a10*/  IMAD.IADD R8, R22, 0x1, R8 ;  /* 0x0000000116087824 */ /* 0x000fe200078e0208 */
[----:B------:R-:W-:Y:S01]  /*1a20*/  LEA R5, R5, 0x6080, 0x1 ;  /* 0x0000608005057811 */ /* 0x000fe200078e08ff */
[----:B------:R-:W-:Y:S01]  /*1a30*/  IMAD.IADD R192, R191, 0x1, R4 ;  /* 0x00000001bfc07824 */ /* 0x000fe200078e0204 */
[----:B------:R-:W-:Y:S01]  /*1a40*/  LEA R229, R6, 0x1880, 0x1 ;  /* 0x0000188006e57811 */ /* 0x000fe200078e08ff */
[----:B------:R-:W-:-:S03]  /*1a50*/  IMAD.IADD R190, R4, 0x1, R189 ;  /* 0x0000000104be7824 */ /* 0x000fc600078e02bd */
[C---:B------:R-:W-:Y:S02]  /*1a60*/  IADD3 R230, R229.reuse, 0x20, RZ ;  /* 0x00000020e5e67810 */ /* 0x040fe40007ffe0ff */
[----:B------:R-:W-:Y:S02]  /*1a70*/  @P0 IADD3 R230, R229, -0x20, RZ ;  /* 0xffffffe0e5e60810 */ /* 0x000fe40007ffe0ff */
[----:B-1----:R-:W-:-:S05]  /*1a80*/  SHF.R.S32.HI R7, RZ, 0x3, R14 ;  /* 0x00000003ff077819 */ /* 0x002fca000001140e */
[----:B------:R1:W-:Y:S04]  /*1a90*/  STL [R1+0x4c], R7 ;  /* 0x00004c0701007387 */ /* 0x0003e80000100800 */
[----:B------:R2:W-:Y:S04]  /*1aa0*/  STL [R1+0x68], R5 ;  /* 0x0000680501007387 */ /* 0x0005e80000100800 */
[----:B------:R3:W-:Y:S01]  /*1ab0*/  STL [R1+0x64], R0 ;  /* 0x0000640001007387 */ /* 0x0007e20000100800 */
[----:B-1----:R-:W-:Y:S02]  /*1ac0*/  SEL R7, R13, 0xffffffe0, !P1 ;  /* 0xffffffe00d077807 */ /* 0x002fe40004800000 */
[----:B--2---:R-:W-:-:S02]  /*1ad0*/  LEA R5, R11, 0x6080, 0x1 ;  /* 0x000060800b057811 */ /* 0x004fc400078e08ff */
[----:B---3--:R-:W-:-:S03]  /*1ae0*/  LEA R0, R10, 0x6080, 0x1 ;  /* 0x000060800a007811 */ /* 0x008fc600078e08ff */
[----:B------:R1:W-:Y:S04]  /*1af0*/  STL [R1+0x60], R5 ;  /* 0x0000600501007387 */ /* 0x0003e80000100800 */
[----:B------:R2:W-:Y:S01]  /*1b00*/  STL [R1+0x5c], R0 ;  /* 0x00005c0001007387 */ /* 0x0005e20000100800 */
[----:B-1----:R-:W-:Y:S02]  /*1b10*/  LEA R5, R9, 0x6080, 0x1 ;  /* 0x0000608009057811 */ /* 0x002fe400078e08ff */
[----:B--2---:R-:W-:-:S03]  /*1b20*/  LEA R0, R8, 0x6080, 0x1 ;  /* 0x0000608008007811 */ /* 0x004fc600078e08ff */
[----:B------:R-:W-:Y:S04]  /*1b30*/  STL [R1+0x58], R5 ;  /* 0x0000580501007387 */ /* 0x000fe80000100800 */
[----:B------:R1:W-:Y:S02]  /*1b40*/  STL [R1+0x54], R0 ;  /* 0x0000540001007387 */ /* 0x0003e40000100800 */
[----:B-1----:R-:W-:-:S05]  /*1b50*/  IMAD.IADD R0, R25, 0x1, R7 ;  /* 0x0000000119007824 */ /* 0x002fca00078e0207 */
[----:B------:R1:W-:Y:S02]  /*1b60*/  STL [R1+0x20], R0 ;  /* 0x0000200001007387 */ /* 0x0003e40000100800 */
[----:B-1----:R-:W-:-:S05]  /*1b70*/  IMAD.IADD R0, R7, 0x1, R23 ;  /* 0x0000000107007824 */ /* 0x002fca00078e0217 */
[----:B------:R1:W-:Y:S02]  /*1b80*/  STL [R1+0x1c], R0 ;  /* 0x00001c0001007387 */ /* 0x0003e40000100800 */
.L_x_331:
[----:B-1----:R-:W2:Y:S01]  /*1b90*/  LDL R0, [R1+0xc] ;  /* 0x00000c0001007983 */ /* 0x002ea20000100800 */
[----:B------:R-:W-:Y:S01]  /*1ba0*/  IMAD.MOV.U32 R13, RZ, RZ, 0x4 ;  /* 0x00000004ff0d7424 */ /* 0x000fe200078e00ff */
[----:B------:R-:W-:Y:S02]  /*1bb0*/  ISETP.NE.U32.AND P4, PT, RZ, c[0x0][0x360], PT ;  /* 0x0000d800ff007a0c */ /* 0x000fe40003f85070 */
[----:B------:R-:W-:Y:S01]  /*1bc0*/  ISETP.NE.U32.AND P0, PT, RZ, c[0x0][0x370], PT ;  /* 0x0000dc00ff007a0c */ /* 0x000fe20003f05070 */
[----:B------:R-:W3:Y:S01]  /*1bd0*/  LDL R9, [R1+0x8] ;  /* 0x0000080001097983 */ /* 0x000ee20000100800 */
[----:B------:R-:W-:Y:S01]  /*1be0*/  ISETP.NE.AND.EX P4, PT, RZ, c[0x0][0x364], PT, P4 ;  /* 0x0000d900ff007a0c */ /* 0x000fe20003f85340 */
[----:B--2---:R-:W-:-:S05]  /*1bf0*/  IMAD.WIDE R2, R0, R13, c[0x0][0x588] ;  /* 0x0001620000027625 */ /* 0x004fca00078e020d */
[----:B------:R-:W2:Y:S01]  /*1c00*/  LDG.E R249, [R2.64] ;  /* 0x0000000602f97981 */ /* 0x000ea2000c1e1900 */
[----:B------:R-:W-:Y:S01]  /*1c10*/  ISETP.NE.AND.EX P2, PT, RZ, c[0x0][0x374], PT, P0 ;  /* 0x0000dd00ff007a0c */ /* 0x000fe20003f45300 */
[----:B------:R-:W-:Y:S01]  /*1c20*/  CS2R R146, SRZ ;  /* 0x0000000000927805 */ /* 0x000fe2000001ff00 */
[----:B------:R-:W-:Y:S02]  /*1c30*/  ISETP.NE.U32.AND P3, PT, RZ, c[0x0][0x348], PT ;  /* 0x0000d200ff007a0c */ /* 0x000fe40003f65070 */
[----:B------:R-:W-:Y:S02]  /*1c40*/  ISETP.NE.U32.AND P5, PT, RZ, c[0x0][0x358], PT ;  /* 0x0000d600ff007a0c */ /* 0x000fe40003fa5070 */
[----:B------:R-:W-:Y:S02]  /*1c50*/  ISETP.NE.AND.EX P3, PT, RZ, c[0x0][0x34c], PT, P3 ;  /* 0x0000d300ff007a0c */ /* 0x000fe40003f65330 */
[----:B------:R-:W-:Y:S01]  /*1c60*/  ISETP.NE.AND.EX P5, PT, RZ, c[0x0][0x35c], PT, P5 ;  /* 0x0000d700ff007a0c */ /* 0x000fe20003fa5350 */
[----:B------:R-:W-:-:S02]  /*1c70*/  IMAD.MOV.U32 R145, RZ, RZ, RZ ;  /* 0x000000ffff917224 */ /* 0x000fc400078e00ff */
[----:B------:R-:W-:Y:S01]  /*1c80*/  IMAD.MOV.U32 R12, RZ, RZ, RZ ;  /* 0x000000ffff0c7224 */ /* 0x000fe200078e00ff */
[----:B--2---:R-:W-:Y:S02]  /*1c90*/  SHF.R.S32.HI R16, RZ, 0x1f, R249 ;  /* 0x0000001fff107819 */ /* 0x004fe400000114f9 */
[C---:B------:R-:W-:Y:S02]  /*1ca0*/  @P4 LEA R2, P0, R249.reuse, c[0x0][0x360], 0x2 ;  /* 0x0000d800f9024a11 */ /* 0x040fe400078010ff */
[C---:B------:R-:W-:Y:S02]  /*1cb0*/  @P2 LEA R4, P1, R249.reuse, c[0x0][0x370], 0x2 ;  /* 0x0000dc00f9042a11 */ /* 0x040fe400078210ff */
[C-C-:B------:R-:W-:Y:S02]  /*1cc0*/  @P4 LEA.HI.X R3, R249.reuse, c[0x0][0x364], R16.reuse, 0x2, P0 ;  /* 0x0000d900f9034a11 */ /* 0x140fe400000f1410 */
[----:B------:R-:W-:Y:S02]  /*1cd0*/  ISETP.NE.U32.AND P0, PT, RZ, c[0x0][0x350], PT ;  /* 0x0000d400ff007a0c */ /* 0x000fe40003f05070 */
[----:B------:R-:W-:Y:S01]  /*1ce0*/  @P2 LEA.HI.X R5, R249, c[0x0][0x374], R16, 0x2, P1 ;  /* 0x0000dd00f9052a11 */ /* 0x000fe200008f1410 */
[----:B------:R1:W5:Y:S01]  /*1cf0*/  @P4 LDG.E R148, [R2.64] ;  /* 0x0000000602944981 */ /* 0x000362000c1e1900 */
[----:B------:R-:W-:-:S03]  /*1d00*/  ISETP.NE.AND.EX P6, PT, RZ, c[0x0][0x354], PT, P0 ;  /* 0x0000d500ff007a0c */ /* 0x000fc60003fc5300 */
[----:B------:R2:W5:Y:S01]  /*1d10*/  @P2 LDG.E R147, [R4.64] ;  /* 0x0000000604932981 */ /* 0x000562000c1e1900 */
[----:B------:R-:W-:-:S04]  /*1d20*/  LEA R6, P2, R249, c[0x0][0x348], 0x2 ;  /* 0x0000d200f9067a11 */ /* 0x000fc800078410ff */
[----:B------:R-:W-:-:S05]  /*1d30*/  LEA.HI.X R7, R249, c[0x0][0x34c], R16, 0x2, P2 ;  /* 0x0000d300f9077a11 */ /* 0x000fca00010f1410 */
[----:B------:R4:W5:Y:S01]  /*1d40*/  @P3 LDG.E R145, [R6.64] ;  /* 0x0000000606913981 */ /* 0x000962000c1e1900 */
[C---:B-1----:R-:W-:Y:S02]  /*1d50*/  LEA R2, P0, R249.reuse, c[0x0][0x358], 0x2 ;  /* 0x0000d600f9027a11 */ /* 0x042fe400078010ff */
[C---:B--2---:R-:W-:Y:S02]  /*1d60*/  LEA R4, P1, R249.reuse, c[0x0][0x350], 0x2 ;  /* 0x0000d400f9047a11 */ /* 0x044fe400078210ff */
[C-C-:B------:R-:W-:Y:S02]  /*1d70*/  LEA.HI.X R3, R249.reuse, c[0x0][0x35c], R16.reuse, 0x2, P0 ;  /* 0x0000d700f9037a11 */ /* 0x140fe400000f1410 */
[----:B------:R-:W-:-:S03]  /*1d80*/  LEA.HI.X R5, R249, c[0x0][0x354], R16, 0x2, P1 ;  /* 0x0000d500f9057a11 */ /* 0x000fc600008f1410 */
[----:B------:R4:W5:Y:S04]  /*1d90*/  @P5 LDG.E R12, [R2.64] ;  /* 0x00000006020c5981 */ /* 0x000968000c1e1900 */
[----:B------:R4:W5:Y:S04]  /*1da0*/  @P6 LDG.E R146, [R4.64] ;  /* 0x0000000604926981 */ /* 0x000968000c1e1900 */
[----:B------:R4:W-:Y:S01]  /*1db0*/  STL [R1+0x10], R16 ;  /* 0x0000101001007387 */ /* 0x0009e20000100800 */
[----:B------:R-:W-:Y:S01]  /*1dc0*/  YIELD ;  /* 0x0000000000007946 */ /* 0x000fe20003800000 */
[----:B------:R-:W-:-:S02]  /*1dd0*/  P2R R15, PR, RZ, 0x40 ;  /* 0x00000040ff0f7803 */ /* 0x000fc40000000000 */
[----:B---3--:R-:W-:Y:S01]  /*1de0*/  LOP3.LUT R251, R9, 0xffff, RZ, 0xc0, !PT ;  /* 0x0000ffff09fb7812 */ /* 0x008fe200078ec0ff */
[----:B------:R-:W-:Y:S05]  /*1df0*/  @P4 BRA `(.L_x_172) ;  /* 0x0000005000004947 */ /* 0x000fea0003800000 */
[----:B-----5:R-:W-:Y:S01]  /*1e00*/  MOV R148, c[0x0][0x168] ;  /* 0x00005a0000947a02 */ /* 0x020fe20000000f00 */
[----:B------:R-:W-:Y:S05]  /*1e10*/  @!P3 BRA `(.L_x_172) ;  /* 0x000000300000b947 */ /* 0x000fea0003800000 */
[----:B------:R-:W2:Y:S04]  /*1e20*/  LDG.E R8, [R6.64] ;  /* 0x0000000606087981 */ /* 0x000ea8000c1e1900 */
[----:B------:R-:W2:Y:S02]  /*1e30*/  LDG.E R0, [R6.64+0x4] ;  /* 0x0000040606007981 */ /* 0x000ea4000c1e1900 */
[----:B--2---:R-:W-:Y:S02]  /*1e40*/  IADD3 R148, -R8, R0, RZ ;  /* 0x0000000008947210 */ /* 0x004fe40007ffe1ff */
.L_x_172:
[----:B------:R-:W-:-:S04]  /*1e50*/  ISETP.NE.U32.AND P0, PT, RZ, c[0x0][0x368], PT ;  /* 0x0000da00ff007a0c */ /* 0x000fc80003f05070 */
[----:B------:R-:W-:-:S13]  /*1e60*/  ISETP.NE.AND.EX P0, PT, RZ, c[0x0][0x36c], PT, P0 ;  /* 0x0000db00ff007a0c */ /* 0x000fda0003f05300 */
[----:B------:R-:W-:Y:S05]  /*1e70*/  @!P0 BRA `(.L_x_173) ;  /* 0x0000004000008947 */ /* 0x000fea0003800000 */
[----:B----4-:R-:W-:-:S04]  /*1e80*/  LEA R4, P0, R249, c[0x0][0x368], 0x2 ;  /* 0x0000da00f9047a11 */ /* 0x010fc800078010ff */
[----:B------:R-:W-:-:S05]  /*1e90*/  LEA.HI.X R5, R249, c[0x0][0x36c], R16, 0x2, P0 ;  /* 0x0000db00f9057a11 */ /* 0x000fca00000f1410 */
[----:B------:R1:W5:Y:S01]  /*1ea0*/  LDG.E R7, [R4.64] ;  /* 0x0000000604077981 */ /* 0x000362000c1e1900 */
[----:B------:R-:W-:Y:S05]  /*1eb0*/  BRA `(.L_x_174) ;  /* 0x0000005000007947 */ /* 0x000fea0003800000 */
.L_x_173:
[----:B----4-:R-:W-:Y:S01]  /*1ec0*/  MOV R7, c[0x0][0x1d0] ;  /* 0x0000740000077a02 */ /* 0x010fe20000000f00 */
[----:B------:R-:W-:Y:S05]  /*1ed0*/  @!P6 BRA `(.L_x_174) ;  /* 0x000000300000e947 */ /* 0x000fea0003800000 */
[----:B------:R-:W2:Y:S04]  /*1ee0*/  LDG.E R7, [R4.64] ;  /* 0x0000000604077981 */ /* 0x000ea8000c1e1900 */
[----:B------:R-:W2:Y:S02]  /*1ef0*/  LDG.E R0, [R4.64+0x4] ;  /* 0x0000040604007981 */ /* 0x000ea4000c1e1900 */
[----:B--2---:R-:W-:Y:S02]  /*1f00*/  IADD3 R7, -R7, R0, RZ ;  /* 0x0000000007077210 */ /* 0x004fe40007ffe1ff */
.L_x_174:
[----:B-1----:R1:W2:Y:S04]  /*1f10*/  @P5 LDG.E R5, [R2.64] ;  /* 0x0000000602055981 */ /* 0x0022a8000c1e1900 */
[----:B------:R1:W2:Y:S01]  /*1f20*/  @P5 LDG.E R4, [R2.64+0x4] ;  /* 0x0000040602045981 */ /* 0x0002a2000c1e1900 */
[----:B------:R-:W-:Y:S01]  /*1f30*/  ISETP.NE.U32.AND P0, PT, RZ, c[0x0][0x378], PT ;  /* 0x0000de00ff007a0c */ /* 0x000fe20003f05070 */
[----:B-----5:R-:W-:-:S03]  /*1f40*/  IMAD.MOV.U32 R135, RZ, RZ, R7 ;  /* 0x000000ffff877224 */ /* 0x020fc600078e0007 */
[----:B------:R-:W-:Y:S01]  /*1f50*/  ISETP.NE.AND.EX P1, PT, RZ, c[0x0][0x37c], PT, P0 ;  /* 0x0000df00ff007a0c */ /* 0x000fe20003f25300 */
[----:B------:R-:W-:-:S12]  /*1f60*/  IMAD.MOV.U32 R0, RZ, RZ, c[0x0][0x228] ;  /* 0x00008a00ff007624 */ /* 0x000fd800078e00ff */
[----:B-1----:R-:W-:-:S04]  /*1f70*/  @P1 LEA R2, P0, R249, c[0x0][0x378], 0x2 ;  /* 0x0000de00f9021a11 */ /* 0x002fc800078010ff */
[----:B------:R-:W-:-:S05]  /*1f80*/  @P1 LEA.HI.X R3, R249, c[0x0][0x37c], R16, 0x2, P0 ;  /* 0x0000df00f9031a11 */ /* 0x000fca00000f1410 */
[----:B------:R1:W5:Y:S01]  /*1f90*/  @P1 LDG.E R135, [R2.64] ;  /* 0x0000000602871981 */ /* 0x000362000c1e1900 */
[----:B------:R-:W-:Y:S01]  /*1fa0*/  IMAD.IADD R6, R7, 0x1, -R147 ;  /* 0x0000000107067824 */ /* 0x000fe200078e0a93 */
[----:B------:R-:W-:Y:S01]  /*1fb0*/  BSSY B0, `(.L_x_175) ;  /* 0x0000030000007945 */ /* 0x000fe20003800000 */
[C---:B-1----:R-:W-:Y:S02]  /*1fc0*/  LOP3.LUT R2, R9.reuse, 0xff000000, RZ, 0xc0, !PT ;  /* 0xff00000009027812 */ /* 0x042fe400078ec0ff */
[----:B------:R-:W-:Y:S01]  /*1fd0*/  LOP3.LUT R3, R9, 0xff0000, RZ, 0xc0, !PT ;  /* 0x00ff000009037812 */ /* 0x000fe200078ec0ff */
[----:B--2---:R-:W-:Y:S01]  /*1fe0*/  @P5 IMAD.IADD R0, R4, 0x1, -R5 ;  /* 0x0000000104005824 */ /* 0x004fe200078e0a05 */
[----:B------:R-:W-:-:S03]  /*1ff0*/  SHF.R.U32.HI R4, RZ, 0x8, R2 ;  /* 0x00000008ff047819 */ /* 0x000fc60000011602 */
[----:B------:R-:W-:Y:S01]  /*2000*/  IMAD.IADD R154, R6, 0x1, R0 ;  /* 0x00000001069a7824 */ /* 0x000fe200078e0200 */
[----:B------:R-:W-:-:S04]  /*2010*/  LEA.HI R4, R3, R4, RZ, 0x10 ;  /* 0x0000000403047211 */ /* 0x000fc800078f80ff */
[----:B------:R-:W-:Y:S02]  /*2020*/  SHF.R.U32.HI R5, RZ, 0x10, R4 ;  /* 0x00000010ff057819 */ /* 0x000fe40000011604 */
[----:B------:R-:W-:Y:S02]  /*2030*/  LOP3.LUT R14, R4, 0xff, RZ, 0xc0, !PT ;  /* 0x000000ff040e7812 */ /* 0x000fe400078ec0ff */
[C---:B------:R-:W-:Y:S01]  /*2040*/  IADD3 R2, R154.reuse, 0x2f, RZ ;  /* 0x0000002f9a027810 */ /* 0x040fe20007ffe0ff */
[----:B------:R1:W-:Y:S01]  /*2050*/  STL [R1+0x8], R5 ;  /* 0x0000080501007387 */ /* 0x0003e20000100800 */
[----:B------:R-:W-:Y:S02]  /*2060*/  ISETP.GE.AND P0, PT, R154, 0x1, PT ;  /* 0x000000019a00780c */ /* 0x000fe40003f06270 */
[----:B------:R-:W-:Y:S01]  /*2070*/  ISETP.NE.AND P1, PT, R5, RZ, PT ;  /* 0x000000ff0500720c */ /* 0x000fe20003f25270 */
[----:B------:R1:W-:Y:S01]  /*2080*/  STL [R1+0x3c], R14 ;  /* 0x00003c0e01007387 */ /* 0x0003e20000100800 */
[----:B------:R-:W-:-:S02]  /*2090*/  IMAD.HI R2, R2, 0x2aaaaaab, RZ ;  /* 0x2aaaaaab02027827 */ /* 0x000fc400078e02ff */
[----:B------:R-:W-:-:S03]  /*20a0*/  SEL R134, R5, c[0x0][0x338], P1 ;  /* 0x0000ce0005867a07 */ /* 0x000fc60000800000 */
[----:B------:R-:W-:-:S04]  /*20b0*/  SHF.R.U32.HI R3, RZ, 0x1f, R2 ;  /* 0x0000001fff037819 */ /* 0x000fc80000011602 */
[----:B------:R-:W-:Y:S01]  /*20c0*/  LEA.HI.SX32 R144, R2, R3, 0x1d ;  /* 0x0000000302907211 */ /* 0x000fe200078feaff */
[----:B------:R-:W-:Y:S01]  /*20d0*/  IMAD.MOV.U32 R2, RZ, RZ, RZ ;  /* 0x000000ffff027224 */ /* 0x000fe200078e00ff */
[----:B------:R-:W-:Y:S05]  /*20e0*/  @!P0 BRA `(.L_x_176) ;  /* 0x000001c000008947 */ /* 0x000fea0003800000 */
[----:B------:R-:W-:Y:S02]  /*20f0*/  IABS R3, R134 ;  /* 0x0000008600037213 */ /* 0x000fe40000000000 */
[----:B------:R-:W-:Y:S02]  /*2100*/  IADD3 R8, R144, -0x1, R134 ;  /* 0xffffffff90087810 */ /* 0x000fe40007ffe086 */
[----:B------:R-:W2:Y:S02]  /*2110*/  I2F.RP R2, R3 ;  /* 0x0000000300027306 */ /* 0x000ea40000209400 */
[----:B------:R-:W-:-:S06]  /*2120*/  IABS R11, R8 ;  /* 0x00000008000b7213 */ /* 0x000fcc0000000000 */
[----:B--2---:R-:W2:Y:S02]  /*2130*/  MUFU.RCP R2, R2 ;  /* 0x0000000200027308 */ /* 0x004ea40000001000 */
[----:B--2---:R-:W-:-:S06]  /*2140*/  IADD3 R2, R2, 0xffffffe, RZ ;  /* 0x0ffffffe02027810 */ /* 0x004fcc0007ffe0ff */
[----:B-1----:R-:W1:Y:S02]  /*2150*/  F2I.FTZ.U32.TRUNC.NTZ R5, R2 ;  /* 0x0000000200057305 */ /* 0x002e64000021f000 */
[----:B-1----:R-:W-:-:S04]  /*2160*/  IMAD.MOV R2, RZ, RZ, -R5 ;  /* 0x000000ffff027224 */ /* 0x002fc800078e0a05 */
[----:B------:R-:W-:Y:S01]  /*2170*/  IMAD.MOV.U32 R4, RZ, RZ, R2 ;  /* 0x000000ffff047224 */ /* 0x000fe200078e0002 */
[----:B------:R-:W-:-:S03]  /*2180*/  IABS R2, R134 ;  /* 0x0000008600027213 */ /* 0x000fc60000000000 */
[----:B------:R-:W-:Y:S02]  /*2190*/  IMAD R9, R4, R3, RZ ;  /* 0x0000000304097224 */ /* 0x000fe400078e02ff */
[----:B------:R-:W-:Y:S02]  /*21a0*/  IMAD.MOV.U32 R4, RZ, RZ, RZ ;  /* 0x000000ffff047224 */ /* 0x000fe400078e00ff */
        /* <DEDUP_REMOVED lines=16> */
.L_x_176:
[----:B------:R-:W-:Y:S05]  /*22b0*/  BSYNC B0 ;  /* 0x0000000000007941 */ /* 0x000fea0003800000 */
.L_x_175:
[----:B------:R-:W-:Y:S01]  /*22c0*/  IMAD R3, R14, R2, RZ ;  /* 0x000000020e037224 */ /* 0x000fe200078e02ff */
[----:B------:R-:W-:-:S03]  /*22d0*/  SHF.R.S32.HI R117, RZ, 0x1f, R116 ;  /* 0x0000001fff757819 */ /* 0x000fc60000011474 */
[C---:B------:R-:W-:Y:S02]  /*22e0*/  IMAD.IADD R2, R3.reuse, 0x1, R2 ;  /* 0x0000000103027824 */ /* 0x040fe400078e0202 */
[----:B------:R-:W-:-:S03]  /*22f0*/  IMAD R3, R3, 0x30, -R6 ;  /* 0x0000003003037824 */ /* 0x000fc600078e0a06 */
[----:B------:R-:W-:Y:S02]  /*2300*/  IMNMX R2, R144, R2, PT ;  /* 0x0000000290027217 */ /* 0x000fe40003800200 */
[----:B------:R-:W-:-:S03]  /*2310*/  IMNMX R3, RZ, R3, !PT ;  /* 0x00000003ff037217 */ /* 0x000fc60007800200 */
[----:B------:R-:W-:Y:S02]  /*2320*/  IMAD R2, R2, 0x30, -R6 ;  /* 0x0000003002027824 */ /* 0x000fe400078e0a06 */
[----:B-1----:R-:W-:-:S03]  /*2330*/  IMAD.WIDE.U32 R4, R3, -0x55555555, RZ ;  /* 0xaaaaaaab03047825 */ /* 0x002fc600078e00ff */
[----:B------:R-:W-:Y:S02]  /*2340*/  IMNMX R2, R2, R0, PT ;  /* 0x0000000002027217 */ /* 0x000fe40003800200 */
[----:B------:R-:W-:Y:S02]  /*2350*/  SHF.R.U32.HI R129, RZ, 0x5, R5 ;  /* 0x00000005ff817819 */ /* 0x000fe40000011605 */
[----:B------:R-:W-:-:S13]  /*2360*/  ISETP.GT.AND P0, PT, R2, R3, PT ;  /* 0x000000030200720c */ /* 0x000fda0003f04270 */
[----:B------:R-:W-:Y:S01]  /*2370*/  @P0 IADD3 R3, R2, 0x2f, RZ ;  /* 0x0000002f02030810 */ /* 0x000fe20007ffe0ff */
[----:B------:R-:W-:-:S04]  /*2380*/  IMAD.MOV.U32 R2, RZ, RZ, R129 ;  /* 0x000000ffff027224 */ /* 0x000fc800078e0081 */
[----:B------:R-:W-:-:S05]  /*2390*/  @P0 IMAD.HI R3, R3, 0x2aaaaaab, RZ ;  /* 0x2aaaaaab03030827 */ /* 0x000fca00078e02ff */
[----:B------:R-:W-:-:S04]  /*23a0*/  @P0 SHF.R.U32.HI R4, RZ, 0x1f, R3 ;  /* 0x0000001fff040819 */ /* 0x000fc80000011603 */
[----:B------:R-:W-:-:S04]  /*23b0*/  @P0 LEA.HI.SX32 R2, R3, R4, 0x1d ;  /* 0x0000000403020211 */ /* 0x000fc800078feaff */
[----:B------:R-:W-:-:S13]  /*23c0*/  ISETP.GT.AND P0, PT, R2, R129, PT ;  /* 0x000000810200720c */ /* 0x000fda0003f04270 */
[----:B------:R-:W-:Y:S05]  /*23d0*/  @!P0 BRA `(.L_x_177) ;  /* 0x0000500000008947 */ /* 0x000fea0003800000 */
[----:B------:R-:W-:-:S04]  /*23e0*/  ISETP.NE.U32.AND P0, PT, RZ, c[0x0][0x340], PT ;  /* 0x0000d000ff007a0c */ /* 0x000fc80003f05070 */
[----:B------:R-:W-:-:S13]  /*23f0*/  ISETP.NE.AND.EX P3, PT, RZ, c[0x0][0x344], PT, P0 ;  /* 0x0000d100ff007a0c */ /* 0x000fda0003f65300 */
[----:B------:R-:W-:-:S05]  /*2400*/  @P3 IMAD.WIDE R4, R249, R13, c[0x0][0x340] ;  /* 0x0000d000f9043625 */ /* 0x000fca00078e020d */
[----:B------:R1:W2:Y:S01]  /*2410*/  @P3 LDG.E R11, [R4.64] ;  /* 0x00000006040b3981 */ /* 0x0002a2000c1e1900 */
[----:B------:R-:W-:Y:S01]  /*2420*/  SHF.R.S32.HI R3, RZ, 0x1f, R12 ;  /* 0x0000001fff037819 */ /* 0x000fe2000001140c */
[----:B------:R-:W-:Y:S01]  /*2430*/  IMAD.MOV.U32 R136, RZ, RZ, 0x30 ;  /* 0x00000030ff887424 */ /* 0x000fe200078e00ff */
[----:B------:R-:W-:Y:S01]  /*2440*/  IADD3 R128, P0, R238, R12, RZ ;  /* 0x0000000cee807210 */ /* 0x000fe20007f1e0ff */
[----:B------:R-:W-:Y:S01]  /*2450*/  IMAD.IADD R10, R7, 0x1, R146 ;  /* 0x00000001070a7824 */ /* 0x000fe200078e0292 */
[----:B------:R-:W-:Y:S01]  /*2460*/  IADD3 R30, R2, -0x1, RZ ;  /* 0xffffffff021e7810 */ /* 0x000fe20007ffe0ff */
[----:B------:R-:W-:Y:S01]  /*2470*/  IMAD R153, R136, c[0x0][0x23c], RZ ;  /* 0x00008f0088997a24 */ /* 0x000fe200078e02ff */
[----:B------:R-:W-:Y:S01]  /*2480*/  LEA.HI.X.SX32 R131, R238, R3, 0x1, P0 ;  /* 0x00000003ee837211 */ /* 0x000fe200000f0eff */
[----:B------:R-:W-:Y:S01]  /*2490*/  IMAD.WIDE.U32 R142, R136, c[0x0][0x238], RZ ;  /* 0x00008e00888e7a25 */ /* 0x000fe200078e00ff */
[----:B------:R-:W-:Y:S02]  /*24a0*/  SEL R13, R16, RZ, !P5 ;  /* 0x000000ff100d7207 */ /* 0x000fe40006800000 */
[----:B------:R-:W-:Y:S01]  /*24b0*/  SEL R14, R249, RZ, !P5 ;  /* 0x000000fff90e7207 */ /* 0x000fe20006800000 */
[----:B------:R-:W-:Y:S01]  /*24c0*/  IMAD R3, R131, c[0x0][0x238], RZ ;  /* 0x00008e0083037a24 */ /* 0x000fe200078e02ff */
[----:B------:R-:W-:Y:S01]  /*24d0*/  ISETP.GE.AND P6, PT, R246, c[0x0][0x1d4], PT ;  /* 0x00007500f6007a0c */ /* 0x000fe20003fc6270 */
[----:B------:R-:W-:Y:S01]  /*24e0*/  IMAD.IADD R153, R143, 0x1, R153 ;  /* 0x000000018f997824 */ /* 0x000fe200078e0299 */
[----:B------:R-:W-:Y:S01]  /*24f0*/  ISETP.GE.AND P5, PT, R245, c[0x0][0x1d4], PT ;  /* 0x00007500f5007a0c */ /* 0x000fe20003fa6270 */
[----:B------:R-:W-:Y:S01]  /*2500*/  IMAD R3, R128, c[0x0][0x23c], R3 ;  /* 0x00008f0080037a24 */ /* 0x000fe200078e0203 */
[----:B------:R-:W-:Y:S01]  /*2510*/  ISETP.GE.AND P4, PT, R248, c[0x0][0x1d4], PT ;  /* 0x00007500f8007a0c */ /* 0x000fe20003f86270 */
[----:B------:R-:W-:Y:S01]  /*2520*/  IMAD.MOV.U32 R155, RZ, RZ, c[0x0][0x238] ;  /* 0x00008e00ff9b7624 */ /* 0x000fe200078e00ff */
[----:B------:R-:W-:Y:S01]  /*2530*/  SHF.R.S32.HI R12, RZ, 0x1f, R10 ;  /* 0x0000001fff0c7819 */ /* 0x000fe2000001140a */
[----:B------:R-:W-:Y:S01]  /*2540*/  IMAD.MOV.U32 R152, RZ, RZ, 0x5 ;  /* 0x00000005ff987424 */ /* 0x000fe200078e00ff */
[----:B------:R-:W-:Y:S01]  /*2550*/  IADD3 R25, R116, 0x20, RZ ;  /* 0x0000002074197810 */ /* 0x000fe20007ffe0ff */
[----:B------:R-:W-:Y:S01]  /*2560*/  IMAD.WIDE.U32 R8, R10, c[0x0][0x1e0], RZ ;  /* 0x000078000a087a25 */ /* 0x000fe200078e00ff */
[----:B------:R-:W-:-:S02]  /*2570*/  IADD3 R24, R116, 0x10, RZ ;  /* 0x0000001074187810 */ /* 0x000fc40007ffe0ff */
[----:B------:R-:W-:Y:S01]  /*2580*/  SHF.L.U64.HI R152, R155, R152, c[0x0][0x23c] ;  /* 0x00008f009b987619 */ /* 0x000fe20000010298 */
[----:B-1----:R-:W-:Y:S01]  /*2590*/  IMAD.WIDE.U32 R4, R128, c[0x0][0x238], R246 ;  /* 0x00008e0080047a25 */ /* 0x002fe200078e00f6 */
[----:B------:R-:W-:Y:S02]  /*25a0*/  SHF.R.S32.HI R123, RZ, 0x1f, R122 ;  /* 0x0000001fff7b7819 */ /* 0x000fe4000001147a */
[----:B-----5:R-:W-:Y:S01]  /*25b0*/  SHF.R.S32.HI R32, RZ, 0x1f, R135 ;  /* 0x0000001fff207819 */ /* 0x020fe20000011487 */
[----:B------:R-:W-:Y:S01]  /*25c0*/  IMAD.IADD R3, R5, 0x1, R3 ;  /* 0x0000000105037824 */ /* 0x000fe200078e0203 */
[----:B------:R-:W-:Y:S01]  /*25d0*/  MOV R2, R4 ;  /* 0x0000000400027202 */ /* 0x000fe20000000f00 */
[----:B------:R-:W-:Y:S02]  /*25e0*/  IMAD R5, R30, -0x30, R0 ;  /* 0xffffffd01e057824 */ /* 0x000fe400078e0200 */
[----:B------:R-:W-:Y:S02]  /*25f0*/  IMAD R4, R13, c[0x0][0x248], RZ ;  /* 0x000092000d047a24 */ /* 0x000fe400078e02ff */
[----:B------:R-:W-:Y:S01]  /*2600*/  IMAD.WIDE.U32 R2, R251, c[0x0][0x240], R2 ;  /* 0x00009000fb027a25 */ /* 0x000fe200078e0002 */
[----:B------:R-:W-:-:S03]  /*2610*/  IMNMX R5, R5, 0x30, PT ;  /* 0x0000003005057817 */ /* 0x000fc60003800200 */
[----:B------:R-:W-:Y:S02]  /*2620*/  IMAD R3, R251, c[0x0][0x244], R3 ;  /* 0x00009100fb037a24 */ /* 0x000fe400078e0203 */
[----:B------:R-:W-:Y:S02]  /*2630*/  IMAD.IADD R6, R5, 0x1, -R238 ;  /* 0x0000000105067824 */ /* 0x000fe400078e0aee */
[C---:B------:R-:W-:Y:S02]  /*2640*/  IMAD R4, R14.reuse, c[0x0][0x24c], R4 ;  /* 0x000093000e047a24 */ /* 0x040fe400078e0204 */
[----:B------:R-:W-:Y:S01]  /*2650*/  IMAD.WIDE.U32 R96, R14, c[0x0][0x248], R2 ;  /* 0x000092000e607a25 */ /* 0x000fe200078e0002 */
[C---:B------:R-:W-:Y:S02]  /*2660*/  ISETP.GE.AND P1, PT, R6.reuse, 0x1, PT ;  /* 0x000000010600780c */ /* 0x040fe40003f26270 */
[----:B------:R-:W-:Y:S01]  /*2670*/  SHF.R.S32.HI R3, RZ, 0x1f, R30 ;  /* 0x0000001fff037819 */ /* 0x000fe2000001141e */
[----:B------:R-:W-:Y:S01]  /*2680*/  IMAD R2, R153, R30, RZ ;  /* 0x0000001e99027224 */ /* 0x000fe200078e02ff */
[----:B------:R-:W-:Y:S01]  /*2690*/  IADD3 R87, R97, R4, RZ ;  /* 0x0000000461577210 */ /* 0x000fe20007ffe0ff */
[----:B------:R-:W-:Y:S01]  /*26a0*/  IMAD.MOV.U32 R86, RZ, RZ, R96 ;  /* 0x000000ffff567224 */ /* 0x000fe200078e0060 */
[----:B------:R-:W-:Y:S01]  /*26b0*/  ISETP.GT.AND P0, PT, R6, 0x20, PT ;  /* 0x000000200600780c */ /* 0x000fe20003f04270 */
[----:B------:R-:W-:-:S02]  /*26c0*/  IMAD R2, R3, R142, R2 ;  /* 0x0000008e03027224 */ /* 0x000fc400078e0202 */
[----:B------:R-:W-:-:S04]  /*26d0*/  IMAD.WIDE.U32 R4, R30, R142, R86 ;  /* 0x0000008e1e047225 */ /* 0x000fc800078e0056 */
[----:B------:R-:W-:Y:S01]  /*26e0*/  @P1 SHF.L.U32 R6, R236, 0x1, RZ ;  /* 0x00000001ec061819 */ /* 0x000fe200000006ff */
[----:B------:R-:W-:Y:S01]  /*26f0*/  IMAD.SHL.U32 R155, R155, 0x20, RZ ;  /* 0x000000209b9b7824 */ /* 0x000fe200078e00ff */
[----:B------:R-:W-:Y:S01]  /*2700*/  IADD3 R7, R5, R2, RZ ;  /* 0x0000000205077210 */ /* 0x000fe20007ffe0ff */
[----:B------:R-:W-:Y:S01]  /*2710*/  IMAD R5, R12, c[0x0][0x1e0], RZ ;  /* 0x000078000c057a24 */ /* 0x000fe200078e02ff */
[----:B------:R-:W-:Y:S01]  /*2720*/  @P1 LEA R2, P2, R4, c[0x0][0x220], 0x1 ;  /* 0x0000880004021a11 */ /* 0x000fe200078408ff */
[----:B------:R-:W-:Y:S02]  /*2730*/  IMAD.MOV.U32 R162, RZ, RZ, c[0x0][0x27c] ;  /* 0x00009f00ffa27624 */ /* 0x000fe400078e00ff */
[----:B------:R-:W-:Y:S01]  /*2740*/  IMAD R5, R10, c[0x0][0x1e4], R5 ;  /* 0x000079000a057a24 */ /* 0x000fe200078e0205 */
[----:B------:R-:W-:Y:S01]  /*2750*/  @P1 LEA.HI.X R3, R4, c[0x0][0x224], R7, 0x1, P2 ;  /* 0x0000890004031a11 */ /* 0x000fe200010f0c07 */
[----:B------:R-:W-:Y:S01]  /*2760*/  IMAD.WIDE.U32 R160, R237, c[0x0][0x1e0], RZ ;  /* 0x00007800eda07a25 */ /* 0x000fe200078e00ff */
[----:B------:R-:W-:-:S03]  /*2770*/  ISETP.NE.AND P2, PT, R15, RZ, PT ;  /* 0x000000ff0f00720c */ /* 0x000fc60003f45270 */
[----:B------:R-:W-:Y:S01]  /*2780*/  @!PT LDS RZ, [RZ] ;  /* 0x00000000fffff984 */ /* 0x000fe20000000800 */
[----:B------:R-:W-:Y:S01]  /*2790*/  @!PT LDS RZ, [RZ] ;  /* 0x00000000fffff984 */ /* 0x000fe20000000800 */
[----:B------:R-:W-:Y:S01]  /*27a0*/  @!PT LDS RZ, [RZ] ;  /* 0x00000000fffff984 */ /* 0x000fe20000000800 */
[----:B------:R1:W-:Y:S01]  /*27b0*/  @P1 LDGSTS.E.BYPASS.LTC128B.128 [R6+0x3c80], [R2.64], !P6 ;  /* 0x03c8000002061fae */ /* 0x0003e2000f101d46 */
[----:B------:R-:W-:-:S03]  /*27c0*/  IMAD.IADD R5, R9, 0x1, R5 ;  /* 0x0000000109057824 */ /* 0x000fc600078e0205 */
[----:B------:R1:W-:Y:S04]  /*27d0*/  @P1 LDGSTS.E.BYPASS.LTC128B.128 [R6+0x4880], [R2.64+0x40], !P5 ;  /* 0x0488004002061fae */ /* 0x0003e8000e901d46 */
[----:B------:R1:W-:Y:S02]  /*27e0*/  @P1 LDGSTS.E.BYPASS.LTC128B.128 [R6+0x5480], [R2.64+0x80], !P4 ;  /* 0x0548008002061fae */ /* 0x0003e4000e101d46 */
[----:B-1----:R-:W-:Y:S02]  /*27f0*/  @P0 IADD3 R3, P1, R155, R4, RZ ;  /* 0x000000049b030210 */ /* 0x002fe40007f3e0ff */
[----:B------:R-:W-:Y:S02]  /*2800*/  @P0 SHF.L.U32 R6, R236, 0x1, RZ ;  /* 0x00000001ec060819 */ /* 0x000fe400000006ff */
[----:B------:R-:W-:Y:S01]  /*2810*/  MOV R4, R8 ;  /* 0x0000000800047202 */ /* 0x000fe20000000f00 */
[----:B------:R-:W-:Y:S01]  /*2820*/  @P0 IMAD.X R7, R7, 0x1, R152, P1 ;  /* 0x0000000107070824 */ /* 0x000fe200008e0698 */
[----:B------:R-:W-:-:S03]  /*2830*/  @P0 LEA R2, P1, R3, c[0x0][0x220], 0x1 ;  /* 0x0000880003020a11 */ /* 0x000fc600078208ff */
[----:B------:R-:W-:Y:S01]  /*2840*/  IMAD.WIDE.U32 R4, R251, c[0x0][0x1e8], R4 ;  /* 0x00007a00fb047a25 */ /* 0x000fe200078e0004 */
[----:B------:R-:W-:Y:S02]  /*2850*/  @P0 LEA.HI.X R3, R3, c[0x0][0x224], R7, 0x1, P1 ;  /* 0x0000890003030a11 */ /* 0x000fe400008f0c07 */
[----:B------:R-:W-:Y:S01]  /*2860*/  ISETP.GE.AND P1, PT, R24, c[0x0][0x27c], PT ;  /* 0x00009f0018007a0c */ /* 0x000fe20003f26270 */
[----:B------:R-:W-:Y:S02]  /*2870*/  IMAD R5, R251, c[0x0][0x1ec], R5 ;  /* 0x00007b00fb057a24 */ /* 0x000fe400078e0205 */
[----:B------:R1:W-:Y:S04]  /*2880*/  @P0 LDGSTS.E.BYPASS.LTC128B.128 [R6+0x4480], [R2.64], !P6 ;  /* 0x0448000002060fae */ /* 0x0003e8000f101d46 */
[----:B------:R1:W-:Y:S04]  /*2890*/  @P0 LDGSTS.E.BYPASS.LTC128B.128 [R6+0x5080], [R2.64+0x40], !P5 ;  /* 0x0508004002060fae */ /* 0x0003e8000e901d46 */
[----:B------:R1:W-:Y:S01]  /*28a0*/  @P0 LDGSTS.E.BYPASS.LTC128B.128 [R6+0x5c80], [R2.64+0x80], !P4 ;  /* 0x05c8008002060fae */ /* 0x0003e2000e101d46 */
[----:B------:R-:W-:-:S03]  /*28b0*/  ISETP.GE.AND P0, PT, R116, c[0x0][0x27c], PT ;  /* 0x00009f0074007a0c */ /* 0x000fc60003f06270 */
[----:B------:R-:W0:Y:S01]  /*28c0*/  LDGDEPBAR ;  /* 0x00000000000079af */ /* 0x000e220000000000 */
[----:B------:R-:W-:Y:S01]  /*28d0*/  WARPSYNC 0xffffffff ;  /* 0xffffffff00007948 */ /* 0x000fe20003800000 */
[----:B-1----:R-:W-:-:S05]  /*28e0*/  SHF.R.S32.HI R6, RZ, 0x1f, R237 ;  /* 0x0000001fff067819 */ /* 0x002fca00000114ed */
[----:B------:R-:W-:-:S04]  /*28f0*/  IMAD R2, R6, c[0x0][0x1e0], RZ ;  /* 0x0000780006027a24 */ /* 0x000fc800078e02ff */
[----:B------:R-:W-:-:S04]  /*2900*/  IMAD R2, R237, c[0x0][0x1e4], R2 ;  /* 0x00007900ed027a24 */ /* 0x000fc800078e0202 */
[----:B------:R-:W-:Y:S01]  /*2910*/  IMAD.IADD R130, R161, 0x1, R2 ;  /* 0x00000001a1827824 */ /* 0x000fe200078e0202 */
[----:B--2---:R-:W-:Y:S01]  /*2920*/  @P3 SHF.R.S32.HI R7, RZ, 0x1f, R11 ;  /* 0x0000001fff073819 */ /* 0x004fe2000001140b */
[----:B------:R-:W-:Y:S01]  /*2930*/  @!P3 IMAD.MOV.U32 R11, RZ, RZ, R249 ;  /* 0x000000ffff0bb224 */ /* 0x000fe200078e00f9 */
[----:B------:R-:W-:-:S04]  /*2940*/  @!P3 MOV R7, R16 ;  /* 0x000000100007b202 */ /* 0x000fc80000000f00 */
[----:B------:R-:W-:Y:S02]  /*2950*/  SEL R27, R7, RZ, !P2 ;  /* 0x000000ff071b7207 */ /* 0x000fe40005000000 */
[----:B------:R-:W-:Y:S02]  /*2960*/  SEL R18, R11, RZ, !P2 ;  /* 0x000000ff0b127207 */ /* 0x000fe40005000000 */
[----:B------:R-:W-:Y:S01]  /*2970*/  ISETP.GE.AND P2, PT, R25, c[0x0][0x27c], PT ;  /* 0x00009f0019007a0c */ /* 0x000fe20003f46270 */
[----:B------:R-:W-:Y:S01]  /*2980*/  IMAD R3, R27, c[0x0][0x1f0], RZ ;  /* 0x00007c001b037a24 */ /* 0x000fe200078e02ff */
[----:B------:R-:W-:Y:S01]  /*2990*/  SHF.L.U32 R7, R162, 0x1, RZ ;  /* 0x00000001a2077819 */ /* 0x000fe200000006ff */
[----:B------:R-:W-:-:S04]  /*29a0*/  IMAD.WIDE.U32 R76, R18, c[0x0][0x1f0], R4 ;  /* 0x00007c00124c7a25 */ /* 0x000fc800078e0004 */
[----:B------:R-:W-:-:S05]  /*29b0*/  IMAD R3, R18, c[0x0][0x1f4], R3 ;  /* 0x00007d0012037a24 */ /* 0x000fca00078e0203 */
[----:B------:R-:W-:Y:S02]  /*29c0*/  IADD3 R78, R77, R3, RZ ;  /* 0x000000034d4e7210 */ /* 0x000fe40007ffe0ff */
[----:B------:R-:W2:Y:S04]  /*29d0*/  LDL R37, [R1+0x30] ;  /* 0x0000300001257983 */ /* 0x000ea80000100800 */
[----:B------:R-:W3:Y:S04]  /*29e0*/  LDL R36, [R1+0x38] ;  /* 0x0000380001247983 */ /* 0x000ee80000100800 */
[----:B------:R-:W4:Y:S01]  /*29f0*/  LDL R35, [R1+0x34] ;  /* 0x0000340001237983 */ /* 0x000f220000100800 */
[----:B------:R-:W-:Y:S01]  /*2a00*/  IMAD.WIDE.U32 R2, R251, c[0x0][0x260], R246 ;  /* 0x00009800fb027a25 */ /* 0x000fe200078e00f6 */
[----:B------:R-:W-:Y:S01]  /*2a10*/  IADD3 R133, P3, R237, R10, RZ ;  /* 0x0000000aed857210 */ /* 0x000fe20007f7e0ff */
[----:B------:R-:W-:Y:S01]  /*2a20*/  ULDC.U8 UR4, c[0x0][0x298] ;  /* 0x0000a60000047ab9 */ /* 0x000fe20000000000 */
[----:B------:R-:W-:Y:S01]  /*2a30*/  IADD3 R21, -R7, c[0x0][0x1d4], RZ ;  /* 0x0000750007157a10 */ /* 0x000fe20007ffe1ff */
[----:B------:R-:W-:-:S02]  /*2a40*/  IMAD R3, R251, c[0x0][0x264], R3 ;  /* 0x00009900fb037a24 */ /* 0x000fc400078e0203 */
[----:B------:R-:W-:Y:S01]  /*2a50*/  IMAD R9, R6, c[0x0][0x290], RZ ;  /* 0x0000a40006097a24 */ /* 0x000fe200078e02ff */
[CC--:B------:R-:W-:Y:S01]  /*2a60*/  SEL R19, R7.reuse, R21.reuse, !P0 ;  /* 0x0000001507137207 */ /* 0x0c0fe20004000000 */
[----:B------:R-:W-:Y:S01]  /*2a70*/  IMAD.WIDE.U32 R80, R14, c[0x0][0x268], R2 ;  /* 0x00009a000e507a25 */ /* 0x000fe200078e0002 */
[CC--:B------:R-:W-:Y:S02]  /*2a80*/  SEL R20, R7.reuse, R21.reuse, !P1 ;  /* 0x0000001507147207 */ /* 0x0c0fe40004800000 */
[----:B------:R-:W-:Y:S01]  /*2a90*/  SEL R21, R7, R21, !P2 ;  /* 0x0000001507157207 */ /* 0x000fe20005000000 */
[----:B------:R-:W-:Y:S02]  /*2aa0*/  IMAD R2, R6, c[0x0][0x280], RZ ;  /* 0x0000a00006027a24 */ /* 0x000fe400078e02ff */
[----:B------:R-:W-:Y:S01]  /*2ab0*/  IMAD R4, R13, c[0x0][0x268], RZ ;  /* 0x00009a000d047a24 */ /* 0x000fe200078e02ff */
[----:B------:R-:W-:Y:S01]  /*2ac0*/  SEL R13, RZ, c[0x0][0x27c], !P0 ;  /* 0x00009f00ff0d7a07 */ /* 0x000fe20004000000 */
[----:B------:R-:W-:-:S02]  /*2ad0*/  IMAD R8, R237, c[0x0][0x284], R2 ;  /* 0x0000a100ed087a24 */ /* 0x000fc400078e0202 */
[----:B------:R-:W-:Y:S01]  /*2ae0*/  IMAD.X R132, R12, 0x1, R6, P3 ;  /* 0x000000010c847824 */ /* 0x000fe200018e0606 */
[----:B------:R-:W-:Y:S01]  /*2af0*/  ISETP.GE.AND P3, PT, R162, 0x1, PT ;  /* 0x00000001a200780c */ /* 0x000fe20003f66270 */
[----:B------:R-:W-:-:S04]  /*2b00*/  IMAD.WIDE.U32 R2, R251, c[0x0][0x210], R116 ;  /* 0x00008400fb027a25 */ /* 0x000fc800078e0074 */
[----:B------:R-:W-:-:S04]  /*2b10*/  IMAD.WIDE.U32 R6, R237, c[0x0][0x290], R122 ;  /* 0x0000a400ed067a25 */ /* 0x000fc800078e007a */
[C---:B------:R-:W-:Y:S02]  /*2b20*/  IMAD R12, R237.reuse, c[0x0][0x294], R9 ;  /* 0x0000a500ed0c7a24 */ /* 0x040fe400078e0209 */
[----:B------:R-:W-:-:S04]  /*2b30*/  IMAD.WIDE.U32 R16, R237, c[0x0][0x290], R116 ;  /* 0x0000a400ed107a25 */ /* 0x000fc800078e0074 */
[----:B------:R-:W-:Y:S02]  /*2b40*/  IMAD R34, R14, c[0x0][0x26c], R4 ;  /* 0x00009b000e227a24 */ /* 0x000fe400078e0204 */
[----:B------:R-:W-:-:S04]  /*2b50*/  IMAD.WIDE.U32 R4, R237, c[0x0][0x280], R122 ;  /* 0x0000a000ed047a25 */ /* 0x000fc800078e007a */
[----:B------:R-:W-:Y:S02]  /*2b60*/  IMAD R11, R251, c[0x0][0x214], R3 ;  /* 0x00008500fb0b7a24 */ /* 0x000fe400078e0203 */
[----:B------:R-:W-:-:S04]  /*2b70*/  IMAD.WIDE.U32 R14, R237, c[0x0][0x280], R116 ;  /* 0x0000a000ed0e7a25 */ /* 0x000fc800078e0074 */
[----:B------:R-:W-:Y:S02]  /*2b80*/  IMAD.IADD R7, R7, 0x1, R12 ;  /* 0x0000000107077824 */ /* 0x000fe400078e020c */
[----:B------:R-:W-:Y:S01]  /*2b90*/  IMAD.IADD R3, R12, 0x1, R17 ;  /* 0x000000010c037824 */ /* 0x000fe200078e0211 */
[----:B------:R-:W-:Y:S01]  /*2ba0*/  IADD3 R12, R116, R13, RZ ;  /* 0x0000000d740c7210 */ /* 0x000fe20007ffe0ff */
[----:B------:R-:W-:Y:S01]  /*2bb0*/  IMAD.IADD R9, R5, 0x1, R8 ;  /* 0x0000000105097824 */ /* 0x000fe200078e0208 */
[----:B------:R-:W-:Y:S01]  /*2bc0*/  SEL R13, RZ, c[0x0][0x27c], !P1 ;  /* 0x00009f00ff0d7a07 */ /* 0x000fe20004800000 */
[----:B------:R-:W-:Y:S01]  /*2bd0*/  IMAD.IADD R5, R8, 0x1, R15 ;  /* 0x0000000108057824 */ /* 0x000fe200078e020f */
[----:B------:R-:W-:Y:S01]  /*2be0*/  SHF.R.S32.HI R17, RZ, 0x1f, R19 ;  /* 0x0000001fff117819 */ /* 0x000fe20000011413 */
[----:B------:R-:W-:Y:S01]  /*2bf0*/  IMAD.MOV.U32 R10, RZ, RZ, R2 ;  /* 0x000000ffff0a7224 */ /* 0x000fe200078e0002 */
[----:B------:R-:W-:Y:S01]  /*2c00*/  IADD3 R127, P1, P0, R76, R160, R116 ;  /* 0x000000a04c7f7210 */ /* 0x000fe2000783e074 */
[----:B------:R-:W-:Y:S01]  /*2c10*/  IMAD.MOV.U32 R8, RZ, RZ, R4 ;  /* 0x000000ffff087224 */ /* 0x000fe200078e0004 */
[----:B------:R-:W-:Y:S01]  /*2c20*/  LEA.HI R31, R17, R19, RZ, 0x4 ;  /* 0x00000013111f7211 */ /* 0x000fe200078f20ff */
[----:B------:R-:W-:Y:S01]  /*2c30*/  IMAD.MOV.U32 R4, RZ, RZ, R14 ;  /* 0x000000ffff047224 */ /* 0x000fe200078e000e */
[----:B------:R-:W-:Y:S01]  /*2c40*/  SHF.R.S32.HI R14, RZ, 0x1f, R12 ;  /* 0x0000001fff0e7819 */ /* 0x000fe2000001140c */
[----:B------:R-:W-:Y:S01]  /*2c50*/  IMAD.MOV.U32 R2, RZ, RZ, R16 ;  /* 0x000000ffff027224 */ /* 0x000fe200078e0010 */
[----:B------:R-:W-:Y:S01]  /*2c60*/  SEL R16, RZ, c[0x0][0x27c], !P2 ;  /* 0x00009f00ff107a07 */ /* 0x000fe20005000000 */
[----:B------:R-:W-:Y:S01]  /*2c70*/  IMAD.IADD R13, R24, 0x1, R13 ;  /* 0x00000001180d7824 */ /* 0x000fe200078e020d */
[-C--:B------:R-:W-:Y:S01]  /*2c80*/  LEA.HI R15, R14, R12.reuse, RZ, 0x3 ;  /* 0x0000000c0e0f7211 */ /* 0x080fe200078f18ff */
[----:B------:R-:W-:Y:S01]  /*2c90*/  IMAD.WIDE.U32 R98, R18, c[0x0][0x218], R10 ;  /* 0x0000860012627a25 */ /* 0x000fe200078e000a */
[----:B------:R-:W-:-:S02]  /*2ca0*/  LEA.HI R23, R14, R12, RZ, 0x5 ;  /* 0x0000000c0e177211 */ /* 0x000fc400078f28ff */
[----:B------:R-:W-:Y:S01]  /*2cb0*/  SHF.R.S32.HI R19, RZ, 0x1f, R20 ;  /* 0x0000001fff137819 */ /* 0x000fe20000011414 */
[----:B------:R-:W-:Y:S01]  /*2cc0*/  IMAD.IADD R12, R25, 0x1, R16 ;  /* 0x00000001190c7824 */ /* 0x000fe200078e0210 */
[----:B------:R-:W-:Y:S01]  /*2cd0*/  SHF.R.S32.HI R16, RZ, 0x1f, R13 ;  /* 0x0000001fff107819 */ /* 0x000fe2000001140d */
[C---:B------:R-:W-:Y:S01]  /*2ce0*/  IMAD R149, R136.reuse, c[0x0][0x1e4], RZ ;  /* 0x0000790088957a24 */ /* 0x040fe200078e02ff */
[----:B------:R-:W-:Y:S01]  /*2cf0*/  LEA.HI R29, R19, R20, RZ, 0x4 ;  /* 0x00000014131d7211 */ /* 0x000fe200078f20ff */
[----:B------:R-:W-:Y:S01]  /*2d00*/  IMAD R150, R136, c[0x0][0x284], RZ ;  /* 0x0000a10088967a24 */ /* 0x000fe200078e02ff */
[-C--:B------:R-:W-:Y:S01]  /*2d10*/  LEA.HI R14, R16, R13.reuse, RZ, 0x3 ;  /* 0x0000000d100e7211 */ /* 0x080fe200078f18ff */
[----:B------:R-:W-:Y:S01]  /*2d20*/  IMAD R151, R136, c[0x0][0x294], RZ ;  /* 0x0000a50088977a24 */ /* 0x000fe200078e02ff */
[----:B------:R-:W-:Y:S01]  /*2d30*/  LEA.HI R22, R16, R13, RZ, 0x5 ;  /* 0x0000000d10167211 */ /* 0x000fe200078f28ff */
[----:B------:R-:W-:Y:S01]  /*2d40*/  IMAD.WIDE.U32 R140, R136, c[0x0][0x1e0], RZ ;  /* 0x00007800888c7a25 */ /* 0x000fe200078e00ff */
[----:B------:R-:W-:-:S02]  /*2d50*/  SHF.R.S32.HI R16, RZ, 0x1f, R21 ;  /* 0x0000001fff107819 */ /* 0x000fc40000011415 */
[----:B------:R-:W-:Y:S01]  /*2d60*/  SHF.R.S32.HI R17, RZ, 0x1f, R12 ;  /* 0x0000001fff117819 */ /* 0x000fe2000001140c */
[----:B------:R-:W-:Y:S01]  /*2d70*/  IMAD.WIDE.U32 R138, R136, c[0x0][0x280], RZ ;  /* 0x0000a000888a7a25 */ /* 0x000fe200078e00ff */
[----:B------:R-:W-:Y:S02]  /*2d80*/  LEA.HI R26, R16, R21, RZ, 0x4 ;  /* 0x00000015101a7211 */ /* 0x000fe400078f20ff */
[-C--:B------:R-:W-:Y:S01]  /*2d90*/  LEA.HI R13, R17, R12.reuse, RZ, 0x3 ;  /* 0x0000000c110d7211 */ /* 0x080fe200078f18ff */
[----:B------:R-:W-:Y:S01]  /*2da0*/  IMAD R21, R27, c[0x0][0x218], RZ ;  /* 0x000086001b157a24 */ /* 0x000fe200078e02ff */
[----:B------:R-:W-:Y:S01]  /*2db0*/  LEA.HI R28, R17, R12, RZ, 0x5 ;  /* 0x0000000c111c7211 */ /* 0x000fe200078f28ff */
[----:B------:R-:W-:Y:S01]  /*2dc0*/  IMAD.WIDE.U32 R136, R136, c[0x0][0x290], RZ ;  /* 0x0000a40088887a25 */ /* 0x000fe200078e00ff */
[----:B------:R-:W-:Y:S02]  /*2dd0*/  SHF.R.S32.HI R16, RZ, 0x5, R23 ;  /* 0x00000005ff107819 */ /* 0x000fe40000011417 */
[----:B------:R-:W-:Y:S01]  /*2de0*/  SHF.R.S32.HI R12, RZ, 0x5, R22 ;  /* 0x00000005ff0c7819 */ /* 0x000fe20000011416 */
[----:B------:R-:W-:Y:S01]  /*2df0*/  IMAD R23, R18, c[0x0][0x21c], R21 ;  /* 0x0000870012177a24 */ /* 0x000fe200078e0215 */
[----:B------:R-:W-:Y:S01]  /*2e00*/  SHF.R.S32.HI R10, RZ, 0x4, R31 ;  /* 0x00000004ff0a7819 */ /* 0x000fe2000001141f */
[----:B------:R-:W-:Y:S01]  /*2e10*/  IMAD.WIDE.U32 R94, R135, c[0x0][0x280], R8 ;  /* 0x0000a000875e7a25 */ /* 0x000fe200078e0008 */
[----:B------:R-:W-:-:S02]  /*2e20*/  SHF.R.S32.HI R11, RZ, 0x4, R29 ;  /* 0x00000004ff0b7819 */ /* 0x000fc4000001141d */
[----:B------:R-:W-:Y:S01]  /*2e30*/  SHF.R.S32.HI R18, RZ, 0x5, R28 ;  /* 0x00000005ff127819 */ /* 0x000fe2000001141c */
[C---:B------:R-:W-:Y:S01]  /*2e40*/  IMAD.WIDE.U32 R92, R135.reuse, c[0x0][0x290], R6 ;  /* 0x0000a400875c7a25 */ /* 0x040fe200078e0006 */
[C---:B------:R-:W-:Y:S02]  /*2e50*/  LEA.HI.SX32 R11, R14.reuse, R11, 0x1d ;  /* 0x0000000b0e0b7211 */ /* 0x040fe400078feaff */
[----:B------:R-:W-:Y:S01]  /*2e60*/  ISETP.NE.AND P2, PT, RZ, UR4, PT ;  /* 0x00000004ff007c0c */ /* 0x000fe2000bf45270 */
[----:B------:R-:W-:Y:S01]  /*2e70*/  IMAD.WIDE.U32 R90, R135, c[0x0][0x280], R4 ;  /* 0x0000a000875a7a25 */ /* 0x000fe200078e0004 */
[----:B------:R-:W-:Y:S02]  /*2e80*/  LOP3.LUT R102, R15, 0xfffffff8, RZ, 0xc0, !PT ;  /* 0xfffffff80f667812 */ /* 0x000fe400078ec0ff */
[----:B------:R-:W-:Y:S01]  /*2e90*/  LOP3.LUT R101, R14, 0xfffffff8, RZ, 0xc0, !PT ;  /* 0xfffffff80e657812 */ /* 0x000fe200078ec0ff */
[----:B------:R-:W-:Y:S01]  /*2ea0*/  IMAD.SHL.U32 R82, R11, 0x8, RZ ;  /* 0x000000080b527824 */ /* 0x000fe200078e00ff */
[----:B------:R-:W-:Y:S01]  /*2eb0*/  LOP3.LUT R100, R13, 0xfffffff8, RZ, 0xc0, !PT ;  /* 0xfffffff80d647812 */ /* 0x000fe200078ec0ff */
[----:B------:R-:W-:Y:S01]  /*2ec0*/  IMAD.WIDE.U32 R88, R135, c[0x0][0x290], R2 ;  /* 0x0000a40087587a25 */ /* 0x000fe200078e0002 */
[----:B------:R-:W-:-:S02]  /*2ed0*/  P2R R126, PR, RZ, 0x4 ;  /* 0x00000004ff7e7803 */ /* 0x000fc40000000000 */
[----:B------:R-:W-:Y:S01]  /*2ee0*/  IADD3.X R125, R78, R130, R117, P1, P0 ;  /* 0x000000824e7d7210 */ /* 0x000fe20000fe0475 */
[----:B------:R-:W-:Y:S01]  /*2ef0*/  IMAD.IADD R149, R141, 0x1, R149 ;  /* 0x000000018d957824 */ /* 0x000fe200078e0295 */
[----:B------:R-:W-:Y:S01]  /*2f00*/  IADD3 R124, R99, R23, RZ ;  /* 0x00000017637c7210 */ /* 0x000fe20007ffe0ff */
[----:B------:R-:W-:Y:S01]  /*2f10*/  IMAD.IADD R150, R139, 0x1, R150 ;  /* 0x000000018b967824 */ /* 0x000fe200078e0296 */
[----:B------:R-:W-:Y:S01]  /*2f20*/  SHF.R.S32.HI R113, RZ, 0x1f, R102 ;  /* 0x0000001fff717819 */ /* 0x000fe20000011466 */
[----:B------:R-:W-:Y:S01]  /*2f30*/  IMAD.IADD R151, R137, 0x1, R151 ;  /* 0x0000000189977824 */ /* 0x000fe200078e0297 */
[----:B------:R-:W-:Y:S01]  /*2f40*/  SHF.R.S32.HI R112, RZ, 0x1f, R101 ;  /* 0x0000001fff707819 */ /* 0x000fe20000011465 */
[----:B------:R-:W-:Y:S01]  /*2f50*/  IMAD.IADD R85, R81, 0x1, R34 ;  /* 0x0000000151557824 */ /* 0x000fe200078e0222 */
[----:B------:R-:W-:Y:S02]  /*2f60*/  SHF.R.S32.HI R111, RZ, 0x1f, R100 ;  /* 0x0000001fff6f7819 */ /* 0x000fe40000011464 */
[----:B------:R-:W-:-:S02]  /*2f70*/  SHF.R.S32.HI R107, RZ, 0x1f, R82 ;  /* 0x0000001fff6b7819 */ /* 0x000fc40000011452 */
[C---:B--2---:R-:W-:Y:S02]  /*2f80*/  LOP3.LUT R19, R37.reuse, 0x18, R14, 0xf8, !PT ;  /* 0x0000001825137812 */ /* 0x044fe400078ef80e */
[----:B------:R-:W-:Y:S01]  /*2f90*/  LOP3.LUT R17, R37, 0x18, R15, 0xf8, !PT ;  /* 0x0000001825117812 */ /* 0x000fe200078ef80f */
[--C-:B---3--:R-:W-:Y:S02]  /*2fa0*/  IMAD R20, R16, 0x600, R36.reuse ;  /* 0x0000060010147824 */ /* 0x108fe400078e0224 */
[--C-:B------:R-:W-:Y:S01]  /*2fb0*/  IMAD R16, R12, 0x600, R36.reuse ;  /* 0x000006000c107824 */ /* 0x100fe200078e0224 */
[-C--:B----4-:R-:W-:Y:S01]  /*2fc0*/  LOP3.LUT R12, R19, R35.reuse, RZ, 0x3c, !PT ;  /* 0x00000023130c7212 */ /* 0x090fe200078e3cff */
[----:B------:R-:W-:Y:S01]  /*2fd0*/  IMAD R22, R18, 0x600, R36 ;  /* 0x0000060012167824 */ /* 0x000fe200078e0224 */
[----:B------:R-:W-:Y:S02]  /*2fe0*/  LOP3.LUT R17, R17, R35, RZ, 0x3c, !PT ;  /* 0x0000002311117212 */ /* 0x000fe400078e3cff */
[----:B------:R-:W-:-:S02]  /*2ff0*/  IADD3 R27, R16, R12, RZ ;  /* 0x0000000c101b7210 */ /* 0x000fc40007ffe0ff */
[----:B------:R-:W-:Y:S01]  /*3000*/  SHF.R.S32.HI R16, RZ, 0x4, R26 ;  /* 0x00000004ff107819 */ /* 0x000fe2000001141a */
[----:B------:R-:W-:Y:S01]  /*3010*/  IMAD.IADD R33, R20, 0x1, R17 ;  /* 0x0000000114217824 */ /* 0x000fe200078e0211 */
[----:B------:R-:W-:Y:S02]  /*3020*/  LEA.HI.SX32 R12, R15, R10, 0x1d ;  /* 0x0000000a0f0c7211 */ /* 0x000fe400078feaff */
[----:B------:R-:W-:Y:S01]  /*3030*/  LEA.HI.SX32 R10, R13, R16, 0x1d ;  /* 0x000000100d0a7211 */ /* 0x000fe200078feaff */
[----:B------:R-:W-:Y:S01]  /*3040*/  IMAD.SHL.U32 R115, R33, 0x2, RZ ;  /* 0x0000000221737824 */ /* 0x000fe200078e00ff */
[----:B------:R-:W-:Y:S01]  /*3050*/  SHF.R.S32.HI R17, RZ, 0x1f, R12 ;  /* 0x0000001fff117819 */ /* 0x000fe2000001140c */
[----:B------:R-:W-:Y:S01]  /*3060*/  IMAD.SHL.U32 R83, R12, 0x8, RZ ;  /* 0x000000080c537824 */ /* 0x000fe200078e00ff */
[----:B------:R-:W-:Y:S01]  /*3070*/  SHF.R.S32.HI R16, RZ, 0x1f, R11 ;  /* 0x0000001fff107819 */ /* 0x000fe2000001140b */
[----:B------:R-:W-:Y:S01]  /*3080*/  IMAD.SHL.U32 R84, R10, 0x8, RZ ;  /* 0x000000080a547824 */ /* 0x000fe200078e00ff */
[----:B------:R-:W-:-:S02]  /*3090*/  SHF.R.S32.HI R18, RZ, 0x1f, R10 ;  /* 0x0000001fff127819 */ /* 0x000fc4000001140a */
[----:B------:R-:W-:Y:S02]  /*30a0*/  LEA.HI R19, R17, R12, RZ, 0x2 ;  /* 0x0000000c11137211 */ /* 0x000fe400078f10ff */
[----:B------:R-:W-:Y:S02]  /*30b0*/  LEA.HI R17, R16, R11, RZ, 0x2 ;  /* 0x0000000b10117211 */ /* 0x000fe400078f10ff */
[----:B------:R-:W-:Y:S02]  /*30c0*/  LEA.HI R11, R18, R10, RZ, 0x2 ;  /* 0x0000000a120b7211 */ /* 0x000fe400078f10ff */
[C---:B------:R-:W-:Y:S02]  /*30d0*/  LOP3.LUT R20, R37.reuse, 0x18, R13, 0xf8, !PT ;  /* 0x0000001825147812 */ /* 0x040fe400078ef80d */
[----:B------:R-:W-:Y:S02]  /*30e0*/  LOP3.LUT R16, R37, 0x18, R83, 0xf8, !PT ;  /* 0x0000001825107812 */ /* 0x000fe400078ef853 */
[----:B------:R-:W-:-:S02]  /*30f0*/  SHF.R.S32.HI R17, RZ, 0x2, R17 ;  /* 0x00000002ff117819 */ /* 0x000fc40000011411 */
[----:B------:R-:W-:Y:S02]  /*3100*/  SHF.R.S32.HI R10, RZ, 0x2, R11 ;  /* 0x00000002ff0a7819 */ /* 0x000fe4000001140b */
[-C--:B------:R-:W-:Y:S02]  /*3110*/  LOP3.LUT R21, R20, R35.reuse, RZ, 0x3c, !PT ;  /* 0x0000002314157212 */ /* 0x080fe400078e3cff */
[C---:B------:R-:W-:Y:S01]  /*3120*/  LOP3.LUT R12, R37.reuse, 0x18, R82, 0xf8, !PT ;  /* 0x00000018250c7812 */ /* 0x040fe200078ef852 */
[----:B------:R-:W-:Y:S01]  /*3130*/  IMAD R11, R10, 0x600, R36 ;  /* 0x000006000a0b7824 */ /* 0x000fe200078e0224 */
[----:B------:R-:W-:Y:S02]  /*3140*/  LOP3.LUT R20, R37, 0x18, R84, 0xf8, !PT ;  /* 0x0000001825147812 */ /* 0x000fe400078ef854 */
[----:B------:R-:W-:Y:S02]  /*3150*/  SHF.R.S32.HI R18, RZ, 0x2, R19 ;  /* 0x00000002ff127819 */ /* 0x000fe40000011413 */
[-C--:B------:R-:W-:Y:S01]  /*3160*/  LOP3.LUT R19, R16, R35.reuse, RZ, 0x3c, !PT ;  /* 0x0000002310137212 */ /* 0x080fe200078e3cff */
[--C-:B------:R-:W-:Y:S01]  /*3170*/  IMAD R16, R17, 0x600, R36.reuse ;  /* 0x0000060011107824 */ /* 0x100fe200078e0224 */
[-C--:B------:R-:W-:Y:S01]  /*3180*/  LOP3.LUT R12, R12, R35.reuse, RZ, 0x3c, !PT ;  /* 0x000000230c0c7212 */ /* 0x080fe200078e3cff */
[----:B------:R-:W-:Y:S01]  /*3190*/  IMAD R18, R18, 0x600, R36 ;  /* 0x0000060012127824 */ /* 0x000fe200078e0224 */
[----:B------:R-:W-:Y:S01]  /*31a0*/  LOP3.LUT R10, R20, R35, RZ, 0x3c, !PT ;  /* 0x00000023140a7212 */ /* 0x000fe200078e3cff */
[----:B------:R-:W-:Y:S01]  /*31b0*/  IMAD.IADD R17, R22, 0x1, R21 ;  /* 0x0000000116117824 */ /* 0x000fe200078e0215 */
[----:B------:R-:W-:Y:S01]  /*31c0*/  IADD3 R16, R16, R12, RZ ;  /* 0x0000000c10107210 */ /* 0x000fe20007ffe0ff */
[----:B------:R-:W-:Y:S01]  /*31d0*/  IMAD.IADD R18, R18, 0x1, R19 ;  /* 0x0000000112127824 */ /* 0x000fe200078e0213 */
[----:B------:R-:W-:Y:S01]  /*31e0*/  SHF.L.U32 R114, R27, 0x1, RZ ;  /* 0x000000011b727819 */ /* 0x000fe200000006ff */
[----:B------:R-:W-:Y:S01]  /*31f0*/  IMAD.IADD R12, R11, 0x1, R10 ;  /* 0x000000010b0c7824 */ /* 0x000fe200078e020a */
[----:B------:R-:W-:Y:S01]  /*3200*/  SHF.R.S32.HI R108, RZ, 0x1f, R83 ;  /* 0x0000001fff6c7819 */ /* 0x000fe20000011453 */
[C---:B------:R-:W-:Y:S01]  /*3210*/  IMAD R11, R32.reuse, c[0x0][0x280], RZ ;  /* 0x0000a000200b7a24 */ /* 0x040fe200078e02ff */
[----:B------:R-:W-:Y:S01]  /*3220*/  SHF.R.S32.HI R106, RZ, 0x1f, R84 ;  /* 0x0000001fff6a7819 */ /* 0x000fe20000011454 */
[----:B------:R-:W-:-:S02]  /*3230*/  IMAD R10, R32, c[0x0][0x290], RZ ;  /* 0x0000a400200a7a24 */ /* 0x000fc400078e02ff */
[C---:B------:R-:W-:Y:S02]  /*3240*/  IMAD R11, R135.reuse, c[0x0][0x284], R11 ;  /* 0x0000a100870b7a24 */ /* 0x040fe400078e020b */
[----:B------:R-:W-:Y:S02]  /*3250*/  IMAD R10, R135, c[0x0][0x294], R10 ;  /* 0x0000a500870a7a24 */ /* 0x000fe400078e020a */
[----:B------:R-:W-:Y:S02]  /*3260*/  IMAD.IADD R120, R95, 0x1, R11 ;  /* 0x000000015f787824 */ /* 0x000fe400078e020b */
[----:B------:R-:W-:Y:S02]  /*3270*/  IMAD.IADD R118, R11, 0x1, R91 ;  /* 0x000000010b767824 */ /* 0x000fe400078e025b */
[----:B------:R-:W-:Y:S02]  /*3280*/  IMAD.IADD R119, R93, 0x1, R10 ;  /* 0x000000015d777824 */ /* 0x000fe400078e020a */
[----:B------:R-:W-:-:S02]  /*3290*/  IMAD.IADD R110, R10, 0x1, R89 ;  /* 0x000000010a6e7824 */ /* 0x000fc400078e0259 */
[----:B------:R-:W-:Y:S02]  /*32a0*/  IMAD.SHL.U32 R109, R17, 0x2, RZ ;  /* 0x00000002116d7824 */ /* 0x000fe400078e00ff */
[----:B------:R-:W-:Y:S02]  /*32b0*/  IMAD.SHL.U32 R105, R18, 0x2, RZ ;  /* 0x0000000212697824 */ /* 0x000fe400078e00ff */
[----:B------:R-:W-:Y:S02]  /*32c0*/  IMAD.SHL.U32 R104, R16, 0x2, RZ ;  /* 0x0000000210687824 */ /* 0x000fe400078e00ff */
[----:B------:R-:W-:Y:S01]  /*32d0*/  IMAD.SHL.U32 R103, R12, 0x2, RZ ;  /* 0x000000020c677824 */ /* 0x000fe200078e00ff */
[----:B------:R-:W-:Y:S06]  /*32e0*/  BAR.SYNC.DEFER_BLOCKING 0x0 ;  /* 0x0000000000007b1d */ /* 0x000fec0000010000 */
.L_x_204:
[-C--:B-1----:R-:W-:Y:S01]  /*32f0*/  IMAD R2, R149, R30.reuse, RZ ;  /* 0x0000001e95027224 */ /* 0x082fe200078e02ff */
[----:B------:R-:W-:Y:S01]  /*3300*/  SHF.R.S32.HI R79, RZ, 0x1f, R30 ;  /* 0x0000001fff4f7819 */ /* 0x000fe2000001141e */
[----:B------:R-:W-:Y:S01]  /*3310*/  IMAD.WIDE.U32 R10, R140, R30, RZ ;  /* 0x0000001e8c0a7225 */ /* 0x000fe200078e00ff */
[----:B------:R-:W-:Y:S04]  /*3320*/  DEPBAR.LE SB0, 0x0 ;  /* 0x000080000000791a */ /* 0x000fe80000000000 */
[----:B------:R-:W-:Y:S01]  /*3330*/  WARPSYNC 0xffffffff ;  /* 0xffffffff00007948 */ /* 0x000fe20003800000 */
[----:B------:R-:W-:Y:S01]  /*3340*/  BAR.SYNC.DEFER_BLOCKING 0x0 ;  /* 0x0000000000007b1d */ /* 0x000fe20000010000 */
[----:B------:R-:W-:Y:S01]  /*3350*/  ISETP.GE.AND P2, PT, R162, 0x1, PT ;  /* 0x00000001a200780c */ /* 0x000fe20003f46270 */
[----:B------:R-:W-:Y:S01]  /*3360*/  IMAD R3, R79, R140, R2 ;  /* 0x0000008c4f037224 */ /* 0x000fe200078e0202 */
[----:B------:R-:W-:Y:S03]  /*3370*/  IADD3 R2, P1, R127, R10, RZ ;  /* 0x0000000a7f027210 */ /* 0x000fe60007f3e0ff */
[----:B------:R-:W-:Y:S01]  /*3380*/  IMAD.IADD R12, R11, 0x1, R3 ;  /* 0x000000010b0c7824 */ /* 0x000fe200078e0203 */
[----:B------:R-:W-:Y:S03]  /*3390*/  LEA R52, P0, R2, c[0x0][0x1c8], 0x1 ;  /* 0x0000720002347a11 */ /* 0x000fe600078008ff */
[----:B------:R-:W-:Y:S05]  /*33a0*/  IMAD.X R3, R12, 0x1, R125, P1 ;  /* 0x000000010c037824 */ /* 0x000fea00008e067d */
[----:B------:R-:W-:Y:S01]  /*33b0*/  LEA.HI.X R53, R2, c[0x0][0x1cc], R3, 0x1, P0 ;  /* 0x0000730002357a11 */ /* 0x000fe200000f0c03 */
[----:B------:R-:W-:Y:S01]  /*33c0*/  BSSY B1, `(.L_x_178) ;  /* 0x000038a000017945 */ /* 0x000fe20003800000 */
[----:B------:R-:W-:-:S05]  /*33d0*/  @!P2 BRA `(.L_x_179) ;  /* 0x000036e00000a947 */ /* 0x000fca0003800000 */
[-C--:B------:R-:W-:Y:S01]  /*33e0*/  IMAD R4, R150, R30.reuse, RZ ;  /* 0x0000001e96047224 */ /* 0x080fe200078e02ff */
[----:B------:R-:W-:Y:S01]  /*33f0*/  ISETP.NE.AND P2, PT, R126, RZ, PT ;  /* 0x000000ff7e00720c */ /* 0x000fe20003f45270 */
[-C--:B------:R-:W-:Y:S02]  /*3400*/  IMAD R3, R151, R30.reuse, RZ ;  /* 0x0000001e97037224 */ /* 0x080fe400078e02ff */
[----:B------:R-:W-:Y:S02]  /*3410*/  IMAD R2, R30, -0x30, R0 ;  /* 0xffffffd01e027824 */ /* 0x000fe400078e0200 */
[-C--:B------:R-:W-:Y:S03]  /*3420*/  IMAD.WIDE.U32 R8, R138, R30.reuse, RZ ;  /* 0x0000001e8a087225 */ /* 0x080fe600078e00ff */
[----:B------:R-:W-:Y:S01]  /*3430*/  IMNMX R75, R2, 0x30, PT ;  /* 0x00000030024b7817 */ /* 0x000fe20003800200 */
[----:B------:R-:W-:Y:S04]  /*3440*/  IMAD.WIDE.U32 R26, R136, R30, RZ ;  /* 0x0000001e881a7225 */ /* 0x000fe800078e00ff */
[C---:B------:R-:W-:Y:S02]  /*3450*/  IMAD R4, R79.reuse, R138, R4 ;  /* 0x0000008a4f047224 */ /* 0x040fe400078e0204 */
[----:B------:R-:W-:Y:S03]  /*3460*/  IMAD R3, R79, R136, R3 ;  /* 0x000000884f037224 */ /* 0x000fe600078e0203 */
[----:B------:R-:W-:Y:S02]  /*3470*/  IADD3 R28, R9, R4, RZ ;  /* 0x00000004091c7210 */ /* 0x000fe40007ffe0ff */
[----:B------:R-:W-:Y:S01]  /*3480*/  IADD3 R29, R27, R3, RZ ;  /* 0x000000031b1d7210 */ /* 0x000fe20007ffe0ff */
[----:B------:R-:W-:-:S05]  /*3490*/  @!P2 BRA `(.L_x_180) ;  /* 0x00001b500000a947 */ /* 0x000fca0003800000 */
[----:B------:R-:W-:Y:S01]  /*34a0*/  ISETP.GE.AND P1, PT, R237, R75, PT ;  /* 0x0000004bed00720c */ /* 0x000fe20003f26270 */
[----:B------:R-:W-:Y:S01]  /*34b0*/  BSSY B0, `(.L_x_181) ;  /* 0x000003a000007945 */ /* 0x000fe20003800000 */
        /* <DEDUP_REMOVED lines=12> */
[----:B------:R-:W-:-:S05]  /*3580*/  @P1 BRA `(.L_x_182) ;  /* 0x000002c000001947 */ /* 0x000fca0003800000 */
[----:B------:R-:W-:Y:S01]  /*3590*/  IADD3 R2, P0, R94, R8, RZ ;  /* 0x000000085e027210 */ /* 0x000fe20007f1e0ff */
[----:B------:R-:W-:Y:S01]  /*35a0*/  CS2R R14, SRZ ;  /* 0x00000000000e7805 */ /* 0x000fe2000001ff00 */
[----:B------:R-:W-:Y:S01]  /*35b0*/  CS2R R6, SRZ ;  /* 0x0000000000067805 */ /* 0x000fe2000001ff00 */
[----:B------:R-:W-:Y:S01]  /*35c0*/  CS2R R36, SRZ ;  /* 0x0000000000247805 */ /* 0x000fe2000001ff00 */
[----:B------:R-:W-:Y:S01]  /*35d0*/  CS2R R12, SRZ ;  /* 0x00000000000c7805 */ /* 0x000fe2000001ff00 */
[----:B------:R-:W-:Y:S01]  /*35e0*/  IMAD.X R4, R28, 0x1, R120, P0 ;  /* 0x000000011c047824 */ /* 0x000fe200000e0678 */
[----:B------:R-:W-:Y:S01]  /*35f0*/  IADD3 R3, P0, R92, R26, RZ ;  /* 0x0000001a5c037210 */ /* 0x000fe20007f1e0ff */
[----:B------:R-:W-:Y:S01]  /*3600*/  CS2R R38, SRZ ;  /* 0x0000000000267805 */ /* 0x000fe2000001ff00 */
[----:B------:R-:W-:Y:S01]  /*3610*/  CS2R R16, SRZ ;  /* 0x0000000000107805 */ /* 0x000fe2000001ff00 */
[----:B------:R-:W-:Y:S01]  /*3620*/  CS2R R40, SRZ ;  /* 0x0000000000287805 */ /* 0x000fe2000001ff00 */
[----:B------:R-:W-:Y:S01]  /*3630*/  CS2R R18, SRZ ;  /* 0x0000000000127805 */ /* 0x000fe2000001ff00 */
[----:B------:R-:W-:Y:S01]  /*3640*/  IMAD.X R5, R29, 0x1, R119, P0 ;  /* 0x000000011d057824 */ /* 0x000fe200000e0677 */
[C---:B------:R-:W-:Y:S01]  /*3650*/  LEA R8, P0, R2.reuse, c[0x0][0x270], 0x1 ;  /* 0x00009c0002087a11 */ /* 0x040fe200078008ff */
[----:B------:R-:W-:Y:S01]  /*3660*/  CS2R R42, SRZ ;  /* 0x00000000002a7805 */ /* 0x000fe2000001ff00 */
[----:B------:R-:W-:Y:S01]  /*3670*/  CS2R R20, SRZ ;  /* 0x0000000000147805 */ /* 0x000fe2000001ff00 */
[----:B------:R-:W-:Y:S01]  /*3680*/  CS2R R44, SRZ ;  /* 0x00000000002c7805 */ /* 0x000fe2000001ff00 */
[----:B------:R-:W-:Y:S02]  /*3690*/  LEA.HI.X R9, R2, c[0x0][0x274], R4, 0x1, P0 ;  /* 0x00009d0002097a11 */ /* 0x000fe400000f0c04 */
[C---:B------:R-:W-:Y:S04]  /*36a0*/  LEA R4, P0, R3.reuse, c[0x0][0x288], 0x1 ;  /* 0x0000a20003047a11 */ /* 0x040fe800078008ff */
[----:B------:R-:W-:Y:S02]  /*36b0*/  LEA.HI.X R5, R3, c[0x0][0x28c], R5, 0x1, P0 ;  /* 0x0000a30003057a11 */ /* 0x000fe400000f0c05 */
[----:B------:R-:W-:Y:S01]  /*36c0*/  ISETP.GE.AND P0, PT, R122, c[0x0][0x27c], PT ;  /* 0x00009f007a007a0c */ /* 0x000fe20003f06270 */
[----:B------:R-:W-:Y:S11]  /*36d0*/  CS2R R2, SRZ ;  /* 0x0000000000027805 */ /* 0x000ff6000001ff00 */
[----:B------:R-:W-:Y:S01]  /*36e0*/  @!UPT UIADD3 URZ, URZ, URZ, URZ ;  /* 0x0000003f3f3ff290 */ /* 0x000fe2000fffe03f */
[----:B------:R1:W5:Y:S04]  /*36f0*/  @!P0 LDG.E.64 R2, [R8.64] ;  /* 0x0000000608028981 */ /* 0x000368000c1e1b00 */
[----:B------:R1:W5:Y:S01]  /*3700*/  @!P0 LDG.E.64 R14, [R4.64] ;  /* 0x00000006040e8981 */ /* 0x000362000c1e1b00 */
[----:B------:R-:W-:Y:S11]  /*3710*/  ISETP.GE.AND P0, PT, R121, c[0x0][0x27c], PT ;  /* 0x00009f0079007a0c */ /* 0x000ff60003f06270 */
[----:B------:R-:W-:Y:S02]  /*3720*/  @!UPT UIADD3 URZ, URZ, URZ, URZ ;  /* 0x0000003f3f3ff290 */ /* 0x000fe4000fffe03f */
[----:B------:R1:W5:Y:S04]  /*3730*/  @!P0 LDG.E.64 R6, [R8.64+0x10] ;  /* 0x0000100608068981 */ /* 0x000368000c1e1b00 */
[----:B------:R1:W5:Y:S01]  /*3740*/  @!P0 LDG.E.64 R36, [R4.64+0x10] ;  /* 0x0000100604248981 */ /* 0x000362000c1e1b00 */
        /* <DEDUP_REMOVED lines=15> */
[----:B------:R1:W5:Y:S02]  /*3840*/  @!P0 LDG.E.64 R44, [R4.64+0x50] ;  /* 0x00005006042c8981 */ /* 0x000364000c1e1b00 */
.L_x_182:
[----:B------:R-:W-:Y:S05]  /*3850*/  BSYNC B0 ;  /* 0x0000000000007941 */ /* 0x000fea0003800000 */
.L_x_181:
[----:B------:R-:W-:-:S05]  /*3860*/  @P1 BRA `(.L_x_183) ;  /* 0x000033f000001947 */ /* 0x000fca0003800000 */
[----:B-1---5:R-:W-:Y:S01]  /*3870*/  MOV R4, R19 ;  /* 0x0000001300047202 */ /* 0x022fe20000000f00 */
[----:B------:R-:W-:Y:S01]  /*3880*/  IMAD.MOV.U32 R9, RZ, RZ, R20 ;  /* 0x000000ffff097224 */ /* 0x000fe200078e0014 */
[----:B------:R-:W-:Y:S01]  /*3890*/  ISETP.GE.AND P0, PT, R116, c[0x0][0x1d4], PT ;  /* 0x0000750074007a0c */ /* 0x000fe20003f06270 */
[----:B------:R-:W-:Y:S01]  /*38a0*/  IMAD.MOV.U32 R8, RZ, RZ, R21 ;  /* 0x000000ffff087224 */ /* 0x000fe200078e0015 */
[----:B------:R-:W-:Y:S01]  /*38b0*/  BSSY B0, `(.L_x_184) ;  /* 0x0000054000007945 */ /* 0x000fe20003800000 */
[----:B------:R-:W-:Y:S03]  /*38c0*/  IMAD.MOV.U32 R5, RZ, RZ, R18 ;  /* 0x000000ffff057224 */ /* 0x000fe600078e0012 */
[----:B------:R-:W-:Y:S01]  /*38d0*/  PRMT R28, R8, 0x5410, R9 ;  /* 0x00005410081c7816 */ /* 0x000fe20000000009 */
[----:B------:R-:W-:Y:S01]  /*38e0*/  IMAD.MOV.U32 R9, RZ, RZ, R16 ;  /* 0x000000ffff097224 */ /* 0x000fe200078e0010 */
[----:B------:R-:W-:Y:S01]  /*38f0*/  PRMT R27, R4, 0x5410, R5 ;  /* 0x00005410041b7816 */ /* 0x000fe20000000005 */
[----:B------:R-:W-:Y:S01]  /*3900*/  IMAD.MOV.U32 R8, RZ, RZ, R17 ;  /* 0x000000ffff087224 */ /* 0x000fe200078e0011 */
[----:B------:R-:W-:Y:S01]  /*3910*/  MOV R5, R12 ;  /* 0x0000000c00057202 */ /* 0x000fe20000000f00 */
        /* <DEDUP_REMOVED lines=11> */
[----:B------:R-:W-:Y:S02]  /*39d0*/  MOV R9, R42 ;  /* 0x0000002a00097202 */ /* 0x000fe40000000f00 */
[----:B------:R-:W-:Y:S02]  /*39e0*/  MOV R4, R41 ;  /* 0x0000002900047202 */ /* 0x000fe40000000f00 */
[----:B------:R-:W-:Y:S01]  /*39f0*/  PRMT R49, R9, 0x5410, R8 ;  /* 0x0000541009317816 */ /* 0x000fe20000000008 */
[----:B------:R-:W-:Y:S01]  /*3a00*/  IMAD.MOV.U32 R9, RZ, RZ, R38 ;  /* 0x000000ffff097224 */ /* 0x000fe200078e0026 */
[----:B------:R-:W-:Y:S01]  /*3a10*/  PRMT R48, R5, 0x5410, R4 ;  /* 0x0000541005307816 */ /* 0x000fe20000000004 */
[----:B------:R-:W-:Y:S01]  /*3a20*/  IMAD.MOV.U32 R8, RZ, RZ, R39 ;  /* 0x000000ffff087224 */ /* 0x000fe200078e0027 */
[----:B------:R-:W-:Y:S01]  /*3a30*/  MOV R5, R36 ;  /* 0x0000002400057202 */ /* 0x000fe20000000f00 */
[----:B------:R-:W-:Y:S03]  /*3a40*/  IMAD.MOV.U32 R4, RZ, RZ, R37 ;  /* 0x000000ffff047224 */ /* 0x000fe600078e0025 */
[----:B------:R-:W-:Y:S02]  /*3a50*/  PRMT R47, R9, 0x5410, R8 ;  /* 0x00005410092f7816 */ /* 0x000fe40000000008 */
[----:B------:R-:W-:Y:S01]  /*3a60*/  PRMT R46, R5, 0x5410, R4 ;  /* 0x00005410052e7816 */ /* 0x000fe20000000004 */
[----:B------:R-:W-:-:S05]  /*3a70*/  @P0 BRA `(.L_x_185) ;  /* 0x0000037000000947 */ /* 0x000fca0003800000 */
[----:B------:R-:W-:Y:S01]  /*3a80*/  ISETP.GE.AND P0, PT, R122, c[0x0][0x27c], PT ;  /* 0x00009f007a007a0c */ /* 0x000fe20003f06270 */
[----:B------:R-:W1:Y:S01]  /*3a90*/  LDS.128 R8, [R229+0x2400] ;  /* 0x00240000e5087984 */ /* 0x000e620000000c00 */
[----:B------:R-:W-:Y:S01]  /*3aa0*/  MOV R5, R2 ;  /* 0x0000000200057202 */ /* 0x000fe20000000f00 */
[----:B------:R-:W-:Y:S02]  /*3ab0*/  IMAD.MOV.U32 R29, RZ, RZ, R14 ;  /* 0x000000ffff1d7224 */ /* 0x000fe400078e000e */
[----:B------:R-:W-:Y:S02]  /*3ac0*/  IMAD.MOV.U32 R32, RZ, RZ, R15 ;  /* 0x000000ffff207224 */ /* 0x000fe400078e000f */
[----:B------:R-:W-:Y:S06]  /*3ad0*/  IMAD.MOV.U32 R4, RZ, RZ, R3 ;  /* 0x000000ffff047224 */ /* 0x000fec00078e0003 */
[----:B------:R-:W-:Y:S02]  /*3ae0*/  @!P0 SHF.R.U64 R31, R14, 0x10, R15 ;  /* 0x000000100e1f8819 */ /* 0x000fe4000000120f */
[----:B------:R-:W-:Y:S02]  /*3af0*/  @!P0 SHF.R.U64 R14, R2, 0x10, R3 ;  /* 0x00000010020e8819 */ /* 0x000fe40000001203 */
[----:B------:R-:W-:Y:S02]  /*3b00*/  @!P0 SHF.R.U32.HI R15, RZ, 0x10, R15 ;  /* 0x00000010ff0f8819 */ /* 0x000fe4000001160f */
[----:B------:R-:W-:Y:S02]  /*3b10*/  @!P0 SHF.R.U32.HI R2, RZ, 0x10, R3 ;  /* 0x00000010ff028819 */ /* 0x000fe40000011603 */
[----:B------:R-:W-:Y:S02]  /*3b20*/  @!P0 PRMT R31, R29, 0x5410, R31 ;  /* 0x000054101d1f8816 */ /* 0x000fe4000000001f */
[----:B------:R-:W-:Y:S02]  /*3b30*/  @!P0 PRMT R5, R5, 0x5410, R14 ;  /* 0x0000541005058816 */ /* 0x000fe4000000000e */
[----:B------:R-:W-:Y:S01]  /*3b40*/  @!P0 PRMT R34, R32, 0x5410, R15 ;  /* 0x0000541020228816 */ /* 0x000fe2000000000f */
[----:B------:R-:W-:Y:S01]  /*3b50*/  @!P0 IMAD.U32 R14, R31, 0x10000, RZ ;  /* 0x000100001f0e8824 */ /* 0x000fe200078e00ff */
[----:B------:R-:W-:Y:S02]  /*3b60*/  @!P0 PRMT R15, R4, 0x5410, R2 ;  /* 0x00005410040f8816 */ /* 0x000fe40000000002 */
[----:B------:R-:W-:Y:S02]  /*3b70*/  @!P0 SHF.L.U32 R4, R5, 0x10, RZ ;  /* 0x0000001005048819 */ /* 0x000fe400000006ff */
[----:B------:R-:W-:Y:S02]  /*3b80*/  @!P0 LOP3.LUT R31, R31, 0xffff0000, RZ, 0xc0, !PT ;  /* 0xffff00001f1f8812 */ /* 0x000fe400078ec0ff */
[----:B------:R-:W-:Y:S01]  /*3b90*/  @!P0 LOP3.LUT R5, R5, 0xffff0000, RZ, 0xc0, !PT ;  /* 0xffff000005058812 */ /* 0x000fe200078ec0ff */
[C---:B-1----:R-:W-:Y:S01]  /*3ba0*/  @!P0 IMAD.U32 R29, R8.reuse, 0x10000, RZ ;  /* 0x00010000081d8824 */ /* 0x042fe200078e00ff */
[----:B------:R-:W-:Y:S02]  /*3bb0*/  @!P0 LOP3.LUT R2, R8, 0xffff0000, RZ, 0xc0, !PT ;  /* 0xffff000008028812 */ /* 0x000fe400078ec0ff */
[C---:B------:R-:W-:Y:S02]  /*3bc0*/  @!P0 LOP3.LUT R3, R9.reuse, 0xffff0000, RZ, 0xc0, !PT ;  /* 0xffff000009038812 */ /* 0x040fe400078ec0ff */
[----:B------:R-:W-:Y:S01]  /*3bd0*/  @!P0 SHF.L.U32 R32, R9, 0x10, RZ ;  /* 0x0000001009208819 */ /* 0x000fe200000006ff */
[C---:B------:R-:W-:Y:S02]  /*3be0*/  @!P0 FMUL.FTZ R33, R2.reuse, R14 ;  /* 0x0000000e02218220 */ /* 0x040fe40000410000 */
[-C--:B------:R-:W-:Y:S02]  /*3bf0*/  @!P0 FMUL.FTZ R2, R2, R4.reuse ;  /* 0x0000000402028220 */ /* 0x080fe40000410000 */
[----:B------:R-:W-:Y:S02]  /*3c00*/  @!P0 FMUL.FTZ R35, R3, R31 ;  /* 0x0000001f03238220 */ /* 0x000fe40000410000 */
[----:B------:R-:W-:Y:S01]  /*3c10*/  @!P0 FFMA.FTZ R56, R29, R4, -R33 ;  /* 0x000000041d388223 */ /* 0x000fe20000010821 */
[----:B------:R-:W-:Y:S01]  /*3c20*/  @!P0 LOP3.LUT R4, R10, 0xffff0000, RZ, 0xc0, !PT ;  /* 0xffff00000a048812 */ /* 0x000fe200078ec0ff */
[----:B------:R-:W-:Y:S01]  /*3c30*/  @!P0 FFMA.FTZ R2, R14, R29, R2 ;  /* 0x0000001d0e028223 */ /* 0x000fe20000010002 */
[----:B------:R-:W-:Y:S01]  /*3c40*/  @!P0 SHF.L.U32 R33, R10, 0x10, RZ ;  /* 0x000000100a218819 */ /* 0x000fe200000006ff */
[C---:B------:R-:W-:Y:S01]  /*3c50*/  @!P0 IMAD.U32 R29, R34.reuse, 0x10000, RZ ;  /* 0x00010000221d8824 */ /* 0x040fe200078e00ff */
[----:B------:R-:W-:Y:S01]  /*3c60*/  @!P0 LOP3.LUT R34, R34, 0xffff0000, RZ, 0xc0, !PT ;  /* 0xffff000022228812 */ /* 0x000fe200078ec0ff */
[C---:B------:R-:W-:Y:S01]  /*3c70*/  @!P0 IMAD.U32 R14, R15.reuse, 0x10000, RZ ;  /* 0x000100000f0e8824 */ /* 0x040fe200078e00ff */
[----:B------:R-:W-:Y:S01]  /*3c80*/  @!P0 LOP3.LUT R15, R15, 0xffff0000, RZ, 0xc0, !PT ;  /* 0xffff00000f0f8812 */ /* 0x000fe200078ec0ff */
[-C--:B------:R-:W-:Y:S02]  /*3c90*/  @!P0 FMUL.FTZ R3, R3, R5.reuse ;  /* 0x0000000503038220 */ /* 0x080fe40000410000 */
[----:B------:R-:W-:Y:S01]  /*3ca0*/  @!P0 FFMA.FTZ R55, R32, R5, -R35 ;  /* 0x0000000520378223 */ /* 0x000fe20000010823 */
[C---:B------:R-:W-:Y:S01]  /*3cb0*/  @!P0 LOP3.LUT R5, R11.reuse, 0xffff0000, RZ, 0xc0, !PT ;  /* 0xffff00000b058812 */ /* 0x040fe200078ec0ff */
[C---:B------:R-:W-:Y:S01]  /*3cc0*/  @!P0 FMUL.FTZ R51, R4.reuse, R29 ;  /* 0x0000001d04338220 */ /* 0x040fe20000410000 */
[----:B------:R-:W-:Y:S01]  /*3cd0*/  @!P0 SHF.L.U32 R35, R11, 0x10, RZ ;  /* 0x000000100b238819 */ /* 0x000fe200000006ff */
[----:B------:R-:W-:Y:S02]  /*3ce0*/  @!P0 FMUL.FTZ R4, R4, R14 ;  /* 0x0000000e04048220 */ /* 0x000fe40000410000 */
[C---:B------:R-:W-:Y:S02]  /*3cf0*/  @!P0 FMUL.FTZ R54, R5.reuse, R34 ;  /* 0x0000002205368220 */ /* 0x040fe40000410000 */
[----:B------:R-:W-:Y:S02]  /*3d00*/  @!P0 FMUL.FTZ R5, R5, R15 ;  /* 0x0000000f05058220 */ /* 0x000fe40000410000 */
[----:B------:R-:W-:Y:S02]  /*3d10*/  @!P0 FFMA.FTZ R3, R31, R32, R3 ;  /* 0x000000201f038223 */ /* 0x000fe40000010003 */
[----:B------:R-:W-:Y:S02]  /*3d20*/  @!P0 FFMA.FTZ R4, R29, R33, R4 ;  /* 0x000000211d048223 */ /* 0x000fe40000010004 */
[----:B------:R-:W-:Y:S01]  /*3d30*/  @!P0 FFMA.FTZ R51, R33, R14, -R51 ;  /* 0x0000000e21338223 */ /* 0x000fe20000010833 */
[----:B------:R-:W-:Y:S01]  /*3d40*/  @!P0 F2FP.BF16.PACK_AB R14, R3, R55 ;  /* 0x00000037030e823e */ /* 0x000fe200000010ff */
[----:B------:R-:W-:Y:S01]  /*3d50*/  @!P0 FFMA.FTZ R54, R35, R15, -R54 ;  /* 0x0000000f23368223 */ /* 0x000fe20000010836 */
[----:B------:R-:W-:Y:S01]  /*3d60*/  @!P0 F2FP.BF16.PACK_AB R15, R2, R56 ;  /* 0x00000038020f823e */ /* 0x000fe200000010ff */
[----:B------:R-:W-:Y:S01]  /*3d70*/  @!P0 FFMA.FTZ R5, R34, R35, R5 ;  /* 0x0000002322058223 */ /* 0x000fe20000010005 */
[----:B------:R-:W-:Y:S02]  /*3d80*/  @!P0 F2FP.BF16.PACK_AB R3, R4, R51 ;  /* 0x000000330403823e */ /* 0x000fe400000010ff */
[----:B------:R-:W-:Y:S01]  /*3d90*/  @!P0 MOV R9, R14 ;  /* 0x0000000e00098202 */ /* 0x000fe20000000f00 */
[----:B------:R-:W-:Y:S01]  /*3da0*/  @!P0 IMAD.MOV.U32 R8, RZ, RZ, R15 ;  /* 0x000000ffff088224 */ /* 0x000fe200078e000f */
[----:B------:R-:W-:Y:S01]  /*3db0*/  @!P0 F2FP.BF16.PACK_AB R2, R5, R54 ;  /* 0x000000360502823e */ /* 0x000fe200000010ff */
[----:B------:R-:W-:Y:S03]  /*3dc0*/  @!P0 IMAD.MOV.U32 R10, RZ, RZ, R3 ;  /* 0x000000ffff0a8224 */ /* 0x000fe600078e0003 */
[----:B------:R-:W-:Y:S05]  /*3dd0*/  @!P0 MOV R11, R2 ;  /* 0x00000002000b8202 */ /* 0x000fea0000000f00 */
[----:B------:R1:W-:Y:S02]  /*3de0*/  STG.E.128 [R52.64], R8 ;  /* 0x0000000834007986 */ /* 0x0003e4000c101d06 */
.L_x_185:
[----:B------:R-:W-:Y:S05]  /*3df0*/  BSYNC B0 ;  /* 0x0000000000007941 */ /* 0x000fea0003800000 */
.L_x_184:
[----:B------:R-:W-:Y:S01]  /*3e00*/  ISETP.GE.AND P0, PT, R24, c[0x0][0x1d4], PT ;  /* 0x0000750018007a0c */ /* 0x000fe20003f06270 */
[----:B------:R-:W-:Y:S01]  /*3e10*/  @!UPT UIADD3 URZ, URZ, URZ, URZ ;  /* 0x0000003f3f3ff290 */ /* 0x000fe2000fffe03f */
[----:B------:R-:W-:Y:S11]  /*3e20*/  BSSY B0, `(.L_x_186) ;  /* 0x0000036000007945 */ /* 0x000ff60003800000 */
[----:B------:R-:W-:-:S05]  /*3e30*/  @P0 BRA `(.L_x_187) ;  /* 0x0000034000000947 */ /* 0x000fca0003800000 */
[----:B------:R-:W-:Y:S01]  /*3e40*/  ISETP.GE.AND P0, PT, R121, c[0x0][0x27c], PT ;  /* 0x00009f0079007a0c */ /* 0x000fe20003f06270 */
[----:B-1----:R-:W1:Y:S11]  /*3e50*/  LDS.128 R8, [R230+0x2400] ;  /* 0x00240000e6087984 */ /* 0x002e760000000c00 */
[----:B------:R-:W-:Y:S01]  /*3e60*/  @!UPT UIADD3 URZ, URZ, URZ, URZ ;  /* 0x0000003f3f3ff290 */ /* 0x000fe2000fffe03f */
[----:B------:R-:W-:Y:S02]  /*3e70*/  @!P0 SHF.R.U64 R5, R36, 0x10, R37 ;  /* 0x0000001024058819 */ /* 0x000fe40000001225 */
[--C-:B------:R-:W-:Y:S02]  /*3e80*/  @!P0 SHF.R.U64 R2, R6, 0x10, R7.reuse ;  /* 0x0000001006028819 */ /* 0x100fe40000001207 */
[----:B------:R-:W-:Y:S02]  /*3e90*/  @!P0 SHF.R.U32.HI R3, RZ, 0x10, R7 ;  /* 0x00000010ff038819 */ /* 0x000fe40000011607 */
[----:B------:R-:W-:Y:S02]  /*3ea0*/  @!P0 PRMT R5, R46, 0x5410, R5 ;  /* 0x000054102e058816 */ /* 0x000fe40000000005 */
[C---:B------:R-:W-:Y:S02]  /*3eb0*/  @!P0 PRMT R2, R22.reuse, 0x5432, R2 ;  /* 0x0000543216028816 */ /* 0x040fe40000000002 */
[----:B------:R-:W-:Y:S01]  /*3ec0*/  @!P0 SHF.R.U32.HI R4, RZ, 0x10, R37 ;  /* 0x00000010ff048819 */ /* 0x000fe20000011625 */
[C---:B------:R-:W-:Y:S01]  /*3ed0*/  @!P0 IMAD.U32 R14, R5.reuse, 0x10000, RZ ;  /* 0x00010000050e8824 */ /* 0x040fe200078e00ff */
[----:B------:R-:W-:Y:S01]  /*3ee0*/  @!P0 PRMT R6, R22, 0x5410, R3 ;  /* 0x0000541016068816 */ /* 0x000fe20000000003 */
[----:B------:R-:W-:Y:S01]  /*3ef0*/  @!P0 IMAD.U32 R7, R2, 0x10000, RZ ;  /* 0x0001000002078824 */ /* 0x000fe200078e00ff */
[----:B------:R-:W-:Y:S02]  /*3f00*/  @!P0 PRMT R31, R46, 0x5432, R4 ;  /* 0x000054322e1f8816 */ /* 0x000fe40000000004 */
[----:B------:R-:W-:Y:S02]  /*3f10*/  @!P0 LOP3.LUT R22, R5, 0xffff0000, RZ, 0xc0, !PT ;  /* 0xffff000005168812 */ /* 0x000fe400078ec0ff */
[----:B------:R-:W-:Y:S01]  /*3f20*/  @!P0 LOP3.LUT R5, R2, 0xffff0000, RZ, 0xc0, !PT ;  /* 0xffff000002058812 */ /* 0x000fe200078ec0ff */
[C---:B-1----:R-:W-:Y:S01]  /*3f30*/  @!P0 IMAD.U32 R29, R9.reuse, 0x10000, RZ ;  /* 0x00010000091d8824 */ /* 0x042fe200078e00ff */
[C---:B------:R-:W-:Y:S02]  /*3f40*/  @!P0 LOP3.LUT R3, R8.reuse, 0xffff0000, RZ, 0xc0, !PT ;  /* 0xffff000008038812 */ /* 0x040fe400078ec0ff */
[----:B------:R-:W-:Y:S02]  /*3f50*/  @!P0 LOP3.LUT R4, R9, 0xffff0000, RZ, 0xc0, !PT ;  /* 0xffff000009048812 */ /* 0x000fe400078ec0ff */
[----:B------:R-:W-:Y:S01]  /*3f60*/  @!P0 SHF.L.U32 R15, R8, 0x10, RZ ;  /* 0x00000010080f8819 */ /* 0x000fe200000006ff */
[C---:B------:R-:W-:Y:S02]  /*3f70*/  @!P0 FMUL.FTZ R32, R3.reuse, R14 ;  /* 0x0000000e03208220 */ /* 0x040fe40000410000 */
[----:B------:R-:W-:Y:S02]  /*3f80*/  @!P0 FMUL.FTZ R2, R3, R7 ;  /* 0x0000000703028220 */ /* 0x000fe40000410000 */
[C---:B------:R-:W-:Y:S02]  /*3f90*/  @!P0 FMUL.FTZ R33, R4.reuse, R22 ;  /* 0x0000001604218220 */ /* 0x040fe40000410000 */
[----:B------:R-:W-:Y:S01]  /*3fa0*/  @!P0 FMUL.FTZ R3, R4, R5 ;  /* 0x0000000504038220 */ /* 0x000fe20000410000 */
[----:B------:R-:W-:Y:S01]  /*3fb0*/  @!P0 LOP3.LUT R4, R10, 0xffff0000, RZ, 0xc0, !PT ;  /* 0xffff00000a048812 */ /* 0x000fe200078ec0ff */
[----:B------:R-:W-:Y:S01]  /*3fc0*/  @!P0 FFMA.FTZ R36, R15, R7, -R32 ;  /* 0x000000070f248223 */ /* 0x000fe20000010820 */
[----:B------:R-:W-:Y:S01]  /*3fd0*/  @!P0 SHF.L.U32 R32, R11, 0x10, RZ ;  /* 0x000000100b208819 */ /* 0x000fe200000006ff */
[----:B------:R-:W-:Y:S01]  /*3fe0*/  @!P0 FFMA.FTZ R2, R14, R15, R2 ;  /* 0x0000000f0e028223 */ /* 0x000fe20000010002 */
[----:B------:R-:W-:Y:S01]  /*3ff0*/  @!P0 SHF.L.U32 R15, R10, 0x10, RZ ;  /* 0x000000100a0f8819 */ /* 0x000fe200000006ff */
[C---:B------:R-:W-:Y:S01]  /*4000*/  @!P0 IMAD.U32 R14, R31.reuse, 0x10000, RZ ;  /* 0x000100001f0e8824 */ /* 0x040fe200078e00ff */
[----:B------:R-:W-:Y:S01]  /*4010*/  @!P0 LOP3.LUT R31, R31, 0xffff0000, RZ, 0xc0, !PT ;  /* 0xffff00001f1f8812 */ /* 0x000fe200078ec0ff */
[C---:B------:R-:W-:Y:S01]  /*4020*/  @!P0 IMAD.U32 R7, R6.reuse, 0x10000, RZ ;  /* 0x0001000006078824 */ /* 0x040fe200078e00ff */
[----:B------:R-:W-:Y:S01]  /*4030*/  @!P0 LOP3.LUT R6, R6, 0xffff0000, RZ, 0xc0, !PT ;  /* 0xffff000006068812 */ /* 0x000fe200078ec0ff */
[----:B------:R-:W-:Y:S01]  /*4040*/  @!P0 FFMA.FTZ R35, R29, R5, -R33 ;  /* 0x000000051d238223 */ /* 0x000fe20000010821 */
[----:B------:R-:W-:Y:S01]  /*4050*/  @!P0 LOP3.LUT R5, R11, 0xffff0000, RZ, 0xc0, !PT ;  /* 0xffff00000b058812 */ /* 0x000fe200078ec0ff */
[C---:B------:R-:W-:Y:S02]  /*4060*/  @!P0 FMUL.FTZ R33, R4.reuse, R14 ;  /* 0x0000000e04218220 */ /* 0x040fe40000410000 */
        /* <DEDUP_REMOVED lines=10> */
[----:B------:R-:W-:Y:S01]  /*4110*/  @!P0 F2FP.BF16.PACK_AB R3, R4, R33 ;  /* 0x000000210403823e */ /* 0x000fe200000010ff */
[----:B------:R-:W-:Y:S01]  /*4120*/  @!P0 IMAD.MOV.U32 R8, RZ, RZ, R7 ;  /* 0x000000ffff088224 */ /* 0x000fe200078e0007 */
[----:B------:R-:W-:Y:S02]  /*4130*/  @!P0 MOV R9, R6 ;  /* 0x0000000600098202 */ /* 0x000fe40000000f00 */
[----:B------:R-:W-:Y:S01]  /*4140*/  @!P0 F2FP.BF16.PACK_AB R2, R5, R34 ;  /* 0x000000220502823e */ /* 0x000fe200000010ff */
[----:B------:R-:W-:Y:S03]  /*4150*/  @!P0 IMAD.MOV.U32 R10, RZ, RZ, R3 ;  /* 0x000000ffff0a8224 */ /* 0x000fe600078e0003 */
[----:B------:R-:W-:Y:S05]  /*4160*/  @!P0 MOV R11, R2 ;  /* 0x00000002000b8202 */ /* 0x000fea0000000f00 */
[----:B------:R1:W-:Y:S02]  /*4170*/  STG.E.128 [R52.64+0x20], R8 ;  /* 0x0000200834007986 */ /* 0x0003e4000c101d06 */
.L_x_187:
[----:B------:R-:W-:Y:S05]  /*4180*/  BSYNC B0 ;  /* 0x0000000000007941 */ /* 0x000fea0003800000 */
.L_x_186:
        /* <DEDUP_REMOVED lines=11> */
[----:B------:R-:W-:Y:S02]  /*4240*/  @!P0 PRMT R2, R23, 0x5432, R2 ;  /* 0x0000543217028816 */ /* 0x000fe40000000002 */
[----:B------:R-:W-:Y:S01]  /*4250*/  @!P0 SHF.R.U32.HI R4, RZ, 0x10, R39 ;  /* 0x00000010ff048819 */ /* 0x000fe20000011627 */
[----:B------:R-:W-:Y:S01]  /*4260*/  @!P0 IMAD.U32 R12, R5, 0x10000, RZ ;  /* 0x00010000050c8824 */ /* 0x000fe200078e00ff */
[----:B------:R-:W-:Y:S01]  /*4270*/  @!P0 PRMT R6, R23, 0x5410, R3 ;  /* 0x0000541017068816 */ /* 0x000fe20000000003 */
[C---:B------:R-:W-:Y:S01]  /*4280*/  @!P0 IMAD.U32 R7, R2.reuse, 0x10000, RZ ;  /* 0x0001000002078824 */ /* 0x040fe200078e00ff */
        /* <DEDUP_REMOVED lines=25> */
[-C--:B------:R-:W-:Y:S02]  /*4420*/  @!P0 FMUL.FTZ R5, R5, R6.reuse ;  /* 0x0000000605058220 */ /* 0x080fe40000410000 */
        /* <DEDUP_REMOVED lines=14> */
.L_x_189:
[----:B------:R-:W-:Y:S05]  /*4510*/  BSYNC B0 ;  /* 0x0000000000007941 */ /* 0x000fea0003800000 */
.L_x_188:
[----:B------:R-:W-:Y:S01]  /*4520*/  IADD3 R2, R116, 0x30, RZ ;  /* 0x0000003074027810 */ /* 0x000fe20007ffe0ff */
[----:B------:R-:W-:Y:S03]  /*4530*/  BSSY B0, `(.L_x_190) ;  /* 0x0000038000007945 */ /* 0x000fe60003800000 */
[----:B------:R-:W-:Y:S11]  /*4540*/  ISETP.GE.AND P0, PT, R2, c[0x0][0x1d4], PT ;  /* 0x0000750002007a0c */ /* 0x000ff60003f06270 */
[----:B------:R-:W-:Y:S02]  /*4550*/  @!UPT UIADD3 URZ, URZ, URZ, URZ ;  /* 0x0000003f3f3ff290 */ /* 0x000fe4000fffe03f */
        /* <DEDUP_REMOVED lines=53> */
.L_x_191:
[----:B------:R-:W-:Y:S05]  /*48b0*/  BSYNC B0 ;  /* 0x0000000000007941 */ /* 0x000fea0003800000 */
.L_x_190:
        /* <DEDUP_REMOVED lines=57> */
.L_x_193:
[----:B------:R-:W-:Y:S05]  /*4c50*/  BSYNC B0 ;  /* 0x0000000000007941 */ /* 0x000fea0003800000 */
.L_x_192:
[----:B------:R-:W-:Y:S04]  /*4c60*/  IADD3 R2, R116, 0x50, RZ ;  /* 0x0000005074027810 */ /* 0x000fe80007ffe0ff */
        /* <DEDUP_REMOVED lines=54> */
[----:B------:R1:W-:Y:S01]  /*4fd0*/  STG.E.128 [R52.64+0xa0], R8 ;  /* 0x0000a00834007986 */ /* 0x0003e2000c101d06 */
[----:B------:R-:W-:-:S05]  /*4fe0*/  BRA `(.L_x_183) ;  /* 0x00001c7000007947 */ /* 0x000fca0003800000 */
.L_x_180:
        /* <DEDUP_REMOVED lines=37> */
[----:B------:R1:W5:Y:S04]  /*5240*/  @!P0 LDG.E.128 R4, [R8.64] ;  /* 0x0000000608048981 */ /* 0x000368000c1e1d00 */
[----:B------:R1:W5:Y:S01]  /*5250*/  @!P0 LDG.E.128 R32, [R2.64] ;  /* 0x0000000602208981 */ /* 0x000362000c1e1d00 */
[----:B------:R-:W-:Y:S11]  /*5260*/  ISETP.GE.AND P0, PT, R24, c[0x0][0x27c], PT ;  /* 0x00009f0018007a0c */ /* 0x000ff60003f06270 */
[----:B------:R-:W-:Y:S02]  /*5270*/  @!UPT UIADD3 URZ, URZ, URZ, URZ ;  /* 0x0000003f3f3ff290 */ /* 0x000fe4000fffe03f */
[----:B------:R1:W5:Y:S04]  /*5280*/  @!P0 LDG.E.128 R16, [R8.64+0x20] ;  /* 0x0000200608108981 */ /* 0x000368000c1e1d00 */
[----:B------:R1:W5:Y:S01]  /*5290*/  @!P0 LDG.E.128 R52, [R2.64+0x20] ;  /* 0x0000200602348981 */ /* 0x000362000c1e1d00 */
[----:B------:R-:W-:Y:S11]  /*52a0*/  ISETP.GE.AND P0, PT, R25, c[0x0][0x27c], PT ;  /* 0x00009f0019007a0c */ /* 0x000ff60003f06270 */
[----:B------:R-:W-:Y:S02]  /*52b0*/  @!UPT UIADD3 URZ, URZ, URZ, URZ ;  /* 0x0000003f3f3ff290 */ /* 0x000fe4000fffe03f */
[----:B------:R1:W5:Y:S04]  /*52c0*/  @!P0 LDG.E.128 R20, [R8.64+0x40] ;  /* 0x0000400608148981 */ /* 0x000368000c1e1d00 */
[----:B------:R1:W5:Y:S02]  /*52d0*/  @!P0 LDG.E.128 R56, [R2.64+0x40] ;  /* 0x0000400602388981 */ /* 0x000364000c1e1d00 */
.L_x_195:
[----:B------:R-:W-:Y:S05]  /*52e0*/  BSYNC B0 ;  /* 0x0000000000007941 */ /* 0x000fea0003800000 */
.L_x_194:
[----:B------:R-:W-:Y:S04]  /*52f0*/  IADD3 R70, P0, R160, R10, RZ ;  /* 0x0000000aa0467210 */ /* 0x000fe80007f1e0ff */
[----:B------:R-:W-:Y:S01]  /*5300*/  IADD3.X R69, R12, R130, RZ, P0, !PT ;  /* 0x000000820c457210 */ /* 0x000fe200007fe4ff */
        /* <DEDUP_REMOVED lines=25> */
[----:B------:R-:W-:Y:S02]  /*54a0*/  PRMT R46, R8, 0x5410, R9 ;  /* 0x00005410082e7816 */ /* 0x000fe40000000009 */
[----:B------:R-:W-:Y:S01]  /*54b0*/  PRMT R45, R3, 0x5410, R2 ;  /* 0x00005410032d7816 */ /* 0x000fe20000000002 */
[----:B------:R-:W-:-:S05]  /*54c0*/  @P0 BRA `(.L_x_197) ;  /* 0x0000077000000947 */ /* 0x000fca0003800000 */
[----:B------:R-:W-:Y:S01]  /*54d0*/  ISETP.GE.AND P2, PT, R83, c[0x0][0x1d4], PT ;  /* 0x0000750053007a0c */ /* 0x000fe20003f46270 */
[----:B------:R-:W-:Y:S01]  /*54e0*/  LDS.128 R12, [R105+0x3c80] ;  /* 0x003c8000690c7984 */ /* 0x000fe20000000c00 */
[----:B------:R-:W-:Y:S01]  /*54f0*/  IADD3 R2, P1, P0, R76, R70, R102 ;  /* 0x000000464c027210 */ /* 0x000fe2000783e066 */
[----:B------:R-:W-:Y:S01]  /*5500*/  IMAD.MOV.U32 R37, RZ, RZ, R32 ;  /* 0x000000ffff257224 */ /* 0x000fe200078e0020 */
[----:B------:R-:W-:Y:S01]  /*5510*/  MOV R31, R34 ;  /* 0x00000022001f7202 */ /* 0x000fe20000000f00 */
[----:B------:R-:W-:Y:S01]  /*5520*/  IMAD.MOV.U32 R39, RZ, RZ, R33 ;  /* 0x000000ffff277224 */ /* 0x000fe200078e0021 */
[-C--:B------:R-:W-:Y:S03]  /*5530*/  IADD3.X R8, R78, R69.reuse, R113, P1, P0 ;  /* 0x000000454e087210 */ /* 0x080fe60000fe0471 */
[----:B------:R-:W1:Y:S04]  /*5540*/  LDS.128 R48, [R115+0x3c80] ;  /* 0x003c800073307984 */ /* 0x000e680000000c00 */
[----:B------:R-:W-:Y:S04]  /*5550*/  @!P2 IADD3 R3, P1, P0, R76, R70, R83 ;  /* 0x000000464c03a210 */ /* 0x000fe8000783e053 */
[----:B------:R-:W-:Y:S02]  /*5560*/  @!P2 IADD3.X R9, R78, R69, R108, P1, P0 ;  /* 0x000000454e09a210 */ /* 0x000fe40000fe046c */
[C---:B------:R-:W-:Y:S04]  /*5570*/  LEA R66, P0, R2.reuse, c[0x0][0x1c8], 0x1 ;  /* 0x0000720002427a11 */ /* 0x040fe800078008ff */
[----:B------:R-:W-:Y:S01]  /*5580*/  LEA.HI.X R67, R2, c[0x0][0x1cc], R8, 0x1, P0 ;  /* 0x0000730002437a11 */ /* 0x000fe200000f0c08 */
[----:B------:R-:W-:Y:S01]  /*5590*/  IMAD.MOV.U32 R8, RZ, RZ, R5 ;  /* 0x000000ffff087224 */ /* 0x000fe200078e0005 */
[C---:B------:R-:W-:Y:S04]  /*55a0*/  @!P2 LEA R64, P0, R3.reuse, c[0x0][0x1c8], 0x1 ;  /* 0x000072000340aa11 */ /* 0x040fe800078008ff */
[----:B------:R-:W-:Y:S01]  /*55b0*/  @!P2 LEA.HI.X R65, R3, c[0x0][0x1cc], R9, 0x1, P0 ;  /* 0x000073000341aa11 */ /* 0x000fe200000f0c09 */
[----:B------:R-:W-:Y:S01]  /*55c0*/  IMAD.MOV.U32 R9, RZ, RZ, R4 ;  /* 0x000000ffff097224 */ /* 0x000fe200078e0004 */
[----:B------:R-:W-:Y:S01]  /*55d0*/  ISETP.GE.AND P0, PT, R116, c[0x0][0x27c], PT ;  /* 0x00009f0074007a0c */ /* 0x000fe20003f06270 */
[----:B------:R-:W-:Y:S11]  /*55e0*/  IMAD.MOV.U32 R3, RZ, RZ, R7 ;  /* 0x000000ffff037224 */ /* 0x000ff600078e0007 */
[----:B------:R-:W-:Y:S01]  /*55f0*/  @!UPT UIADD3 URZ, URZ, URZ, URZ ;  /* 0x0000003f3f3ff290 */ /* 0x000fe2000fffe03f */
[--C-:B------:R-:W-:Y:S02]  /*5600*/  @!P0 SHF.R.U64 R38, R32, 0x10, R33.reuse ;  /* 0x0000001020268819 */ /* 0x100fe40000001221 */
[----:B------:R-:W-:Y:S01]  /*5610*/  @!P0 SHF.R.U32.HI R36, RZ, 0x10, R33 ;  /* 0x00000010ff248819 */ /* 0x000fe20000011621 */
[----:B------:R-:W-:Y:S01]  /*5620*/  IMAD.MOV.U32 R33, RZ, RZ, R35 ;  /* 0x000000ffff217224 */ /* 0x000fe200078e0023 */
[----:B------:R-:W-:Y:S02]  /*5630*/  @!P0 PRMT R37, R37, 0x5410, R38 ;  /* 0x0000541025258816 */ /* 0x000fe40000000026 */
[C---:B-1----:R-:W-:Y:S02]  /*5640*/  @!P0 LOP3.LUT R40, R50.reuse, 0xffff0000, RZ, 0xc0, !PT ;  /* 0xffff000032288812 */ /* 0x042fe400078ec0ff */
[----:B------:R-:W-:Y:S02]  /*5650*/  @!P0 SHF.L.U32 R38, R50, 0x10, RZ ;  /* 0x0000001032268819 */ /* 0x000fe400000006ff */
[C---:B------:R-:W-:Y:S02]  /*5660*/  @!P0 SHF.L.U32 R42, R51.reuse, 0x10, RZ ;  /* 0x00000010332a8819 */ /* 0x040fe400000006ff */
[----:B------:R-:W-:Y:S02]  /*5670*/  @!P0 LOP3.LUT R44, R51, 0xffff0000, RZ, 0xc0, !PT ;  /* 0xffff0000332c8812 */ /* 0x000fe400078ec0ff */
[----:B------:R-:W-:Y:S02]  /*5680*/  @!P0 SHF.R.U32.HI R2, RZ, 0x10, R7 ;  /* 0x00000010ff028819 */ /* 0x000fe40000011607 */
[--C-:B------:R-:W-:Y:S01]  /*5690*/  @!P0 SHF.R.U64 R32, R34, 0x10, R35.reuse ;  /* 0x0000001022208819 */ /* 0x100fe20000001223 */
[----:B------:R-:W-:Y:S01]  /*56a0*/  @!P0 IMAD.U32 R34, R49, 0x10000, RZ ;  /* 0x0001000031228824 */ /* 0x000fe200078e00ff */
[----:B------:R-:W-:Y:S02]  /*56b0*/  @!P0 SHF.R.U32.HI R11, RZ, 0x10, R35 ;  /* 0x00000010ff0b8819 */ /* 0x000fe40000011623 */
[----:B------:R-:W-:Y:S02]  /*56c0*/  @!P0 PRMT R35, R39, 0x5410, R36 ;  /* 0x0000541027238816 */ /* 0x000fe40000000024 */
[----:B------:R-:W-:Y:S02]  /*56d0*/  @!P0 LOP3.LUT R36, R49, 0xffff0000, RZ, 0xc0, !PT ;  /* 0xffff000031248812 */ /* 0x000fe400078ec0ff */
[----:B------:R-:W-:Y:S01]  /*56e0*/  @!P0 PRMT R43, R33, 0x5410, R11 ;  /* 0x00005410212b8816 */ /* 0x000fe2000000000b */
[----:B------:R-:W-:Y:S01]  /*56f0*/  @!P0 IMAD.U32 R33, R35, 0x10000, RZ ;  /* 0x0001000023218824 */ /* 0x000fe200078e00ff */
[----:B------:R-:W-:Y:S01]  /*5700*/  @!P0 PRMT R11, R3, 0x5410, R2 ;  /* 0x00005410030b8816 */ /* 0x000fe20000000002 */
[----:B------:R-:W-:Y:S01]  /*5710*/  @!P0 IMAD.U32 R2, R12, 0x10000, RZ ;  /* 0x000100000c028824 */ /* 0x000fe200078e00ff */
[----:B------:R-:W-:Y:S02]  /*5720*/  @!P0 SHF.L.U32 R3, R13, 0x10, RZ ;  /* 0x000000100d038819 */ /* 0x000fe400000006ff */
[----:B------:R-:W-:Y:S02]  /*5730*/  @!P0 PRMT R39, R31, 0x5410, R32 ;  /* 0x000054101f278816 */ /* 0x000fe40000000020 */
[----:B------:R-:W-:Y:S01]  /*5740*/  @!P0 LOP3.LUT R35, R35, 0xffff0000, RZ, 0xc0, !PT ;  /* 0xffff000023238812 */ /* 0x000fe200078ec0ff */
[----:B------:R-:W-:Y:S01]  /*5750*/  @!P0 FMUL.FTZ R32, R3, R33 ;  /* 0x0000002103208220 */ /* 0x000fe20000410000 */
[--C-:B------:R-:W-:Y:S01]  /*5760*/  @!P0 SHF.R.U64 R10, R4, 0x10, R5.reuse ;  /* 0x00000010040a8819 */ /* 0x100fe20000001205 */
[----:B------:R-:W-:Y:S01]  /*5770*/  IMAD.MOV.U32 R4, RZ, RZ, R6 ;  /* 0x000000ffff047224 */ /* 0x000fe200078e0006 */
[----:B------:R-:W-:Y:S02]  /*5780*/  @!P0 SHF.R.U32.HI R5, RZ, 0x10, R5 ;  /* 0x00000010ff058819 */ /* 0x000fe40000011605 */
[----:B------:R-:W-:Y:S02]  /*5790*/  @!P0 SHF.R.U64 R6, R6, 0x10, R7 ;  /* 0x0000001006068819 */ /* 0x000fe40000001207 */
[----:B------:R-:W-:Y:S02]  /*57a0*/  @!P0 PRMT R7, R8, 0x5410, R5 ;  /* 0x0000541008078816 */ /* 0x000fe40000000005 */
[----:B------:R-:W-:Y:S02]  /*57b0*/  @!P0 SHF.L.U32 R8, R48, 0x10, RZ ;  /* 0x0000001030088819 */ /* 0x000fe400000006ff */
[----:B------:R-:W-:Y:S01]  /*57c0*/  @!P0 PRMT R9, R9, 0x5410, R10 ;  /* 0x0000541009098816 */ /* 0x000fe2000000000a */
[C---:B------:R-:W-:Y:S01]  /*57d0*/  @!P0 IMAD.U32 R5, R7.reuse, 0x10000, RZ ;  /* 0x0001000007058824 */ /* 0x040fe200078e00ff */
[----:B------:R-:W-:Y:S02]  /*57e0*/  @!P0 LOP3.LUT R7, R7, 0xffff0000, RZ, 0xc0, !PT ;  /* 0xffff000007078812 */ /* 0x000fe400078ec0ff */
[----:B------:R-:W-:Y:S01]  /*57f0*/  @!P0 PRMT R10, R4, 0x5410, R6 ;  /* 0x00005410040a8816 */ /* 0x000fe20000000006 */
[----:B------:R-:W-:Y:S02]  /*5800*/  @!P0 IMAD.U32 R6, R37, 0x10000, RZ ;  /* 0x0001000025068824 */ /* 0x000fe400078e00ff */
[----:B------:R-:W-:Y:S02]  /*5810*/  @!P0 IMAD.U32 R4, R9, 0x10000, RZ ;  /* 0x0001000009048824 */ /* 0x000fe400078e00ff */
[C---:B------:R-:W-:Y:S02]  /*5820*/  @!P0 FMUL.FTZ R31, R2.reuse, R6 ;  /* 0x00000006021f8220 */ /* 0x040fe40000410000 */
[-C--:B------:R-:W-:Y:S02]  /*5830*/  @!P0 FMUL.FTZ R2, R2, R4.reuse ;  /* 0x0000000402028220 */ /* 0x080fe40000410000 */
[----:B------:R-:W-:Y:S01]  /*5840*/  @!P0 FFMA.FTZ R74, R8, R4, -R31 ;  /* 0x00000004084a8223 */ /* 0x000fe2000001081f */
[----:B------:R-:W-:Y:S01]  /*5850*/  @!P0 LOP3.LUT R31, R37, 0xffff0000, RZ, 0xc0, !PT ;  /* 0xffff0000251f8812 */ /* 0x000fe200078ec0ff */
[----:B------:R-:W-:Y:S01]  /*5860*/  @!P0 FFMA.FTZ R2, R6, R8, R2 ;  /* 0x0000000806028223 */ /* 0x000fe20000010002 */
[----:B------:R-:W-:Y:S01]  /*5870*/  @!P0 LOP3.LUT R6, R12, 0xffff0000, RZ, 0xc0, !PT ;  /* 0xffff00000c068812 */ /* 0x000fe200078ec0ff */
[-C--:B------:R-:W-:Y:S01]  /*5880*/  @!P0 FMUL.FTZ R4, R3, R5.reuse ;  /* 0x0000000503048220 */ /* 0x080fe20000410000 */
[----:B------:R-:W-:Y:S01]  /*5890*/  @!P0 LOP3.LUT R3, R13, 0xffff0000, RZ, 0xc0, !PT ;  /* 0xffff00000d038812 */ /* 0x000fe200078ec0ff */
[----:B------:R-:W-:Y:S01]  /*58a0*/  @!P0 FFMA.FTZ R73, R34, R5, -R32 ;  /* 0x0000000522498223 */ /* 0x000fe20000010820 */
[----:B------:R-:W-:Y:S01]  /*58b0*/  @!P0 LOP3.LUT R32, R48, 0xffff0000, RZ, 0xc0, !PT ;  /* 0xffff000030208812 */ /* 0x000fe200078ec0ff */
[----:B------:R-:W-:Y:S01]  /*58c0*/  @!P0 FMUL.FTZ R37, R6, R31 ;  /* 0x0000001f06258220 */ /* 0x000fe20000410000 */
[----:B------:R-:W-:Y:S01]  /*58d0*/  @!P0 LOP3.LUT R8, R9, 0xffff0000, RZ, 0xc0, !PT ;  /* 0xffff000009088812 */ /* 0x000fe200078ec0ff */
[C---:B------:R-:W-:Y:S02]  /*58e0*/  @!P0 FMUL.FTZ R9, R3.reuse, R35 ;  /* 0x0000002303098220 */ /* 0x040fe40000410000 */
[-C--:B------:R-:W-:Y:S02]  /*58f0*/  @!P0 FMUL.FTZ R5, R3, R7.reuse ;  /* 0x0000000703058220 */ /* 0x080fe40000410000 */
[----:B------:R-:W-:Y:S01]  /*5900*/  @!P0 FFMA.FTZ R72, R36, R7, -R9 ;  /* 0x0000000724488223 */ /* 0x000fe20000010809 */
[----:B------:R-:W-:Y:S01]  /*5910*/  @!P0 LOP3.LUT R7, R14, 0xffff0000, RZ, 0xc0, !PT ;  /* 0xffff00000e078812 */ /* 0x000fe200078ec0ff */
[-C--:B------:R-:W-:Y:S01]  /*5920*/  @!P0 FFMA.FTZ R71, R32, R8.reuse, -R37 ;  /* 0x0000000820478223 */ /* 0x080fe20000010825 */
[----:B------:R-:W-:Y:S01]  /*5930*/  @!P0 LOP3.LUT R9, R10, 0xffff0000, RZ, 0xc0, !PT ;  /* 0xffff00000a098812 */ /* 0x000fe200078ec0ff */
[C---:B------:R-:W-:Y:S01]  /*5940*/  @!P0 IMAD.U32 R37, R39.reuse, 0x10000, RZ ;  /* 0x0001000027258824 */ /* 0x040fe200078e00ff */
[----:B------:R-:W-:Y:S01]  /*5950*/  @!P0 LOP3.LUT R39, R39, 0xffff0000, RZ, 0xc0, !PT ;  /* 0xffff000027278812 */ /* 0x000fe200078ec0ff */
[----:B------:R-:W-:Y:S02]  /*5960*/  @!P0 FMUL.FTZ R3, R6, R8 ;  /* 0x0000000806038220 */ /* 0x000fe40000410000 */
[----:B------:R-:W-:Y:S02]  /*5970*/  @!P0 IMAD.U32 R6, R14, 0x10000, RZ ;  /* 0x000100000e068824 */ /* 0x000fe400078e00ff */
[C---:B------:R-:W-:Y:S02]  /*5980*/  @!P0 FMUL.FTZ R41, R7.reuse, R39 ;  /* 0x0000002707298220 */ /* 0x040fe40000410000 */
[----:B------:R-:W-:Y:S02]  /*5990*/  @!P0 IMAD.U32 R8, R10, 0x10000, RZ ;  /* 0x000100000a088824 */ /* 0x000fe400078e00ff */
[----:B------:R-:W-:Y:S02]  /*59a0*/  @!P0 FMUL.FTZ R10, R6, R37 ;  /* 0x00000025060a8220 */ /* 0x000fe40000410000 */
[-C--:B------:R-:W-:Y:S02]  /*59b0*/  @!P0 FMUL.FTZ R7, R7, R9.reuse ;  /* 0x0000000907078220 */ /* 0x080fe40000410000 */
[----:B------:R-:W-:Y:S01]  /*59c0*/  @!P0 FFMA.FTZ R63, R40, R9, -R41 ;  /* 0x00000009283f8223 */ /* 0x000fe20000010829 */
[----:B------:R-:W-:Y:S01]  /*59d0*/  @!P0 LOP3.LUT R9, R15, 0xffff0000, RZ, 0xc0, !PT ;  /* 0xffff00000f098812 */ /* 0x000fe200078ec0ff */
[C---:B------:R-:W-:Y:S01]  /*59e0*/  @!P0 IMAD.U32 R41, R43.reuse, 0x10000, RZ ;  /* 0x000100002b298824 */ /* 0x040fe200078e00ff */
[----:B------:R-:W-:Y:S01]  /*59f0*/  @!P0 LOP3.LUT R43, R43, 0xffff0000, RZ, 0xc0, !PT ;  /* 0xffff00002b2b8812 */ /* 0x000fe200078ec0ff */
[-C--:B------:R-:W-:Y:S02]  /*5a00*/  @!P0 FMUL.FTZ R6, R6, R8.reuse ;  /* 0x0000000806068220 */ /* 0x080fe40000410000 */
[----:B------:R-:W-:Y:S02]  /*5a10*/  @!P0 FFMA.FTZ R68, R38, R8, -R10 ;  /* 0x0000000826448223 */ /* 0x000fe4000001080a */
[----:B------:R-:W-:Y:S02]  /*5a20*/  @!P0 IMAD.U32 R8, R15, 0x10000, RZ ;  /* 0x000100000f088824 */ /* 0x000fe400078e00ff */
[C---:B------:R-:W-:Y:S01]  /*5a30*/  @!P0 IMAD.U32 R10, R11.reuse, 0x10000, RZ ;  /* 0x000100000b0a8824 */ /* 0x040fe200078e00ff */
[----:B------:R-:W-:Y:S01]  /*5a40*/  @!P0 LOP3.LUT R11, R11, 0xffff0000, RZ, 0xc0, !PT ;  /* 0xffff00000b0b8812 */ /* 0x000fe200078ec0ff */
[----:B------:R-:W-:Y:S01]  /*5a50*/  @!P0 FFMA.FTZ R3, R31, R32, R3 ;  /* 0x000000201f038223 */ /* 0x000fe20000010003 */
[----:B------:R-:W-:Y:S01]  /*5a60*/  @!P0 F2FP.BF16.PACK_AB R31, R63, R68 ;  /* 0x000000443f1f823e */ /* 0x000fe200000010ff */
[----:B------:R-:W-:Y:S02]  /*5a70*/  @!P0 FMUL.FTZ R61, R8, R41 ;  /* 0x00000029083d8220 */ /* 0x000fe40000410000 */
[----:B------:R-:W-:Y:S02]  /*5a80*/  @!P0 FMUL.FTZ R62, R9, R43 ;  /* 0x0000002b093e8220 */ /* 0x000fe40000410000 */
[----:B------:R-:W-:Y:S02]  /*5a90*/  @!P0 FFMA.FTZ R4, R33, R34, R4 ;  /* 0x0000002221048223 */ /* 0x000fe40000010004 */
[----:B------:R-:W-:Y:S02]  /*5aa0*/  @!P0 FFMA.FTZ R5, R35, R36, R5 ;  /* 0x0000002423058223 */ /* 0x000fe40000010005 */
[----:B------:R-:W-:Y:S02]  /*5ab0*/  @!P0 FFMA.FTZ R61, R42, R10, -R61 ;  /* 0x0000000a2a3d8223 */ /* 0x000fe4000001083d */
[----:B------:R-:W-:Y:S01]  /*5ac0*/  @!P0 FFMA.FTZ R62, R44, R11, -R62 ;  /* 0x0000000b2c3e8223 */ /* 0x000fe2000001083e */
[----:B------:R-:W-:Y:S01]  /*5ad0*/  @!P0 F2FP.BF16.PACK_AB R4, R5, R4 ;  /* 0x000000040504823e */ /* 0x000fe200000010ff */
[----:B------:R-:W-:Y:S01]  /*5ae0*/  @!P0 FMUL.FTZ R8, R8, R10 ;  /* 0x0000000a08088220 */ /* 0x000fe20000410000 */
[----:B------:R-:W-:Y:S01]  /*5af0*/  @!P0 F2FP.BF16.PACK_AB R10, R71, R74 ;  /* 0x0000004a470a823e */ /* 0x000fe200000010ff */
[----:B------:R-:W-:Y:S01]  /*5b00*/  @!P0 FFMA.FTZ R6, R37, R38, R6 ;  /* 0x0000002625068223 */ /* 0x000fe20000010006 */
[----:B------:R-:W-:Y:S01]  /*5b10*/  @!P0 F2FP.BF16.PACK_AB R32, R62, R61 ;  /* 0x0000003d3e20823e */ /* 0x000fe200000010ff */
[----:B------:R-:W-:Y:S01]  /*5b20*/  @!P0 FMUL.FTZ R9, R9, R11 ;  /* 0x0000000b09098220 */ /* 0x000fe20000410000 */
[----:B------:R-:W-:Y:S01]  /*5b30*/  @!P0 F2FP.BF16.PACK_AB R11, R72, R73 ;  /* 0x00000049480b823e */ /* 0x000fe200000010ff */
[----:B------:R-:W-:Y:S01]  /*5b40*/  @!P0 FFMA.FTZ R7, R39, R40, R7 ;  /* 0x0000002827078223 */ /* 0x000fe20000010007 */
[----:B------:R-:W-:Y:S01]  /*5b50*/  @!P0 MOV R48, R10 ;  /* 0x0000000a00308202 */ /* 0x000fe20000000f00 */
[----:B------:R-:W-:Y:S01]  /*5b60*/  @!P0 FFMA.FTZ R8, R41, R42, R8 ;  /* 0x0000002a29088223 */ /* 0x000fe20000010008 */
[----:B------:R-:W-:Y:S01]  /*5b70*/  @!P0 MOV R51, R32 ;  /* 0x0000002000338202 */ /* 0x000fe20000000f00 */
[----:B------:R-:W-:Y:S01]  /*5b80*/  @!P0 FFMA.FTZ R9, R43, R44, R9 ;  /* 0x0000002c2b098223 */ /* 0x000fe20000010009 */
[----:B------:R-:W-:Y:S01]  /*5b90*/  @!P0 F2FP.BF16.PACK_AB R10, R3, R2 ;  /* 0x00000002030a823e */ /* 0x000fe200000010ff */
[----:B------:R-:W-:Y:S01]  /*5ba0*/  @!P0 IMAD.MOV.U32 R49, RZ, RZ, R11 ;  /* 0x000000ffff318224 */ /* 0x000fe200078e000b */
[----:B------:R-:W-:Y:S01]  /*5bb0*/  @!P0 F2FP.BF16.PACK_AB R3, R7, R6 ;  /* 0x000000060703823e */ /* 0x000fe200000010ff */
[----:B------:R-:W-:Y:S01]  /*5bc0*/  @!P0 IMAD.MOV.U32 R50, RZ, RZ, R31 ;  /* 0x000000ffff328224 */ /* 0x000fe200078e001f */
[----:B------:R-:W-:Y:S01]  /*5bd0*/  @!P0 F2FP.BF16.PACK_AB R2, R9, R8 ;  /* 0x000000080902823e */ /* 0x000fe200000010ff */
[----:B------:R-:W-:Y:S01]  /*5be0*/  @!P0 IMAD.MOV.U32 R12, RZ, RZ, R10 ;  /* 0x000000ffff0c8224 */ /* 0x000fe200078e000a */
[----:B------:R-:W-:Y:S01]  /*5bf0*/  @!P0 MOV R14, R3 ;  /* 0x00000003000e8202 */ /* 0x000fe20000000f00 */
[----:B------:R-:W-:Y:S01]  /*5c00*/  @!P0 IMAD.MOV.U32 R13, RZ, RZ, R4 ;  /* 0x000000ffff0d8224 */ /* 0x000fe200078e0004 */
[----:B------:R1:W-:Y:S01]  /*5c10*/  STG.E.128 [R66.64], R48 ;  /* 0x0000003042007986 */ /* 0x0003e2000c101d06 */
[----:B------:R-:W-:Y:S07]  /*5c20*/  @!P0 IMAD.MOV.U32 R15, RZ, RZ, R2 ;  /* 0x000000ffff0f8224 */ /* 0x000fee00078e0002 */
[----:B------:R1:W-:Y:S02]  /*5c30*/  @!P2 STG.E.128 [R64.64], R12 ;  /* 0x0000000c4000a986 */ /* 0x0003e4000c101d06 */
.L_x_197:
[----:B------:R-:W-:Y:S05]  /*5c40*/  BSYNC B0 ;  /* 0x0000000000007941 */ /* 0x000fea0003800000 */
.L_x_196:
[----:B------:R-:W-:Y:S01]  /*5c50*/  ISETP.GE.AND P0, PT, R24, c[0x0][0x1d4], PT ;  /* 0x0000750018007a0c */ /* 0x000fe20003f06270 */
[----:B------:R-:W-:Y:S01]  /*5c60*/  @!UPT UIADD3 URZ, URZ, URZ, URZ ;  /* 0x0000003f3f3ff290 */ /* 0x000fe2000fffe03f */
[----:B------:R-:W-:Y:S11]  /*5c70*/  BSSY B0, `(.L_x_198) ;  /* 0x0000071000007945 */ /* 0x000ff60003800000 */
[----:B------:R-:W-:-:S05]  /*5c80*/  @P0 BRA `(.L_x_199) ;  /* 0x000006f000000947 */ /* 0x000fca0003800000 */
[----:B------:R-:W-:Y:S01]  /*5c90*/  ISETP.GE.AND P2, PT, R82, c[0x0][0x1d4], PT ;  /* 0x0000750052007a0c */ /* 0x000fe20003f46270 */
[----:B-1----:R-:W-:Y:S01]  /*5ca0*/  LDS.128 R12, [R104+0x3c80] ;  /* 0x003c8000680c7984 */ /* 0x002fe20000000c00 */
[-C--:B------:R-:W-:Y:S04]  /*5cb0*/  IADD3 R2, P1, P0, R76, R70.reuse, R101 ;  /* 0x000000464c027210 */ /* 0x080fe8000783e065 */
[-C--:B------:R-:W-:Y:S03]  /*5cc0*/  IADD3.X R4, R78, R69.reuse, R112, P1, P0 ;  /* 0x000000454e047210 */ /* 0x080fe60000fe0470 */
[----:B------:R-:W1:Y:S04]  /*5cd0*/  LDS.128 R40, [R114+0x3c80] ;  /* 0x003c800072287984 */ /* 0x000e680000000c00 */
[----:B------:R-:W-:Y:S04]  /*5ce0*/  @!P2 IADD3 R3, P1, P0, R76, R70, R82 ;  /* 0x000000464c03a210 */ /* 0x000fe8000783e052 */
[----:B------:R-:W-:Y:S02]  /*5cf0*/  @!P2 IADD3.X R5, R78, R69, R107, P1, P0 ;  /* 0x000000454e05a210 */ /* 0x000fe40000fe046b */
[C---:B------:R-:W-:Y:S04]  /*5d00*/  LEA R50, P0, R2.reuse, c[0x0][0x1c8], 0x1 ;  /* 0x0000720002327a11 */ /* 0x040fe800078008ff */
[----:B------:R-:W-:Y:S02]  /*5d10*/  LEA.HI.X R51, R2, c[0x0][0x1cc], R4, 0x1, P0 ;  /* 0x0000730002337a11 */ /* 0x000fe400000f0c04 */
[C---:B------:R-:W-:Y:S04]  /*5d20*/  @!P2 LEA R48, P0, R3.reuse, c[0x0][0x1c8], 0x1 ;  /* 0x000072000330aa11 */ /* 0x040fe800078008ff */
[----:B------:R-:W-:Y:S02]  /*5d30*/  @!P2 LEA.HI.X R49, R3, c[0x0][0x1cc], R5, 0x1, P0 ;  /* 0x000073000331aa11 */ /* 0x000fe400000f0c05 */
[----:B------:R-:W-:Y:S11]  /*5d40*/  ISETP.GE.AND P0, PT, R24, c[0x0][0x27c], PT ;  /* 0x00009f0018007a0c */ /* 0x000ff60003f06270 */
[----:B------:R-:W-:Y:S02]  /*5d50*/  @!UPT UIADD3 URZ, URZ, URZ, URZ ;  /* 0x0000003f3f3ff290 */ /* 0x000fe4000fffe03f */
[----:B------:R-:W-:Y:S02]  /*5d60*/  @!P0 SHF.R.U64 R2, R16, 0x10, R17 ;  /* 0x0000001010028819 */ /* 0x000fe40000001211 */
[--C-:B------:R-:W-:Y:S02]  /*5d70*/  @!P0 SHF.R.U32.HI R4, RZ, 0x10, R19.reuse ;  /* 0x00000010ff048819 */ /* 0x100fe40000011613 */
[----:B------:R-:W-:Y:S01]  /*5d80*/  @!P0 SHF.R.U64 R3, R18, 0x10, R19 ;  /* 0x0000001012038819 */ /* 0x000fe20000001213 */
[----:B-1----:R-:W-:Y:S01]  /*5d90*/  @!P0 IMAD.U32 R11, R40, 0x10000, RZ ;  /* 0x00010000280b8824 */ /* 0x002fe200078e00ff */
[C---:B------:R-:W-:Y:S01]  /*5da0*/  @!P0 LOP3.LUT R38, R43.reuse, 0xffff0000, RZ, 0xc0, !PT ;  /* 0xffff00002b268812 */ /* 0x040fe200078ec0ff */
[----:B------:R-:W-:Y:S01]  /*5db0*/  @!P0 IMAD.U32 R36, R43, 0x10000, RZ ;  /* 0x000100002b248824 */ /* 0x000fe200078e00ff */
[----:B------:R-:W-:Y:S02]  /*5dc0*/  @!P0 LOP3.LUT R34, R42, 0xffff0000, RZ, 0xc0, !PT ;  /* 0xffff00002a228812 */ /* 0x000fe400078ec0ff */
[----:B------:R-:W-:Y:S01]  /*5dd0*/  @!P0 PRMT R10, R27, 0x5432, R3 ;  /* 0x000054321b0a8816 */ /* 0x000fe20000000003 */
[----:B------:R-:W-:Y:S01]  /*5de0*/  @!P0 IMAD.U32 R3, R12, 0x10000, RZ ;  /* 0x000100000c038824 */ /* 0x000fe200078e00ff */
[----:B------:R-:W-:Y:S02]  /*5df0*/  @!P0 SHF.R.U32.HI R6, RZ, 0x10, R17 ;  /* 0x00000010ff068819 */ /* 0x000fe40000011611 */
[----:B------:R-:W-:Y:S02]  /*5e00*/  @!P0 LOP3.LUT R17, R40, 0xffff0000, RZ, 0xc0, !PT ;  /* 0xffff000028118812 */ /* 0x000fe400078ec0ff */
[----:B------:R-:W-:Y:S02]  /*5e10*/  @!P0 SHF.R.U64 R5, R52, 0x10, R53 ;  /* 0x0000001034058819 */ /* 0x000fe40000001235 */
[----:B------:R-:W-:Y:S02]  /*5e20*/  @!P0 SHF.R.U32.HI R8, RZ, 0x10, R55 ;  /* 0x00000010ff088819 */ /* 0x000fe40000011637 */
[----:B------:R-:W-:Y:S02]  /*5e30*/  @!P0 PRMT R5, R45, 0x5410, R5 ;  /* 0x000054102d058816 */ /* 0x000fe40000000005 */
[----:B------:R-:W-:Y:S02]  /*5e40*/  @!P0 SHF.R.U64 R9, R54, 0x10, R55 ;  /* 0x0000001036098819 */ /* 0x000fe40000001237 */
[----:B------:R-:W-:Y:S02]  /*5e50*/  @!P0 LOP3.LUT R16, R5, 0xffff0000, RZ, 0xc0, !PT ;  /* 0xffff000005108812 */ /* 0x000fe400078ec0ff */
[----:B------:R-:W-:Y:S02]  /*5e60*/  @!P0 PRMT R2, R26, 0x5432, R2 ;  /* 0x000054321a028816 */ /* 0x000fe40000000002 */
[----:B------:R-:W-:Y:S02]  /*5e70*/  @!P0 PRMT R32, R46, 0x5410, R8 ;  /* 0x000054102e208816 */ /* 0x000fe40000000008 */
[----:B------:R-:W-:Y:S02]  /*5e80*/  @!P0 PRMT R8, R27, 0x5410, R4 ;  /* 0x000054101b088816 */ /* 0x000fe40000000004 */
[----:B------:R-:W-:Y:S01]  /*5e90*/  @!P0 LOP3.LUT R4, R12, 0xffff0000, RZ, 0xc0, !PT ;  /* 0xffff00000c048812 */ /* 0x000fe200078ec0ff */
[----:B------:R-:W-:Y:S01]  /*5ea0*/  @!P0 IMAD.U32 R35, R32, 0x10000, RZ ;  /* 0x0001000020238824 */ /* 0x000fe200078e00ff */
[----:B------:R-:W-:Y:S02]  /*5eb0*/  @!P0 LOP3.LUT R27, R41, 0xffff0000, RZ, 0xc0, !PT ;  /* 0xffff0000291b8812 */ /* 0x000fe400078ec0ff */
[----:B------:R-:W-:Y:S01]  /*5ec0*/  @!P0 SHF.R.U32.HI R7, RZ, 0x10, R53 ;  /* 0x00000010ff078819 */ /* 0x000fe20000011635 */
[----:B------:R-:W-:Y:S01]  /*5ed0*/  @!P0 FMUL.FTZ R19, R4, R16 ;  /* 0x0000001004138220 */ /* 0x000fe20000410000 */
[----:B------:R-:W-:Y:S01]  /*5ee0*/  @!P0 PRMT R33, R46, 0x5432, R9 ;  /* 0x000054322e218816 */ /* 0x000fe20000000009 */
[----:B------:R-:W-:Y:S01]  /*5ef0*/  @!P0 IMAD.U32 R9, R5, 0x10000, RZ ;  /* 0x0001000005098824 */ /* 0x000fe200078e00ff */
[C---:B------:R-:W-:Y:S02]  /*5f00*/  @!P0 LOP3.LUT R5, R2.reuse, 0xffff0000, RZ, 0xc0, !PT ;  /* 0xffff000002058812 */ /* 0x040fe400078ec0ff */
[----:B------:R-:W-:Y:S01]  /*5f10*/  @!P0 PRMT R31, R45, 0x5432, R7 ;  /* 0x000054322d1f8816 */ /* 0x000fe20000000007 */
[----:B------:R-:W-:Y:S01]  /*5f20*/  @!P0 IMAD.U32 R7, R2, 0x10000, RZ ;  /* 0x0001000002078824 */ /* 0x000fe200078e00ff */
[----:B------:R-:W-:Y:S01]  /*5f30*/  @!P0 PRMT R6, R26, 0x5410, R6 ;  /* 0x000054101a068816 */ /* 0x000fe20000000006 */
[----:B------:R-:W-:Y:S01]  /*5f40*/  @!P0 FMUL.FTZ R18, R3, R9 ;  /* 0x0000000903128220 */ /* 0x000fe20000410000 */
[----:B------:R-:W-:Y:S01]  /*5f50*/  @!P0 LOP3.LUT R26, R31, 0xffff0000, RZ, 0xc0, !PT ;  /* 0xffff00001f1a8812 */ /* 0x000fe200078ec0ff */
[----:B------:R-:W-:Y:S01]  /*5f60*/  @!P0 FMUL.FTZ R2, R3, R7 ;  /* 0x0000000703028220 */ /* 0x000fe20000410000 */
[----:B------:R-:W-:Y:S01]  /*5f70*/  @!P0 LOP3.LUT R37, R32, 0xffff0000, RZ, 0xc0, !PT ;  /* 0xffff000020258812 */ /* 0x000fe200078ec0ff */
[-C--:B------:R-:W-:Y:S02]  /*5f80*/  @!P0 FMUL.FTZ R3, R4, R5.reuse ;  /* 0x0000000504038220 */ /* 0x080fe40000410000 */
[----:B------:R-:W-:Y:S01]  /*5f90*/  @!P0 FFMA.FTZ R54, R17, R5, -R19 ;  /* 0x0000000511368223 */ /* 0x000fe20000010813 */
[----:B------:R-:W-:Y:S01]  /*5fa0*/  @!P0 LOP3.LUT R5, R13, 0xffff0000, RZ, 0xc0, !PT ;  /* 0xffff00000d058812 */ /* 0x000fe200078ec0ff */
[----:B------:R-:W-:Y:S01]  /*5fb0*/  @!P0 FFMA.FTZ R55, R11, R7, -R18 ;  /* 0x000000070b378223 */ /* 0x000fe20000010812 */
[----:B------:R-:W-:Y:S01]  /*5fc0*/  @!P0 SHF.L.U32 R18, R31, 0x10, RZ ;  /* 0x000000101f128819 */ /* 0x000fe200000006ff */
[----:B------:R-:W-:Y:S02]  /*5fd0*/  @!P0 IMAD.U32 R4, R13, 0x10000, RZ ;  /* 0x000100000d048824 */ /* 0x000fe400078e00ff */
[C---:B------:R-:W-:Y:S01]  /*5fe0*/  @!P0 IMAD.U32 R7, R6.reuse, 0x10000, RZ ;  /* 0x0001000006078824 */ /* 0x040fe200078e00ff */
[----:B------:R-:W-:Y:S01]  /*5ff0*/  @!P0 LOP3.LUT R6, R6, 0xffff0000, RZ, 0xc0, !PT ;  /* 0xffff000006068812 */ /* 0x000fe200078ec0ff */
[----:B------:R-:W-:Y:S02]  /*6000*/  @!P0 FFMA.FTZ R2, R9, R11, R2 ;  /* 0x0000000b09028223 */ /* 0x000fe40000010002 */
[----:B------:R-:W-:Y:S02]  /*6010*/  @!P0 FMUL.FTZ R11, R5, R26 ;  /* 0x0000001a050b8220 */ /* 0x000fe40000410000 */
[----:B------:R-:W-:Y:S02]  /*6020*/  @!P0 IMAD.U32 R19, R41, 0x10000, RZ ;  /* 0x0001000029138824 */ /* 0x000fe400078e00ff */
[----:B------:R-:W-:Y:S02]  /*6030*/  @!P0 FMUL.FTZ R9, R4, R18 ;  /* 0x0000001204098220 */ /* 0x000fe40000410000 */
[-C--:B------:R-:W-:Y:S02]  /*6040*/  @!P0 FMUL.FTZ R5, R5, R6.reuse ;  /* 0x0000000605058220 */ /* 0x080fe40000410000 */
[----:B------:R-:W-:Y:S01]  /*6050*/  @!P0 FFMA.FTZ R52, R27, R6, -R11 ;  /* 0x000000061b348223 */ /* 0x000fe2000001080b */
[----:B------:R-:W-:Y:S01]  /*6060*/  @!P0 LOP3.LUT R11, R8, 0xffff0000, RZ, 0xc0, !PT ;  /* 0xffff0000080b8812 */ /* 0x000fe200078ec0ff */
[----:B------:R-:W-:Y:S02]  /*6070*/  @!P0 IMAD.U32 R6, R15, 0x10000, RZ ;  /* 0x000100000f068824 */ /* 0x000fe400078e00ff */
[-C--:B------:R-:W-:Y:S02]  /*6080*/  @!P0 FMUL.FTZ R4, R4, R7.reuse ;  /* 0x0000000704048220 */ /* 0x080fe40000410000 */
[----:B------:R-:W-:Y:S01]  /*6090*/  @!P0 FFMA.FTZ R53, R19, R7, -R9 ;  /* 0x0000000713358223 */ /* 0x000fe20000010809 */
[----:B------:R-:W-:Y:S01]  /*60a0*/  @!P0 LOP3.LUT R7, R15, 0xffff0000, RZ, 0xc0, !PT ;  /* 0xffff00000f078812 */ /* 0x000fe200078ec0ff */
[----:B------:R-:W-:Y:S01]  /*60b0*/  @!P0 FMUL.FTZ R31, R6, R35 ;  /* 0x00000023061f8220 */ /* 0x000fe20000410000 */
[----:B------:R-:W-:Y:S01]  /*60c0*/  @!P0 SHF.L.U32 R9, R8, 0x10, RZ ;  /* 0x0000001008098819 */ /* 0x000fe200000006ff */
[----:B------:R-:W-:Y:S02]  /*60d0*/  @!P0 FFMA.FTZ R3, R16, R17, R3 ;  /* 0x0000001110038223 */ /* 0x000fe40000010003 */
[C---:B------:R-:W-:Y:S02]  /*60e0*/  @!P0 FMUL.FTZ R32, R7.reuse, R37 ;  /* 0x0000002507208220 */ /* 0x040fe40000410000 */
[-C--:B------:R-:W-:Y:S02]  /*60f0*/  @!P0 FMUL.FTZ R8, R6, R9.reuse ;  /* 0x0000000906088220 */ /* 0x080fe40000410000 */
[----:B------:R-:W-:Y:S02]  /*6100*/  @!P0 FFMA.FTZ R46, R36, R9, -R31 ;  /* 0x00000009242e8223 */ /* 0x000fe4000001081f */
[-C--:B------:R-:W-:Y:S01]  /*6110*/  @!P0 FMUL.FTZ R9, R7, R11.reuse ;  /* 0x0000000b07098220 */ /* 0x080fe20000410000 */
[C---:B------:R-:W-:Y:S01]  /*6120*/  @!P0 LOP3.LUT R7, R14.reuse, 0xffff0000, RZ, 0xc0, !PT ;  /* 0xffff00000e078812 */ /* 0x040fe200078ec0ff */
[C---:B------:R-:W-:Y:S01]  /*6130*/  @!P0 IMAD.U32 R31, R33.reuse, 0x10000, RZ ;  /* 0x00010000211f8824 */ /* 0x040fe200078e00ff */
[----:B------:R-:W-:Y:S01]  /*6140*/  @!P0 LOP3.LUT R33, R33, 0xffff0000, RZ, 0xc0, !PT ;  /* 0xffff000021218812 */ /* 0x000fe200078ec0ff */
[----:B------:R-:W-:Y:S02]  /*6150*/  @!P0 IMAD.U32 R6, R14, 0x10000, RZ ;  /* 0x000100000e068824 */ /* 0x000fe400078e00ff */
[----:B------:R-:W-:Y:S02]  /*6160*/  @!P0 FFMA.FTZ R45, R38, R11, -R32 ;  /* 0x0000000b262d8223 */ /* 0x000fe40000010820 */
[C---:B------:R-:W-:Y:S01]  /*6170*/  @!P0 IMAD.U32 R11, R10.reuse, 0x10000, RZ ;  /* 0x000100000a0b8824 */ /* 0x040fe200078e00ff */
[----:B------:R-:W-:Y:S01]  /*6180*/  @!P0 LOP3.LUT R10, R10, 0xffff0000, RZ, 0xc0, !PT ;  /* 0xffff00000a0a8812 */ /* 0x000fe200078ec0ff */
[----:B------:R-:W-:Y:S01]  /*6190*/  @!P0 IMAD.U32 R32, R42, 0x10000, RZ ;  /* 0x000100002a208824 */ /* 0x000fe200078e00ff */
[----:B------:R-:W-:Y:S01]  /*61a0*/  @!P0 F2FP.BF16.PACK_AB R17, R45, R46 ;  /* 0x0000002e2d11823e */ /* 0x000fe200000010ff */
[C---:B------:R-:W-:Y:S02]  /*61b0*/  @!P0 FMUL.FTZ R39, R6.reuse, R31 ;  /* 0x0000001f06278220 */ /* 0x040fe40000410000 */
[C---:B------:R-:W-:Y:S02]  /*61c0*/  @!P0 FMUL.FTZ R44, R7.reuse, R33 ;  /* 0x00000021072c8220 */ /* 0x040fe40000410000 */
[----:B------:R-:W-:Y:S02]  /*61d0*/  @!P0 FMUL.FTZ R6, R6, R11 ;  /* 0x0000000b06068220 */ /* 0x000fe40000410000 */
[----:B------:R-:W-:Y:S02]  /*61e0*/  @!P0 FFMA.FTZ R4, R18, R19, R4 ;  /* 0x0000001312048223 */ /* 0x000fe40000010004 */
[----:B------:R-:W-:Y:S01]  /*61f0*/  @!P0 FFMA.FTZ R39, R32, R11, -R39 ;  /* 0x0000000b20278223 */ /* 0x000fe20000010827 */
[----:B------:R-:W-:Y:S01]  /*6200*/  @!P0 F2FP.BF16.PACK_AB R11, R52, R53 ;  /* 0x00000035340b823e */ /* 0x000fe200000010ff */
[-C--:B------:R-:W-:Y:S02]  /*6210*/  @!P0 FMUL.FTZ R7, R7, R10.reuse ;  /* 0x0000000a07078220 */ /* 0x080fe40000410000 */
[----:B------:R-:W-:Y:S01]  /*6220*/  @!P0 FFMA.FTZ R44, R34, R10, -R44 ;  /* 0x0000000a222c8223 */ /* 0x000fe2000001082c */
[----:B------:R-:W-:Y:S01]  /*6230*/  @!P0 F2FP.BF16.PACK_AB R10, R54, R55 ;  /* 0x00000037360a823e */ /* 0x000fe200000010ff */
[----:B------:R-:W-:Y:S02]  /*6240*/  @!P0 FFMA.FTZ R5, R26, R27, R5 ;  /* 0x0000001b1a058223 */ /* 0x000fe40000010005 */
[----:B------:R-:W-:Y:S01]  /*6250*/  @!P0 FFMA.FTZ R6, R31, R32, R6 ;  /* 0x000000201f068223 */ /* 0x000fe20000010006 */
[----:B------:R-:W-:Y:S01]  /*6260*/  @!P0 MOV R40, R10 ;  /* 0x0000000a00288202 */ /* 0x000fe20000000f00 */
[----:B------:R-:W-:Y:S01]  /*6270*/  @!P0 FFMA.FTZ R7, R33, R34, R7 ;  /* 0x0000002221078223 */ /* 0x000fe20000010007 */
[----:B------:R-:W-:Y:S01]  /*6280*/  @!P0 F2FP.BF16.PACK_AB R16, R44, R39 ;  /* 0x000000272c10823e */ /* 0x000fe200000010ff */
[----:B------:R-:W-:Y:S01]  /*6290*/  @!P0 FFMA.FTZ R8, R35, R36, R8 ;  /* 0x0000002423088223 */ /* 0x000fe20000010008 */
[----:B------:R-:W-:Y:S01]  /*62a0*/  @!P0 F2FP.BF16.PACK_AB R10, R3, R2 ;  /* 0x00000002030a823e */ /* 0x000fe200000010ff */
        /* <DEDUP_REMOVED lines=8> */
[----:B------:R-:W-:Y:S02]  /*6330*/  @!P0 IMAD.MOV.U32 R12, RZ, RZ, R10 ;  /* 0x000000ffff0c8224 */ /* 0x000fe400078e000a */
[----:B------:R-:W-:Y:S01]  /*6340*/  @!P0 IMAD.MOV.U32 R14, RZ, RZ, R3 ;  /* 0x000000ffff0e8224 */ /* 0x000fe200078e0003 */
[----:B------:R1:W-:Y:S01]  /*6350*/  STG.E.128 [R50.64], R40 ;  /* 0x0000002832007986 */ /* 0x0003e2000c101d06 */
[----:B------:R-:W-:Y:S07]  /*6360*/  @!P0 IMAD.MOV.U32 R15, RZ, RZ, R2 ;  /* 0x000000ffff0f8224 */ /* 0x000fee00078e0002 */
[----:B------:R1:W-:Y:S02]  /*6370*/  @!P2 STG.E.128 [R48.64], R12 ;  /* 0x0000000c3000a986 */ /* 0x0003e4000c101d06 */
.L_x_199:
[----:B------:R-:W-:Y:S05]  /*6380*/  BSYNC B0 ;  /* 0x0000000000007941 */ /* 0x000fea0003800000 */
.L_x_198:
[----:B------:R-:W-:Y:S11]  /*6390*/  ISETP.GE.AND P0, PT, R25, c[0x0][0x1d4], PT ;  /* 0x0000750019007a0c */ /* 0x000ff60003f06270 */
[----:B------:R-:W-:Y:S02]  /*63a0*/  @!UPT UIADD3 URZ, URZ, URZ, URZ ;  /* 0x0000003f3f3ff290 */ /* 0x000fe4000fffe03f */
[----:B------:R-:W-:-:S05]  /*63b0*/  @P0 BRA `(.L_x_183) ;  /* 0x000008a000000947 */ /* 0x000fca0003800000 */
[----:B------:R-:W-:Y:S01]  /*63c0*/  IADD3 R10, P1, P0, R76, R70, R100 ;  /* 0x000000464c0a7210 */ /* 0x000fe2000783e064 */
[----:B-1----:R-:W1:Y:S03]  /*63d0*/  LDS.128 R12, [R103+0x3c80] ;  /* 0x003c8000670c7984 */ /* 0x002e660000000c00 */
[----:B------:R-:W-:Y:S02]  /*63e0*/  IADD3.X R11, R78, R69, R111, P1, P0 ;  /* 0x000000454e0b7210 */ /* 0x000fe40000fe046f */
[----:B------:R-:W-:Y:S02]  /*63f0*/  ISETP.GE.AND P0, PT, R25, c[0x0][0x27c], PT ;  /* 0x00009f0019007a0c */ /* 0x000fe40003f06270 */
[C---:B------:R-:W-:Y:S01]  /*6400*/  LEA R48, P1, R10.reuse, c[0x0][0x1c8], 0x1 ;  /* 0x000072000a307a11 */ /* 0x040fe200078208ff */
[----:B------:R-:W2:Y:S03]  /*6410*/  LDS.128 R40, [R109+0x3c80] ;  /* 0x003c80006d287984 */ /* 0x000ea60000000c00 */
[----:B------:R-:W-:Y:S02]  /*6420*/  LEA.HI.X R49, R10, c[0x0][0x1cc], R11, 0x1, P1 ;  /* 0x000073000a317a11 */ /* 0x000fe400008f0c0b */
[----:B------:R-:W-:Y:S05]  /*6430*/  ISETP.GE.AND P1, PT, R84, c[0x0][0x1d4], PT ;  /* 0x0000750054007a0c */ /* 0x000fea0003f26270 */
[----:B------:R-:W-:Y:S02]  /*6440*/  @!P0 SHF.R.U64 R2, R20, 0x10, R21 ;  /* 0x0000001014028819 */ /* 0x000fe40000001215 */
[----:B------:R-:W-:Y:S02]  /*6450*/  @!P0 SHF.R.U64 R4, R22, 0x10, R23 ;  /* 0x0000001016048819 */ /* 0x000fe40000001217 */
[----:B------:R-:W-:Y:S02]  /*6460*/  @!P0 SHF.R.U32.HI R3, RZ, 0x10, R21 ;  /* 0x00000010ff038819 */ /* 0x000fe40000011615 */
[----:B------:R-:W-:Y:S02]  /*6470*/  @!P0 SHF.R.U32.HI R6, RZ, 0x10, R57 ;  /* 0x00000010ff068819 */ /* 0x000fe40000011639 */
[C---:B------:R-:W-:Y:S02]  /*6480*/  @!P0 PRMT R16, R28.reuse, 0x5410, R3 ;  /* 0x000054101c108816 */ /* 0x040fe40000000003 */
[----:B------:R-:W-:Y:S02]  /*6490*/  @!P0 PRMT R3, R28, 0x5432, R2 ;  /* 0x000054321c038816 */ /* 0x000fe40000000002 */
[C---:B------:R-:W-:Y:S01]  /*64a0*/  @!P0 PRMT R27, R47.reuse, 0x5410, R6 ;  /* 0x000054102f1b8816 */ /* 0x040fe20000000006 */
[C---:B------:R-:W-:Y:S01]  /*64b0*/  @!P0 IMAD.U32 R6, R16.reuse, 0x10000, RZ ;  /* 0x0001000010068824 */ /* 0x040fe200078e00ff */
[----:B------:R-:W-:Y:S02]  /*64c0*/  @!P0 LOP3.LUT R16, R16, 0xffff0000, RZ, 0xc0, !PT ;  /* 0xffff000010108812 */ /* 0x000fe400078ec0ff */
[----:B------:R-:W-:Y:S02]  /*64d0*/  @!P0 SHF.R.U64 R7, R56, 0x10, R57 ;  /* 0x0000001038078819 */ /* 0x000fe40000001239 */
[----:B------:R-:W-:Y:S02]  /*64e0*/  @!P0 SHF.R.U32.HI R8, RZ, 0x10, R59 ;  /* 0x00000010ff088819 */ /* 0x000fe4000001163b */
[----:B------:R-:W-:Y:S01]  /*64f0*/  @!P0 PRMT R7, R47, 0x5432, R7 ;  /* 0x000054322f078816 */ /* 0x000fe20000000007 */
[----:B-1----:R-:W-:Y:S01]  /*6500*/  @!P0 IMAD.U32 R2, R13, 0x10000, RZ ;  /* 0x000100000d028824 */ /* 0x002fe200078e00ff */
[----:B------:R-:W-:Y:S03]  /*6510*/  @!P0 PRMT R17, R60, 0x5410, R8 ;  /* 0x000054103c118816 */ /* 0x000fe60000000008 */
[C---:B------:R-:W-:Y:S01]  /*6520*/  @!P0 IMAD.U32 R19, R7.reuse, 0x10000, RZ ;  /* 0x0001000007138824 */ /* 0x040fe200078e00ff */
[----:B------:R-:W-:Y:S01]  /*6530*/  @!P0 LOP3.LUT R21, R7, 0xffff0000, RZ, 0xc0, !PT ;  /* 0xffff000007158812 */ /* 0x000fe200078ec0ff */
[----:B------:R-:W-:Y:S01]  /*6540*/  @!P0 IMAD.U32 R7, R3, 0x10000, RZ ;  /* 0x0001000003078824 */ /* 0x000fe200078e00ff */
[----:B------:R-:W-:Y:S01]  /*6550*/  @!P0 SHF.L.U32 R34, R17, 0x10, RZ ;  /* 0x0000001011228819 */ /* 0x000fe200000006ff */
[C---:B--2---:R-:W-:Y:S01]  /*6560*/  @!P0 IMAD.U32 R26, R41.reuse, 0x10000, RZ ;  /* 0x00010000291a8824 */ /* 0x044fe200078e00ff */
[----:B------:R-:W-:Y:S01]  /*6570*/  @!P0 SHF.L.U32 R20, R40, 0x10, RZ ;  /* 0x0000001028148819 */ /* 0x000fe200000006ff */
[----:B------:R-:W-:Y:S01]  /*6580*/  @!P0 IMAD.U32 R31, R42, 0x10000, RZ ;  /* 0x000100002a1f8824 */ /* 0x000fe200078e00ff */
[----:B------:R-:W-:Y:S02]  /*6590*/  @!P0 LOP3.LUT R22, R40, 0xffff0000, RZ, 0xc0, !PT ;  /* 0xffff000028168812 */ /* 0x000fe400078ec0ff */
[----:B------:R-:W-:Y:S02]  /*65a0*/  @!P0 LOP3.LUT R28, R41, 0xffff0000, RZ, 0xc0, !PT ;  /* 0xffff0000291c8812 */ /* 0x000fe400078ec0ff */
[----:B------:R-:W-:Y:S02]  /*65b0*/  @!P0 LOP3.LUT R33, R42, 0xffff0000, RZ, 0xc0, !PT ;  /* 0xffff00002a218812 */ /* 0x000fe400078ec0ff */
[C---:B------:R-:W-:Y:S02]  /*65c0*/  @!P0 SHF.L.U32 R35, R43.reuse, 0x10, RZ ;  /* 0x000000102b238819 */ /* 0x040fe400000006ff */
[----:B------:R-:W-:Y:S02]  /*65d0*/  @!P0 LOP3.LUT R37, R43, 0xffff0000, RZ, 0xc0, !PT ;  /* 0xffff00002b258812 */ /* 0x000fe400078ec0ff */
[----:B------:R-:W-:Y:S02]  /*65e0*/  @!P0 LOP3.LUT R10, R15, 0xffff0000, RZ, 0xc0, !PT ;  /* 0xffff00000f0a8812 */ /* 0x000fe400078ec0ff */
[----:B------:R-:W-:Y:S02]  /*65f0*/  @!P0 LOP3.LUT R36, R17, 0xffff0000, RZ, 0xc0, !PT ;  /* 0xffff000011248812 */ /* 0x000fe400078ec0ff */
[----:B------:R-:W-:Y:S01]  /*6600*/  @!P0 SHF.R.U32.HI R5, RZ, 0x10, R23 ;  /* 0x00000010ff058819 */ /* 0x000fe20000011617 */
[C---:B------:R-:W-:Y:S01]  /*6610*/  @!P0 IMAD.U32 R23, R27.reuse, 0x10000, RZ ;  /* 0x000100001b178824 */ /* 0x040fe200078e00ff */
[----:B------:R-:W-:Y:S01]  /*6620*/  @!P0 LOP3.LUT R27, R27, 0xffff0000, RZ, 0xc0, !PT ;  /* 0xffff00001b1b8812 */ /* 0x000fe200078ec0ff */
[----:B------:R-:W-:Y:S01]  /*6630*/  @!P0 FMUL.FTZ R38, R10, R36 ;  /* 0x000000240a268220 */ /* 0x000fe20000410000 */
[----:B------:R-:W-:Y:S01]  /*6640*/  @!P0 PRMT R11, R29, 0x5410, R5 ;  /* 0x000054101d0b8816 */ /* 0x000fe20000000005 */
[----:B------:R-:W-:Y:S01]  /*6650*/  @!P0 FMUL.FTZ R8, R2, R23 ;  /* 0x0000001702088220 */ /* 0x000fe20000410000 */
[----:B------:R-:W-:Y:S02]  /*6660*/  @!P0 LOP3.LUT R5, R12, 0xffff0000, RZ, 0xc0, !PT ;  /* 0xffff00000c058812 */ /* 0x000fe400078ec0ff */
[----:B------:R-:W-:Y:S01]  /*6670*/  @!P0 LOP3.LUT R17, R11, 0xffff0000, RZ, 0xc0, !PT ;  /* 0xffff00000b118812 */ /* 0x000fe200078ec0ff */
[-C--:B------:R-:W-:Y:S01]  /*6680*/  @!P0 FFMA.FTZ R53, R26, R6.reuse, -R8 ;  /* 0x000000061a358223 */ /* 0x080fe20000010808 */
[----:B------:R-:W-:Y:S01]  /*6690*/  @!P0 SHF.R.U64 R9, R58, 0x10, R59 ;  /* 0x000000103a098819 */ /* 0x000fe2000000123b */
[----:B------:R-:W-:Y:S02]  /*66a0*/  @!P0 FMUL.FTZ R8, R5, R21 ;  /* 0x0000001505088220 */ /* 0x000fe40000410000 */
[----:B------:R-:W-:Y:S01]  /*66b0*/  @!P0 FFMA.FTZ R38, R37, R17, -R38 ;  /* 0x0000001125268223 */ /* 0x000fe20000010826 */
[----:B------:R-:W-:Y:S02]  /*66c0*/  @!P0 PRMT R18, R60, 0x5432, R9 ;  /* 0x000054323c128816 */ /* 0x000fe40000000009 */
[----:B------:R-:W-:Y:S01]  /*66d0*/  @!P0 PRMT R9, R29, 0x5432, R4 ;  /* 0x000054321d098816 */ /* 0x000fe20000000004 */
[----:B------:R-:W-:Y:S01]  /*66e0*/  @!P0 FMUL.FTZ R4, R2, R6 ;  /* 0x0000000602048220 */ /* 0x000fe20000410000 */
[----:B------:R-:W-:Y:S01]  /*66f0*/  @!P0 LOP3.LUT R6, R3, 0xffff0000, RZ, 0xc0, !PT ;  /* 0xffff000003068812 */ /* 0x000fe200078ec0ff */
[----:B------:R-:W-:Y:S01]  /*6700*/  @!P0 IMAD.U32 R2, R12, 0x10000, RZ ;  /* 0x000100000c028824 */ /* 0x000fe200078e00ff */
[C---:B------:R-:W-:Y:S01]  /*6710*/  @!P0 LOP3.LUT R32, R18.reuse, 0xffff0000, RZ, 0xc0, !PT ;  /* 0xffff000012208812 */ /* 0x040fe200078ec0ff */
[----:B------:R-:W-:Y:S02]  /*6720*/  @!P0 IMAD.U32 R29, R18, 0x10000, RZ ;  /* 0x00010000121d8824 */ /* 0x000fe400078e00ff */
[C---:B------:R-:W-:Y:S02]  /*6730*/  @!P0 FMUL.FTZ R3, R2.reuse, R19 ;  /* 0x0000001302038220 */ /* 0x040fe40000410000 */
[-C--:B------:R-:W-:Y:S02]  /*6740*/  @!P0 FMUL.FTZ R2, R2, R7.reuse ;  /* 0x0000000702028220 */ /* 0x080fe40000410000 */
[----:B------:R-:W-:Y:S01]  /*6750*/  @!P0 FFMA.FTZ R52, R20, R7, -R3 ;  /* 0x0000000714348223 */ /* 0x000fe20000010803 */
[----:B------:R-:W-:Y:S01]  /*6760*/  @!P0 LOP3.LUT R7, R14, 0xffff0000, RZ, 0xc0, !PT ;  /* 0xffff00000e078812 */ /* 0x000fe200078ec0ff */
[-C--:B------:R-:W-:Y:S01]  /*6770*/  @!P0 FMUL.FTZ R3, R5, R6.reuse ;  /* 0x0000000605038220 */ /* 0x080fe20000410000 */
[----:B------:R-:W-:Y:S01]  /*6780*/  @!P0 LOP3.LUT R5, R13, 0xffff0000, RZ, 0xc0, !PT ;  /* 0xffff00000d058812 */ /* 0x000fe200078ec0ff */
[----:B------:R-:W-:Y:S02]  /*6790*/  @!P0 FFMA.FTZ R51, R22, R6, -R8 ;  /* 0x0000000616338223 */ /* 0x000fe40000010808 */
[----:B------:R-:W-:Y:S02]  /*67a0*/  @!P0 IMAD.U32 R6, R14, 0x10000, RZ ;  /* 0x000100000e068824 */ /* 0x000fe400078e00ff */
[----:B------:R-:W-:Y:S02]  /*67b0*/  @!P0 IMAD.U32 R8, R15, 0x10000, RZ ;  /* 0x000100000f088824 */ /* 0x000fe400078e00ff */
[----:B------:R-:W-:Y:S02]  /*67c0*/  @!P0 IMAD.U32 R18, R11, 0x10000, RZ ;  /* 0x000100000b128824 */ /* 0x000fe400078e00ff */
[C---:B------:R-:W-:Y:S01]  /*67d0*/  @!P0 IMAD.U32 R11, R9.reuse, 0x10000, RZ ;  /* 0x00010000090b8824 */ /* 0x040fe200078e00ff */
[----:B------:R-:W-:Y:S01]  /*67e0*/  @!P0 LOP3.LUT R9, R9, 0xffff0000, RZ, 0xc0, !PT ;  /* 0xffff000009098812 */ /* 0x000fe200078ec0ff */
[----:B------:R-:W-:Y:S02]  /*67f0*/  @!P0 FMUL.FTZ R46, R5, R27 ;  /* 0x0000001b052e8220 */ /* 0x000fe40000410000 */
[----:B------:R-:W-:Y:S02]  /*6800*/  @!P0 FMUL.FTZ R45, R6, R29 ;  /* 0x0000001d062d8220 */ /* 0x000fe40000410000 */
[----:B------:R-:W-:Y:S02]  /*6810*/  @!P0 FMUL.FTZ R44, R7, R32 ;  /* 0x00000020072c8220 */ /* 0x000fe40000410000 */
[----:B------:R-:W-:Y:S02]  /*6820*/  @!P0 FMUL.FTZ R39, R8, R34 ;  /* 0x0000002208278220 */ /* 0x000fe40000410000 */
[----:B------:R-:W-:Y:S02]  /*6830*/  @!P0 FFMA.FTZ R47, R28, R16, -R46 ;  /* 0x000000101c2f8223 */ /* 0x000fe4000001082e */
[----:B------:R-:W-:Y:S02]  /*6840*/  @!P0 FFMA.FTZ R45, R31, R11, -R45 ;  /* 0x0000000b1f2d8223 */ /* 0x000fe4000001082d */
[----:B------:R-:W-:Y:S01]  /*6850*/  @!P0 FFMA.FTZ R46, R33, R9, -R44 ;  /* 0x00000009212e8223 */ /* 0x000fe2000001082c */
[----:B------:R-:W-:Y:S01]  /*6860*/  @!P0 F2FP.BF16.PACK_AB R44, R47, R53 ;  /* 0x000000352f2c823e */ /* 0x000fe200000010ff */
[----:B------:R-:W-:Y:S01]  /*6870*/  @!P0 FFMA.FTZ R50, R35, R18, -R39 ;  /* 0x0000001223328223 */ /* 0x000fe20000010827 */
[----:B------:R-:W-:Y:S01]  /*6880*/  @!P0 F2FP.BF16.PACK_AB R39, R51, R52 ;  /* 0x000000343327823e */ /* 0x000fe200000010ff */
[----:B------:R-:W-:Y:S01]  /*6890*/  @!P0 FMUL.FTZ R5, R5, R16 ;  /* 0x0000001005058220 */ /* 0x000fe20000410000 */
[----:B------:R-:W-:Y:S01]  /*68a0*/  @!P0 F2FP.BF16.PACK_AB R16, R46, R45 ;  /* 0x0000002d2e10823e */ /* 0x000fe200000010ff */
[----:B------:R-:W-:Y:S01]  /*68b0*/  @!P0 IMAD.MOV.U32 R41, RZ, RZ, R44 ;  /* 0x000000ffff298224 */ /* 0x000fe200078e002c */
[----:B------:R-:W-:Y:S01]  /*68c0*/  @!P0 F2FP.BF16.PACK_AB R38, R38, R50 ;  /* 0x000000322626823e */ /* 0x000fe200000010ff */
[----:B------:R-:W-:Y:S01]  /*68d0*/  @!P0 FFMA.FTZ R2, R19, R20, R2 ;  /* 0x0000001413028223 */ /* 0x000fe20000010002 */
[----:B------:R-:W-:Y:S01]  /*68e0*/  @!P0 MOV R40, R39 ;  /* 0x0000002700288202 */ /* 0x000fe20000000f00 */
[----:B------:R-:W-:Y:S01]  /*68f0*/  @!P0 IMAD.MOV.U32 R42, RZ, RZ, R16 ;  /* 0x000000ffff2a8224 */ /* 0x000fe200078e0010 */
[----:B------:R-:W-:Y:S01]  /*6900*/  @!P0 MOV R43, R38 ;  /* 0x00000026002b8202 */ /* 0x000fe20000000f00 */
[----:B------:R-:W-:Y:S02]  /*6910*/  @!P0 FFMA.FTZ R3, R21, R22, R3 ;  /* 0x0000001615038223 */ /* 0x000fe40000010003 */
[----:B------:R-:W-:Y:S02]  /*6920*/  @!P0 FMUL.FTZ R6, R6, R11 ;  /* 0x0000000b06068220 */ /* 0x000fe40000410000 */
[----:B------:R-:W-:Y:S01]  /*6930*/  @!P0 FFMA.FTZ R4, R23, R26, R4 ;  /* 0x0000001a17048223 */ /* 0x000fe20000010004 */
[----:B------:R1:W-:Y:S01]  /*6940*/  STG.E.128 [R48.64], R40 ;  /* 0x0000002830007986 */ /* 0x0003e2000c101d06 */
[----:B------:R-:W-:Y:S02]  /*6950*/  @!P0 FMUL.FTZ R7, R7, R9 ;  /* 0x0000000907078220 */ /* 0x000fe40000410000 */
[----:B------:R-:W-:Y:S02]  /*6960*/  @!P0 FFMA.FTZ R5, R27, R28, R5 ;  /* 0x0000001c1b058223 */ /* 0x000fe40000010005 */
[----:B------:R-:W-:Y:S02]  /*6970*/  @!P0 FMUL.FTZ R8, R8, R18 ;  /* 0x0000001208088220 */ /* 0x000fe40000410000 */
[----:B------:R-:W-:Y:S01]  /*6980*/  @!P0 FFMA.FTZ R6, R29, R31, R6 ;  /* 0x0000001f1d068223 */ /* 0x000fe20000010006 */
[----:B------:R-:W-:Y:S01]  /*6990*/  @!P0 F2FP.BF16.PACK_AB R4, R5, R4 ;  /* 0x000000040504823e */ /* 0x000fe200000010ff */
[----:B------:R-:W-:Y:S01]  /*69a0*/  @!P0 FMUL.FTZ R9, R10, R17 ;  /* 0x000000110a098220 */ /* 0x000fe20000410000 */
[----:B------:R-:W-:Y:S01]  /*69b0*/  @!P0 F2FP.BF16.PACK_AB R10, R3, R2 ;  /* 0x00000002030a823e */ /* 0x000fe200000010ff */
[----:B------:R-:W-:Y:S02]  /*69c0*/  @!P0 FFMA.FTZ R7, R32, R33, R7 ;  /* 0x0000002120078223 */ /* 0x000fe40000010007 */
[----:B------:R-:W-:Y:S02]  /*69d0*/  @!P0 FFMA.FTZ R8, R34, R35, R8 ;  /* 0x0000002322088223 */ /* 0x000fe40000010008 */
[----:B------:R-:W-:Y:S01]  /*69e0*/  @!P0 FFMA.FTZ R9, R36, R37, R9 ;  /* 0x0000002524098223 */ /* 0x000fe20000010009 */
[----:B------:R-:W-:Y:S01]  /*69f0*/  @!P0 F2FP.BF16.PACK_AB R3, R7, R6 ;  /* 0x000000060703823e */ /* 0x000fe200000010ff */
[----:B------:R-:W-:Y:S02]  /*6a00*/  @!P0 IMAD.MOV.U32 R12, RZ, RZ, R10 ;  /* 0x000000ffff0c8224 */ /* 0x000fe400078e000a */
[----:B------:R-:W-:Y:S01]  /*6a10*/  @!P0 IMAD.MOV.U32 R13, RZ, RZ, R4 ;  /* 0x000000ffff0d8224 */ /* 0x000fe200078e0004 */
[----:B------:R-:W-:Y:S02]  /*6a20*/  @!P0 F2FP.BF16.PACK_AB R2, R9, R8 ;  /* 0x000000080902823e */ /* 0x000fe400000010ff */
[----:B------:R-:W-:Y:S03]  /*6a30*/  @!P0 MOV R14, R3 ;  /* 0x00000003000e8202 */ /* 0x000fe60000000f00 */
[----:B------:R-:W-:Y:S01]  /*6a40*/  @!P0 IMAD.MOV.U32 R15, RZ, RZ, R2 ;  /* 0x000000ffff0f8224 */ /* 0x000fe200078e0002 */
[----:B------:R-:W-:-:S05]  /*6a50*/  @P1 BRA `(.L_x_183) ;  /* 0x0000020000001947 */ /* 0x000fca0003800000 */
[----:B------:R-:W-:Y:S04]  /*6a60*/  IADD3 R3, P1, P0, R76, R70, R84 ;  /* 0x000000464c037210 */ /* 0x000fe8000783e054 */
[----:B------:R-:W-:Y:S02]  /*6a70*/  IADD3.X R4, R78, R69, R106, P1, P0 ;  /* 0x000000454e047210 */ /* 0x000fe40000fe046a */
[C---:B------:R-:W-:Y:S04]  /*6a80*/  LEA R2, P0, R3.reuse, c[0x0][0x1c8], 0x1 ;  /* 0x0000720003027a11 */ /* 0x040fe800078008ff */
[----:B------:R-:W-:Y:S05]  /*6a90*/  LEA.HI.X R3, R3, c[0x0][0x1cc], R4, 0x1, P0 ;  /* 0x0000730003037a11 */ /* 0x000fea00000f0c04 */
[----:B------:R2:W-:Y:S01]  /*6aa0*/  STG.E.128 [R2.64], R12 ;  /* 0x0000000c02007986 */ /* 0x0005e2000c101d06 */
[----:B------:R-:W-:-:S05]  /*6ab0*/  BRA `(.L_x_183) ;  /* 0x000001a000007947 */ /* 0x000fca0003800000 */
.L_x_179:
[----:B------:R-:W-:Y:S05]  /*6ac0*/  IMAD R2, R30, -0x30, R0 ;  /* 0xffffffd01e027824 */ /* 0x000fea00078e0200 */
[----:B------:R-:W-:Y:S04]  /*6ad0*/  IMNMX R75, R2, 0x30, PT ;  /* 0x00000030024b7817 */ /* 0x000fe80003800200 */
[----:B------:R-:W-:Y:S11]  /*6ae0*/  ISETP.GE.AND P0, PT, R237, R75, PT ;  /* 0x0000004bed00720c */ /* 0x000ff60003f06270 */
[----:B------:R-:W-:Y:S02]  /*6af0*/  @!UPT UIADD3 URZ, URZ, URZ, URZ ;  /* 0x0000003f3f3ff290 */ /* 0x000fe4000fffe03f */
[----:B------:R-:W-:-:S05]  /*6b00*/  @P0 BRA `(.L_x_183) ;  /* 0x0000015000000947 */ /* 0x000fca0003800000 */
[----:B------:R-:W-:Y:S02]  /*6b10*/  ISETP.GE.AND P0, PT, R116, c[0x0][0x1d4], PT ;  /* 0x0000750074007a0c */ /* 0x000fe40003f06270 */
[----:B------:R-:W-:Y:S02]  /*6b20*/  ISETP.GE.AND P1, PT, R24, c[0x0][0x1d4], PT ;  /* 0x0000750018007a0c */ /* 0x000fe40003f26270 */
[C---:B------:R-:W-:Y:S02]  /*6b30*/  IADD3 R2, R116.reuse, 0x30, RZ ;  /* 0x0000003074027810 */ /* 0x040fe40007ffe0ff */
[----:B------:R-:W-:Y:S02]  /*6b40*/  IADD3 R3, R116, 0x40, RZ ;  /* 0x0000004074037810 */ /* 0x000fe40007ffe0ff */
[----:B------:R-:W-:Y:S02]  /*6b50*/  ISETP.GE.AND P2, PT, R2, c[0x0][0x1d4], PT ;  /* 0x0000750002007a0c */ /* 0x000fe40003f46270 */
[----:B------:R-:W-:Y:S03]  /*6b60*/  IADD3 R2, R116, 0x50, RZ ;  /* 0x0000005074027810 */ /* 0x000fe60007ffe0ff */
[----:B------:R-:W1:Y:S04]  /*6b70*/  @!P0 LDS.128 R8, [R229+0x2400] ;  /* 0x00240000e5088984 */ /* 0x000e680000000c00 */
[----:B------:R-:W2:Y:S04]  /*6b80*/  @!P1 LDS.128 R4, [R230+0x2400] ;  /* 0x00240000e6049984 */ /* 0x000ea80000000c00 */
[----:B-1----:R-:W-:Y:S01]  /*6b90*/  @!P0 STG.E.128 [R52.64], R8 ;  /* 0x0000000834008986 */ /* 0x002fe2000c101d06 */
[----:B------:R-:W-:Y:S03]  /*6ba0*/  ISETP.GE.AND P0, PT, R25, c[0x0][0x1d4], PT ;  /* 0x0000750019007a0c */ /* 0x000fe60003f06270 */
[----:B--2---:R-:W-:Y:S01]  /*6bb0*/  @!P1 STG.E.128 [R52.64+0x20], R4 ;  /* 0x0000200434009986 */ /* 0x004fe2000c101d06 */
[----:B------:R-:W-:Y:S03]  /*6bc0*/  ISETP.GE.AND P1, PT, R3, c[0x0][0x1d4], PT ;  /* 0x0000750003007a0c */ /* 0x000fe60003f26270 */
[----:B------:R-:W1:Y:S06]  /*6bd0*/  @!P2 LDS.128 R4, [R230+0x3000] ;  /* 0x00300000e604a984 */ /* 0x000e6c0000000c00 */
[----:B------:R-:W2:Y:S04]  /*6be0*/  @!P0 LDS.128 R8, [R229+0x3000] ;  /* 0x00300000e5088984 */ /* 0x000ea80000000c00 */
[----:B-1----:R-:W-:Y:S04]  /*6bf0*/  @!P2 STG.E.128 [R52.64+0x60], R4 ;  /* 0x000060043400a986 */ /* 0x002fe8000c101d06 */
[----:B--2---:R-:W-:Y:S01]  /*6c00*/  @!P0 STG.E.128 [R52.64+0x40], R8 ;  /* 0x0000400834008986 */ /* 0x004fe2000c101d06 */
[----:B------:R-:W-:Y:S03]  /*6c10*/  ISETP.GE.AND P0, PT, R2, c[0x0][0x1d4], PT ;  /* 0x0000750002007a0c */ /* 0x000fe60003f06270 */
[----:B------:R-:W1:Y:S10]  /*6c20*/  @!P1 LDS.128 R8, [R229+0x3c00] ;  /* 0x003c0000e5089984 */ /* 0x000e740000000c00 */
[----:B------:R-:W2:Y:S04]  /*6c30*/  @!P0 LDS.128 R4, [R230+0x3c00] ;  /* 0x003c0000e6048984 */ /* 0x000ea80000000c00 */
[----:B-1----:R1:W-:Y:S04]  /*6c40*/  @!P1 STG.E.128 [R52.64+0x80], R8 ;  /* 0x0000800834009986 */ /* 0x0023e8000c101d06 */
[----:B--2---:R1:W-:Y:S02]  /*6c50*/  @!P0 STG.E.128 [R52.64+0xa0], R4 ;  /* 0x0000a00434008986 */ /* 0x0043e4000c101d06 */
.L_x_183:
[----:B------:R-:W-:Y:S05]  /*6c60*/  BSYNC B1 ;  /* 0x0000000000017941 */ /* 0x000fea0003800000 */
.L_x_178:
[----:B-12--5:R-:W-:Y:S01]  /*6c70*/  IMAD.IADD R3, R75, 0x1, -R238 ;  /* 0x000000014b037824 */ /* 0x026fe200078e0aee */
[----:B------:R-:W-:Y:S01]  /*6c80*/  BSSY B0, `(.L_x_200) ;  /* 0x000004e000007945 */ /* 0x000fe20003800000 */
[----:B------:R-:W-:Y:S02]  /*6c90*/  IMAD R2, R79, 0x30, RZ ;  /* 0x000000304f027824 */ /* 0x000fe400078e02ff */
[----:B------:R-:W-:Y:S01]  /*6ca0*/  IMAD.WIDE.U32 R10, R30, 0x30, RZ ;  /* 0x000000301e0a7825 */ /* 0x000fe200078e00ff */
[----:B------:R-:W-:Y:S03]  /*6cb0*/  ISETP.GE.AND P0, PT, R3, 0x21, PT ;  /* 0x000000210300780c */ /* 0x000fe60003f06270 */
[----:B------:R-:W-:Y:S01]  /*6cc0*/  IMAD.IADD R9, R11, 0x1, R2 ;  /* 0x000000010b097824 */ /* 0x000fe200078e0202 */
[----:B------:R-:W-:Y:S04]  /*6cd0*/  IADD3 R4, P1, R128, R10, RZ ;  /* 0x0000000a80047210 */ /* 0x000fe80007f3e0ff */
[----:B------:R-:W-:Y:S05]  /*6ce0*/  IADD3.X R2, R9, R131, RZ, P1, !PT ;  /* 0x0000008309027210 */ /* 0x000fea0000ffe4ff */
[----:B------:R-:W-:Y:S02]  /*6cf0*/  @P0 IADD3 R8, P1, R4, 0x20, RZ ;  /* 0x0000002004080810 */ /* 0x000fe40007f3e0ff */
[----:B------:R-:W-:Y:S03]  /*6d00*/  @P0 MOV R7, R85 ;  /* 0x0000005500070202 */ /* 0x000fe60000000f00 */
[----:B------:R-:W-:Y:S01]  /*6d10*/  @P0 IMAD.X R6, RZ, RZ, R2, P1 ;  /* 0x000000ffff060224 */ /* 0x000fe200008e0602 */
[----:B------:R-:W-:Y:S11]  /*6d20*/  ISETP.GE.AND P1, PT, R3, 0x1, PT ;  /* 0x000000010300780c */ /* 0x000ff60003f26270 */
[----:B------:R-:W-:Y:S02]  /*6d30*/  @!UPT UIADD3 URZ, URZ, URZ, URZ ;  /* 0x0000003f3f3ff290 */ /* 0x000fe4000fffe03f */
[----:B------:R-:W-:Y:S01]  /*6d40*/  @P1 IMAD R5, R2, c[0x0][0x258], RZ ;  /* 0x0000960002051a24 */ /* 0x000fe200078e02ff */
[----:B------:R-:W-:Y:S01]  /*6d50*/  @P1 MOV R2, R80 ;  /* 0x0000005000021202 */ /* 0x000fe20000000f00 */
[----:B------:R-:W-:Y:S04]  /*6d60*/  @P1 IMAD.MOV.U32 R3, RZ, RZ, R85 ;  /* 0x000000ffff031224 */ /* 0x000fe800078e0055 */
[C---:B------:R-:W-:Y:S04]  /*6d70*/  @P1 IMAD.WIDE.U32 R2, R4.reuse, c[0x0][0x258], R2 ;  /* 0x0000960004021a25 */ /* 0x040fe800078e0002 */
[----:B------:R-:W-:Y:S05]  /*6d80*/  @P1 IMAD R4, R4, c[0x0][0x25c], R5 ;  /* 0x0000970004041a24 */ /* 0x000fea00078e0205 */
[----:B------:R-:W-:Y:S02]  /*6d90*/  @P1 IADD3 R3, R3, R4, RZ ;  /* 0x0000000403031210 */ /* 0x000fe40007ffe0ff */
[C---:B------:R-:W-:Y:S04]  /*6da0*/  @P1 LEA R4, P2, R2.reuse, c[0x0][0x250], 0x1 ;  /* 0x0000940002041a11 */ /* 0x040fe800078408ff */
[----:B------:R-:W-:Y:S01]  /*6db0*/  @P1 LEA.HI.X R5, R2, c[0x0][0x254], R3, 0x1, P2 ;  /* 0x0000950002051a11 */ /* 0x000fe200010f0c03 */
[----:B------:R-:W-:Y:S02]  /*6dc0*/  @P0 IMAD R2, R6, c[0x0][0x258], RZ ;  /* 0x0000960006020a24 */ /* 0x000fe400078e02ff */
[----:B------:R-:W-:Y:S02]  /*6dd0*/  @P0 IMAD.MOV.U32 R6, RZ, RZ, R80 ;  /* 0x000000ffff060224 */ /* 0x000fe400078e0050 */
[C---:B------:R-:W-:Y:S02]  /*6de0*/  @P0 IMAD R2, R8.reuse, c[0x0][0x25c], R2 ;  /* 0x0000970008020a24 */ /* 0x040fe400078e0202 */
[----:B------:R-:W-:Y:S04]  /*6df0*/  @P0 IMAD.WIDE.U32 R6, R8, c[0x0][0x258], R6 ;  /* 0x0000960008060a25 */ /* 0x000fe800078e0006 */
[----:B------:R-:W-:Y:S01]  /*6e00*/  @P0 IMAD.IADD R3, R7, 0x1, R2 ;  /* 0x0000000107030824 */ /* 0x000fe200078e0202 */
[----:B------:R-:W-:Y:S02]  /*6e10*/  @P1 SHF.L.U32 R7, R236, 0x1, RZ ;  /* 0x00000001ec071819 */ /* 0x000fe400000006ff */
[C---:B------:R-:W-:Y:S03]  /*6e20*/  @P0 LEA R2, P2, R6.reuse, c[0x0][0x250], 0x1 ;  /* 0x0000940006020a11 */ /* 0x040fe600078408ff */
[----:B------:R-:W-:Y:S01]  /*6e30*/  @!PT LDS RZ, [RZ] ;  /* 0x00000000fffff984 */ /* 0x000fe20000000800 */
[----:B------:R-:W-:Y:S01]  /*6e40*/  @!PT LDS RZ, [RZ] ;  /* 0x00000000fffff984 */ /* 0x000fe20000000800 */
[----:B------:R-:W-:Y:S01]  /*6e50*/  @!PT LDS RZ, [RZ] ;  /* 0x00000000fffff984 */ /* 0x000fe20000000800 */
[----:B------:R1:W-:Y:S01]  /*6e60*/  @P1 LDGSTS.E.BYPASS.LTC128B.128 [R7+0x1880], [R4.64], !P6 ;  /* 0x0188000004071fae */ /* 0x0003e2000f101d46 */
[----:B------:R-:W-:Y:S02]  /*6e70*/  @P0 LEA.HI.X R3, R6, c[0x0][0x254], R3, 0x1, P2 ;  /* 0x0000950006030a11 */ /* 0x000fe400010f0c03 */
[----:B------:R-:W-:Y:S01]  /*6e80*/  @P0 SHF.L.U32 R6, R236, 0x1, RZ ;  /* 0x00000001ec060819 */ /* 0x000fe200000006ff */
[----:B------:R1:W-:Y:S04]  /*6e90*/  @P1 LDGSTS.E.BYPASS.LTC128B.128 [R7+0x2480], [R4.64+0x40], !P5 ;  /* 0x0248004004071fae */ /* 0x0003e8000e901d46 */
[----:B------:R1:W-:Y:S04]  /*6ea0*/  @P1 LDGSTS.E.BYPASS.LTC128B.128 [R7+0x3080], [R4.64+0x80], !P4 ;  /* 0x0308008004071fae */ /* 0x0003e8000e101d46 */
[----:B------:R1:W-:Y:S04]  /*6eb0*/  @P0 LDGSTS.E.BYPASS.LTC128B.128 [R6+0x2080], [R2.64], !P6 ;  /* 0x0208000002060fae */ /* 0x0003e8000f101d46 */
[----:B------:R1:W-:Y:S04]  /*6ec0*/  @P0 LDGSTS.E.BYPASS.LTC128B.128 [R6+0x2c80], [R2.64+0x40], !P5 ;  /* 0x02c8004002060fae */ /* 0x0003e8000e901d46 */
[----:B------:R1:W-:Y:S01]  /*6ed0*/  @P0 LDGSTS.E.BYPASS.LTC128B.128 [R6+0x3880], [R2.64+0x80], !P4 ;  /* 0x0388008002060fae */ /* 0x0003e2000e101d46 */
[----:B------:R-:W-:Y:S03]  /*6ee0*/  ISETP.GE.AND P0, PT, R237, R75, PT ;  /* 0x0000004bed00720c */ /* 0x000fe60003f06270 */
[----:B------:R-:W0:Y:S01]  /*6ef0*/  LDGDEPBAR ;  /* 0x00000000000079af */ /* 0x000e220000000000 */
[----:B------:R-:W-:Y:S04]  /*6f00*/  DEPBAR.LE SB0, 0x0 ;  /* 0x000080000000791a */ /* 0x000fe80000000000 */
[----:B------:R-:W-:Y:S06]  /*6f10*/  BAR.SYNC.DEFER_BLOCKING 0x0 ;  /* 0x0000000000007b1d */ /* 0x000fec0000010000 */
[----:B------:R-:W-:-:S05]  /*6f20*/  @P0 BRA `(.L_x_201) ;  /* 0x0000023000000947 */ /* 0x000fca0003800000 */
[----:B-1----:R-:W-:Y:S01]  /*6f30*/  IADD3 R2, P0, R133, R10, RZ ;  /* 0x0000000a85027210 */ /* 0x002fe20007f1e0ff */
[----:B------:R-:W-:Y:S01]  /*6f40*/  IMAD.MOV.U32 R4, RZ, RZ, R98 ;  /* 0x000000ffff047224 */ /* 0x000fe200078e0062 */
[C---:B------:R-:W-:Y:S01]  /*6f50*/  ISETP.GE.AND P1, PT, R116.reuse, c[0x0][0x1d4], PT ;  /* 0x0000750074007a0c */ /* 0x040fe20003f26270 */
[----:B------:R-:W-:Y:S01]  /*6f60*/  IMAD.MOV.U32 R5, RZ, RZ, R124 ;  /* 0x000000ffff057224 */ /* 0x000fe200078e007c */
[C---:B------:R-:W-:Y:S01]  /*6f70*/  IADD3 R12, R116.reuse, 0x30, RZ ;  /* 0x00000030740c7810 */ /* 0x040fe20007ffe0ff */
[----:B------:R-:W-:Y:S01]  /*6f80*/  IMAD.X R3, R9, 0x1, R132, P0 ;  /* 0x0000000109037824 */ /* 0x000fe200000e0684 */
[----:B------:R-:W-:Y:S01]  /*6f90*/  IADD3 R13, R116, 0x40, RZ ;  /* 0x00000040740d7810 */ /* 0x000fe20007ffe0ff */
[C---:B------:R-:W-:Y:S04]  /*6fa0*/  IMAD.WIDE.U32 R4, R2.reuse, c[0x0][0x208], R4 ;  /* 0x0000820002047a25 */ /* 0x040fe800078e0004 */
[----:B------:R-:W-:Y:S04]  /*6fb0*/  IMAD R3, R3, c[0x0][0x208], RZ ;  /* 0x0000820003037a24 */ /* 0x000fe800078e02ff */
[----:B------:R-:W1:Y:S01]  /*6fc0*/  @!P1 LDS.128 R8, [R229] ;  /* 0x00000000e5089984 */ /* 0x000e620000000c00 */
[----:B------:R-:W-:Y:S01]  /*6fd0*/  IMAD R3, R2, c[0x0][0x20c], R3 ;  /* 0x0000830002037a24 */ /* 0x000fe200078e0203 */
[C---:B------:R-:W-:Y:S03]  /*6fe0*/  LEA R2, P0, R4.reuse, c[0x0][0x1f8], 0x1 ;  /* 0x00007e0004027a11 */ /* 0x040fe600078008ff */
[----:B------:R-:W-:Y:S05]  /*6ff0*/  IMAD.IADD R3, R5, 0x1, R3 ;  /* 0x0000000105037824 */ /* 0x000fea00078e0203 */
[----:B------:R-:W-:Y:S02]  /*7000*/  LEA.HI.X R3, R4, c[0x0][0x1fc], R3, 0x1, P0 ;  /* 0x00007f0004037a11 */ /* 0x000fe400000f0c03 */
[----:B------:R-:W-:Y:S11]  /*7010*/  ISETP.GE.AND P0, PT, R24, c[0x0][0x1d4], PT ;  /* 0x0000750018007a0c */ /* 0x000ff60003f06270 */
[----:B------:R-:W-:Y:S02]  /*7020*/  @!UPT UIADD3 URZ, URZ, URZ, URZ ;  /* 0x0000003f3f3ff290 */ /* 0x000fe4000fffe03f */
[----:B------:R-:W2:Y:S04]  /*7030*/  @!P0 LDS.128 R4, [R230] ;  /* 0x00000000e6048984 */ /* 0x000ea80000000c00 */
[----:B-1----:R-:W-:Y:S01]  /*7040*/  @!P1 STG.E.128 [R2.64], R8 ;  /* 0x0000000802009986 */ /* 0x002fe2000c101d06 */
[----:B------:R-:W-:Y:S11]  /*7050*/  ISETP.GE.AND P1, PT, R25, c[0x0][0x1d4], PT ;  /* 0x0000750019007a0c */ /* 0x000ff60003f26270 */
[----:B------:R-:W-:Y:S02]  /*7060*/  @!UPT UIADD3 URZ, URZ, URZ, URZ ;  /* 0x0000003f3f3ff290 */ /* 0x000fe4000fffe03f */
[----:B------:R-:W1:Y:S04]  /*7070*/  @!P1 LDS.128 R8, [R229+0xc00] ;  /* 0x000c0000e5089984 */ /* 0x000e680000000c00 */
[----:B--2---:R-:W-:Y:S01]  /*7080*/  @!P0 STG.E.128 [R2.64+0x20], R4 ;  /* 0x0000200402008986 */ /* 0x004fe2000c101d06 */
[----:B------:R-:W-:Y:S02]  /*7090*/  ISETP.GE.AND P0, PT, R12, c[0x0][0x1d4], PT ;  /* 0x000075000c007a0c */ /* 0x000fe40003f06270 */
[----:B------:R-:W-:Y:S11]  /*70a0*/  IADD3 R12, R116, 0x50, RZ ;  /* 0x00000050740c7810 */ /* 0x000ff60007ffe0ff */
[----:B------:R-:W2:Y:S04]  /*70b0*/  @!P0 LDS.128 R4, [R230+0xc00] ;  /* 0x000c0000e6048984 */ /* 0x000ea80000000c00 */
[----:B-1----:R-:W-:Y:S01]  /*70c0*/  @!P1 STG.E.128 [R2.64+0x40], R8 ;  /* 0x0000400802009986 */ /* 0x002fe2000c101d06 */
[----:B------:R-:W-:Y:S11]  /*70d0*/  ISETP.GE.AND P1, PT, R13, c[0x0][0x1d4], PT ;  /* 0x000075000d007a0c */ /* 0x000ff60003f26270 */
[----:B------:R-:W-:Y:S02]  /*70e0*/  @!UPT UIADD3 URZ, URZ, URZ, URZ ;  /* 0x0000003f3f3ff290 */ /* 0x000fe4000fffe03f */
[----:B------:R-:W1:Y:S04]  /*70f0*/  @!P1 LDS.128 R8, [R229+0x1800] ;  /* 0x00180000e5089984 */ /* 0x000e680000000c00 */
[----:B--2---:R-:W-:Y:S01]  /*7100*/  @!P0 STG.E.128 [R2.64+0x60], R4 ;  /* 0x0000600402008986 */ /* 0x004fe2000c101d06 */
[----:B------:R-:W-:Y:S11]  /*7110*/  ISETP.GE.AND P0, PT, R12, c[0x0][0x1d4], PT ;  /* 0x000075000c007a0c */ /* 0x000ff60003f06270 */
[----:B------:R-:W-:Y:S02]  /*7120*/  @!UPT UIADD3 URZ, URZ, URZ, URZ ;  /* 0x0000003f3f3ff290 */ /* 0x000fe4000fffe03f */
[----:B------:R-:W2:Y:S04]  /*7130*/  @!P0 LDS.128 R4, [R230+0x1800] ;  /* 0x00180000e6048984 */ /* 0x000ea80000000c00 */
[----:B-1----:R1:W-:Y:S04]  /*7140*/  @!P1 STG.E.128 [R2.64+0x80], R8 ;  /* 0x0000800802009986 */ /* 0x0023e8000c101d06 */
[----:B--2---:R1:W-:Y:S02]  /*7150*/  @!P0 STG.E.128 [R2.64+0xa0], R4 ;  /* 0x0000a00402008986 */ /* 0x0043e4000c101d06 */
.L_x_201:
[----:B-1----:R-:W-:Y:S05]  /*7160*/  BSYNC B0 ;  /* 0x0000000000007941 */ /* 0x002fea0003800000 */
.L_x_200:
[----:B------:R-:W-:Y:S01]  /*7170*/  ISETP.GT.AND P3, PT, R30, R129, PT ;  /* 0x000000811e00720c */ /* 0x000fe20003f64270 */
[----:B------:R-:W-:Y:S01]  /*7180*/  @!UPT UIADD3 URZ, URZ, URZ, URZ ;  /* 0x0000003f3f3ff290 */ /* 0x000fe2000fffe03f */
[----:B------:R-:W-:Y:S11]  /*7190*/  BSSY B0, `(.L_x_202) ;  /* 0x000001f000007945 */ /* 0x000ff60003800000 */
[----:B------:R-:W-:-:S05]  /*71a0*/  @!P3 BRA `(.L_x_203) ;  /* 0x000001d00000b947 */ /* 0x000fca0003800000 */
[----:B------:R-:W-:Y:S01]  /*71b0*/  IADD3 R8, -R238, 0x30, RZ ;  /* 0x00000030ee087810 */ /* 0x000fe20007ffe1ff */
[----:B------:R-:W-:Y:S01]  /*71c0*/  IMAD.MOV.U32 R2, RZ, RZ, R96 ;  /* 0x000000ffff027224 */ /* 0x000fe200078e0060 */
[----:B------:R-:W-:Y:S01]  /*71d0*/  IADD3 R4, R30, -0x1, RZ ;  /* 0xffffffff1e047810 */ /* 0x000fe20007ffe0ff */
[----:B------:R-:W-:Y:S01]  /*71e0*/  IMAD.MOV.U32 R3, RZ, RZ, R87 ;  /* 0x000000ffff037224 */ /* 0x000fe200078e0057 */
[----:B------:R-:W-:Y:S02]  /*71f0*/  ISETP.GE.AND P1, PT, R8, 0x1, PT ;  /* 0x000000010800780c */ /* 0x000fe40003f26270 */
[----:B------:R-:W-:Y:S01]  /*7200*/  SHF.R.S32.HI R6, RZ, 0x1f, R4 ;  /* 0x0000001fff067819 */ /* 0x000fe20000011404 */
[----:B------:R-:W-:Y:S02]  /*7210*/  IMAD R5, R153, R4, RZ ;  /* 0x0000000499057224 */ /* 0x000fe400078e02ff */
[-C--:B------:R-:W-:Y:S04]  /*7220*/  IMAD.WIDE.U32 R2, R4, R142.reuse, R2 ;  /* 0x0000008e04027225 */ /* 0x080fe800078e0002 */
[----:B------:R-:W-:Y:S04]  /*7230*/  IMAD R4, R6, R142, R5 ;  /* 0x0000008e06047224 */ /* 0x000fe800078e0205 */
[----:B------:R-:W-:Y:S01]  /*7240*/  IMAD.IADD R3, R3, 0x1, R4 ;  /* 0x0000000103037824 */ /* 0x000fe200078e0204 */
[C---:B------:R-:W-:Y:S04]  /*7250*/  @P1 LEA R6, P0, R2.reuse, c[0x0][0x220], 0x1 ;  /* 0x0000880002061a11 */ /* 0x040fe800078008ff */
[----:B------:R-:W-:Y:S02]  /*7260*/  @P1 LEA.HI.X R7, R2, c[0x0][0x224], R3, 0x1, P0 ;  /* 0x0000890002071a11 */ /* 0x000fe400000f0c03 */
[----:B------:R-:W-:Y:S11]  /*7270*/  ISETP.GE.AND P0, PT, R8, 0x21, PT ;  /* 0x000000210800780c */ /* 0x000ff60003f06270 */
[----:B------:R-:W-:Y:S02]  /*7280*/  @!UPT UIADD3 URZ, URZ, URZ, URZ ;  /* 0x0000003f3f3ff290 */ /* 0x000fe4000fffe03f */
[----:B------:R-:W-:Y:S05]  /*7290*/  @P0 IADD3 R4, P2, R155, R2, RZ ;  /* 0x000000029b040210 */ /* 0x000fea0007f5e0ff */
[----:B------:R-:W-:Y:S01]  /*72a0*/  @P0 IMAD.X R3, R3, 0x1, R152, P2 ;  /* 0x0000000103030824 */ /* 0x000fe200010e0698 */
[C---:B------:R-:W-:Y:S04]  /*72b0*/  @P0 LEA R2, P2, R4.reuse, c[0x0][0x220], 0x1 ;  /* 0x0000880004020a11 */ /* 0x040fe800078408ff */
[----:B------:R-:W-:Y:S01]  /*72c0*/  @P0 LEA.HI.X R3, R4, c[0x0][0x224], R3, 0x1, P2 ;  /* 0x0000890004030a11 */ /* 0x000fe200010f0c03 */
[C---:B------:R-:W-:Y:S05]  /*72d0*/  @P1 IMAD.SHL.U32 R4, R236.reuse, 0x2, RZ ;  /* 0x00000002ec041824 */ /* 0x040fea00078e00ff */
[----:B------:R-:W-:Y:S01]  /*72e0*/  @!PT LDS RZ, [RZ] ;  /* 0x00000000fffff984 */ /* 0x000fe20000000800 */
[----:B------:R-:W-:Y:S01]  /*72f0*/  @!PT LDS RZ, [RZ] ;  /* 0x00000000fffff984 */ /* 0x000fe20000000800 */
[----:B------:R-:W-:Y:S01]  /*7300*/  @!PT LDS RZ, [RZ] ;  /* 0x00000000fffff984 */ /* 0x000fe20000000800 */
[----:B------:R1:W-:Y:S04]  /*7310*/  @P1 LDGSTS.E.BYPASS.LTC128B.128 [R4+0x3c80], [R6.64], !P6 ;  /* 0x03c8000006041fae */ /* 0x0003e8000f101d46 */
[----:B------:R1:W-:Y:S04]  /*7320*/  @P1 LDGSTS.E.BYPASS.LTC128B.128 [R4+0x4880], [R6.64+0x40], !P5 ;  /* 0x0488004006041fae */ /* 0x0003e8000e901d46 */
[----:B------:R1:W-:Y:S02]  /*7330*/  @P1 LDGSTS.E.BYPASS.LTC128B.128 [R4+0x5480], [R6.64+0x80], !P4 ;  /* 0x0548008006041fae */ /* 0x0003e4000e101d46 */
[----:B-1----:R-:W-:Y:S05]  /*7340*/  @P0 IMAD.SHL.U32 R4, R236, 0x2, RZ ;  /* 0x00000002ec040824 */ /* 0x002fea00078e00ff */
[----:B------:R1:W-:Y:S04]  /*7350*/  @P0 LDGSTS.E.BYPASS.LTC128B.128 [R4+0x4480], [R2.64], !P6 ;  /* 0x0448000002040fae */ /* 0x0003e8000f101d46 */
[----:B------:R1:W-:Y:S04]  /*7360*/  @P0 LDGSTS.E.BYPASS.LTC128B.128 [R4+0x5080], [R2.64+0x40], !P5 ;  /* 0x0508004002040fae */ /* 0x0003e8000e901d46 */
[----:B------:R1:W-:Y:S02]  /*7370*/  @P0 LDGSTS.E.BYPASS.LTC128B.128 [R4+0x5c80], [R2.64+0x80], !P4 ;  /* 0x05c8008002040fae */ /* 0x0003e4000e101d46 */
.L_x_203:
[----:B------:R-:W-:Y:S05]  /*7380*/  BSYNC B0 ;  /* 0x0000000000007941 */ /* 0x000fea0003800000 */
.L_x_202:
[----:B------:R-:W0:Y:S01]  /*7390*/  LDGDEPBAR ;  /* 0x00000000000079af */ /* 0x000e220000000000 */
[----:B------:R-:W-:Y:S01]  /*73a0*/  IADD3 R30, R30, -0x1, RZ ;  /* 0xffffffff1e1e7810 */ /* 0x000fe20007ffe0ff */
[----:B------:R-:W-:-:S05]  /*73b0*/  @P3 BRA `(.L_x_204) ;  /* 0xffffbf3000003947 */ /* 0x000fca000383ffff */
[----:B------:R-:W-:Y:S01]  /*73c0*/  WARPSYNC 0xffffffff ;  /* 0xffffffff00007948 */ /* 0x000fe20003800000 */
[----:B------:R-:W-:Y:S06]  /*73d0*/  BAR.SYNC.DEFER_BLOCKING 0x0 ;  /* 0x0000000000007b1d */ /* 0x000fec0000010000 */
.L_x_177:
[----:B------:R-:W-:Y:S01]  /*73e0*/  ISETP.GE.AND P0, PT, R154, 0x1, PT ;  /* 0x000000019a00780c */ /* 0x000fe20003f06270 */
[----:B------:R-:W-:Y:S01]  /*73f0*/  BSSY B0, `(.L_x_205) ;  /* 0x0000020000007945 */ /* 0x000fe20003800000 */
[----:B------:R-:W-:Y:S01]  /*7400*/  IMAD.IADD R9, R146, 0x1, R147 ;  /* 0x0000000192097824 */ /* 0x000fe200078e0293 */
[----:B------:R-:W-:-:S10]  /*7410*/  MOV R0, RZ ;  /* 0x000000ff00007202 */ /* 0x000fd40000000f00 */
[----:B------:R-:W-:Y:S05]  /*7420*/  @!P0 BRA `(.L_x_206) ;  /* 0x000001c000008947 */ /* 0x000fea0003800000 */
[----:B-1----:R-:W-:Y:S01]  /*7430*/  IABS R2, R134 ;  /* 0x0000008600027213 */ /* 0x002fe20000000000 */
[----:B------:R-:W-:Y:S01]  /*7440*/  IMAD.MOV.U32 R4, RZ, RZ, RZ ;  /* 0x000000ffff047224 */ /* 0x000fe200078e00ff */
[----:B------:R-:W-:Y:S02]  /*7450*/  IADD3 R6, R144, -0x1, R134 ;  /* 0xffffffff90067810 */ /* 0x000fe40007ffe086 */
[----:B------:R-:W1:Y:S02]  /*7460*/  I2F.RP R0, R2 ;  /* 0x0000000200007306 */ /* 0x000e640000209400 */
[----:B------:R-:W-:-:S06]  /*7470*/  IABS R8, R6 ;  /* 0x0000000600087213 */ /* 0x000fcc0000000000 */
[----:B-1----:R-:W1:Y:S02]  /*7480*/  MUFU.RCP R0, R0 ;  /* 0x0000000000007308 */ /* 0x002e640000001000 */
[----:B-1----:R-:W-:-:S06]  /*7490*/  IADD3 R0, R0, 0xffffffe, RZ ;  /* 0x0ffffffe00007810 */ /* 0x002fcc0007ffe0ff */
[----:B------:R-:W1:Y:S02]  /*74a0*/  F2I.FTZ.U32.TRUNC.NTZ R5, R0 ;  /* 0x0000000000057305 */ /* 0x000e64000021f000 */
[----:B-1----:R-:W-:-:S04]  /*74b0*/  IMAD.MOV R0, RZ, RZ, -R5 ;  /* 0x000000ffff007224 */ /* 0x002fc800078e0a05 */
        /* <DEDUP_REMOVED lines=19> */
.L_x_206:
[----:B------:R-:W-:Y:S05]  /*75f0*/  BSYNC B0 ;  /* 0x0000000000007941 */ /* 0x000fea0003800000 */
.L_x_205:
[----:B-1----:R-:W2:Y:S01]  /*7600*/  LDL R2, [R1+0x3c] ;  /* 0x00003c0001027983 */ /* 0x002ea20000100800 */
        /* <DEDUP_REMOVED lines=50> */
[----:B--2---:R-:W-:-:S04]  /*7930*/  IMAD R250, R2, R0, RZ ;  /* 0x0000000002fa7224 */ /* 0x004fc800078e02ff */
[--C-:B------:R-:W-:Y:S01]  /*7940*/  IMAD.IADD R2, R250, 0x1, R0.reuse ;  /* 0x00000001fa027824 */ /* 0x100fe200078e0200 */
[----:B------:R-:W-:-:S04]  /*7950*/  PRMT R0, RZ, 0x7610, R0 ;  /* 0x00007610ff007816 */ /* 0x000fc80000000000 */
[----:B------:R-:W-:-:S04]  /*7960*/  IMNMX R225, R144, R2, PT ;  /* 0x0000000290e17217 */ /* 0x000fc80003800200 */
[----:B------:R-:W-:-:S13]  /*7970*/  ISETP.GT.AND P0, PT, R225, R250, PT ;  /* 0x000000fae100720c */ /* 0x000fda0003f04270 */
[----:B------:R-:W-:Y:S05]  /*7980*/  @!P0 BRA `(.L_x_207) ;  /* 0x0000bb8000008947 */ /* 0x000fea0003800000 */
[----:B------:R-:W2:Y:S01]  /*7990*/  LDL R17, [R1+0x4] ;  /* 0x0000040001117983 */ /* 0x000ea20000100800 */
[----:B------:R-:W-:-:S03]  /*79a0*/  ISETP.NE.U32.AND P0, PT, RZ, c[0x0][0x340], PT ;  /* 0x0000d000ff007a0c */ /* 0x000fc60003f05070 */
[----:B------:R-:W3:Y:S01]  /*79b0*/  LDL R18, [R1+0x10] ;  /* 0x0000100001127983 */ /* 0x000ee20000100800 */
[----:B------:R-:W-:-:S13]  /*79c0*/  ISETP.NE.AND.EX P1, PT, RZ, c[0x0][0x344], PT, P0 ;  /* 0x0000d100ff007a0c */ /* 0x000fda0003f25300 */
[----:B------:R-:W-:-:S04]  /*79d0*/  @P1 IMAD.MOV.U32 R2, RZ, RZ, 0x4 ;  /* 0x00000004ff021424 */ /* 0x000fc800078e00ff */
[----:B------:R-:W-:-:S05]  /*79e0*/  @P1 IMAD.WIDE R2, R249, R2, c[0x0][0x340] ;  /* 0x0000d000f9021625 */ /* 0x000fca00078e0202 */
[----:B------:R1:W4:Y:S04]  /*79f0*/  @P1 LDG.E R13, [R2.64] ;  /* 0x00000006020d1981 */ /* 0x000328000c1e1900 */
[----:B------:R-:W1:Y:S01]  /*7a00*/  S2R R11, SR_TID.X ;  /* 0x00000000000b7919 */ /* 0x000e620000002100 */
[----:B------:R-:W-:Y:S01]  /*7a10*/  SHF.R.S32.HI R0, RZ, 0x1f, R145 ;  /* 0x0000001fff007819 */ /* 0x000fe20000011491 */
[----:B------:R-:W-:-:S04]  /*7a20*/  IMAD.MOV.U32 R6, RZ, RZ, c[0x0][0x2c4] ;  /* 0x0000b100ff067624 */ /* 0x000fc800078e00ff */
[----:B------:R-:W-:Y:S01]  /*7a30*/  IMAD R0, R0, c[0x0][0x178], RZ ;  /* 0x00005e0000007a24 */ /* 0x000fe200078e02ff */
[----:B------:R-:W-:-:S03]  /*7a40*/  SHF.R.S32.HI R5, RZ, 0x1f, R9 ;  /* 0x0000001fff057819 */ /* 0x000fc60000011409 */
[----:B------:R-:W-:Y:S01]  /*7a50*/  IMAD R4, R145, c[0x0][0x17c], R0 ;  /* 0x00005f0091047a24 */ /* 0x000fe200078e0200 */
[----:B------:R-:W-:Y:S02]  /*7a60*/  IADD3 R0, P0, R238, R9, RZ ;  /* 0x00000009ee007210 */ /* 0x000fe40007f1e0ff */
[----:B------:R-:W-:Y:S02]  /*7a70*/  ISETP.NE.AND P2, PT, R6, 0x1, PT ;  /* 0x000000010600780c */ /* 0x000fe40003f45270 */
[----:B------:R-:W-:Y:S02]  /*7a80*/  LEA.HI.X.SX32 R6, R238, R5, 0x1, P0 ;  /* 0x00000005ee067211 */ /* 0x000fe400000f0eff */
[----:B-1----:R-:W-:-:S04]  /*7a90*/  SHF.R.S32.HI R10, RZ, 0x1f, R11 ;  /* 0x0000001fff0a7819 */ /* 0x002fc8000001140b */
[----:B------:R-:W-:-:S04]  /*7aa0*/  LEA.HI R10, R10, R11, RZ, 0x2 ;  /* 0x0000000b0a0a7211 */ /* 0x000fc800078f10ff */
[----:B------:R-:W-:Y:S01]  /*7ab0*/  LOP3.LUT R10, R10, 0xfffffffc, RZ, 0xc0, !PT ;  /* 0xfffffffc0a0a7812 */ /* 0x000fe200078ec0ff */
[----:B------:R-:W-:-:S04]  /*7ac0*/  IMAD.WIDE.U32 R2, R145, c[0x0][0x178], RZ ;  /* 0x00005e0091027a25 */ /* 0x000fc800078e00ff */
[----:B------:R-:W-:Y:S02]  /*7ad0*/  IMAD R9, R6, c[0x0][0x1e0], RZ ;  /* 0x0000780006097a24 */ /* 0x000fe400078e02ff */
[----:B------:R-:W-:Y:S01]  /*7ae0*/  IMAD.IADD R10, R11, 0x1, -R10 ;  /* 0x000000010b0a7824 */ /* 0x000fe200078e0a0a */
[----:B------:R-:W-:Y:S01]  /*7af0*/  ISETP.NE.U32.AND P0, PT, RZ, c[0x0][0x348], PT ;  /* 0x0000d200ff007a0c */ /* 0x000fe20003f05070 */
[----:B------:R-:W-:Y:S01]  /*7b00*/  IMAD R16, R0, c[0x0][0x1e4], R9 ;  /* 0x0000790000107a24 */ /* 0x000fe200078e0209 */
[----:B------:R-:W-:Y:S01]  /*7b10*/  IADD3 R3, R3, R4, RZ ;  /* 0x0000000403037210 */ /* 0x000fe20007ffe0ff */
[----:B------:R-:W-:Y:S01]  /*7b20*/  IMAD.MOV.U32 R4, RZ, RZ, R246 ;  /* 0x000000ffff047224 */ /* 0x000fe200078e00f6 */
[----:B------:R-:W-:Y:S02]  /*7b30*/  MOV R5, R247 ;  /* 0x000000f700057202 */ /* 0x000fe40000000f00 */
[----:B------:R-:W-:Y:S01]  /*7b40*/  LEA R9, R10, R238, 0x5 ;  /* 0x000000ee0a097211 */ /* 0x000fe200078e28ff */
[----:B------:R-:W-:Y:S01]  /*7b50*/  IMAD R8, R6, c[0x0][0x208], RZ ;  /* 0x0000820006087a24 */ /* 0x000fe200078e02ff */
[----:B------:R-:W-:Y:S01]  /*7b60*/  ISETP.NE.AND.EX P0, PT, RZ, c[0x0][0x34c], PT, P0 ;  /* 0x0000d300ff007a0c */ /* 0x000fe20003f05300 */
[----:B------:R-:W-:Y:S01]  /*7b70*/  IMAD.WIDE.U32 R6, R0, c[0x0][0x1e0], R4 ;  /* 0x0000780000067a25 */ /* 0x000fe200078e0004 */
[----:B------:R-:W-:-:S03]  /*7b80*/  ISETP.GE.AND P6, PT, R245, c[0x0][0x1d4], PT ;  /* 0x00007500f5007a0c */ /* 0x000fc60003fc6270 */
[----:B------:R-:W-:-:S04]  /*7b90*/  IMAD.WIDE.U32 R4, R0, c[0x0][0x208], R4 ;  /* 0x0000820000047a25 */ /* 0x000fc800078e0004 */
[----:B------:R-:W-:Y:S02]  /*7ba0*/  IMAD R15, R0, c[0x0][0x20c], R8 ;  /* 0x00008300000f7a24 */ /* 0x000fe400078e0208 */
[----:B------:R-:W-:Y:S01]  /*7bb0*/  IMAD.WIDE.U32 R2, R251, c[0x0][0x1b8], R2 ;  /* 0x00006e00fb027a25 */ /* 0x000fe200078e0002 */
[----:B------:R-:W-:Y:S02]  /*7bc0*/  SEL R8, R249, RZ, !P0 ;  /* 0x000000fff9087207 */ /* 0x000fe40004000000 */
[----:B------:R-:W-:Y:S01]  /*7bd0*/  SEL R10, RZ, 0xffffffff, P6 ;  /* 0xffffffffff0a7807 */ /* 0x000fe20003000000 */
[----:B------:R-:W-:Y:S01]  /*7be0*/  IMAD R3, R251, c[0x0][0x1bc], R3 ;  /* 0x00006f00fb037a24 */ /* 0x000fe200078e0203 */
[----:B------:R-:W-:-:S03]  /*7bf0*/  ISETP.GE.AND P3, PT, R246, c[0x0][0x1d4], PT ;  /* 0x00007500f6007a0c */ /* 0x000fc60003f66270 */
[----:B------:R-:W-:Y:S01]  /*7c00*/  IMAD.WIDE.U32 R2, R8, c[0x0][0x1c0], R2 ;  /* 0x0000700008027a25 */ /* 0x000fe200078e0002 */
[----:B------:R-:W-:-:S03]  /*7c10*/  SEL R14, RZ, 0x1, P3 ;  /* 0x00000001ff0e7807 */ /* 0x000fc60001800000 */
[----:B------:R-:W-:-:S05]  /*7c20*/  IMAD.SHL.U32 R10, R10, 0x2, RZ ;  /* 0x000000020a0a7824 */ /* 0x000fca00078e00ff */
[----:B------:R-:W-:Y:S01]  /*7c30*/  LOP3.LUT R14, R10, 0x2, R14, 0xe2, !PT ;  /* 0x000000020a0e7812 */ /* 0x000fe200078ee20e */
[----:B------:R-:W-:Y:S01]  /*7c40*/  IMAD.IADD R5, R5, 0x1, R15 ;  /* 0x0000000105057824 */ /* 0x000fe200078e020f */
[----:B------:R-:W-:-:S03]  /*7c50*/  IADD3 R7, R7, R16, RZ ;  /* 0x0000001007077210 */ /* 0x000fc60007ffe0ff */
[----:B------:R-:W-:Y:S01]  /*7c60*/  IMAD.WIDE.U32 R4, R251, c[0x0][0x210], R4 ;  /* 0x00008400fb047a25 */ /* 0x000fe200078e0004 */
[----:B------:R-:W-:-:S03]  /*7c70*/  ISETP.GE.AND P5, PT, R248, c[0x0][0x1d4], PT ;  /* 0x00007500f8007a0c */ /* 0x000fc60003fa6270 */
[----:B------:R-:W-:-:S04]  /*7c80*/  IMAD.WIDE.U32 R6, R251, c[0x0][0x1e8], R6 ;  /* 0x00007a00fb067a25 */ /* 0x000fc800078e0006 */
[C---:B------:R-:W-:Y:S02]  /*7c90*/  IMAD R5, R251.reuse, c[0x0][0x214], R5 ;  /* 0x00008500fb057a24 */ /* 0x040fe400078e0205 */
[----:B------:R-:W-:Y:S01]  /*7ca0*/  IMAD R7, R251, c[0x0][0x1ec], R7 ;  /* 0x00007b00fb077a24 */ /* 0x000fe200078e0207 */
[----:B------:R-:W-:Y:S02]  /*7cb0*/  P2R R120, PR, RZ, 0x8 ;  /* 0x00000008ff787803 */ /* 0x000fe40000000000 */
[----:B------:R-:W-:Y:S02]  /*7cc0*/  ISETP.GE.AND P3, PT, R245, c[0x0][0x198], PT ;  /* 0x00006600f5007a0c */ /* 0x000fe40003f66270 */
[----:B------:R-:W-:Y:S02]  /*7cd0*/  ISETP.GE.AND P4, PT, R248, c[0x0][0x198], PT ;  /* 0x00006600f8007a0c */ /* 0x000fe40003f86270 */
[----:B------:R-:W-:Y:S01]  /*7ce0*/  IADD3 R118, R225, -0x1, RZ ;  /* 0xffffffffe1767810 */ /* 0x000fe20007ffe0ff */
[----:B--2---:R-:W-:Y:S01]  /*7cf0*/  IMAD R9, R17, 0x80, R9 ;  /* 0x0000008011097824 */ /* 0x004fe200078e0209 */
[----:B---3--:R-:W-:-:S03]  /*7d00*/  SEL R0, R18, RZ, !P0 ;  /* 0x000000ff12007207 */ /* 0x008fc60004000000 */
[----:B------:R-:W-:-:S04]  /*7d10*/  @P2 IMAD.HI.U32 R11, R9, c[0x0][0x2c8], RZ ;  /* 0x0000b200090b2a27 */ /* 0x000fc800078e00ff */
[----:B------:R-:W-:Y:S01]  /*7d20*/  IMAD R12, R0, c[0x0][0x1c0], RZ ;  /* 0x00007000000c7a24 */ /* 0x000fe200078e02ff */
[----:B------:R-:W-:Y:S02]  /*7d30*/  MOV R0, R9 ;  /* 0x0000000900007202 */ /* 0x000fe40000000f00 */
[----:B------:R-:W-:Y:S01]  /*7d40*/  @P2 SHF.R.U32.HI R0, RZ, c[0x0][0x2cc], R11 ;  /* 0x0000b300ff002a19 */ /* 0x000fe2000001160b */
[----:B------:R-:W-:-:S03]  /*7d50*/  IMAD R12, R8, c[0x0][0x1c4], R12 ;  /* 0x00007100080c7a24 */ /* 0x000fc600078e020c */
[--C-:B------:R-:W-:Y:S02]  /*7d60*/  SHF.R.S32.HI R8, RZ, 0x1f, R0.reuse ;  /* 0x0000001fff087819 */ /* 0x100fe40000011400 */
[----:B------:R-:W-:Y:S01]  /*7d70*/  IADD3 R3, R3, R12, RZ ;  /* 0x0000000c03037210 */ /* 0x000fe20007ffe0ff */
[----:B------:R-:W-:Y:S02]  /*7d80*/  IMAD.MOV R10, RZ, RZ, -R0 ;  /* 0x000000ffff0a7224 */ /* 0x000fe400078e0a00 */
[----:B------:R-:W-:Y:S02]  /*7d90*/  IMAD R8, R8, c[0x0][0x1b0], RZ ;  /* 0x00006c0008087a24 */ /* 0x000fe400078e02ff */
[----:B------:R-:W-:-:S04]  /*7da0*/  IMAD.WIDE.U32 R2, R0, c[0x0][0x1b0], R2 ;  /* 0x00006c0000027a25 */ /* 0x000fc800078e0002 */
[----:B------:R-:W-:Y:S02]  /*7db0*/  IMAD R8, R0, c[0x0][0x1b4], R8 ;  /* 0x00006d0000087a24 */ /* 0x000fe400078e0208 */
[----:B------:R-:W-:Y:S01]  /*7dc0*/  IMAD R0, R10, c[0x0][0x2c4], R9 ;  /* 0x0000b1000a007a24 */ /* 0x000fe200078e0209 */
[----:B------:R-:W-:Y:S02]  /*7dd0*/  ISETP.NE.U32.AND P0, PT, RZ, c[0x0][0x350], PT ;  /* 0x0000d400ff007a0c */ /* 0x000fe40003f05070 */
[----:B------:R-:W-:Y:S02]  /*7de0*/  IADD3 R3, R3, R8, RZ ;  /* 0x0000000803037210 */ /* 0x000fe40007ffe0ff */
[----:B------:R-:W-:Y:S02]  /*7df0*/  SHF.R.S32.HI R9, RZ, 0x1f, R0 ;  /* 0x0000001fff097819 */ /* 0x000fe40000011400 */
[----:B----4-:R-:W-:Y:S01]  /*7e00*/  @P1 SHF.R.S32.HI R8, RZ, 0x1f, R13 ;  /* 0x0000001fff081819 */ /* 0x010fe2000001140d */
[----:B------:R-:W-:Y:S01]  /*7e10*/  @!P1 IMAD.MOV.U32 R8, RZ, RZ, R18 ;  /* 0x000000ffff089224 */ /* 0x000fe200078e0012 */
[----:B------:R-:W-:Y:S01]  /*7e20*/  ISETP.NE.AND.EX P0, PT, RZ, c[0x0][0x354], PT, P0 ;  /* 0x0000d500ff007a0c */ /* 0x000fe20003f05300 */
[----:B------:R-:W-:Y:S01]  /*7e30*/  IMAD R9, R9, c[0x0][0x1a8], RZ ;  /* 0x00006a0009097a24 */ /* 0x000fe200078e02ff */
[----:B------:R-:W-:-:S02]  /*7e40*/  @!P1 MOV R13, R249 ;  /* 0x000000f9000d9202 */ /* 0x000fc40000000f00 */
[----:B------:R-:W-:Y:S01]  /*7e50*/  SEL R8, R8, RZ, !P0 ;  /* 0x000000ff08087207 */ /* 0x000fe20004000000 */
[C---:B------:R-:W-:Y:S02]  /*7e60*/  IMAD R9, R0.reuse, c[0x0][0x1ac], R9 ;  /* 0x00006b0000097a24 */ /* 0x040fe400078e0209 */
[----:B------:R-:W-:Y:S01]  /*7e70*/  IMAD.WIDE.U32 R2, R0, c[0x0][0x1a8], R2 ;  /* 0x00006a0000027a25 */ /* 0x000fe200078e0002 */
[----:B------:R-:W-:Y:S02]  /*7e80*/  SEL R0, R13, RZ, !P0 ;  /* 0x000000ff0d007207 */ /* 0x000fe40004000000 */
[----:B------:R-:W-:Y:S01]  /*7e90*/  SEL R11, RZ, 0x4, P5 ;  /* 0x00000004ff0b7807 */ /* 0x000fe20002800000 */
[C---:B------:R-:W-:Y:S02]  /*7ea0*/  IMAD R10, R8.reuse, c[0x0][0x1f0], RZ ;  /* 0x00007c00080a7a24 */ /* 0x040fe400078e02ff */
[----:B------:R-:W-:Y:S02]  /*7eb0*/  IMAD R8, R8, c[0x0][0x218], RZ ;  /* 0x0000860008087a24 */ /* 0x000fe400078e02ff */
[----:B------:R-:W-:Y:S01]  /*7ec0*/  IMAD.WIDE.U32 R242, R0, c[0x0][0x218], R4 ;  /* 0x0000860000f27a25 */ /* 0x000fe200078e0004 */
[----:B------:R-:W-:-:S03]  /*7ed0*/  LOP3.LUT R55, R14, R11, RZ, 0xfc, !PT ;  /* 0x0000000b0e377212 */ /* 0x000fc600078efcff */
[----:B------:R-:W-:Y:S01]  /*7ee0*/  IMAD.WIDE.U32 R240, R0, c[0x0][0x1f0], R6 ;  /* 0x00007c0000f07a25 */ /* 0x000fe200078e0006 */
[----:B------:R-:W-:-:S03]  /*7ef0*/  LEA R11, P0, R2, c[0x0][0x160], 0x1 ;  /* 0x00005800020b7a11 */ /* 0x000fc600078008ff */
[C---:B------:R-:W-:Y:S02]  /*7f00*/  IMAD R4, R0.reuse, c[0x0][0x1f4], R10 ;  /* 0x00007d0000047a24 */ /* 0x040fe400078e020a */
[----:B------:R-:W-:Y:S02]  /*7f10*/  IMAD.IADD R3, R3, 0x1, R9 ;  /* 0x0000000103037824 */ /* 0x000fe400078e0209 */
[----:B------:R-:W-:Y:S01]  /*7f20*/  IMAD R0, R0, c[0x0][0x21c], R8 ;  /* 0x0000870000007a24 */ /* 0x000fe200078e0208 */
[----:B------:R-:W-:Y:S01]  /*7f30*/  ISETP.GE.AND P2, PT, R246, c[0x0][0x198], PT ;  /* 0x00006600f6007a0c */ /* 0x000fe20003f46270 */
[----:B------:R-:W-:Y:S01]  /*7f40*/  IMAD.IADD R239, R241, 0x1, R4 ;  /* 0x00000001f1ef7824 */ /* 0x000fe200078e0204 */
[----:B------:R-:W-:Y:S02]  /*7f50*/  LEA.HI.X R10, R2, c[0x0][0x164], R3, 0x1, P0 ;  /* 0x00005900020a7a11 */ /* 0x000fe400000f0c03 */
[----:B------:R-:W-:Y:S02]  /*7f60*/  LEA R9, R17, R238, 0x7 ;  /* 0x000000ee11097211 */ /* 0x000fe400078e38ff */
[----:B------:R-:W-:Y:S01]  /*7f70*/  IADD3 R244, R243, R0, RZ ;  /* 0x00000000f3f47210 */ /* 0x000fe20007ffe0ff */
[----:B------:R-:W-:Y:S05]  /*7f80*/  BRA.DIV ~URZ, `(.L_x_208) ;  /* 0x0000fba27f007947 */ /* 0x000fea000b800000 */
[----:B------:R1:W2:Y:S02]  /*7f90*/  SHFL.IDX PT, R8, R10, RZ, 0x1c1f ;  /* 0x001c1fff0a087589 */ /* 0x0002a400000e0000 */
.L_x_336:
[----:B------:R-:W-:Y:S05]  /*7fa0*/  BRA.DIV ~URZ, `(.L_x_209) ;  /* 0x0000fbf27f007947 */ /* 0x000fea000b800000 */
[----:B------:R3:W4:Y:S02]  /*7fb0*/  SHFL.IDX PT, R0, R11, RZ, 0x1c1f ;  /* 0x001c1fff0b007589 */ /* 0x00072400000e0000 */
.L_x_337:
[----:B------:R-:W-:Y:S01]  /*7fc0*/  IMAD R34, R148, c[0x0][0x2c4], RZ ;  /* 0x0000b10094227a24 */ /* 0x000fe200078e02ff */
[----:B------:R-:W-:Y:S04]  /*7fd0*/  BSSY B0, `(.L_x_210) ;  /* 0x0000012000007945 */ /* 0x000fe80003800000 */
[----:B------:R-:W-:-:S13]  /*7fe0*/  ISETP.GE.AND P0, PT, R9, R34, PT ;  /* 0x000000220900720c */ /* 0x000fda0003f06270 */
[----:B------:R-:W-:Y:S05]  /*7ff0*/  @P0 BRA `(.L_x_211) ;  /* 0x000000f000000947 */ /* 0x000fea0003800000 */
[----:B---3--:R-:W3:Y:S04]  /*8000*/  LDL R2, [R1+0x28] ;  /* 0x0000280001027983 */ /* 0x008ee80000100800 */
[----:B----4-:R-:W4:Y:S01]  /*8010*/  LDL R12, [R1+0x24] ;  /* 0x00002400010c7983 */ /* 0x010f220000100800 */
[----:B------:R-:W-:-:S04]  /*8020*/  LEA R6, P0, R246, R0, 0x1 ;  /* 0x00000000f6067211 */ /* 0x000fc800078008ff */
[----:B--2---:R-:W-:Y:S02]  /*8030*/  LEA.HI.X R7, R246, R8, R247, 0x1, P0 ;  /* 0x00000008f6077211 */ /* 0x004fe400000f0cf7 */
[----:B------:R-:W-:-:S04]  /*8040*/  LEA R4, P0, R245, R0, 0x1 ;  /* 0x00000000f5047211 */ /* 0x000fc800078008ff */
[----:B---3--:R-:W-:Y:S02]  /*8050*/  LEA.HI.X R5, R245, R8, R2, 0x1, P0 ;  /* 0x00000008f5057211 */ /* 0x008fe400000f0c02 */
[----:B------:R-:W-:Y:S01]  /*8060*/  LEA R2, P0, R248, R0, 0x1 ;  /* 0x00000000f8027211 */ /* 0x000fe200078008ff */
[----:B------:R-:W-:-:S03]  /*8070*/  IMAD.SHL.U32 R0, R236, 0x2, RZ ;  /* 0x00000002ec007824 */ /* 0x000fc600078e00ff */
[----:B----4-:R-:W-:Y:S02]  /*8080*/  LEA.HI.X R3, R248, R8, R12, 0x1, P0 ;  /* 0x00000008f8037211 */ /* 0x010fe400000f0c0c */
[----:B------:R-:W-:Y:S01]  /*8090*/  @!PT LDS RZ, [RZ] ;  /* 0x00000000fffff984 */ /* 0x000fe20000000800 */
[----:B------:R-:W-:Y:S01]  /*80a0*/  @!PT LDS RZ, [RZ] ;  /* 0x00000000fffff984 */ /* 0x000fe20000000800 */
[----:B------:R-:W-:Y:S01]  /*80b0*/  @!PT LDS RZ, [RZ] ;  /* 0x00000000fffff984 */ /* 0x000fe20000000800 */
[----:B------:R2:W-:Y:S04]  /*80c0*/  LDGSTS.E.BYPASS.LTC128B.128 [R0+0x6080], [R6.64], !P2 ;  /* 0x0608000006007fae */ /* 0x0005e8000d101d46 */
[----:B------:R2:W-:Y:S04]  /*80d0*/  LDGSTS.E.BYPASS.LTC128B.128 [R0+0x8080], [R4.64], !P3 ;  /* 0x0808000004007fae */ /* 0x0005e8000d901d46 */
[----:B------:R2:W-:Y:S02]  /*80e0*/  LDGSTS.E.BYPASS.LTC128B.128 [R0+0xa080], [R2.64], !P4 ;  /* 0x0a08000002007fae */ /* 0x0005e4000e101d46 */
.L_x_211:
[----:B------:R-:W-:Y:S05]  /*80f0*/  BSYNC B0 ;  /* 0x0000000000007941 */ /* 0x000fea0003800000 */
.L_x_210:
[----:B------:R-:W-:Y:S05]  /*8100*/  BRA.DIV ~URZ, `(.L_x_212) ;  /* 0x0000faf27f007947 */ /* 0x000fea000b800000 */
[----:B--2---:R2:W1:Y:S04]  /*8110*/  SHFL.IDX PT, R8, R10, 0x1, 0x1c1f ;  /* 0x003c1f000a087f89 */ /* 0x00446800000e0000 */
[----:B----4-:R2:W4:Y:S02]  /*8120*/  SHFL.IDX PT, R0, R11, 0x1, 0x1c1f ;  /* 0x003c1f000b007f89 */ /* 0x01052400000e0000 */
.L_x_338:
[----:B------:R-:W-:Y:S01]  /*8130*/  IADD3 R2, R9, 0x20, RZ ;  /* 0x0000002009027810 */ /* 0x000fe20007ffe0ff */
[----:B------:R-:W-:Y:S03]  /*8140*/  BSSY B0, `(.L_x_213) ;  /* 0x0000012000007945 */ /* 0x000fe60003800000 */
[----:B------:R-:W-:-:S13]  /*8150*/  ISETP.GE.AND P0, PT, R2, R34, PT ;  /* 0x000000220200720c */ /* 0x000fda0003f06270 */
[----:B------:R-:W-:Y:S05]  /*8160*/  @P0 BRA `(.L_x_214) ;  /* 0x000000f000000947 */ /* 0x000fea0003800000 */
[----:B--2---:R-:W2:Y:S04]  /*8170*/  LDL R3, [R1+0x28] ;  /* 0x0000280001037983 */ /* 0x004ea80000100800 */
[----:B---3--:R-:W3:Y:S01]  /*8180*/  LDL R12, [R1+0x24] ;  /* 0x00002400010c7983 */ /* 0x008ee20000100800 */
[----:B----4-:R-:W-:-:S04]  /*8190*/  LEA R6, P0, R246, R0, 0x1 ;  /* 0x00000000f6067211 */ /* 0x010fc800078008ff */
[----:B-1----:R-:W-:Y:S02]  /*81a0*/  LEA.HI.X R7, R246, R8, R247, 0x1, P0 ;  /* 0x00000008f6077211 */ /* 0x002fe400000f0cf7 */
[----:B------:R-:W-:-:S04]  /*81b0*/  LEA R4, P0, R245, R0, 0x1 ;  /* 0x00000000f5047211 */ /* 0x000fc800078008ff */
[----:B--2---:R-:W-:Y:S02]  /*81c0*/  LEA.HI.X R5, R245, R8, R3, 0x1, P0 ;  /* 0x00000008f5057211 */ /* 0x004fe400000f0c03 */
[----:B------:R-:W-:Y:S01]  /*81d0*/  LEA R2, P0, R248, R0, 0x1 ;  /* 0x00000000f8027211 */ /* 0x000fe200078008ff */
[----:B------:R-:W-:-:S03]  /*81e0*/  IMAD.SHL.U32 R0, R236, 0x2, RZ ;  /* 0x00000002ec007824 */ /* 0x000fc600078e00ff */
[----:B---3--:R-:W-:Y:S02]  /*81f0*/  LEA.HI.X R3, R248, R8, R12, 0x1, P0 ;  /* 0x00000008f8037211 */ /* 0x008fe400000f0c0c */
[----:B------:R-:W-:Y:S01]  /*8200*/  @!PT LDS RZ, [RZ] ;  /* 0x00000000fffff984 */ /* 0x000fe20000000800 */
[----:B------:R-:W-:Y:S01]  /*8210*/  @!PT LDS RZ, [RZ] ;  /* 0x00000000fffff984 */ /* 0x000fe20000000800 */
[----:B------:R-:W-:Y:S01]  /*8220*/  @!PT LDS RZ, [RZ] ;  /* 0x00000000fffff984 */ /* 0x000fe20000000800 */
[----:B------:R1:W-:Y:S04]  /*8230*/  LDGSTS.E.BYPASS.LTC128B.128 [R0+0x6880], [R6.64], !P2 ;  /* 0x0688000006007fae */ /* 0x0003e8000d101d46 */
[----:B------:R1:W-:Y:S04]  /*8240*/  LDGSTS.E.BYPASS.LTC128B.128 [R0+0x8880], [R4.64], !P3 ;  /* 0x0888000004007fae */ /* 0x0003e8000d901d46 */
[----:B------:R1:W-:Y:S02]  /*8250*/  LDGSTS.E.BYPASS.LTC128B.128 [R0+0xa880], [R2.64], !P4 ;  /* 0x0a88000002007fae */ /* 0x0003e4000e101d46 */
.L_x_214:
[----:B------:R-:W-:Y:S05]  /*8260*/  BSYNC B0 ;  /* 0x0000000000007941 */ /* 0x000fea0003800000 */
.L_x_213:
[----:B------:R-:W-:Y:S05]  /*8270*/  BRA.DIV ~URZ, `(.L_x_215) ;  /* 0x0000fa427f007947 */ /* 0x000fea000b800000 */
[----:B-1----:R1:W2:Y:S02]  /*8280*/  SHFL.IDX PT, R8, R10, 0x2, 0x1c1f ;  /* 0x005c1f000a087f89 */ /* 0x0022a400000e0000 */
.L_x_339:
[----:B------:R-:W-:Y:S05]  /*8290*/  BRA.DIV ~URZ, `(.L_x_216) ;  /* 0x0000fa927f007947 */ /* 0x000fea000b800000 */
[----:B----4-:R4:W1:Y:S02]  /*82a0*/  SHFL.IDX PT, R0, R11, 0x2, 0x1c1f ;  /* 0x005c1f000b007f89 */ /* 0x01086400000e0000 */
.L_x_340:
[----:B------:R-:W-:Y:S01]  /*82b0*/  IADD3 R2, R9, 0x40, RZ ;  /* 0x0000004009027810 */ /* 0x000fe20007ffe0ff */
[----:B------:R-:W-:Y:S03]  /*82c0*/  BSSY B0, `(.L_x_217) ;  /* 0x0000012000007945 */ /* 0x000fe60003800000 */
[----:B------:R-:W-:-:S13]  /*82d0*/  ISETP.GE.AND P0, PT, R2, R34, PT ;  /* 0x000000220200720c */ /* 0x000fda0003f06270 */
[----:B------:R-:W-:Y:S05]  /*82e0*/  @P0 BRA `(.L_x_218) ;  /* 0x000000f000000947 */ /* 0x000fea0003800000 */
[----:B---3--:R-:W3:Y:S04]  /*82f0*/  LDL R3, [R1+0x28] ;  /* 0x0000280001037983 */ /* 0x008ee80000100800 */
[----:B----4-:R-:W4:Y:S01]  /*8300*/  LDL R12, [R1+0x24] ;  /* 0x00002400010c7983 */ /* 0x010f220000100800 */
[----:B-1----:R-:W-:-:S04]  /*8310*/  LEA R6, P0, R246, R0, 0x1 ;  /* 0x00000000f6067211 */ /* 0x002fc800078008ff */
        /* <DEDUP_REMOVED lines=12> */
.L_x_218:
[----:B------:R-:W-:Y:S05]  /*83e0*/  BSYNC B0 ;  /* 0x0000000000007941 */ /* 0x000fea0003800000 */
.L_x_217:
[----:B------:R-:W-:Y:S05]  /*83f0*/  BRA.DIV ~URZ, `(.L_x_219) ;  /* 0x0000f9927f007947 */ /* 0x000fea000b800000 */
[----:B--2---:R2:W3:Y:S04]  /*8400*/  SHFL.IDX PT, R8, R10, 0x3, 0x1c1f ;  /* 0x007c1f000a087f89 */ /* 0x0044e800000e0000 */
[----:B-1----:R2:W1:Y:S02]  /*8410*/  SHFL.IDX PT, R0, R11, 0x3, 0x1c1f ;  /* 0x007c1f000b007f89 */ /* 0x00246400000e0000 */
.L_x_341:
[----:B--2---:R-:W2:Y:S04]  /*8420*/  LDL R4, [R1+0x28] ;  /* 0x0000280001047983 */ /* 0x004ea80000100800 */
[----:B----4-:R-:W4:Y:S01]  /*8430*/  LDL R12, [R1+0x24] ;  /* 0x00002400010c7983 */ /* 0x010f220000100800 */
[----:B------:R-:W-:Y:S01]  /*8440*/  IADD3 R2, R9, 0x60, RZ ;  /* 0x0000006009027810 */ /* 0x000fe20007ffe0ff */
[----:B------:R-:W-:Y:S01]  /*8450*/  IMAD.MOV.U32 R57, RZ, RZ, 0x30 ;  /* 0x00000030ff397424 */ /* 0x000fe200078e00ff */
[----:B------:R-:W-:Y:S01]  /*8460*/  SHF.R.S32.HI R56, RZ, 0x1f, R118 ;  /* 0x0000001fff387819 */ /* 0x000fe20000011476 */
[----:B------:R-:W-:Y:S01]  /*8470*/  IMAD.MOV.U32 R128, RZ, RZ, R240 ;  /* 0x000000ffff807224 */ /* 0x000fe200078e00f0 */
[----:B------:R-:W-:Y:S01]  /*8480*/  ISETP.GE.AND P0, PT, R2, R34, PT ;  /* 0x000000220200720c */ /* 0x000fe20003f06270 */
[----:B------:R-:W-:-:S02]  /*8490*/  IMAD R57, R225, -0x30, R57 ;  /* 0xffffffd0e1397824 */ /* 0x000fc400078e0239 */
[----:B------:R-:W-:Y:S02]  /*84a0*/  IMAD R5, R56, c[0x0][0x1e0], RZ ;  /* 0x0000780038057a24 */ /* 0x000fe400078e02ff */
[----:B------:R-:W-:Y:S02]  /*84b0*/  IMAD.IADD R119, R154, 0x1, R57 ;  /* 0x000000019a777824 */ /* 0x000fe400078e0239 */
[----:B------:R-:W-:Y:S02]  /*84c0*/  IMAD R10, R118, c[0x0][0x1e4], R5 ;  /* 0x00007900760a7a24 */ /* 0x000fe400078e0205 */
[----:B------:R-:W-:Y:S01]  /*84d0*/  IMAD.MOV.U32 R129, RZ, RZ, R239 ;  /* 0x000000ffff817224 */ /* 0x000fe200078e00ef */
[----:B---3--:R-:W-:-:S03]  /*84e0*/  IMNMX R11, R119, 0x30, PT ;  /* 0x00000030770b7817 */ /* 0x008fc60003800200 */
[----:B-1----:R-:W-:Y:S01]  /*84f0*/  @!P0 LEA R2, P1, R246, R0, 0x1 ;  /* 0x00000000f6028211 */ /* 0x002fe200078208ff */
[----:B------:R-:W-:-:S03]  /*8500*/  @!P0 IMAD.SHL.U32 R9, R236, 0x2, RZ ;  /* 0x00000002ec098824 */ /* 0x000fc600078e00ff */
[----:B------:R-:W-:Y:S02]  /*8510*/  @!P0 LEA.HI.X R3, R246, R8, R247, 0x1, P1 ;  /* 0x00000008f6038211 */ /* 0x000fe400008f0cf7 */
[----:B------:R-:W-:-:S03]  /*8520*/  @!P0 LEA R6, P1, R245, R0, 0x1 ;  /* 0x00000000f5068211 */ /* 0x000fc600078208ff */
[----:B------:R-:W-:Y:S01]  /*8530*/  @!PT LDS RZ, [RZ] ;  /* 0x00000000fffff984 */ /* 0x000fe20000000800 */
[----:B------:R-:W-:Y:S01]  /*8540*/  @!PT LDS RZ, [RZ] ;  /* 0x00000000fffff984 */ /* 0x000fe20000000800 */
[----:B------:R-:W-:Y:S01]  /*8550*/  @!PT LDS RZ, [RZ] ;  /* 0x00000000fffff984 */ /* 0x000fe20000000800 */
[----:B------:R1:W-:Y:S02]  /*8560*/  @!P0 LDGSTS.E.BYPASS.LTC128B.128 [R9+0x7880], [R2.64], !P2 ;  /* 0x0788000002098fae */ /* 0x0003e4000d101d46 */
[----:B-1----:R-:W-:Y:S01]  /*8570*/  IMAD.WIDE.U32 R2, R118, c[0x0][0x1e0], RZ ;  /* 0x0000780076027a25 */ /* 0x002fe200078e00ff */
[----:B--2---:R-:W-:Y:S02]  /*8580*/  @!P0 LEA.HI.X R7, R245, R8, R4, 0x1, P1 ;  /* 0x00000008f5078211 */ /* 0x004fe400008f0c04 */
[C---:B------:R-:W-:Y:S01]  /*8590*/  @!P0 LEA R4, P1, R248.reuse, R0, 0x1 ;  /* 0x00000000f8048211 */ /* 0x040fe200078208ff */
[----:B------:R-:W-:Y:S02]  /*85a0*/  IMAD.IADD R0, R11, 0x1, -R238 ;  /* 0x000000010b007824 */ /* 0x000fe400078e0aee */
[----:B------:R1:W-:Y:S01]  /*85b0*/  @!P0 LDGSTS.E.BYPASS.LTC128B.128 [R9+0x9880], [R6.64], !P3 ;  /* 0x0988000006098fae */ /* 0x0003e2000d901d46 */
[----:B----4-:R-:W-:Y:S01]  /*85c0*/  @!P0 LEA.HI.X R5, R248, R8, R12, 0x1, P1 ;  /* 0x00000008f8058211 */ /* 0x010fe200008f0c0c */
[----:B------:R-:W-:Y:S01]  /*85d0*/  IMAD.MOV.U32 R8, RZ, RZ, 0x20 ;  /* 0x00000020ff087424 */ /* 0x000fe200078e00ff */
[----:B------:R-:W-:-:S02]  /*85e0*/  ISETP.GE.AND P1, PT, R0, 0x21, PT ;  /* 0x000000210000780c */ /* 0x000fc40003f26270 */
[----:B------:R-:W-:Y:S01]  /*85f0*/  ISETP.GE.AND P2, PT, R0, 0x1, PT ;  /* 0x000000010000780c */ /* 0x000fe20003f46270 */
[----:B------:R2:W-:Y:S01]  /*8600*/  @!P0 LDGSTS.E.BYPASS.LTC128B.128 [R9+0xb880], [R4.64], !P4 ;  /* 0x0b88000004098fae */ /* 0x0005e2000e101d46 */
[----:B------:R-:W-:Y:S01]  /*8610*/  IMAD.IADD R0, R3, 0x1, R10 ;  /* 0x0000000103007824 */ /* 0x000fe200078e020a */
[----:B------:R-:W-:Y:S01]  /*8620*/  ISETP.NE.AND P4, PT, R120, RZ, PT ;  /* 0x000000ff7800720c */ /* 0x000fe20003f85270 */
[----:B------:R-:W-:Y:S01]  /*8630*/  IMAD.WIDE.U32 R2, R2, 0x30, R128 ;  /* 0x0000003002027825 */ /* 0x000fe200078e0080 */
[----:B------:R-:W0:Y:S01]  /*8640*/  LDGDEPBAR ;  /* 0x00000000000079af */ /* 0x000e220000000000 */
[----:B------:R-:W-:Y:S02]  /*8650*/  WARPSYNC 0xffffffff ;  /* 0xffffffff00007948 */ /* 0x000fe40003800000 */
[----:B------:R-:W-:-:S04]  /*8660*/  IMAD R0, R0, 0x30, RZ ;  /* 0x0000003000007824 */ /* 0x000fc800078e02ff */
[----:B------:R-:W-:Y:S02]  /*8670*/  IMAD.IADD R0, R3, 0x1, R0 ;  /* 0x0000000103007824 */ /* 0x000fe400078e0200 */
[----:B-1----:R-:W-:Y:S01]  /*8680*/  IMAD.WIDE.U32 R6, R8, c[0x0][0x1e0], RZ ;  /* 0x0000780008067a25 */ /* 0x002fe200078e00ff */
[----:B------:R-:W-:Y:S04]  /*8690*/  BAR.SYNC.DEFER_BLOCKING 0x0 ;  /* 0x0000000000007b1d */ /* 0x000fe80000010000 */
[----:B------:R-:W-:Y:S01]  /*86a0*/  @P1 IADD3 R3, P0, R2, R6, RZ ;  /* 0x0000000602031210 */ /* 0x000fe20007f1e0ff */
[----:B--2---:R-:W-:Y:S01]  /*86b0*/  IMAD R5, R8, c[0x0][0x1e4], RZ ;  /* 0x0000790008057a24 */ /* 0x004fe200078e02ff */
[----:B------:R-:W-:-:S04]  /*86c0*/  @P2 LEA R4, P3, R2, c[0x0][0x1c8], 0x1 ;  /* 0x0000720002042a11 */ /* 0x000fc800078608ff */
[----:B------:R-:W-:Y:S02]  /*86d0*/  @P1 IADD3.X R6, R0, R7, R5, P0, !PT ;  /* 0x0000000700061210 */ /* 0x000fe400007fe405 */
[----:B------:R-:W-:Y:S01]  /*86e0*/  @P2 LEA.HI.X R5, R2, c[0x0][0x1cc], R0, 0x1, P3 ;  /* 0x0000730002052a11 */ /* 0x000fe200018f0c00 */
[----:B------:R-:W-:Y:S01]  /*86f0*/  @P1 IMAD.SHL.U32 R0, R236, 0x2, RZ ;  /* 0x00000002ec001824 */ /* 0x000fe200078e00ff */
[----:B------:R-:W-:-:S04]  /*8700*/  @P1 LEA R2, P0, R3, c[0x0][0x1c8], 0x1 ;  /* 0x0000720003021a11 */ /* 0x000fc800078008ff */
[----:B------:R-:W-:Y:S01]  /*8710*/  @P1 LEA.HI.X R3, R3, c[0x0][0x1cc], R6, 0x1, P0 ;  /* 0x0000730003031a11 */ /* 0x000fe200000f0c06 */
[----:B------:R-:W-:Y:S01]  /*8720*/  @P2 IMAD.SHL.U32 R6, R236, 0x2, RZ ;  /* 0x00000002ec062824 */ /* 0x000fe200078e00ff */
[----:B------:R-:W-:-:S04]  /*8730*/  ISETP.LT.AND P0, PT, RZ, c[0x0][0x27c], PT ;  /* 0x00009f00ff007a0c */ /* 0x000fc80003f01270 */
        /* <DEDUP_REMOVED lines=8> */
[----:B------:R1:W-:Y:S04]  /*87c0*/  @P1 LDGSTS.E.BYPASS.LTC128B.128 [R0+0x5c80], [R2.64+0x80], !P5 ;  /* 0x05c8008002001fae */ /* 0x0003e8000e901d46 */
[----:B------:R-:W0:Y:S01]  /*87d0*/  LDGDEPBAR ;  /* 0x00000000000079af */ /* 0x000e220000000000 */
[----:B------:R-:W-:Y:S05]  /*87e0*/  @P0 BRA `(.L_x_220) ;  /* 0x0000002000000947 */ /* 0x000fea0003800000 */
[----:B------:R-:W-:-:S04]  /*87f0*/  DEPBAR.LE SB0, 0x1 ;  /* 0x000080400000791a */ /* 0x000fc80000000000 */
[----:B------:R-:W-:Y:S05]  /*8800*/  BRA `(.L_x_221) ;  /* 0x0000575000007947 */ /* 0x000fea0003800000 */
.L_x_220:
[----:B------:R-:W2:Y:S01]  /*8810*/  LDL R58, [R1+0x4] ;  /* 0x00000400013a7983 */ /* 0x000ea20000100800 */
[----:B-1---5:R-:W-:Y:S01]  /*8820*/  SHF.R.S32.HI R0, RZ, 0x1f, R135 ;  /* 0x0000001fff007819 */ /* 0x022fe20000011487 */
[----:B------:R-:W-:Y:S01]  /*8830*/  ULDC.U8 UR4, c[0x0][0x298] ;  /* 0x0000a60000047ab9 */ /* 0x000fe20000000000 */
[C---:B------:R-:W-:Y:S01]  /*8840*/  IMAD.WIDE.U32 R2, R135.reuse, c[0x0][0x280], RZ ;  /* 0x0000a00087027a25 */ /* 0x040fe200078e00ff */
[----:B------:R-:W-:Y:S01]  /*8850*/  ISETP.NE.AND P2, PT, RZ, UR4, PT ;  /* 0x00000004ff007c0c */ /* 0x000fe2000bf45270 */
[----:B------:R-:W-:Y:S02]  /*8860*/  BSSY B2, `(.L_x_221) ;  /* 0x000056f000027945 */ /* 0x000fe40003800000 */
[----:B------:R-:W-:Y:S01]  /*8870*/  IMAD R6, R0, c[0x0][0x280], RZ ;  /* 0x0000a00000067a24 */ /* 0x000fe200078e02ff */
[----:B------:R-:W-:Y:S01]  /*8880*/  LEA R7, P1, R2, c[0x0][0x270], 0x1 ;  /* 0x00009c0002077a11 */ /* 0x000fe200078208ff */
[----:B------:R-:W-:Y:S02]  /*8890*/  IMAD R0, R0, c[0x0][0x290], RZ ;  /* 0x0000a40000007a24 */ /* 0x000fe400078e02ff */
[----:B------:R-:W-:-:S02]  /*88a0*/  IMAD R6, R135, c[0x0][0x284], R6 ;  /* 0x0000a10087067a24 */ /* 0x000fc400078e0206 */
[----:B------:R-:W-:-:S03]  /*88b0*/  IMAD.WIDE.U32 R4, R135, c[0x0][0x290], RZ ;  /* 0x0000a40087047a25 */ /* 0x000fc600078e00ff */
[----:B------:R-:W-:Y:S01]  /*88c0*/  IADD3 R3, R6, R3, RZ ;  /* 0x0000000306037210 */ /* 0x000fe20007ffe0ff */
[----:B------:R-:W-:Y:S01]  /*88d0*/  IMAD R0, R135, c[0x0][0x294], R0 ;  /* 0x0000a50087007a24 */ /* 0x000fe200078e0200 */
[----:B------:R-:W-:-:S04]  /*88e0*/  LEA R8, P0, R4, c[0x0][0x288], 0x1 ;  /* 0x0000a20004087a11 */ /* 0x000fc800078008ff */
[----:B------:R-:W-:Y:S02]  /*88f0*/  IADD3 R5, R0, R5, RZ ;  /* 0x0000000500057210 */ /* 0x000fe40007ffe0ff */
[----:B------:R-:W-:Y:S02]  /*8900*/  LEA.HI.X R0, R2, c[0x0][0x274], R3, 0x1, P1 ;  /* 0x00009d0002007a11 */ /* 0x000fe400008f0c03 */
[----:B------:R-:W-:Y:S02]  /*8910*/  LEA.HI.X R2, R4, c[0x0][0x28c], R5, 0x1, P0 ;  /* 0x0000a30004027a11 */ /* 0x000fe400000f0c05 */
[----:B--2---:R-:W-:Y:S01]  /*8920*/  LEA R6, R58, R237, 0x7 ;  /* 0x000000ed3a067211 */ /* 0x004fe200078e38ff */
[----:B------:R-:W-:Y:S05]  /*8930*/  @!P2 BRA `(.L_x_222) ;  /* 0x000029b00000a947 */ /* 0x000fea0003800000 */
[----:B------:R-:W-:Y:S01]  /*8940*/  ISETP.GE.AND P0, PT, R6, R34, PT ;  /* 0x000000220600720c */ /* 0x000fe20003f06270 */
[----:B------:R-:W1:Y:S01]  /*8950*/  SHFL.IDX PT, R3, R2, RZ, 0x1e1f ;  /* 0x001e1fff02037589 */ /* 0x000e6200000e0000 */
[----:B------:R-:W-:Y:S01]  /*8960*/  BSSY B0, `(.L_x_223) ;  /* 0x0000050000007945 */ /* 0x000fe20003800000 */
[----:B------:R-:W-:Y:S01]  /*8970*/  CS2R R28, SRZ ;  /* 0x00000000001c7805 */ /* 0x000fe2000001ff00 */
[----:B------:R-:W-:Y:S01]  /*8980*/  CS2R R26, SRZ ;  /* 0x00000000001a7805 */ /* 0x000fe2000001ff00 */
[----:B------:R-:W2:Y:S01]  /*8990*/  SHFL.IDX PT, R5, R0, RZ, 0x1e1f ;  /* 0x001e1fff00057589 */ /* 0x000ea200000e0000 */
[----:B------:R-:W-:Y:S01]  /*89a0*/  CS2R R24, SRZ ;  /* 0x0000000000187805 */ /* 0x000fe2000001ff00 */
[----:B------:R-:W-:Y:S01]  /*89b0*/  CS2R R22, SRZ ;  /* 0x0000000000167805 */ /* 0x000fe2000001ff00 */
[----:B------:R-:W-:Y:S01]  /*89c0*/  CS2R R20, SRZ ;  /* 0x0000000000147805 */ /* 0x000fe2000001ff00 */
[----:B------:R3:W4:Y:S01]  /*89d0*/  SHFL.IDX PT, R4, R7, RZ, 0x1e1f ;  /* 0x001e1fff07047589 */ /* 0x00072200000e0000 */
[----:B------:R-:W-:Y:S01]  /*89e0*/  CS2R R18, SRZ ;  /* 0x0000000000127805 */ /* 0x000fe2000001ff00 */
[----:B------:R-:W-:Y:S01]  /*89f0*/  CS2R R16, SRZ ;  /* 0x0000000000107805 */ /* 0x000fe2000001ff00 */
[----:B------:R-:W-:Y:S01]  /*8a00*/  CS2R R14, SRZ ;  /* 0x00000000000e7805 */ /* 0x000fe2000001ff00 */
[----:B------:R5:W1:Y:S01]  /*8a10*/  SHFL.IDX PT, R2, R8, RZ, 0x1e1f ;  /* 0x001e1fff08027589 */ /* 0x000a6200000e0000 */
[----:B------:R-:W-:Y:S01]  /*8a20*/  CS2R R12, SRZ ;  /* 0x00000000000c7805 */ /* 0x000fe2000001ff00 */
[----:B------:R-:W-:Y:S01]  /*8a30*/  CS2R R10, SRZ ;  /* 0x00000000000a7805 */ /* 0x000fe2000001ff00 */
[----:B---3--:R-:W-:Y:S01]  /*8a40*/  CS2R R6, SRZ ;  /* 0x0000000000067805 */ /* 0x008fe2000001ff00 */
[----:B-----5:R-:W-:Y:S01]  /*8a50*/  CS2R R8, SRZ ;  /* 0x0000000000087805 */ /* 0x020fe2000001ff00 */
[----:B------:R-:W-:Y:S05]  /*8a60*/  @P0 BRA `(.L_x_224) ;  /* 0x000003f000000947 */ /* 0x000fea0003800000 */
[----:B-12-4-:R-:W2:Y:S04]  /*8a70*/  LDL R32, [R1+0x78] ;  /* 0x0000780001207983 */ /* 0x016ea80000100800 */
[----:B------:R-:W3:Y:S04]  /*8a80*/  LDL R31, [R1+0x74] ;  /* 0x00007400011f7983 */ /* 0x000ee80000100800 */
[----:B------:R-:W4:Y:S01]  /*8a90*/  LDL R30, [R1+0x70] ;  /* 0x00007000011e7983 */ /* 0x000f220000100800 */
[C---:B------:R-:W-:Y:S01]  /*8aa0*/  ISETP.GE.AND P1, PT, R157.reuse, c[0x0][0x27c], PT ;  /* 0x00009f009d007a0c */ /* 0x040fe20003f26270 */
[----:B------:R-:W-:Y:S01]  /*8ab0*/  IMAD.SHL.U32 R0, R157, 0x2, RZ ;  /* 0x000000029d007824 */ /* 0x000fe200078e00ff */
[----:B------:R-:W-:Y:S01]  /*8ac0*/  ISETP.GE.AND P0, PT, R159, c[0x0][0x27c], PT ;  /* 0x00009f009f007a0c */ /* 0x000fe20003f06270 */
[----:B------:R-:W-:Y:S01]  /*8ad0*/  CS2R R22, SRZ ;  /* 0x0000000000167805 */ /* 0x000fe2000001ff00 */
[----:B------:R-:W-:-:S09]  /*8ae0*/  CS2R R10, SRZ ;  /* 0x00000000000a7805 */ /* 0x000fd2000001ff00 */
[-C--:B------:R-:W-:Y:S02]  /*8af0*/  @!P1 IADD3 R8, P2, R4, R0.reuse, RZ ;  /* 0x0000000004089210 */ /* 0x080fe40007f5e0ff */
[----:B------:R-:W-:Y:S01]  /*8b00*/  @!P1 IADD3 R6, P3, R2, R0, RZ ;  /* 0x0000000002069210 */ /* 0x000fe20007f7e0ff */
[----:B------:R-:W-:Y:S01]  /*8b10*/  IMAD.SHL.U32 R0, R159, 0x2, RZ ;  /* 0x000000029f007824 */ /* 0x000fe200078e00ff */
[----:B------:R-:W-:Y:S01]  /*8b20*/  CS2R R24, SRZ ;  /* 0x0000000000187805 */ /* 0x000fe2000001ff00 */
[----:B------:R-:W-:Y:S01]  /*8b30*/  CS2R R12, SRZ ;  /* 0x00000000000c7805 */ /* 0x000fe2000001ff00 */
[----:B------:R-:W-:Y:S01]  /*8b40*/  CS2R R26, SRZ ;  /* 0x00000000001a7805 */ /* 0x000fe2000001ff00 */
[--C-:B--2---:R-:W-:Y:S01]  /*8b50*/  @!P1 IMAD.X R9, R5, 0x1, R32.reuse, P2 ;  /* 0x0000000105099824 */ /* 0x104fe200010e0620 */
[----:B------:R-:W-:Y:S01]  /*8b60*/  ISETP.GE.AND P2, PT, R156, c[0x0][0x27c], PT ;  /* 0x00009f009c007a0c */ /* 0x000fe20003f46270 */
[----:B------:R-:W-:Y:S02]  /*8b70*/  @!P1 IMAD.X R7, R3, 0x1, R32, P3 ;  /* 0x0000000103079824 */ /* 0x000fe400018e0620 */
[----:B------:R-:W2:Y:S04]  /*8b80*/  LDL R32, [R1+0x6c] ;  /* 0x00006c0001207983 */ /* 0x000ea80000100800 */
[----:B------:R1:W5:Y:S04]  /*8b90*/  @!P1 LD.E.64 R22, [R8.64] ;  /* 0x0000000608169980 */ /* 0x000368000c101b00 */
[----:B------:R3:W5:Y:S01]  /*8ba0*/  @!P1 LD.E.64 R10, [R6.64] ;  /* 0x00000006060a9980 */ /* 0x000762000c101b00 */
[----:B-1----:R-:W-:-:S02]  /*8bb0*/  @!P0 IADD3 R8, P3, R4, R0, RZ ;  /* 0x0000000004088210 */ /* 0x002fc40007f7e0ff */
[----:B---3--:R-:W-:-:S03]  /*8bc0*/  @!P0 IADD3 R6, P1, R2, R0, RZ ;  /* 0x0000000002068210 */ /* 0x008fc60007f3e0ff */
[--C-:B------:R-:W-:Y:S02]  /*8bd0*/  @!P0 IMAD.X R9, R5, 0x1, R31.reuse, P3 ;  /* 0x0000000105098824 */ /* 0x100fe400018e061f */
[----:B------:R-:W-:Y:S02]  /*8be0*/  IMAD.SHL.U32 R0, R156, 0x2, RZ ;  /* 0x000000029c007824 */ /* 0x000fe400078e00ff */
[----:B------:R-:W-:Y:S01]  /*8bf0*/  @!P0 IMAD.X R7, R3, 0x1, R31, P1 ;  /* 0x0000000103078824 */ /* 0x000fe200008e061f */
[----:B------:R1:W5:Y:S01]  /*8c00*/  @!P0 LD.E.64 R24, [R8.64] ;  /* 0x0000000608188980 */ /* 0x000362000c101b00 */
[----:B------:R-:W-:-:S03]  /*8c10*/  ISETP.GE.AND P3, PT, R122, c[0x0][0x27c], PT ;  /* 0x00009f007a007a0c */ /* 0x000fc60003f66270 */
[----:B------:R3:W5:Y:S01]  /*8c20*/  @!P0 LD.E.64 R12, [R6.64] ;  /* 0x00000006060c8980 */ /* 0x000762000c101b00 */
[----:B------:R-:W-:Y:S01]  /*8c30*/  CS2R R14, SRZ ;  /* 0x00000000000e7805 */ /* 0x000fe2000001ff00 */
[----:B-1----:R-:W-:-:S05]  /*8c40*/  @!P2 IADD3 R8, P1, R4, R0, RZ ;  /* 0x000000000408a210 */ /* 0x002fca0007f3e0ff */
[--C-:B----4-:R-:W-:Y:S01]  /*8c50*/  @!P2 IMAD.X R9, R5, 0x1, R30.reuse, P1 ;  /* 0x000000010509a824 */ /* 0x110fe200008e061e */
[C---:B------:R-:W-:Y:S02]  /*8c60*/  ISETP.GE.AND P1, PT, R121.reuse, c[0x0][0x27c], PT ;  /* 0x00009f0079007a0c */ /* 0x040fe40003f26270 */
[----:B---3--:R-:W-:Y:S01]  /*8c70*/  @!P2 IADD3 R6, P0, R2, R0, RZ ;  /* 0x000000000206a210 */ /* 0x008fe20007f1e0ff */
[----:B------:R-:W-:Y:S01]  /*8c80*/  IMAD.SHL.U32 R0, R121, 0x2, RZ ;  /* 0x0000000279007824 */ /* 0x000fe200078e00ff */
[----:B------:R1:W5:Y:S03]  /*8c90*/  @!P2 LD.E.64 R26, [R8.64] ;  /* 0x00000006081aa980 */ /* 0x000366000c101b00 */
[----:B------:R-:W-:Y:S01]  /*8ca0*/  @!P2 IMAD.X R7, R3, 0x1, R30, P0 ;  /* 0x000000010307a824 */ /* 0x000fe200000e061e */
[----:B------:R-:W-:-:S04]  /*8cb0*/  ISETP.GE.AND P0, PT, R158, c[0x0][0x27c], PT ;  /* 0x00009f009e007a0c */ /* 0x000fc80003f06270 */
[----:B------:R3:W5:Y:S01]  /*8cc0*/  @!P2 LD.E.64 R14, [R6.64] ;  /* 0x00000006060ea980 */ /* 0x000762000c101b00 */
[----:B------:R-:W-:Y:S01]  /*8cd0*/  @!P3 IMAD.WIDE R20, R122, 0x2, R2 ;  /* 0x000000027a14b825 */ /* 0x000fe200078e0202 */
[----:B------:R-:W-:-:S03]  /*8ce0*/  CS2R R18, SRZ ;  /* 0x0000000000127805 */ /* 0x000fc6000001ff00 */
[----:B------:R-:W-:-:S05]  /*8cf0*/  @!P3 IMAD.WIDE R16, R122, 0x2, R4 ;  /* 0x000000027a10b825 */ /* 0x000fca00078e0204 */
[----:B------:R4:W5:Y:S01]  /*8d00*/  @!P3 LD.E.64 R18, [R16.64] ;  /* 0x000000061012b980 */ /* 0x000962000c101b00 */
[----:B-1----:R-:W-:-:S04]  /*8d10*/  SHF.R.S32.HI R8, RZ, 0x1f, R121 ;  /* 0x0000001fff087819 */ /* 0x002fc80000011479 */
[----:B------:R-:W-:Y:S02]  /*8d20*/  SHF.L.U64.HI R28, R121, 0x1, R8 ;  /* 0x00000001791c7819 */ /* 0x000fe40000010208 */
[----:B------:R-:W-:Y:S01]  /*8d30*/  @!P1 IADD3 R8, P2, R4, R0, RZ ;  /* 0x0000000004089210 */ /* 0x000fe20007f5e0ff */
[----:B---3--:R-:W-:-:S04]  /*8d40*/  CS2R R6, SRZ ;  /* 0x0000000000067805 */ /* 0x008fc8000001ff00 */
[--C-:B------:R-:W-:Y:S01]  /*8d50*/  @!P1 IMAD.X R9, R5, 0x1, R28.reuse, P2 ;  /* 0x0000000105099824 */ /* 0x100fe200010e061c */
[----:B------:R-:W-:Y:S01]  /*8d60*/  @!P1 IADD3 R30, P2, R2, R0, RZ ;  /* 0x00000000021e9210 */ /* 0x000fe20007f5e0ff */
[----:B------:R-:W-:Y:S01]  /*8d70*/  IMAD.SHL.U32 R0, R158, 0x2, RZ ;  /* 0x000000029e007824 */ /* 0x000fe200078e00ff */
[----:B------:R1:W5:Y:S03]  /*8d80*/  @!P3 LD.E.64 R6, [R20.64] ;  /* 0x000000061406b980 */ /* 0x000366000c101b00 */
[----:B------:R-:W-:Y:S01]  /*8d90*/  @!P1 IMAD.X R31, R3, 0x1, R28, P2 ;  /* 0x00000001031f9824 */ /* 0x000fe200010e061c */
[-C--:B------:R-:W-:Y:S02]  /*8da0*/  @!P0 IADD3 R4, P3, R4, R0.reuse, RZ ;  /* 0x0000000004048210 */ /* 0x080fe40007f7e0ff */
[----:B------:R-:W-:Y:S01]  /*8db0*/  @!P0 IADD3 R2, P2, R2, R0, RZ ;  /* 0x0000000002028210 */ /* 0x000fe20007f5e0ff */
[----:B------:R-:W-:Y:S01]  /*8dc0*/  CS2R R28, SRZ ;  /* 0x00000000001c7805 */ /* 0x000fe2000001ff00 */
[----:B----4-:R-:W-:Y:S01]  /*8dd0*/  CS2R R16, SRZ ;  /* 0x0000000000107805 */ /* 0x010fe2000001ff00 */
[----:B-1----:R-:W-:-:S06]  /*8de0*/  CS2R R20, SRZ ;  /* 0x0000000000147805 */ /* 0x002fcc000001ff00 */
[----:B------:R1:W5:Y:S02]  /*8df0*/  @!P1 LD.E.64 R20, [R8.64] ;  /* 0x0000000608149980 */ /* 0x000364000c101b00 */
[----:B-1----:R-:W-:-:S06]  /*8e00*/  CS2R R8, SRZ ;  /* 0x0000000000087805 */ /* 0x002fcc000001ff00 */
[----:B------:R1:W5:Y:S01]  /*8e10*/  @!P1 LD.E.64 R8, [R30.64] ;  /* 0x000000061e089980 */ /* 0x000362000c101b00 */
[--C-:B--2---:R-:W-:Y:S02]  /*8e20*/  @!P0 IMAD.X R5, R5, 0x1, R32.reuse, P3 ;  /* 0x0000000105058824 */ /* 0x104fe400018e0620 */
[----:B------:R-:W-:-:S03]  /*8e30*/  @!P0 IMAD.X R3, R3, 0x1, R32, P2 ;  /* 0x0000000103038824 */ /* 0x000fc600010e0620 */
[----:B------:R1:W5:Y:S04]  /*8e40*/  @!P0 LD.E.64 R28, [R4.64] ;  /* 0x00000006041c8980 */ /* 0x000368000c101b00 */
[----:B------:R1:W5:Y:S02]  /*8e50*/  @!P0 LD.E.64 R16, [R2.64] ;  /* 0x0000000602108980 */ /* 0x000364000c101b00 */
.L_x_224:
[----:B-12-4-:R-:W-:Y:S05]  /*8e60*/  BSYNC B0 ;  /* 0x0000000000007941 */ /* 0x016fea0003800000 */
.L_x_223:
[--C-:B-----5:R-:W-:Y:S01]  /*8e70*/  IMAD.MOV.U32 R42, RZ, RZ, R25.reuse ;  /* 0x000000ffff2a7224 */ /* 0x120fe200078e0019 */
[----:B------:R-:W-:Y:S01]  /*8e80*/  SHF.R.U32.HI R2, RZ, 0x10, R25 ;  /* 0x00000010ff027819 */ /* 0x000fe20000011619 */
[----:B------:R-:W-:Y:S01]  /*8e90*/  IMAD.MOV.U32 R36, RZ, RZ, R28 ;  /* 0x000000ffff247224 */ /* 0x000fe200078e001c */
[--C-:B------:R-:W-:Y:S01]  /*8ea0*/  SHF.R.U64 R33, R28, 0x10, R29.reuse ;  /* 0x000000101c217819 */ /* 0x100fe2000000121d */
[--C-:B------:R-:W-:Y:S01]  /*8eb0*/  IMAD.MOV.U32 R35, RZ, RZ, R29.reuse ;  /* 0x000000ffff237224 */ /* 0x100fe200078e001d */
[----:B------:R-:W-:Y:S01]  /*8ec0*/  SHF.R.U32.HI R28, RZ, 0x10, R29 ;  /* 0x00000010ff1c7819 */ /* 0x000fe2000001161d */
[----:B------:R-:W-:Y:S01]  /*8ed0*/  IMAD.MOV.U32 R31, RZ, RZ, R6 ;  /* 0x000000ffff1f7224 */ /* 0x000fe200078e0006 */
[----:B------:R-:W-:Y:S01]  /*8ee0*/  PRMT R42, R42, 0x5410, R2 ;  /* 0x000054102a2a7816 */ /* 0x000fe20000000002 */
[----:B------:R-:W-:Y:S01]  /*8ef0*/  IMAD R2, R58, -0x80, R34 ;  /* 0xffffff803a027824 */ /* 0x000fe200078e0222 */
[----:B------:R-:W-:Y:S01]  /*8f00*/  SHF.R.U64 R29, R6, 0x10, R7 ;  /* 0x00000010061d7819 */ /* 0x000fe20000001207 */
[--C-:B------:R-:W-:Y:S01]  /*8f10*/  IMAD.MOV.U32 R5, RZ, RZ, R17.reuse ;  /* 0x000000ffff057224 */ /* 0x100fe200078e0011 */
[--C-:B------:R-:W-:Y:S01]  /*8f20*/  SHF.R.U64 R4, R16, 0x10, R17.reuse ;  /* 0x0000001010047819 */ /* 0x100fe20000001211 */
[----:B------:R-:W-:Y:S01]  /*8f30*/  IMAD.MOV.U32 R51, RZ, RZ, R20 ;  /* 0x000000ffff337224 */ /* 0x000fe200078e0014 */
[----:B------:R-:W-:Y:S01]  /*8f40*/  SHF.R.U32.HI R0, RZ, 0x10, R17 ;  /* 0x00000010ff007819 */ /* 0x000fe20000011611 */
[----:B------:R-:W-:Y:S01]  /*8f50*/  IMAD.MOV.U32 R50, RZ, RZ, R21 ;  /* 0x000000ffff327224 */ /* 0x000fe200078e0015 */
[----:B------:R-:W-:Y:S01]  /*8f60*/  PRMT R17, R31, 0x5410, R29 ;  /* 0x000054101f117816 */ /* 0x000fe2000000001d */
[----:B------:R-:W-:Y:S01]  /*8f70*/  IMAD.MOV.U32 R46, RZ, RZ, R23 ;  /* 0x000000ffff2e7224 */ /* 0x000fe200078e0017 */
[----:B------:R-:W-:Y:S01]  /*8f80*/  IMNMX R29, R2, 0x80, PT ;  /* 0x00000080021d7817 */ /* 0x000fe20003800200 */
[----:B------:R-:W-:Y:S01]  /*8f90*/  IMAD.MOV.U32 R38, RZ, RZ, R26 ;  /* 0x000000ffff267224 */ /* 0x000fe200078e001a */
[----:B------:R-:W-:Y:S01]  /*8fa0*/  SHF.R.U64 R49, R20, 0x10, R21 ;  /* 0x0000001014317819 */ /* 0x000fe20000001215 */
[----:B------:R-:W-:Y:S01]  /*8fb0*/  IMAD.MOV.U32 R39, RZ, RZ, R27 ;  /* 0x000000ffff277224 */ /* 0x000fe200078e001b */
[----:B------:R-:W-:Y:S01]  /*8fc0*/  ISETP.GE.AND P0, PT, R237, R29, PT ;  /* 0x0000001ded00720c */ /* 0x000fe20003f06270 */
[----:B------:R-:W-:Y:S01]  /*8fd0*/  IMAD.MOV.U32 R54, RZ, RZ, R18 ;  /* 0x000000ffff367224 */ /* 0x000fe200078e0012 */
[----:B------:R-:W-:Y:S01]  /*8fe0*/  SHF.R.U32.HI R44, RZ, 0x10, R21 ;  /* 0x00000010ff2c7819 */ /* 0x000fe20000011615 */
[----:B------:R-:W-:Y:S01]  /*8ff0*/  IMAD.MOV.U32 R53, RZ, RZ, R19 ;  /* 0x000000ffff357224 */ /* 0x000fe200078e0013 */
[--C-:B------:R-:W-:Y:S01]  /*9000*/  SHF.R.U64 R45, R22, 0x10, R23.reuse ;  /* 0x00000010162d7819 */ /* 0x100fe20000001217 */
[----:B------:R-:W-:Y:S01]  /*9010*/  IMAD.MOV.U32 R47, RZ, RZ, R22 ;  /* 0x000000ffff2f7224 */ /* 0x000fe200078e0016 */
[----:B------:R-:W-:Y:S01]  /*9020*/  SHF.R.U32.HI R40, RZ, 0x10, R23 ;  /* 0x00000010ff287819 */ /* 0x000fe20000011617 */
[----:B------:R-:W-:Y:S01]  /*9030*/  IMAD.MOV.U32 R43, RZ, RZ, R24 ;  /* 0x000000ffff2b7224 */ /* 0x000fe200078e0018 */
[----:B------:R-:W-:Y:S01]  /*9040*/  SHF.R.U64 R41, R24, 0x10, R25 ;  /* 0x0000001018297819 */ /* 0x000fe20000001219 */
[----:B------:R-:W-:Y:S01]  /*9050*/  IMAD.MOV.U32 R23, RZ, RZ, R10 ;  /* 0x000000ffff177224 */ /* 0x000fe200078e000a */
[----:B------:R-:W-:Y:S01]  /*9060*/  SHF.R.U64 R37, R26, 0x10, R27 ;  /* 0x000000101a257819 */ /* 0x000fe2000000121b */
[----:B------:R-:W-:Y:S01]  /*9070*/  IMAD.MOV.U32 R26, RZ, RZ, R9 ;  /* 0x000000ffff1a7224 */ /* 0x000fe200078e0009 */
[----:B------:R-:W-:Y:S01]  /*9080*/  SHF.R.U32.HI R32, RZ, 0x10, R27 ;  /* 0x00000010ff207819 */ /* 0x000fe2000001161b */
[----:B------:R-:W-:Y:S01]  /*9090*/  IMAD.MOV.U32 R27, RZ, RZ, R8 ;  /* 0x000000ffff1b7224 */ /* 0x000fe200078e0008 */
[----:B------:R-:W-:Y:S01]  /*90a0*/  SHF.R.U64 R52, R18, 0x10, R19 ;  /* 0x0000001012347819 */ /* 0x000fe20000001213 */
        /* <DEDUP_REMOVED lines=9> */
[----:B------:R-:W-:Y:S01]  /*9140*/  SHF.R.U32.HI R24, RZ, 0x10, R7 ;  /* 0x00000010ff187819 */ /* 0x000fe20000011607 */
[----:B------:R-:W-:Y:S01]  /*9150*/  IMAD.MOV.U32 R9, RZ, RZ, R15 ;  /* 0x000000ffff097224 */ /* 0x000fe200078e000f */
[----:B------:R-:W-:Y:S01]  /*9160*/  SHF.R.U32.HI R11, RZ, 0x10, R11 ;  /* 0x00000010ff0b7819 */ /* 0x000fe2000001160b */
[----:B------:R-:W-:Y:S01]  /*9170*/  IMAD.MOV.U32 R6, RZ, RZ, R16 ;  /* 0x000000ffff067224 */ /* 0x000fe200078e0010 */
[----:B------:R-:W-:Y:S01]  /*9180*/  SHF.R.U64 R12, R12, 0x10, R13 ;  /* 0x000000100c0c7819 */ /* 0x000fe2000000120d */
[----:B------:R-:W-:-:S04]  /*9190*/  DEPBAR.LE SB0, 0x1 ;  /* 0x000080400000791a */ /* 0x000fc80000000000 */
[----:B------:R-:W-:Y:S01]  /*91a0*/  SHF.R.U32.HI R7, RZ, 0x10, R13 ;  /* 0x00000010ff077819 */ /* 0x000fe2000001160d */
[----:B------:R-:W-:Y:S01]  /*91b0*/  BSSY B1, `(.L_x_225) ;  /* 0x0000115000017945 */ /* 0x000fe20003800000 */
[--C-:B------:R-:W-:Y:S02]  /*91c0*/  SHF.R.U64 R8, R14, 0x10, R15.reuse ;  /* 0x000000100e087819 */ /* 0x100fe4000000120f */
[----:B------:R-:W-:Y:S02]  /*91d0*/  SHF.R.U32.HI R3, RZ, 0x10, R15 ;  /* 0x00000010ff037819 */ /* 0x000fe4000001160f */
[----:B------:R-:W-:Y:S02]  /*91e0*/  PRMT R35, R35, 0x5410, R28 ;  /* 0x0000541023237816 */ /* 0x000fe4000000001c */
[----:B------:R-:W-:Y:S02]  /*91f0*/  PRMT R25, R27, 0x5410, R25 ;  /* 0x000054101b197816 */ /* 0x000fe40000000019 */
[----:B------:R-:W-:-:S02]  /*9200*/  PRMT R20, R26, 0x5410, R20 ;  /* 0x000054101a147816 */ /* 0x000fc40000000014 */
[----:B------:R-:W-:Y:S02]  /*9210*/  PRMT R21, R23, 0x5410, R21 ;  /* 0x0000541017157816 */ /* 0x000fe40000000015 */
[----:B------:R-:W-:Y:S02]  /*9220*/  PRMT R52, R54, 0x5410, R52 ;  /* 0x0000541036347816 */ /* 0x000fe40000000034 */
[----:B------:R-:W-:Y:S02]  /*9230*/  PRMT R48, R53, 0x5410, R48 ;  /* 0x0000541035307816 */ /* 0x000fe40000000030 */
        /* <DEDUP_REMOVED lines=15> */
[----:B------:R-:W-:Y:S01]  /*9330*/  PRMT R28, R5, 0x5410, R0 ;  /* 0x00005410051c7816 */ /* 0x000fe20000000000 */
[----:B------:R-:W-:Y:S06]  /*9340*/  BAR.SYNC.DEFER_BLOCKING 0x0 ;  /* 0x0000000000007b1d */ /* 0x000fec0000010000 */
[----:B------:R-:W-:Y:S05]  /*9350*/  @P0 BRA `(.L_x_226) ;  /* 0x00000fa000000947 */ /* 0x000fea0003800000 */
[----:B------:R-:W-:Y:S01]  /*9360*/  ISETP.GE.AND P0, PT, R122, c[0x0][0x27c], PT ;  /* 0x00009f007a007a0c */ /* 0x000fe20003f06270 */
[----:B------:R-:W-:-:S12]  /*9370*/  BSSY B0, `(.L_x_227) ;  /* 0x0000028000007945 */ /* 0x000fd80003800000 */
[----:B------:R-:W-:Y:S05]  /*9380*/  @P0 BRA `(.L_x_228) ;  /* 0x0000026000000947 */ /* 0x000fea0003800000 */
[----:B------:R-:W1:Y:S01]  /*9390*/  LDS.128 R4, [R229+0x4800] ;  /* 0x00480000e5047984 */ /* 0x000e620000000c00 */
[C---:B------:R-:W-:Y:S01]  /*93a0*/  SHF.L.U32 R3, R52.reuse, 0x10, RZ ;  /* 0x0000001034037819 */ /* 0x040fe200000006ff */
[----:B------:R-:W-:Y:S01]  /*93b0*/  IMAD.U32 R0, R17, 0x10000, RZ ;  /* 0x0001000011007824 */ /* 0x000fe200078e00ff */
[----:B------:R-:W-:Y:S02]  /*93c0*/  LOP3.LUT R2, R52, 0xffff0000, RZ, 0xc0, !PT ;  /* 0xffff000034027812 */ /* 0x000fe400078ec0ff */
[C---:B-1----:R-:W-:Y:S01]  /*93d0*/  SHF.L.U32 R9, R4.reuse, 0x10, RZ ;  /* 0x0000001004097819 */ /* 0x042fe200000006ff */
[----:B------:R-:W-:Y:S01]  /*93e0*/  IMAD.U32 R10, R7, 0x10000, RZ ;  /* 0x00010000070a7824 */ /* 0x000fe200078e00ff */
[----:B------:R-:W-:Y:S02]  /*93f0*/  LOP3.LUT R8, R4, 0xffff0000, RZ, 0xc0, !PT ;  /* 0xffff000004087812 */ /* 0x000fe400078ec0ff */
[C---:B------:R-:W-:Y:S02]  /*9400*/  SHF.L.U32 R13, R5.reuse, 0x10, RZ ;  /* 0x00000010050d7819 */ /* 0x040fe400000006ff */
[----:B------:R-:W-:Y:S01]  /*9410*/  LOP3.LUT R4, R5, 0xffff0000, RZ, 0xc0, !PT ;  /* 0xffff000005047812 */ /* 0x000fe200078ec0ff */
[CC--:B------:R-:W-:Y:S01]  /*9420*/  FMUL.FTZ R15, R8.reuse, R0.reuse ;  /* 0x00000000080f7220 */ /* 0x0c0fe20000410000 */
[----:B------:R-:W-:Y:S01]  /*9430*/  LOP3.LUT R5, R17, 0xffff0000, RZ, 0xc0, !PT ;  /* 0xffff000011057812 */ /* 0x000fe200078ec0ff */
[-C--:B------:R-:W-:Y:S01]  /*9440*/  FMUL.FTZ R14, R8, R3.reuse ;  /* 0x00000003080e7220 */ /* 0x080fe20000410000 */
[C---:B------:R-:W-:Y:S01]  /*9450*/  SHF.L.U32 R12, R6.reuse, 0x10, RZ ;  /* 0x00000010060c7819 */ /* 0x040fe200000006ff */
[----:B------:R-:W-:Y:S01]  /*9460*/  FFMA.FTZ R16, R9, R3, -R15 ;  /* 0x0000000309107223 */ /* 0x000fe2000001080f */
[----:B------:R-:W-:Y:S01]  /*9470*/  LOP3.LUT R11, R6, 0xffff0000, RZ, 0xc0, !PT ;  /* 0xffff0000060b7812 */ /* 0x000fe200078ec0ff */
[-C--:B------:R-:W-:Y:S01]  /*9480*/  FMUL.FTZ R8, R4, R5.reuse ;  /* 0x0000000504087220 */ /* 0x080fe20000410000 */
[----:B------:R-:W-:Y:S01]  /*9490*/  LOP3.LUT R6, R7, 0xffff0000, RZ, 0xc0, !PT ;  /* 0xffff000007067812 */ /* 0x000fe200078ec0ff */
[----:B------:R-:W-:Y:S01]  /*94a0*/  FFMA.FTZ R15, R9, R0, R14 ;  /* 0x00000000090f7223 */ /* 0x000fe2000001000e */
[----:B------:R-:W-:Y:S01]  /*94b0*/  LOP3.LUT R0, R24, 0xffff0000, RZ, 0xc0, !PT ;  /* 0xffff000018007812 */ /* 0x000fe200078ec0ff */
[-C--:B------:R-:W-:Y:S01]  /*94c0*/  FMUL.FTZ R7, R4, R2.reuse ;  /* 0x0000000204077220 */ /* 0x080fe20000410000 */
[----:B------:R-:W-:Y:S01]  /*94d0*/  SHF.L.U32 R4, R48, 0x10, RZ ;  /* 0x0000001030047819 */ /* 0x000fe200000006ff */
[C---:B------:R-:W-:Y:S01]  /*94e0*/  FFMA.FTZ R14, R13.reuse, R2, -R8 ;  /* 0x000000020d0e7223 */ /* 0x040fe20000010808 */
[----:B------:R-:W-:Y:S01]  /*94f0*/  SHF.L.U32 R2, R24, 0x10, RZ ;  /* 0x0000001018027819 */ /* 0x000fe200000006ff */
[----:B------:R-:W-:Y:S01]  /*9500*/  FFMA.FTZ R9, R13, R5, R7 ;  /* 0x000000050d097223 */ /* 0x000fe20000010007 */
[----:B------:R-:W-:Y:S01]  /*9510*/  LOP3.LUT R3, R48, 0xffff0000, RZ, 0xc0, !PT ;  /* 0xffff000030037812 */ /* 0x000fe200078ec0ff */
[----:B------:R-:W-:-:S02]  /*9520*/  FMUL.FTZ R7, R6, R0 ;  /* 0x0000000006077220 */ /* 0x000fc40000410000 */
[C---:B------:R-:W-:Y:S02]  /*9530*/  FMUL.FTZ R8, R11.reuse, R2 ;  /* 0x000000020b087220 */ /* 0x040fe40000410000 */
[-C--:B------:R-:W-:Y:S02]  /*9540*/  FMUL.FTZ R5, R11, R4.reuse ;  /* 0x000000040b057220 */ /* 0x080fe40000410000 */
[-C--:B------:R-:W-:Y:S02]  /*9550*/  FMUL.FTZ R6, R6, R3.reuse ;  /* 0x0000000306067220 */ /* 0x080fe40000410000 */
[C---:B------:R-:W-:Y:S01]  /*9560*/  FFMA.FTZ R8, R12.reuse, R4, -R8 ;  /* 0x000000040c087223 */ /* 0x040fe20000010808 */
[----:B------:R-:W-:Y:S01]  /*9570*/  F2FP.BF16.PACK_AB R4, R15, R16 ;  /* 0x000000100f04723e */ /* 0x000fe200000010ff */
[----:B------:R-:W-:Y:S01]  /*9580*/  FFMA.FTZ R2, R12, R2, R5 ;  /* 0x000000020c027223 */ /* 0x000fe20000010005 */
[----:B------:R-:W-:Y:S01]  /*9590*/  F2FP.BF16.PACK_AB R5, R9, R14 ;  /* 0x0000000e0905723e */ /* 0x000fe200000010ff */
[----:B------:R-:W-:-:S02]  /*95a0*/  FFMA.FTZ R3, R10, R3, -R7 ;  /* 0x000000030a037223 */ /* 0x000fc40000010807 */
[----:B------:R-:W-:Y:S01]  /*95b0*/  FFMA.FTZ R0, R10, R0, R6 ;  /* 0x000000000a007223 */ /* 0x000fe20000010006 */
[----:B------:R-:W-:-:S04]  /*95c0*/  F2FP.BF16.PACK_AB R6, R2, R8 ;  /* 0x000000080206723e */ /* 0x000fc800000010ff */
[----:B------:R-:W-:-:S05]  /*95d0*/  F2FP.BF16.PACK_AB R7, R0, R3 ;  /* 0x000000030007723e */ /* 0x000fca00000010ff */
[----:B------:R1:W-:Y:S02]  /*95e0*/  STS.128 [R229+0x4800], R4 ;  /* 0x00480004e5007388 */ /* 0x0003e40000000c00 */
.L_x_228:
[----:B------:R-:W-:Y:S05]  /*95f0*/  BSYNC B0 ;  /* 0x0000000000007941 */ /* 0x000fea0003800000 */
.L_x_227:
[----:B------:R-:W-:Y:S01]  /*9600*/  ISETP.GE.AND P0, PT, R121, c[0x0][0x27c], PT ;  /* 0x00009f0079007a0c */ /* 0x000fe20003f06270 */
[----:B------:R-:W-:-:S12]  /*9610*/  BSSY B0, `(.L_x_229) ;  /* 0x0000028000007945 */ /* 0x000fd80003800000 */
[----:B------:R-:W-:Y:S05]  /*9620*/  @P0 BRA `(.L_x_230) ;  /* 0x0000026000000947 */ /* 0x000fea0003800000 */
[----:B-1----:R-:W1:Y:S01]  /*9630*/  LDS.128 R4, [R230+0x4800] ;  /* 0x00480000e6047984 */ /* 0x002e620000000c00 */
[----:B------:R-:W-:Y:S01]  /*9640*/  SHF.L.U32 R3, R49, 0x10, RZ ;  /* 0x0000001031037819 */ /* 0x000fe200000006ff */
        /* <DEDUP_REMOVED lines=36> */
.L_x_230:
[----:B------:R-:W-:Y:S05]  /*9890*/  BSYNC B0 ;  /* 0x0000000000007941 */ /* 0x000fea0003800000 */
.L_x_229:
        /* <DEDUP_REMOVED lines=41> */
.L_x_232:
[----:B------:R-:W-:Y:S05]  /*9b30*/  BSYNC B0 ;  /* 0x0000000000007941 */ /* 0x000fea0003800000 */
.L_x_231:
        /* <DEDUP_REMOVED lines=41> */
.L_x_234:
[----:B------:R-:W-:Y:S05]  /*9dd0*/  BSYNC B0 ;  /* 0x0000000000007941 */ /* 0x000fea0003800000 */
.L_x_233:
        /* <DEDUP_REMOVED lines=41> */
.L_x_236:
[----:B------:R-:W-:Y:S05]  /*a070*/  BSYNC B0 ;  /* 0x0000000000007941 */ /* 0x000fea0003800000 */
.L_x_235:
[----:B------:R-:W-:-:S13]  /*a080*/  ISETP.GE.AND P0, PT, R158, c[0x0][0x27c], PT ;  /* 0x00009f009e007a0c */ /* 0x000fda0003f06270 */
        /* <DEDUP_REMOVED lines=39> */
.L_x_226:
[----:B------:R-:W-:Y:S05]  /*a300*/  BSYNC B1 ;  /* 0x0000000000017941 */ /* 0x000fea0003800000 */
.L_x_225:
[----:B------:R-:W-:-:S04]  /*a310*/  IADD3 R0, R237, 0x40, RZ ;  /* 0x00000040ed007810 */ /* 0x000fc80007ffe0ff */
[----:B------:R-:W-:-:S13]  /*a320*/  ISETP.GE.AND P0, PT, R0, R29, PT ;  /* 0x0000001d0000720c */ /* 0x000fda0003f06270 */
[----:B------:R-:W-:Y:S05]  /*a330*/  @P0 BRA `(.L_x_237) ;  /* 0x00003c1000000947 */ /* 0x000fea0003800000 */
[----:B------:R-:W-:Y:S01]  /*a340*/  ISETP.GE.AND P0, PT, R122, c[0x0][0x27c], PT ;  /* 0x00009f007a007a0c */ /* 0x000fe20003f06270 */
[----:B------:R-:W-:-:S12]  /*a350*/  BSSY B0, `(.L_x_238) ;  /* 0x0000028000007945 */ /* 0x000fd80003800000 */
[----:B------:R-:W-:Y:S05]  /*a360*/  @P0 BRA `(.L_x_239) ;  /* 0x0000026000000947 */ /* 0x000fea0003800000 */
[----:B-1----:R-:W1:Y:S01]  /*a370*/  LDS.128 R4, [R229+0x5800] ;  /* 0x00580000e5047984 */ /* 0x002e620000000c00 */
        /* <DEDUP_REMOVED lines=8> */
[-C--:B------:R-:W-:Y:S01]  /*a400*/  FMUL.FTZ R15, R0, R8.reuse ;  /* 0x00000008000f7220 */ /* 0x080fe20000410000 */
[----:B------:R-:W-:Y:S01]  /*a410*/  LOP3.LUT R5, R17, 0xffff0000, RZ, 0xc0, !PT ;  /* 0xffff000011057812 */ /* 0x000fe200078ec0ff */
[C---:B------:R-:W-:Y:S01]  /*a420*/  FMUL.FTZ R14, R3.reuse, R8 ;  /* 0x00000008030e7220 */ /* 0x040fe20000410000 */
[C---:B------:R-:W-:Y:S01]  /*a430*/  SHF.L.U32 R12, R6.reuse, 0x10, RZ ;  /* 0x00000010060c7819 */ /* 0x040fe200000006ff */
[-C--:B------:R-:W-:Y:S01]  /*a440*/  FFMA.FTZ R16, R3, R9.reuse, -R15 ;  /* 0x0000000903107223 */ /* 0x080fe2000001080f */
[----:B------:R-:W-:Y:S01]  /*a450*/  LOP3.LUT R11, R6, 0xffff0000, RZ, 0xc0, !PT ;  /* 0xffff0000060b7812 */ /* 0x000fe200078ec0ff */
[-C--:B------:R-:W-:Y:S01]  /*a460*/  FMUL.FTZ R8, R5, R4.reuse ;  /* 0x0000000405087220 */ /* 0x080fe20000410000 */
[----:B------:R-:W-:Y:S01]  /*a470*/  LOP3.LUT R6, R7, 0xffff0000, RZ, 0xc0, !PT ;  /* 0xffff000007067812 */ /* 0x000fe200078ec0ff */
[----:B------:R-:W-:Y:S01]  /*a480*/  FFMA.FTZ R15, R0, R9, R14 ;  /* 0x00000009000f7223 */ /* 0x000fe2000001000e */
[----:B------:R-:W-:Y:S01]  /*a490*/  LOP3.LUT R0, R24, 0xffff0000, RZ, 0xc0, !PT ;  /* 0xffff000018007812 */ /* 0x000fe200078ec0ff */
[----:B------:R-:W-:Y:S01]  /*a4a0*/  FMUL.FTZ R7, R2, R4 ;  /* 0x0000000402077220 */ /* 0x000fe20000410000 */
[----:B------:R-:W-:Y:S01]  /*a4b0*/  SHF.L.U32 R4, R48, 0x10, RZ ;  /* 0x0000001030047819 */ /* 0x000fe200000006ff */
[-C--:B------:R-:W-:Y:S01]  /*a4c0*/  FFMA.FTZ R14, R2, R13.reuse, -R8 ;  /* 0x0000000d020e7223 */ /* 0x080fe20000010808 */
[----:B------:R-:W-:Y:S01]  /*a4d0*/  SHF.L.U32 R2, R24, 0x10, RZ ;  /* 0x0000001018027819 */ /* 0x000fe200000006ff */
[----:B------:R-:W-:Y:S01]  /*a4e0*/  FFMA.FTZ R9, R5, R13, R7 ;  /* 0x0000000d05097223 */ /* 0x000fe20000010007 */
[----:B------:R-:W-:Y:S01]  /*a4f0*/  LOP3.LUT R3, R48, 0xffff0000, RZ, 0xc0, !PT ;  /* 0xffff000030037812 */ /* 0x000fe200078ec0ff */
[----:B------:R-:W-:-:S02]  /*a500*/  FMUL.FTZ R7, R0, R6 ;  /* 0x0000000600077220 */ /* 0x000fc40000410000 */
[-C--:B------:R-:W-:Y:S02]  /*a510*/  FMUL.FTZ R8, R2, R11.reuse ;  /* 0x0000000b02087220 */ /* 0x080fe40000410000 */
[C---:B------:R-:W-:Y:S02]  /*a520*/  FMUL.FTZ R5, R4.reuse, R11 ;  /* 0x0000000b04057220 */ /* 0x040fe40000410000 */
[----:B------:R-:W-:Y:S02]  /*a530*/  FMUL.FTZ R6, R3, R6 ;  /* 0x0000000603067220 */ /* 0x000fe40000410000 */
[----:B------:R-:W-:Y:S01]  /*a540*/  FFMA.FTZ R8, R4, R12, -R8 ;  /* 0x0000000c04087223 */ /* 0x000fe20000010808 */
        /* <DEDUP_REMOVED lines=8> */
.L_x_239:
[----:B------:R-:W-:Y:S05]  /*a5d0*/  BSYNC B0 ;  /* 0x0000000000007941 */ /* 0x000fea0003800000 */
.L_x_238:
        /* <DEDUP_REMOVED lines=41> */
.L_x_241:
[----:B------:R-:W-:Y:S05]  /*a870*/  BSYNC B0 ;  /* 0x0000000000007941 */ /* 0x000fea0003800000 */
.L_x_240:
        /* <DEDUP_REMOVED lines=41> */
.L_x_243:
[----:B------:R-:W-:Y:S05]  /*ab10*/  BSYNC B0 ;  /* 0x0000000000007941 */ /* 0x000fea0003800000 */
.L_x_242:
        /* <DEDUP_REMOVED lines=41> */
.L_x_245:
[----:B------:R-:W-:Y:S05]  /*adb0*/  BSYNC B0 ;  /* 0x0000000000007941 */ /* 0x000fea0003800000 */
.L_x_244:
        /* <DEDUP_REMOVED lines=41> */
.L_x_247:
[----:B------:R-:W-:Y:S05]  /*b050*/  BSYNC B0 ;  /* 0x0000000000007941 */ /* 0x000fea0003800000 */
.L_x_246:
        /* <DEDUP_REMOVED lines=21> */
[C---:B------:R-:W-:Y:S01]  /*b1b0*/  FMUL.FTZ R7, R2.reuse, R4 ;  /* 0x0000000402077220 */ /* 0x040fe20000410000 */
        /* <DEDUP_REMOVED lines=17> */
[----:B------:R1:W-:Y:S01]  /*b2d0*/  STS.128 [R230+0x9800], R4 ;  /* 0x00980004e6007388 */ /* 0x0003e20000000c00 */
[----:B------:R-:W-:Y:S05]  /*b2e0*/  BRA `(.L_x_237) ;  /* 0x00002c6000007947 */ /* 0x000fea0003800000 */
.L_x_222:
        /* <DEDUP_REMOVED lines=20> */
[----:B------:R-:W3:Y:S01]  /*b430*/  LDL R35, [R1+0x4c] ;  /* 0x00004c0001237983 */ /* 0x000ee20000100800 */
[C---:B------:R-:W-:Y:S01]  /*b440*/  ISETP.GE.AND P0, PT, R116.reuse, c[0x0][0x27c], PT ;  /* 0x00009f0074007a0c */ /* 0x040fe20003f06270 */
[----:B------:R-:W-:Y:S01]  /*b450*/  CS2R R22, SRZ ;  /* 0x0000000000167805 */ /* 0x000fe2000001ff00 */
[C---:B------:R-:W-:Y:S01]  /*b460*/  IADD3 R5, R116.reuse, 0x10, RZ ;  /* 0x0000001074057810 */ /* 0x040fe20007ffe0ff */
[----:B------:R-:W-:Y:S01]  /*b470*/  CS2R R20, SRZ ;  /* 0x0000000000147805 */ /* 0x000fe2000001ff00 */
[----:B------:R-:W-:Y:S01]  /*b480*/  IADD3 R4, R116, 0x20, RZ ;  /* 0x0000002074047810 */ /* 0x000fe20007ffe0ff */
[----:B------:R-:W-:Y:S01]  /*b490*/  CS2R R10, SRZ ;  /* 0x00000000000a7805 */ /* 0x000fe2000001ff00 */
[----:B------:R-:W-:Y:S01]  /*b4a0*/  ISETP.GE.AND P2, PT, R5, c[0x0][0x27c], PT ;  /* 0x00009f0005007a0c */ /* 0x000fe20003f46270 */
[----:B------:R-:W-:Y:S01]  /*b4b0*/  CS2R R8, SRZ ;  /* 0x0000000000087805 */ /* 0x000fe2000001ff00 */
[----:B------:R-:W-:Y:S01]  /*b4c0*/  ISETP.GE.AND P1, PT, R4, c[0x0][0x27c], PT ;  /* 0x00009f0004007a0c */ /* 0x000fe20003f26270 */
[----:B------:R-:W-:Y:S01]  /*b4d0*/  CS2R R26, SRZ ;  /* 0x00000000001a7805 */ /* 0x000fe2000001ff00 */
[----:B------:R-:W-:-:S03]  /*b4e0*/  CS2R R24, SRZ ;  /* 0x0000000000187805 */ /* 0x000fc6000001ff00 */
[C---:B------:R-:W-:Y:S01]  /*b4f0*/  @!P0 IMAD.SHL.U32 R0, R116.reuse, 0x2, RZ ;  /* 0x0000000274008824 */ /* 0x040fe200078e00ff */
[----:B------:R-:W-:-:S04]  /*b500*/  @!P0 SHF.L.U64.HI R5, R116, 0x1, R117 ;  /* 0x0000000174058819 */ /* 0x000fc80000010275 */
[----:B------:R-:W-:-:S05]  /*b510*/  @!P0 IADD3 R32, P3, R28, R0, RZ ;  /* 0x000000001c208210 */ /* 0x000fca0007f7e0ff */
[----:B------:R-:W-:Y:S01]  /*b520*/  @!P0 IMAD.X R33, R29, 0x1, R5, P3 ;  /* 0x000000011d218824 */ /* 0x000fe200018e0605 */
[----:B------:R-:W-:Y:S01]  /*b530*/  @!P0 IADD3 R30, P3, R2, R0, RZ ;  /* 0x00000000021e8210 */ /* 0x000fe20007f7e0ff */
[----:B------:R-:W-:Y:S01]  /*b540*/  CS2R R18, SRZ ;  /* 0x0000000000127805 */ /* 0x000fe2000001ff00 */
[----:B------:R-:W-:Y:S02]  /*b550*/  CS2R R16, SRZ ;  /* 0x0000000000107805 */ /* 0x000fe4000001ff00 */
[----:B------:R-:W-:-:S04]  /*b560*/  @!P0 IADD3.X R31, R3, R5, RZ, P3, !PT ;  /* 0x00000005031f8210 */ /* 0x000fc80001ffe4ff */
[----:B------:R1:W5:Y:S01]  /*b570*/  @!P0 LD.E.128 R16, [R32.64] ;  /* 0x0000000620108980 */ /* 0x000362000c101d00 */
[----:B--2---:R-:W-:Y:S01]  /*b580*/  @!P2 SHF.L.U32 R4, R36, 0x3, RZ ;  /* 0x000000032404a819 */ /* 0x004fe200000006ff */
[----:B---3--:R-:W-:-:S04]  /*b590*/  @!P1 IMAD.SHL.U32 R0, R35, 0x8, RZ ;  /* 0x0000000823009824 */ /* 0x008fc800078e00ff */
[----:B------:R-:W-:-:S04]  /*b5a0*/  @!P2 IMAD.WIDE R14, R4, 0x2, R28 ;  /* 0x00000002040ea825 */ /* 0x000fc800078e021c */
[----:B------:R-:W-:Y:S01]  /*b5b0*/  @!P2 IMAD.WIDE R12, R4, 0x2, R2 ;  /* 0x00000002040ca825 */ /* 0x000fe200078e0202 */
[----:B------:R2:W5:Y:S03]  /*b5c0*/  @!P2 LD.E.128 R20, [R14.64] ;  /* 0x000000060e14a980 */ /* 0x000566000c101d00 */
[C---:B------:R-:W-:Y:S01]  /*b5d0*/  @!P1 IMAD.WIDE R6, R0.reuse, 0x2, R28 ;  /* 0x0000000200069825 */ /* 0x040fe200078e021c */
[----:B------:R3:W5:Y:S01]  /*b5e0*/  @!P2 LD.E.128 R8, [R12.64] ;  /* 0x000000060c08a980 */ /* 0x000762000c101d00 */
[----:B------:R-:W-:Y:S02]  /*b5f0*/  CS2R R4, SRZ ;  /* 0x0000000000047805 */ /* 0x000fe4000001ff00 */
[----:B------:R-:W-:Y:S01]  /*b600*/  @!P1 IMAD.WIDE R2, R0, 0x2, R2 ;  /* 0x0000000200029825 */ /* 0x000fe200078e0202 */
[----:B------:R4:W5:Y:S01]  /*b610*/  @!P1 LD.E.128 R24, [R6.64] ;  /* 0x0000000606189980 */ /* 0x000962000c101d00 */
[----:B--2---:R-:W-:Y:S01]  /*b620*/  CS2R R14, SRZ ;  /* 0x00000000000e7805 */ /* 0x004fe2000001ff00 */
[----:B---3--:R-:W-:Y:S01]  /*b630*/  CS2R R12, SRZ ;  /* 0x00000000000c7805 */ /* 0x008fe2000001ff00 */
[----:B----4-:R-:W-:-:S05]  /*b640*/  CS2R R6, SRZ ;  /* 0x0000000000067805 */ /* 0x010fca000001ff00 */
[----:B------:R1:W5:Y:S04]  /*b650*/  @!P1 LD.E.128 R12, [R2.64] ;  /* 0x00000006020c9980 */ /* 0x000368000c101d00 */
[----:B------:R1:W5:Y:S02]  /*b660*/  @!P0 LD.E.128 R4, [R30.64] ;  /* 0x000000061e048980 */ /* 0x000364000c101d00 */
.L_x_249:
[----:B-12-4-:R-:W-:Y:S05]  /*b670*/  BSYNC B0 ;  /* 0x0000000000007941 */ /* 0x016fea0003800000 */
.L_x_248:
[--C-:B-----5:R-:W-:Y:S01]  /*b680*/  IMAD.MOV.U32 R42, RZ, RZ, R23.reuse ;  /* 0x000000ffff2a7224 */ /* 0x120fe200078e0017 */
[----:B------:R-:W-:Y:S01]  /*b690*/  SHF.R.U32.HI R0, RZ, 0x10, R23 ;  /* 0x00000010ff007819 */ /* 0x000fe20000011617 */
[----:B------:R-:W-:Y:S01]  /*b6a0*/  IMAD.MOV.U32 R51, RZ, RZ, R18 ;  /* 0x000000ffff337224 */ /* 0x000fe200078e0012 */
[----:B------:R-:W-:Y:S01]  /*b6b0*/  SHF.R.U64 R49, R18, 0x10, R19 ;  /* 0x0000001012317819 */ /* 0x000fe20000001213 */
[----:B------:R-:W-:Y:S01]  /*b6c0*/  IMAD.MOV.U32 R54, RZ, RZ, R16 ;  /* 0x000000ffff367224 */ /* 0x000fe200078e0010 */
[----:B------:R-:W-:Y:S01]  /*b6d0*/  PRMT R42, R42, 0x5410, R0 ;  /* 0x000054102a2a7816 */ /* 0x000fe20000000000 */
[----:B------:R-:W-:Y:S01]  /*b6e0*/  IMAD R0, R58, -0x80, R34 ;  /* 0xffffff803a007824 */ /* 0x000fe200078e0222 */
[----:B------:R-:W-:Y:S01]  /*b6f0*/  PRMT R49, R51, 0x5410, R49 ;  /* 0x0000541033317816 */ /* 0x000fe20000000031 */
[--C-:B------:R-:W-:Y:S01]  /*b700*/  IMAD.MOV.U32 R53, RZ, RZ, R17.reuse ;  /* 0x000000ffff357224 */ /* 0x100fe200078e0011 */
[----:B------:R-:W-:Y:S01]  /*b710*/  SHF.R.U64 R52, R16, 0x10, R17 ;  /* 0x0000001010347819 */ /* 0x000fe20000001211 */
[----:B------:R-:W-:Y:S01]  /*b720*/  IMAD.MOV.U32 R50, RZ, RZ, R19 ;  /* 0x000000ffff327224 */ /* 0x000fe200078e0013 */
[----:B------:R-:W-:Y:S01]  /*b730*/  IMNMX R51, R0, 0x80, PT ;  /* 0x0000008000337817 */ /* 0x000fe20003800200 */
[----:B------:R-:W-:Y:S01]  /*b740*/  IMAD.MOV.U32 R46, RZ, RZ, R21 ;  /* 0x000000ffff2e7224 */ /* 0x000fe200078e0015 */
[----:B------:R-:W-:Y:S01]  /*b750*/  SHF.R.U32.HI R48, RZ, 0x10, R17 ;  /* 0x00000010ff307819 */ /* 0x000fe20000011611 */
[----:B------:R-:W-:Y:S01]  /*b760*/  IMAD.MOV.U32 R43, RZ, RZ, R22 ;  /* 0x000000ffff2b7224 */ /* 0x000fe200078e0016 */
[----:B------:R-:W-:Y:S01]  /*b770*/  ISETP.GE.AND P0, PT, R237, R51, PT ;  /* 0x00000033ed00720c */ /* 0x000fe20003f06270 */
[----:B------:R-:W-:Y:S01]  /*b780*/  IMAD.MOV.U32 R38, RZ, RZ, R24 ;  /* 0x000000ffff267224 */ /* 0x000fe200078e0018 */
[----:B------:R-:W-:Y:S01]  /*b790*/  SHF.R.U32.HI R44, RZ, 0x10, R19 ;  /* 0x00000010ff2c7819 */ /* 0x000fe20000011613 */
[----:B------:R-:W-:Y:S01]  /*b7a0*/  IMAD.MOV.U32 R39, RZ, RZ, R25 ;  /* 0x000000ffff277224 */ /* 0x000fe200078e0019 */
[----:B------:R-:W-:Y:S01]  /*b7b0*/  SHF.R.U64 R45, R20, 0x10, R21 ;  /* 0x00000010142d7819 */ /* 0x000fe20000001215 */
        /* <DEDUP_REMOVED lines=13> */
[--C-:B------:R-:W-:Y:S01]  /*b890*/  SHF.R.U64 R29, R4, 0x10, R5.reuse ;  /* 0x00000010041d7819 */ /* 0x100fe20000001205 */
[----:B------:R-:W-:Y:S01]  /*b8a0*/  IMAD.MOV.U32 R31, RZ, RZ, R4 ;  /* 0x000000ffff1f7224 */ /* 0x000fe200078e0004 */
[----:B------:R-:W-:Y:S01]  /*b8b0*/  SHF.R.U32.HI R24, RZ, 0x10, R5 ;  /* 0x00000010ff187819 */ /* 0x000fe20000011605 */
[--C-:B------:R-:W-:Y:S01]  /*b8c0*/  IMAD.MOV.U32 R26, RZ, RZ, R7.reuse ;  /* 0x000000ffff1a7224 */ /* 0x100fe200078e0007 */
        /* <DEDUP_REMOVED lines=42> */
[----:B------:R1:W5:Y:S04]  /*bb70*/  LDL R61, [R1+0x30] ;  /* 0x00003000013d7983 */ /* 0x0003680000100800 */
[----:B------:R1:W5:Y:S04]  /*bb80*/  LDL R60, [R1+0x34] ;  /* 0x00003400013c7983 */ /* 0x0003680000100800 */
[----:B------:R1:W5:Y:S01]  /*bb90*/  LDL R59, [R1+0x38] ;  /* 0x00003800013b7983 */ /* 0x0003620000100800 */
[----:B------:R-:W-:Y:S01]  /*bba0*/  ISETP.GE.AND P0, PT, R116, c[0x0][0x27c], PT ;  /* 0x00009f0074007a0c */ /* 0x000fe20003f06270 */
[----:B------:R-:W-:-:S12]  /*bbb0*/  BSSY B0, `(.L_x_252) ;  /* 0x000005e000007945 */ /* 0x000fd80003800000 */
[----:B------:R-:W-:Y:S05]  /*bbc0*/  @P0 BRA `(.L_x_253) ;  /* 0x000005c000000947 */ /* 0x000fea0003800000 */
[----:B------:R-:W2:Y:S02]  /*bbd0*/  S2R R58, SR_TID.X ;  /* 0x00000000003a7919 */ /* 0x000ea40000002100 */
[----:B--2---:R-:W-:-:S04]  /*bbe0*/  LEA.HI R62, R58, R58, RZ, 0x1 ;  /* 0x0000003a3a3e7211 */ /* 0x004fc800078f08ff */
[----:B------:R-:W-:-:S05]  /*bbf0*/  LOP3.LUT R62, R62, 0xfffffffe, RZ, 0xc0, !PT ;  /* 0xfffffffe3e3e7812 */ /* 0x000fca00078ec0ff */
[----:B------:R-:W-:Y:S02]  /*bc00*/  IMAD.IADD R62, R58, 0x1, -R62 ;  /* 0x000000013a3e7824 */ /* 0x000fe400078e0a3e */
[----:B------:R-:W2:Y:S01]  /*bc10*/  LDL R58, [R1+0x54] ;  /* 0x00005400013a7983 */ /* 0x000ea20000100800 */
[----:B------:R-:W-:-:S04]  /*bc20*/  MOV R0, c[0x0][0x27c] ;  /* 0x00009f0000007a02 */ /* 0x000fc80000000f00 */
[----:B------:R-:W-:-:S04]  /*bc30*/  LEA.HI R0, R0, R62, RZ, 0x1d ;  /* 0x0000003e00007211 */ /* 0x000fc800078fe8ff */
[----:B------:R-:W-:Y:S01]  /*bc40*/  SHF.R.S32.HI R3, RZ, 0x1f, R0 ;  /* 0x0000001fff037819 */ /* 0x000fe20000011400 */
[----:B------:R-:W-:-:S03]  /*bc50*/  IMAD.SHL.U32 R2, R0, 0x8, RZ ;  /* 0x0000000800027824 */ /* 0x000fc600078e00ff */
[----:B------:R-:W-:Y:S02]  /*bc60*/  LEA.HI R0, R3, R0, RZ, 0x2 ;  /* 0x0000000003007211 */ /* 0x000fe400078f10ff */
[----:B-----5:R-:W-:Y:S02]  /*bc70*/  LOP3.LUT R2, R61, 0x18, R2, 0xf8, !PT ;  /* 0x000000183d027812 */ /* 0x020fe400078ef802 */
[----:B------:R-:W-:Y:S02]  /*bc80*/  SHF.L.U32 R0, R0, 0xa, RZ ;  /* 0x0000000a00007819 */ /* 0x000fe400000006ff */
[----:B------:R-:W-:Y:S02]  /*bc90*/  LOP3.LUT R2, R2, R60, RZ, 0x3c, !PT ;  /* 0x0000003c02027212 */ /* 0x000fe400078e3cff */
[----:B------:R-:W-:-:S04]  /*bca0*/  LOP3.LUT R0, R0, 0x7ffff000, RZ, 0xc0, !PT ;  /* 0x7ffff00000007812 */ /* 0x000fc800078ec0ff */
[----:B------:R-:W-:Y:S02]  /*bcb0*/  IADD3 R0, R2, R0, R59 ;  /* 0x0000000002007210 */ /* 0x000fe40007ffe03b */
[----:B------:R-:W-:-:S03]  /*bcc0*/  SHF.L.U32 R2, R31, 0x10, RZ ;  /* 0x000000101f027819 */ /* 0x000fc600000006ff */
[----:B------:R-:W-:Y:S02]  /*bcd0*/  IMAD.SHL.U32 R23, R0, 0x2, RZ ;  /* 0x0000000200177824 */ /* 0x000fe400078e00ff */
[----:B------:R-:W-:-:S03]  /*bce0*/  IMAD.U32 R0, R52, 0x10000, RZ ;  /* 0x0001000034007824 */ /* 0x000fc600078e00ff */
[----:B------:R-:W3:Y:S02]  /*bcf0*/  LDS.128 R4, [R23+0x6080] ;  /* 0x0060800017047984 */ /* 0x000ee40000000c00 */
[----:B---3--:R-:W-:Y:S02]  /*bd00*/  SHF.L.U32 R3, R4, 0x10, RZ ;  /* 0x0000001004037819 */ /* 0x008fe400000006ff */
[----:B------:R-:W-:Y:S02]  /*bd10*/  LOP3.LUT R19, R5, 0xffff0000, RZ, 0xc0, !PT ;  /* 0xffff000005137812 */ /* 0x000fe400078ec0ff */
[----:B------:R-:W-:Y:S01]  /*bd20*/  LOP3.LUT R18, R7, 0xffff0000, RZ, 0xc0, !PT ;  /* 0xffff000007127812 */ /* 0x000fe200078ec0ff */
[----:B------:R-:W-:Y:S01]  /*bd30*/  FMUL.FTZ R15, R3, R2 ;  /* 0x00000002030f7220 */ /* 0x000fe20000410000 */
[----:B--2---:R-:W2:Y:S02]  /*bd40*/  LDS.128 R8, [R58] ;  /* 0x000000003a087984 */ /* 0x004ea40000000c00 */
[C---:B--2---:R-:W-:Y:S01]  /*bd50*/  SHF.L.U32 R12, R8.reuse, 0x10, RZ ;  /* 0x00000010080c7819 */ /* 0x044fe200000006ff */
[----:B------:R-:W-:Y:S01]  /*bd60*/  IMAD.U32 R14, R9, 0x10000, RZ ;  /* 0x00010000090e7824 */ /* 0x000fe200078e00ff */
[----:B------:R-:W-:Y:S01]  /*bd70*/  LOP3.LUT R13, R8, 0xffff0000, RZ, 0xc0, !PT ;  /* 0xffff0000080d7812 */ /* 0x000fe200078ec0ff */
[----:B------:R-:W-:Y:S01]  /*bd80*/  IMAD.U32 R20, R11, 0x10000, RZ ;  /* 0x000100000b147824 */ /* 0x000fe200078e00ff */
[----:B------:R-:W-:Y:S01]  /*bd90*/  LOP3.LUT R8, R4, 0xffff0000, RZ, 0xc0, !PT ;  /* 0xffff000004087812 */ /* 0x000fe200078ec0ff */
[----:B------:R-:W-:Y:S01]  /*bda0*/  FFMA.FTZ R29, R12, R0, -R15 ;  /* 0x000000000c1d7223 */ /* 0x000fe2000001080f */
[----:B------:R-:W-:Y:S01]  /*bdb0*/  LOP3.LUT R22, R9, 0xffff0000, RZ, 0xc0, !PT ;  /* 0xffff000009167812 */ /* 0x000fe200078ec0ff */
[----:B------:R-:W-:Y:S01]  /*bdc0*/  IMAD.U32 R9, R5, 0x10000, RZ ;  /* 0x0001000005097824 */ /* 0x000fe200078e00ff */
[----:B------:R-:W-:-:S02]  /*bdd0*/  LOP3.LUT R4, R31, 0xffff0000, RZ, 0xc0, !PT ;  /* 0xffff00001f047812 */ /* 0x000fc400078ec0ff */
[C---:B------:R-:W-:Y:S02]  /*bde0*/  SHF.L.U32 R16, R10.reuse, 0x10, RZ ;  /* 0x000000100a107819 */ /* 0x040fe400000006ff */
[----:B------:R-:W-:Y:S02]  /*bdf0*/  LOP3.LUT R17, R10, 0xffff0000, RZ, 0xc0, !PT ;  /* 0xffff00000a117812 */ /* 0x000fe400078ec0ff */
[C---:B------:R-:W-:Y:S02]  /*be00*/  SHF.L.U32 R5, R6.reuse, 0x10, RZ ;  /* 0x0000001006057819 */ /* 0x040fe400000006ff */
[----:B------:R-:W-:Y:S01]  /*be10*/  LOP3.LUT R10, R6, 0xffff0000, RZ, 0xc0, !PT ;  /* 0xffff0000060a7812 */ /* 0x000fe200078ec0ff */
[----:B------:R-:W-:Y:S01]  /*be20*/  FMUL.FTZ R6, R3, R0 ;  /* 0x0000000003067220 */ /* 0x000fe20000410000 */
[----:B------:R-:W-:Y:S01]  /*be30*/  LOP3.LUT R21, R11, 0xffff0000, RZ, 0xc0, !PT ;  /* 0xffff00000b157812 */ /* 0x000fe200078ec0ff */
[----:B------:R-:W-:Y:S01]  /*be40*/  IMAD.U32 R11, R7, 0x10000, RZ ;  /* 0x00010000070b7824 */ /* 0x000fe200078e00ff */
[----:B------:R-:W-:Y:S01]  /*be50*/  LOP3.LUT R3, R52, 0xffff0000, RZ, 0xc0, !PT ;  /* 0xffff000034037812 */ /* 0x000fe200078ec0ff */
[----:B------:R-:W-:Y:S01]  /*be60*/  FMUL.FTZ R7, R8, R4 ;  /* 0x0000000408077220 */ /* 0x000fe20000410000 */
[----:B------:R-:W-:Y:S01]  /*be70*/  SHF.L.U32 R0, R32, 0x10, RZ ;  /* 0x0000001020007819 */ /* 0x000fe200000006ff */
[----:B------:R-:W-:Y:S01]  /*be80*/  FFMA.FTZ R28, R12, R2, R6 ;  /* 0x000000020c1c7223 */ /* 0x000fe20000010006 */
[----:B------:R-:W-:Y:S01]  /*be90*/  SHF.L.U32 R6, R30, 0x10, RZ ;  /* 0x000000101e067819 */ /* 0x000fe200000006ff */
[----:B------:R-:W-:-:S02]  /*bea0*/  FFMA.FTZ R27, R13, R3, -R7 ;  /* 0x000000030d1b7223 */ /* 0x000fc40000010807 */
[----:B------:R-:W-:Y:S02]  /*beb0*/  IMAD.U32 R2, R48, 0x10000, RZ ;  /* 0x0001000030027824 */ /* 0x000fe400078e00ff */
[C---:B------:R-:W-:Y:S02]  /*bec0*/  FMUL.FTZ R7, R9.reuse, R0 ;  /* 0x0000000009077220 */ /* 0x040fe40000410000 */
[----:B------:R-:W-:Y:S02]  /*bed0*/  FMUL.FTZ R8, R8, R3 ;  /* 0x0000000308087220 */ /* 0x000fe40000410000 */
[-C--:B------:R-:W-:Y:S02]  /*bee0*/  FMUL.FTZ R3, R9, R2.reuse ;  /* 0x0000000209037220 */ /* 0x080fe40000410000 */
[----:B------:R-:W-:Y:S02]  /*bef0*/  FFMA.FTZ R25, R14, R2, -R7 ;  /* 0x000000020e197223 */ /* 0x000fe40000010807 */
[----:B------:R-:W-:-:S02]  /*bf00*/  IMAD.U32 R2, R49, 0x10000, RZ ;  /* 0x0001000031027824 */ /* 0x000fc400078e00ff */
[----:B------:R-:W-:Y:S02]  /*bf10*/  FFMA.FTZ R26, R13, R4, R8 ;  /* 0x000000040d1a7223 */ /* 0x000fe40000010008 */
[----:B------:R-:W-:Y:S01]  /*bf20*/  FFMA.FTZ R24, R14, R0, R3 ;  /* 0x000000000e187223 */ /* 0x000fe20000010003 */
[----:B------:R-:W-:Y:S01]  /*bf30*/  LOP3.LUT R3, R49, 0xffff0000, RZ, 0xc0, !PT ;  /* 0xffff000031037812 */ /* 0x000fe200078ec0ff */
[C---:B------:R-:W-:Y:S01]  /*bf40*/  FMUL.FTZ R4, R5.reuse, R6 ;  /* 0x0000000605047220 */ /* 0x040fe20000410000 */
[----:B------:R-:W-:Y:S01]  /*bf50*/  LOP3.LUT R0, R30, 0xffff0000, RZ, 0xc0, !PT ;  /* 0xffff00001e007812 */ /* 0x000fe200078ec0ff */
[-C--:B------:R-:W-:Y:S01]  /*bf60*/  FMUL.FTZ R9, R5, R2.reuse ;  /* 0x0000000205097220 */ /* 0x080fe20000410000 */
[----:B------:R-:W-:Y:S01]  /*bf70*/  SHF.L.U32 R5, R33, 0x10, RZ ;  /* 0x0000001021057819 */ /* 0x000fe200000006ff */
[----:B------:R-:W-:Y:S02]  /*bf80*/  FFMA.FTZ R15, R16, R2, -R4 ;  /* 0x00000002100f7223 */ /* 0x000fe40000010804 */
[----:B------:R-:W-:-:S02]  /*bf90*/  IMAD.U32 R2, R44, 0x10000, RZ ;  /* 0x000100002c027824 */ /* 0x000fc400078e00ff */
[C---:B------:R-:W-:Y:S02]  /*bfa0*/  FMUL.FTZ R7, R10.reuse, R3 ;  /* 0x000000030a077220 */ /* 0x040fe40000410000 */
[C---:B------:R-:W-:Y:S02]  /*bfb0*/  FMUL.FTZ R4, R11.reuse, R5 ;  /* 0x000000050b047220 */ /* 0x040fe40000410000 */
[----:B------:R-:W-:Y:S02]  /*bfc0*/  FMUL.FTZ R8, R10, R0 ;  /* 0x000000000a087220 */ /* 0x000fe40000410000 */
[----:B------:R-:W-:Y:S02]  /*bfd0*/  FFMA.FTZ R14, R16, R6, R9 ;  /* 0x00000006100e7223 */ /* 0x000fe40000010009 */
[----:B------:R-:W-:Y:S02]  /*bfe0*/  FMUL.FTZ R6, R11, R2 ;  /* 0x000000020b067220 */ /* 0x000fe40000410000 */
[----:B------:R-:W-:Y:S01]  /*bff0*/  FFMA.FTZ R13, R17, R0, R7 ;  /* 0x00000000110d7223 */ /* 0x000fe20000010007 */
[----:B------:R-:W-:Y:S01]  /*c000*/  LOP3.LUT R0, R33, 0xffff0000, RZ, 0xc0, !PT ;  /* 0xffff000021007812 */ /* 0x000fe200078ec0ff */
[----:B------:R-:W-:Y:S01]  /*c010*/  FFMA.FTZ R11, R20, R2, -R4 ;  /* 0x00000002140b7223 */ /* 0x000fe20000010804 */
[----:B------:R-:W-:Y:S01]  /*c020*/  LOP3.LUT R2, R32, 0xffff0000, RZ, 0xc0, !PT ;  /* 0xffff000020027812 */ /* 0x000fe200078ec0ff */
[----:B------:R-:W-:Y:S01]  /*c030*/  FFMA.FTZ R10, R17, R3, -R8 ;  /* 0x00000003110a7223 */ /* 0x000fe20000010808 */
[----:B------:R-:W-:Y:S01]  /*c040*/  LOP3.LUT R4, R48, 0xffff0000, RZ, 0xc0, !PT ;  /* 0xffff000030047812 */ /* 0x000fe200078ec0ff */
[----:B------:R-:W-:Y:S01]  /*c050*/  FFMA.FTZ R12, R20, R5, R6 ;  /* 0x00000005140c7223 */ /* 0x000fe20000010006 */
[----:B------:R-:W-:Y:S01]  /*c060*/  LOP3.LUT R3, R44, 0xffff0000, RZ, 0xc0, !PT ;  /* 0xffff00002c037812 */ /* 0x000fe200078ec0ff */
[----:B------:R-:W-:Y:S01]  /*c070*/  FMUL.FTZ R8, R19, R2 ;  /* 0x0000000213087220 */ /* 0x000fe20000410000 */
[----:B------:R-:W-:Y:S01]  /*c080*/  F2FP.BF16.PACK_AB R10, R10, R15 ;  /* 0x0000000f0a0a723e */ /* 0x000fe200000010ff */
[----:B------:R-:W-:-:S02]  /*c090*/  FMUL.FTZ R6, R18, R0 ;  /* 0x0000000012067220 */ /* 0x000fc40000410000 */
[-C--:B------:R-:W-:Y:S02]  /*c0a0*/  FMUL.FTZ R7, R19, R4.reuse ;  /* 0x0000000413077220 */ /* 0x080fe40000410000 */
[----:B------:R-:W-:Y:S02]  /*c0b0*/  FMUL.FTZ R5, R18, R3 ;  /* 0x0000000312057220 */ /* 0x000fe40000410000 */
[C---:B------:R-:W-:Y:S01]  /*c0c0*/  FFMA.FTZ R9, R22.reuse, R4, -R8 ;  /* 0x0000000416097223 */ /* 0x040fe20000010808 */
[----:B------:R-:W-:Y:S01]  /*c0d0*/  F2FP.BF16.PACK_AB R8, R27, R29 ;  /* 0x0000001d1b08723e */ /* 0x000fe200000010ff */
[----:B------:R-:W-:Y:S01]  /*c0e0*/  FFMA.FTZ R3, R21, R3, -R6 ;  /* 0x0000000315037223 */ /* 0x000fe20000010806 */
[----:B------:R-:W-:Y:S01]  /*c0f0*/  F2FP.BF16.PACK_AB R6, R13, R14 ;  /* 0x0000000e0d06723e */ /* 0x000fe200000010ff */
[----:B------:R-:W-:Y:S01]  /*c100*/  FFMA.FTZ R2, R22, R2, R7 ;  /* 0x0000000216027223 */ /* 0x000fe20000010007 */
[----:B------:R-:W-:Y:S01]  /*c110*/  F2FP.BF16.PACK_AB R9, R9, R25 ;  /* 0x000000190909723e */ /* 0x000fe200000010ff */
[----:B------:R-:W-:Y:S01]  /*c120*/  FFMA.FTZ R0, R21, R0, R5 ;  /* 0x0000000015007223 */ /* 0x000fe20000010005 */
[----:B------:R-:W-:-:S02]  /*c130*/  F2FP.BF16.PACK_AB R11, R3, R11 ;  /* 0x0000000b030b723e */ /* 0x000fc400000010ff */
[----:B------:R-:W-:Y:S02]  /*c140*/  F2FP.BF16.PACK_AB R4, R26, R28 ;  /* 0x0000001c1a04723e */ /* 0x000fe400000010ff */
[----:B------:R-:W-:Y:S01]  /*c150*/  F2FP.BF16.PACK_AB R5, R2, R24 ;  /* 0x000000180205723e */ /* 0x000fe200000010ff */
[----:B------:R2:W-:Y:S01]  /*c160*/  STS.128 [R58], R8 ;  /* 0x000000083a007388 */ /* 0x0005e20000000c00 */
[----:B------:R-:W-:-:S05]  /*c170*/  F2FP.BF16.PACK_AB R7, R0, R12 ;  /* 0x0000000c0007723e */ /* 0x000fca00000010ff */
[----:B------:R2:W-:Y:S02]  /*c180*/  STS.128 [R23+0x6080], R4 ;  /* 0x0060800417007388 */ /* 0x0005e40000000c00 */
.L_x_253:
[----:B------:R-:W-:Y:S05]  /*c190*/  BSYNC B0 ;  /* 0x0000000000007941 */ /* 0x000fea0003800000 */
.L_x_252:
[----:B------:R-:W-:Y:S01]  /*c1a0*/  IADD3 R0, R116, 0x10, RZ ;  /* 0x0000001074007810 */ /* 0x000fe20007ffe0ff */
[----:B------:R-:W-:Y:S03]  /*c1b0*/  BSSY B0, `(.L_x_254) ;  /* 0x000005c000007945 */ /* 0x000fe60003800000 */
[----:B------:R-:W-:-:S13]  /*c1c0*/  ISETP.GE.AND P0, PT, R0, c[0x0][0x27c], PT ;  /* 0x00009f0000007a0c */ /* 0x000fda0003f06270 */
[----:B------:R-:W-:Y:S05]  /*c1d0*/  @P0 BRA `(.L_x_255) ;  /* 0x0000059000000947 */ /* 0x000fea0003800000 */
[----:B------:R-:W3:Y:S04]  /*c1e0*/  LDL R2, [R1+0x50] ;  /* 0x0000500001027983 */ /* 0x000ee80000100800 */
[----:B--2---:R-:W2:Y:S01]  /*c1f0*/  LDL R58, [R1+0x64] ;  /* 0x00006400013a7983 */ /* 0x004ea20000100800 */
[----:B------:R-:W-:-:S04]  /*c200*/  MOV R0, c[0x0][0x27c] ;  /* 0x00009f0000007a02 */ /* 0x000fc80000000f00 */
[----:B---3--:R-:W-:-:S04]  /*c210*/  LEA.HI R0, R0, R2, RZ, 0x1d ;  /* 0x0000000200007211 */ /* 0x008fc800078fe8ff */
[----:B------:R-:W-:Y:S01]  /*c220*/  SHF.R.S32.HI R2, RZ, 0x1f, R0 ;  /* 0x0000001fff027819 */ /* 0x000fe20000011400 */
[----:B------:R-:W-:Y:S01]  /*c230*/  IMAD.SHL.U32 R3, R0, 0x8, RZ ;  /* 0x0000000800037824 */ /* 0x000fe200078e00ff */
[----:B--2---:R-:W2:Y:S02]  /*c240*/  LDS.128 R8, [R58] ;  /* 0x000000003a087984 */ /* 0x004ea40000000c00 */
[----:B------:R-:W-:Y:S02]  /*c250*/  LEA.HI R0, R2, R0, RZ, 0x2 ;  /* 0x0000000002007211 */ /* 0x000fe400078f10ff */
[----:B-----5:R-:W-:Y:S02]  /*c260*/  LOP3.LUT R2, R61, 0x18, R3, 0xf8, !PT ;  /* 0x000000183d027812 */ /* 0x020fe400078ef803 */
[----:B------:R-:W-:Y:S02]  /*c270*/  SHF.L.U32 R0, R0, 0xa, RZ ;  /* 0x0000000a00007819 */ /* 0x000fe400000006ff */
[----:B------:R-:W-:-:S02]  /*c280*/  LOP3.LUT R2, R2, R60, RZ, 0x3c, !PT ;  /* 0x0000003c02027212 */ /* 0x000fc400078e3cff */
[----:B------:R-:W-:-:S04]  /*c290*/  LOP3.LUT R0, R0, 0x7ffff000, RZ, 0xc0, !PT ;  /* 0x7ffff00000007812 */ /* 0x000fc800078ec0ff */
[----:B------:R-:W-:Y:S02]  /*c2a0*/  IADD3 R0, R2, R0, R59 ;  /* 0x0000000002007210 */ /* 0x000fe40007ffe03b */
[----:B------:R-:W-:-:S03]  /*c2b0*/  SHF.L.U32 R2, R34, 0x10, RZ ;  /* 0x0000001022027819 */ /* 0x000fc600000006ff */
[----:B------:R-:W-:Y:S02]  /*c2c0*/  IMAD.SHL.U32 R23, R0, 0x2, RZ ;  /* 0x0000000200177824 */ /* 0x000fe400078e00ff */
[----:B------:R-:W-:-:S03]  /*c2d0*/  IMAD.U32 R0, R45, 0x10000, RZ ;  /* 0x000100002d007824 */ /* 0x000fc600078e00ff */
[----:B------:R-:W3:Y:S01]  /*c2e0*/  LDS.128 R4, [R23+0x6080] ;  /* 0x0060800017047984 */ /* 0x000ee20000000c00 */
[C---:B--2---:R-:W-:Y:S01]  /*c2f0*/  SHF.L.U32 R12, R8.reuse, 0x10, RZ ;  /* 0x00000010080c7819 */ /* 0x044fe200000006ff */
[----:B------:R-:W-:Y:S01]  /*c300*/  IMAD.U32 R14, R9, 0x10000, RZ ;  /* 0x00010000090e7824 */ /* 0x000fe200078e00ff */
[----:B------:R-:W-:Y:S01]  /*c310*/  LOP3.LUT R13, R8, 0xffff0000, RZ, 0xc0, !PT ;  /* 0xffff0000080d7812 */ /* 0x000fe200078ec0ff */
[----:B------:R-:W-:Y:S01]  /*c320*/  IMAD.U32 R20, R11, 0x10000, RZ ;  /* 0x000100000b147824 */ /* 0x000fe200078e00ff */
[----:B------:R-:W-:Y:S02]  /*c330*/  LOP3.LUT R22, R9, 0xffff0000, RZ, 0xc0, !PT ;  /* 0xffff000009167812 */ /* 0x000fe400078ec0ff */
[C---:B------:R-:W-:Y:S02]  /*c340*/  SHF.L.U32 R16, R10.reuse, 0x10, RZ ;  /* 0x000000100a107819 */ /* 0x040fe400000006ff */
[----:B------:R-:W-:Y:S02]  /*c350*/  LOP3.LUT R17, R10, 0xffff0000, RZ, 0xc0, !PT ;  /* 0xffff00000a117812 */ /* 0x000fe400078ec0ff */
[----:B------:R-:W-:-:S02]  /*c360*/  LOP3.LUT R21, R11, 0xffff0000, RZ, 0xc0, !PT ;  /* 0xffff00000b157812 */ /* 0x000fc400078ec0ff */
[C---:B---3--:R-:W-:Y:S01]  /*c370*/  SHF.L.U32 R3, R4.reuse, 0x10, RZ ;  /* 0x0000001004037819 */ /* 0x048fe200000006ff */
[----:B------:R-:W-:Y:S01]  /*c380*/  IMAD.U32 R9, R5, 0x10000, RZ ;  /* 0x0001000005097824 */ /* 0x000fe200078e00ff */
[----:B------:R-:W-:Y:S01]  /*c390*/  LOP3.LUT R8, R4, 0xffff0000, RZ, 0xc0, !PT ;  /* 0xffff000004087812 */ /* 0x000fe200078ec0ff */
[----:B------:R-:W-:Y:S01]  /*c3a0*/  IMAD.U32 R11, R7, 0x10000, RZ ;  /* 0x00010000070b7824 */ /* 0x000fe200078e00ff */
[----:B------:R-:W-:Y:S01]  /*c3b0*/  LOP3.LUT R4, R34, 0xffff0000, RZ, 0xc0, !PT ;  /* 0xffff000022047812 */ /* 0x000fe200078ec0ff */
[----:B------:R-:W-:Y:S01]  /*c3c0*/  FMUL.FTZ R15, R3, R2 ;  /* 0x00000002030f7220 */ /* 0x000fe20000410000 */
[----:B------:R-:W-:Y:S02]  /*c3d0*/  LOP3.LUT R19, R5, 0xffff0000, RZ, 0xc0, !PT ;  /* 0xffff000005137812 */ /* 0x000fe400078ec0ff */
[----:B------:R-:W-:Y:S01]  /*c3e0*/  SHF.L.U32 R5, R6, 0x10, RZ ;  /* 0x0000001006057819 */ /* 0x000fe200000006ff */
[-C--:B------:R-:W-:Y:S01]  /*c3f0*/  FFMA.FTZ R29, R12, R0.reuse, -R15 ;  /* 0x000000000c1d7223 */ /* 0x080fe2000001080f */
[----:B------:R-:W-:Y:S01]  /*c400*/  LOP3.LUT R10, R6, 0xffff0000, RZ, 0xc0, !PT ;  /* 0xffff0000060a7812 */ /* 0x000fe200078ec0ff */
[----:B------:R-:W-:Y:S01]  /*c410*/  FMUL.FTZ R6, R3, R0 ;  /* 0x0000000003067220 */ /* 0x000fe20000410000 */
[----:B------:R-:W-:Y:S01]  /*c420*/  LOP3.LUT R18, R7, 0xffff0000, RZ, 0xc0, !PT ;  /* 0xffff000007127812 */ /* 0x000fe200078ec0ff */
[----:B------:R-:W-:Y:S01]  /*c430*/  FMUL.FTZ R7, R8, R4 ;  /* 0x0000000408077220 */ /* 0x000fe20000410000 */
[----:B------:R-:W-:Y:S01]  /*c440*/  LOP3.LUT R3, R45, 0xffff0000, RZ, 0xc0, !PT ;  /* 0xffff00002d037812 */ /* 0x000fe200078ec0ff */
[----:B------:R-:W-:Y:S01]  /*c450*/  FFMA.FTZ R28, R12, R2, R6 ;  /* 0x000000020c1c7223 */ /* 0x000fe20000010006 */
[----:B------:R-:W-:Y:S01]  /*c460*/  SHF.L.U32 R0, R36, 0x10, RZ ;  /* 0x0000001024007819 */ /* 0x000fe200000006ff */
[----:B------:R-:W-:Y:S01]  /*c470*/  IMAD.U32 R2, R40, 0x10000, RZ ;  /* 0x0001000028027824 */ /* 0x000fe200078e00ff */
[----:B------:R-:W-:Y:S01]  /*c480*/  SHF.L.U32 R6, R35, 0x10, RZ ;  /* 0x0000001023067819 */ /* 0x000fe200000006ff */
[----:B------:R-:W-:-:S02]  /*c490*/  FFMA.FTZ R27, R13, R3, -R7 ;  /* 0x000000030d1b7223 */ /* 0x000fc40000010807 */
[C---:B------:R-:W-:Y:S02]  /*c4a0*/  FMUL.FTZ R7, R9.reuse, R0 ;  /* 0x0000000009077220 */ /* 0x040fe40000410000 */
[----:B------:R-:W-:Y:S02]  /*c4b0*/  FMUL.FTZ R8, R8, R3 ;  /* 0x0000000308087220 */ /* 0x000fe40000410000 */
[-C--:B------:R-:W-:Y:S02]  /*c4c0*/  FMUL.FTZ R3, R9, R2.reuse ;  /* 0x0000000209037220 */ /* 0x080fe40000410000 */
[----:B------:R-:W-:Y:S02]  /*c4d0*/  FFMA.FTZ R25, R14, R2, -R7 ;  /* 0x000000020e197223 */ /* 0x000fe40000010807 */
[----:B------:R-:W-:Y:S02]  /*c4e0*/  IMAD.U32 R2, R41, 0x10000, RZ ;  /* 0x0001000029027824 */ /* 0x000fe400078e00ff */
[----:B------:R-:W-:-:S02]  /*c4f0*/  FFMA.FTZ R26, R13, R4, R8 ;  /* 0x000000040d1a7223 */ /* 0x000fc40000010008 */
[----:B------:R-:W-:Y:S02]  /*c500*/  FMUL.FTZ R4, R5, R6 ;  /* 0x0000000605047220 */ /* 0x000fe40000410000 */
[----:B------:R-:W-:Y:S01]  /*c510*/  FFMA.FTZ R24, R14, R0, R3 ;  /* 0x000000000e187223 */ /* 0x000fe20000010003 */
[----:B------:R-:W-:Y:S01]  /*c520*/  LOP3.LUT R3, R41, 0xffff0000, RZ, 0xc0, !PT ;  /* 0xffff000029037812 */ /* 0x000fe200078ec0ff */
[-C--:B------:R-:W-:Y:S01]  /*c530*/  FMUL.FTZ R9, R5, R2.reuse ;  /* 0x0000000205097220 */ /* 0x080fe20000410000 */
[----:B------:R-:W-:Y:S01]  /*c540*/  SHF.L.U32 R5, R37, 0x10, RZ ;  /* 0x0000001025057819 */ /* 0x000fe200000006ff */
[----:B------:R-:W-:Y:S01]  /*c550*/  FFMA.FTZ R15, R16, R2, -R4 ;  /* 0x00000002100f7223 */ /* 0x000fe20000010804 */
[----:B------:R-:W-:Y:S01]  /*c560*/  LOP3.LUT R0, R35, 0xffff0000, RZ, 0xc0, !PT ;  /* 0xffff000023007812 */ /* 0x000fe200078ec0ff */
[----:B------:R-:W-:Y:S01]  /*c570*/  FMUL.FTZ R7, R10, R3 ;  /* 0x000000030a077220 */ /* 0x000fe20000410000 */
[----:B------:R-:W-:Y:S01]  /*c580*/  SHF.L.U32 R2, R42, 0x10, RZ ;  /* 0x000000102a027819 */ /* 0x000fe200000006ff */
[----:B------:R-:W-:-:S02]  /*c590*/  FMUL.FTZ R4, R11, R5 ;  /* 0x000000050b047220 */ /* 0x000fc40000410000 */
        /* <DEDUP_REMOVED lines=29> */
.L_x_255:
[----:B------:R-:W-:Y:S05]  /*c770*/  BSYNC B0 ;  /* 0x0000000000007941 */ /* 0x000fea0003800000 */
.L_x_254:
[----:B------:R-:W-:-:S04]  /*c780*/  IADD3 R0, R116, 0x20, RZ ;  /* 0x0000002074007810 */ /* 0x000fc80007ffe0ff */
        /* <DEDUP_REMOVED lines=52> */
[C---:B------:R-:W-:Y:S02]  /*cad0*/  FMUL.FTZ R4, R5.reuse, R6 ;  /* 0x0000000605047220 */ /* 0x040fe40000410000 */
        /* <DEDUP_REMOVED lines=38> */
.L_x_251:
[----:B------:R-:W-:Y:S05]  /*cd40*/  BSYNC B1 ;  /* 0x0000000000017941 */ /* 0x000fea0003800000 */
.L_x_250:
[----:B------:R-:W-:-:S04]  /*cd50*/  IADD3 R0, R237, 0x40, RZ ;  /* 0x00000040ed007810 */ /* 0x000fc80007ffe0ff */
[----:B------:R-:W-:-:S13]  /*cd60*/  ISETP.GE.AND P0, PT, R0, R51, PT ;  /* 0x000000330000720c */ /* 0x000fda0003f06270 */
[----:B------:R-:W-:Y:S05]  /*cd70*/  @P0 BRA `(.L_x_237) ;  /* 0x000011d000000947 */ /* 0x000fea0003800000 */
[----:B-----5:R3:W5:Y:S04]  /*cd80*/  LDL R60, [R1+0x40] ;  /* 0x00004000013c7983 */ /* 0x0207680000100800 */
[----:B------:R3:W5:Y:S04]  /*cd90*/  LDL R59, [R1+0x44] ;  /* 0x00004400013b7983 */ /* 0x0007680000100800 */
[----:B--2---:R3:W5:Y:S01]  /*cda0*/  LDL R58, [R1+0x48] ;  /* 0x00004800013a7983 */ /* 0x0047620000100800 */
[----:B------:R-:W-:Y:S01]  /*cdb0*/  ISETP.GE.AND P0, PT, R116, c[0x0][0x27c], PT ;  /* 0x00009f0074007a0c */ /* 0x000fe20003f06270 */
[----:B------:R-:W-:-:S12]  /*cdc0*/  BSSY B0, `(.L_x_256) ;  /* 0x000005e000007945 */ /* 0x000fd80003800000 */
[----:B------:R-:W-:Y:S05]  /*cdd0*/  @P0 BRA `(.L_x_257) ;  /* 0x000005c000000947 */ /* 0x000fea0003800000 */
[----:B------:R-:W2:Y:S04]  /*cde0*/  LDL R61, [R1+0x68] ;  /* 0x00006800013d7983 */ /* 0x000ea80000100800 */
[----:B------:R-:W4:Y:S02]  /*cdf0*/  S2R R0, SR_TID.X ;  /* 0x0000000000007919 */ /* 0x000f240000002100 */
[----:B----4-:R-:W-:-:S04]  /*ce00*/  LEA.HI R2, R0, R0, RZ, 0x1 ;  /* 0x0000000000027211 */ /* 0x010fc800078f08ff */
[----:B------:R-:W-:-:S05]  /*ce10*/  LOP3.LUT R2, R2, 0xfffffffe, RZ, 0xc0, !PT ;  /* 0xfffffffe02027812 */ /* 0x000fca00078ec0ff */
[----:B------:R-:W-:Y:S01]  /*ce20*/  IMAD.IADD R2, R0, 0x1, -R2 ;  /* 0x0000000100027824 */ /* 0x000fe200078e0a02 */
        /* <DEDUP_REMOVED lines=9> */
[----:B------:R-:W-:-:S05]  /*cec0*/  IADD3 R0, R2, R0, R58 ;  /* 0x0000000002007210 */ /* 0x000fca0007ffe03a */
[----:B------:R-:W-:-:S05]  /*ced0*/  IMAD.SHL.U32 R23, R0, 0x2, RZ ;  /* 0x0000000200177824 */ /* 0x000fca00078e00ff */
[----:B------:R-:W4:Y:S01]  /*cee0*/  LDS.128 R4, [R23+0x6080] ;  /* 0x0060800017047984 */ /* 0x000f220000000c00 */
[----:B------:R-:W-:Y:S01]  /*cef0*/  SHF.L.U32 R2, R31, 0x10, RZ ;  /* 0x000000101f027819 */ /* 0x000fe200000006ff */
[----:B------:R-:W-:Y:S01]  /*cf00*/  IMAD.U32 R0, R52, 0x10000, RZ ;  /* 0x0001000034007824 */ /* 0x000fe200078e00ff */
[----:B----4-:R-:W-:Y:S02]  /*cf10*/  SHF.L.U32 R3, R4, 0x10, RZ ;  /* 0x0000001004037819 */ /* 0x010fe400000006ff */
[----:B------:R-:W-:-:S03]  /*cf20*/  LOP3.LUT R19, R5, 0xffff0000, RZ, 0xc0, !PT ;  /* 0xffff000005137812 */ /* 0x000fc600078ec0ff */
[----:B------:R-:W-:Y:S01]  /*cf30*/  FMUL.FTZ R15, R2, R3 ;  /* 0x00000003020f7220 */ /* 0x000fe20000410000 */
[----:B------:R-:W-:Y:S01]  /*cf40*/  LOP3.LUT R18, R7, 0xffff0000, RZ, 0xc0, !PT ;  /* 0xffff000007127812 */ /* 0x000fe200078ec0ff */
[----:B--2---:R-:W2:Y:S02]  /*cf50*/  LDS.128 R8, [R61] ;  /* 0x000000003d087984 */ /* 0x004ea40000000c00 */
[C---:B--2---:R-:W-:Y:S02]  /*cf60*/  SHF.L.U32 R12, R8.reuse, 0x10, RZ ;  /* 0x00000010080c7819 */ /* 0x044fe400000006ff */
[----:B------:R-:W-:Y:S01]  /*cf70*/  LOP3.LUT R13, R8, 0xffff0000, RZ, 0xc0, !PT ;  /* 0xffff0000080d7812 */ /* 0x000fe200078ec0ff */
[C---:B------:R-:W-:Y:S01]  /*cf80*/  IMAD.U32 R14, R9.reuse, 0x10000, RZ ;  /* 0x00010000090e7824 */ /* 0x040fe200078e00ff */
[----:B------:R-:W-:Y:S02]  /*cf90*/  LOP3.LUT R8, R4, 0xffff0000, RZ, 0xc0, !PT ;  /* 0xffff000004087812 */ /* 0x000fe400078ec0ff */
[----:B------:R-:W-:Y:S01]  /*cfa0*/  LOP3.LUT R22, R9, 0xffff0000, RZ, 0xc0, !PT ;  /* 0xffff000009167812 */ /* 0x000fe200078ec0ff */
[----:B------:R-:W-:Y:S01]  /*cfb0*/  IMAD.U32 R9, R5, 0x10000, RZ ;  /* 0x0001000005097824 */ /* 0x000fe200078e00ff */
[----:B------:R-:W-:-:S02]  /*cfc0*/  LOP3.LUT R4, R31, 0xffff0000, RZ, 0xc0, !PT ;  /* 0xffff00001f047812 */ /* 0x000fc400078ec0ff */
[C---:B------:R-:W-:Y:S02]  /*cfd0*/  SHF.L.U32 R16, R10.reuse, 0x10, RZ ;  /* 0x000000100a107819 */ /* 0x040fe400000006ff */
[----:B------:R-:W-:Y:S01]  /*cfe0*/  LOP3.LUT R17, R10, 0xffff0000, RZ, 0xc0, !PT ;  /* 0xffff00000a117812 */ /* 0x000fe200078ec0ff */
[C---:B------:R-:W-:Y:S01]  /*cff0*/  IMAD.U32 R20, R11.reuse, 0x10000, RZ ;  /* 0x000100000b147824 */ /* 0x040fe200078e00ff */
[C---:B------:R-:W-:Y:S02]  /*d000*/  SHF.L.U32 R5, R6.reuse, 0x10, RZ ;  /* 0x0000001006057819 */ /* 0x040fe400000006ff */
[----:B------:R-:W-:Y:S01]  /*d010*/  LOP3.LUT R10, R6, 0xffff0000, RZ, 0xc0, !PT ;  /* 0xffff0000060a7812 */ /* 0x000fe200078ec0ff */
[----:B------:R-:W-:Y:S01]  /*d020*/  FMUL.FTZ R6, R0, R3 ;  /* 0x0000000300067220 */ /* 0x000fe20000410000 */
[----:B------:R-:W-:Y:S01]  /*d030*/  LOP3.LUT R21, R11, 0xffff0000, RZ, 0xc0, !PT ;  /* 0xffff00000b157812 */ /* 0x000fe200078ec0ff */
[----:B------:R-:W-:Y:S01]  /*d040*/  IMAD.U32 R11, R7, 0x10000, RZ ;  /* 0x00010000070b7824 */ /* 0x000fe200078e00ff */
[----:B------:R-:W-:Y:S01]  /*d050*/  LOP3.LUT R3, R52, 0xffff0000, RZ, 0xc0, !PT ;  /* 0xffff000034037812 */ /* 0x000fe200078ec0ff */
[----:B------:R-:W-:Y:S01]  /*d060*/  FFMA.FTZ R29, R0, R12, -R15 ;  /* 0x0000000c001d7223 */ /* 0x000fe2000001080f */
[----:B------:R-:W-:Y:S01]  /*d070*/  SHF.L.U32 R0, R32, 0x10, RZ ;  /* 0x0000001020007819 */ /* 0x000fe200000006ff */
[----:B------:R-:W-:-:S02]  /*d080*/  FMUL.FTZ R7, R4, R8 ;  /* 0x0000000804077220 */ /* 0x000fc40000410000 */
[----:B------:R-:W-:Y:S02]  /*d090*/  FFMA.FTZ R28, R2, R12, R6 ;  /* 0x0000000c021c7223 */ /* 0x000fe40000010006 */
[C---:B------:R-:W-:Y:S02]  /*d0a0*/  FFMA.FTZ R27, R3.reuse, R13, -R7 ;  /* 0x0000000d031b7223 */ /* 0x040fe40000010807 */
[----:B------:R-:W-:Y:S02]  /*d0b0*/  IMAD.U32 R2, R48, 0x10000, RZ ;  /* 0x0001000030027824 */ /* 0x000fe400078e00ff */
[-C--:B------:R-:W-:Y:S01]  /*d0c0*/  FMUL.FTZ R7, R0, R9.reuse ;  /* 0x0000000900077220 */ /* 0x080fe20000410000 */
[----:B------:R-:W-:Y:S01]  /*d0d0*/  SHF.L.U32 R6, R30, 0x10, RZ ;  /* 0x000000101e067819 */ /* 0x000fe200000006ff */
[----:B------:R-:W-:Y:S02]  /*d0e0*/  FMUL.FTZ R8, R3, R8 ;  /* 0x0000000803087220 */ /* 0x000fe40000410000 */
[----:B------:R-:W-:-:S02]  /*d0f0*/  FMUL.FTZ R3, R2, R9 ;  /* 0x0000000902037220 */ /* 0x000fc40000410000 */
[-C--:B------:R-:W-:Y:S02]  /*d100*/  FFMA.FTZ R25, R2, R14.reuse, -R7 ;  /* 0x0000000e02197223 */ /* 0x080fe40000010807 */
[C---:B------:R-:W-:Y:S02]  /*d110*/  IMAD.U32 R2, R49.reuse, 0x10000, RZ ;  /* 0x0001000031027824 */ /* 0x040fe400078e00ff */
[----:B------:R-:W-:Y:S02]  /*d120*/  FFMA.FTZ R26, R4, R13, R8 ;  /* 0x0000000d041a7223 */ /* 0x000fe40000010008 */
[----:B------:R-:W-:Y:S01]  /*d130*/  FFMA.FTZ R24, R0, R14, R3 ;  /* 0x0000000e00187223 */ /* 0x000fe20000010003 */
[----:B------:R-:W-:Y:S01]  /*d140*/  LOP3.LUT R3, R49, 0xffff0000, RZ, 0xc0, !PT ;  /* 0xffff000031037812 */ /* 0x000fe200078ec0ff */
[-C--:B------:R-:W-:Y:S02]  /*d150*/  FMUL.FTZ R4, R6, R5.reuse ;  /* 0x0000000506047220 */ /* 0x080fe40000410000 */
[----:B------:R-:W-:Y:S01]  /*d160*/  FMUL.FTZ R9, R2, R5 ;  /* 0x0000000502097220 */ /* 0x000fe20000410000 */
[----:B------:R-:W-:-:S02]  /*d170*/  SHF.L.U32 R5, R33, 0x10, RZ ;  /* 0x0000001021057819 */ /* 0x000fc400000006ff */
[----:B------:R-:W-:Y:S01]  /*d180*/  LOP3.LUT R0, R30, 0xffff0000, RZ, 0xc0, !PT ;  /* 0xffff00001e007812 */ /* 0x000fe200078ec0ff */
[----:B------:R-:W-:Y:S02]  /*d190*/  FFMA.FTZ R15, R2, R16, -R4 ;  /* 0x00000010020f7223 */ /* 0x000fe40000010804 */
[----:B------:R-:W-:Y:S02]  /*d1a0*/  IMAD.U32 R2, R44, 0x10000, RZ ;  /* 0x000100002c027824 */ /* 0x000fe400078e00ff */
[-C--:B------:R-:W-:Y:S02]  /*d1b0*/  FMUL.FTZ R7, R3, R10.reuse ;  /* 0x0000000a03077220 */ /* 0x080fe40000410000 */
[----:B------:R-:W-:Y:S02]  /*d1c0*/  FMUL.FTZ R4, R5, R11 ;  /* 0x0000000b05047220 */ /* 0x000fe40000410000 */
[----:B------:R-:W-:Y:S02]  /*d1d0*/  FMUL.FTZ R8, R0, R10 ;  /* 0x0000000a00087220 */ /* 0x000fe40000410000 */
[----:B------:R-:W-:-:S02]  /*d1e0*/  FFMA.FTZ R14, R6, R16, R9 ;  /* 0x00000010060e7223 */ /* 0x000fc40000010009 */
[----:B------:R-:W-:Y:S02]  /*d1f0*/  FMUL.FTZ R6, R2, R11 ;  /* 0x0000000b02067220 */ /* 0x000fe40000410000 */
[-C--:B------:R-:W-:Y:S01]  /*d200*/  FFMA.FTZ R13, R0, R17.reuse, R7 ;  /* 0x00000011000d7223 */ /* 0x080fe20000010007 */
[----:B------:R-:W-:Y:S01]  /*d210*/  LOP3.LUT R0, R33, 0xffff0000, RZ, 0xc0, !PT ;  /* 0xffff000021007812 */ /* 0x000fe200078ec0ff */
[-C--:B------:R-:W-:Y:S01]  /*d220*/  FFMA.FTZ R11, R2, R20.reuse, -R4 ;  /* 0x00000014020b7223 */ /* 0x080fe20000010804 */
[----:B------:R-:W-:Y:S01]  /*d230*/  LOP3.LUT R2, R32, 0xffff0000, RZ, 0xc0, !PT ;  /* 0xffff000020027812 */ /* 0x000fe200078ec0ff */
[----:B------:R-:W-:Y:S01]  /*d240*/  FFMA.FTZ R10, R3, R17, -R8 ;  /* 0x00000011030a7223 */ /* 0x000fe20000010808 */
[----:B------:R-:W-:Y:S02]  /*d250*/  LOP3.LUT R4, R48, 0xffff0000, RZ, 0xc0, !PT ;  /* 0xffff000030047812 */ /* 0x000fe400078ec0ff */
[----:B------:R-:W-:Y:S01]  /*d260*/  LOP3.LUT R3, R44, 0xffff0000, RZ, 0xc0, !PT ;  /* 0xffff00002c037812 */ /* 0x000fe200078ec0ff */
[----:B------:R-:W-:-:S02]  /*d270*/  FFMA.FTZ R12, R5, R20, R6 ;  /* 0x00000014050c7223 */ /* 0x000fc40000010006 */
[-C--:B------:R-:W-:Y:S02]  /*d280*/  FMUL.FTZ R8, R2, R19.reuse ;  /* 0x0000001302087220 */ /* 0x080fe40000410000 */
[-C--:B------:R-:W-:Y:S02]  /*d290*/  FMUL.FTZ R6, R0, R18.reuse ;  /* 0x0000001200067220 */ /* 0x080fe40000410000 */
[C---:B------:R-:W-:Y:S02]  /*d2a0*/  FMUL.FTZ R7, R4.reuse, R19 ;  /* 0x0000001304077220 */ /* 0x040fe40000410000 */
[C---:B------:R-:W-:Y:S02]  /*d2b0*/  FMUL.FTZ R5, R3.reuse, R18 ;  /* 0x0000001203057220 */ /* 0x040fe40000410000 */
[----:B------:R-:W-:Y:S02]  /*d2c0*/  FFMA.FTZ R9, R4, R22, -R8 ;  /* 0x0000001604097223 */ /* 0x000fe40000010808 */
[----:B------:R-:W-:-:S02]  /*d2d0*/  FFMA.FTZ R3, R3, R21, -R6 ;  /* 0x0000001503037223 */ /* 0x000fc40000010806 */
[----:B------:R-:W-:Y:S02]  /*d2e0*/  FFMA.FTZ R2, R2, R22, R7 ;  /* 0x0000001602027223 */ /* 0x000fe40000010007 */
[----:B------:R-:W-:Y:S01]  /*d2f0*/  FFMA.FTZ R0, R0, R21, R5 ;  /* 0x0000001500007223 */ /* 0x000fe20000010005 */
[----:B------:R-:W-:Y:S02]  /*d300*/  F2FP.BF16.PACK_AB R10, R10, R15 ;  /* 0x0000000f0a0a723e */ /* 0x000fe400000010ff */
[----:B------:R-:W-:Y:S02]  /*d310*/  F2FP.BF16.PACK_AB R8, R27, R29 ;  /* 0x0000001d1b08723e */ /* 0x000fe400000010ff */
[----:B------:R-:W-:Y:S02]  /*d320*/  F2FP.BF16.PACK_AB R9, R9, R25 ;  /* 0x000000190909723e */ /* 0x000fe400000010ff */
[----:B------:R-:W-:Y:S02]  /*d330*/  F2FP.BF16.PACK_AB R11, R3, R11 ;  /* 0x0000000b030b723e */ /* 0x000fe400000010ff */
[----:B------:R-:W-:-:S02]  /*d340*/  F2FP.BF16.PACK_AB R6, R13, R14 ;  /* 0x0000000e0d06723e */ /* 0x000fc400000010ff */
[----:B------:R-:W-:Y:S02]  /*d350*/  F2FP.BF16.PACK_AB R4, R26, R28 ;  /* 0x0000001c1a04723e */ /* 0x000fe400000010ff */
[----:B------:R-:W-:Y:S02]  /*d360*/  F2FP.BF16.PACK_AB R5, R2, R24 ;  /* 0x000000180205723e */ /* 0x000fe400000010ff */
[----:B------:R-:W-:Y:S01]  /*d370*/  F2FP.BF16.PACK_AB R7, R0, R12 ;  /* 0x0000000c0007723e */ /* 0x000fe200000010ff */
[----:B------:R2:W-:Y:S04]  /*d380*/  STS.128 [R61], R8 ;  /* 0x000000083d007388 */ /* 0x0005e80000000c00 */
[----:B------:R2:W-:Y:S02]  /*d390*/  STS.128 [R23+0x6080], R4 ;  /* 0x0060800417007388 */ /* 0x0005e40000000c00 */
.L_x_257:
[----:B------:R-:W-:Y:S05]  /*d3a0*/  BSYNC B0 ;  /* 0x0000000000007941 */ /* 0x000fea0003800000 */
.L_x_256:
[----:B------:R-:W-:Y:S01]  /*d3b0*/  IADD3 R0, R116, 0x10, RZ ;  /* 0x0000001074007810 */ /* 0x000fe20007ffe0ff */
[----:B------:R-:W-:Y:S03]  /*d3c0*/  BSSY B0, `(.L_x_258) ;  /* 0x000005c000007945 */ /* 0x000fe60003800000 */
[----:B------:R-:W-:-:S13]  /*d3d0*/  ISETP.GE.AND P0, PT, R0, c[0x0][0x27c], PT ;  /* 0x00009f0000007a0c */ /* 0x000fda0003f06270 */
[----:B------:R-:W-:Y:S05]  /*d3e0*/  @P0 BRA `(.L_x_259) ;  /* 0x0000059000000947 */ /* 0x000fea0003800000 */
[----:B------:R-:W4:Y:S04]  /*d3f0*/  LDL R2, [R1+0x50] ;  /* 0x0000500001027983 */ /* 0x000f280000100800 */
[----:B--2---:R-:W2:Y:S01]  /*d400*/  LDL R30, [R1+0x60] ;  /* 0x00006000011e7983 */ /* 0x004ea20000100800 */
[----:B------:R-:W-:-:S04]  /*d410*/  MOV R0, c[0x0][0x27c] ;  /* 0x00009f0000007a02 */ /* 0x000fc80000000f00 */
[----:B----4-:R-:W-:-:S04]  /*d420*/  LEA.HI R0, R0, R2, RZ, 0x1d ;  /* 0x0000000200007211 */ /* 0x010fc800078fe8ff */
        /* <DEDUP_REMOVED lines=12> */
[----:B------:R-:W4:Y:S01]  /*d4f0*/  LDS.128 R4, [R23+0x6080] ;  /* 0x0060800017047984 */ /* 0x000f220000000c00 */
        /* <DEDUP_REMOVED lines=8> */
[C---:B----4-:R-:W-:Y:S01]  /*d580*/  SHF.L.U32 R3, R4.reuse, 0x10, RZ ;  /* 0x0000001004037819 */ /* 0x050fe200000006ff */
[----:B------:R-:W-:Y:S01]  /*d590*/  IMAD.U32 R9, R5, 0x10000, RZ ;  /* 0x0001000005097824 */ /* 0x000fe200078e00ff */
[----:B------:R-:W-:Y:S01]  /*d5a0*/  LOP3.LUT R8, R4, 0xffff0000, RZ, 0xc0, !PT ;  /* 0xffff000004087812 */ /* 0x000fe200078ec0ff */
[----:B------:R-:W-:Y:S01]  /*d5b0*/  IMAD.U32 R11, R7, 0x10000, RZ ;  /* 0x00010000070b7824 */ /* 0x000fe200078e00ff */
[----:B------:R-:W-:Y:S01]  /*d5c0*/  LOP3.LUT R4, R34, 0xffff0000, RZ, 0xc0, !PT ;  /* 0xffff000022047812 */ /* 0x000fe200078ec0ff */
[-C--:B------:R-:W-:Y:S01]  /*d5d0*/  FMUL.FTZ R15, R2, R3.reuse ;  /* 0x00000003020f7220 */ /* 0x080fe20000410000 */
[----:B------:R-:W-:Y:S02]  /*d5e0*/  LOP3.LUT R19, R5, 0xffff0000, RZ, 0xc0, !PT ;  /* 0xffff000005137812 */ /* 0x000fe400078ec0ff */
[----:B------:R-:W-:Y:S01]  /*d5f0*/  SHF.L.U32 R5, R6, 0x10, RZ ;  /* 0x0000001006057819 */ /* 0x000fe200000006ff */
[----:B------:R-:W-:Y:S01]  /*d600*/  FFMA.FTZ R29, R0, R12, -R15 ;  /* 0x0000000c001d7223 */ /* 0x000fe2000001080f */
        /* <DEDUP_REMOVED lines=10> */
[-C--:B------:R-:W-:Y:S02]  /*d6b0*/  FMUL.FTZ R7, R0, R9.reuse ;  /* 0x0000000900077220 */ /* 0x080fe40000410000 */
[----:B------:R-:W-:Y:S02]  /*d6c0*/  FMUL.FTZ R8, R3, R8 ;  /* 0x0000000803087220 */ /* 0x000fe40000410000 */
[C---:B------:R-:W-:Y:S02]  /*d6d0*/  FMUL.FTZ R3, R2.reuse, R9 ;  /* 0x0000000902037220 */ /* 0x040fe40000410000 */
[----:B------:R-:W-:Y:S02]  /*d6e0*/  FFMA.FTZ R25, R2, R14, -R7 ;  /* 0x0000000e02197223 */ /* 0x000fe40000010807 */
[----:B------:R-:W-:Y:S02]  /*d6f0*/  IMAD.U32 R2, R41, 0x10000, RZ ;  /* 0x0001000029027824 */ /* 0x000fe400078e00ff */
[----:B------:R-:W-:-:S02]  /*d700*/  FFMA.FTZ R26, R4, R13, R8 ;  /* 0x0000000d041a7223 */ /* 0x000fc40000010008 */
[-C--:B------:R-:W-:Y:S02]  /*d710*/  FMUL.FTZ R4, R6, R5.reuse ;  /* 0x0000000506047220 */ /* 0x080fe40000410000 */
[----:B------:R-:W-:Y:S01]  /*d720*/  FFMA.FTZ R24, R0, R14, R3 ;  /* 0x0000000e00187223 */ /* 0x000fe20000010003 */
[----:B------:R-:W-:Y:S01]  /*d730*/  LOP3.LUT R3, R41, 0xffff0000, RZ, 0xc0, !PT ;  /* 0xffff000029037812 */ /* 0x000fe200078ec0ff */
[C---:B------:R-:W-:Y:S01]  /*d740*/  FMUL.FTZ R9, R2.reuse, R5 ;  /* 0x0000000502097220 */ /* 0x040fe20000410000 */
        /* <DEDUP_REMOVED lines=9> */
[-C--:B------:R-:W-:Y:S01]  /*d7e0*/  FFMA.FTZ R13, R0, R17.reuse, R7 ;  /* 0x00000011000d7223 */ /* 0x080fe20000010007 */
[----:B------:R-:W-:Y:S01]  /*d7f0*/  LOP3.LUT R0, R37, 0xffff0000, RZ, 0xc0, !PT ;  /* 0xffff000025007812 */ /* 0x000fe200078ec0ff */
[-C--:B------:R-:W-:Y:S01]  /*d800*/  FFMA.FTZ R11, R2, R20.reuse, -R4 ;  /* 0x00000014020b7223 */ /* 0x080fe20000010804 */
        /* <DEDUP_REMOVED lines=8> */
[C---:B------:R-:W-:Y:S02]  /*d890*/  FMUL.FTZ R7, R4.reuse, R19 ;  /* 0x0000001304077220 */ /* 0x040fe40000410000 */
[----:B------:R-:W-:Y:S02]  /*d8a0*/  FMUL.FTZ R5, R3, R18 ;  /* 0x0000001203057220 */ /* 0x000fe40000410000 */
[----:B------:R-:W-:Y:S01]  /*d8b0*/  FFMA.FTZ R9, R4, R22, -R8 ;  /* 0x0000001604097223 */ /* 0x000fe20000010808 */
        /* <DEDUP_REMOVED lines=12> */
.L_x_259:
[----:B------:R-:W-:Y:S05]  /*d980*/  BSYNC B0 ;  /* 0x0000000000007941 */ /* 0x000fea0003800000 */
.L_x_258:
[----:B------:R-:W-:-:S04]  /*d990*/  IADD3 R0, R116, 0x20, RZ ;  /* 0x0000002074007810 */ /* 0x000fc80007ffe0ff */
        /* <DEDUP_REMOVED lines=91> */
.L_x_237:
[----:B------:R-:W-:Y:S05]  /*df50*/  BSYNC B2 ;  /* 0x0000000000027941 */ /* 0x000fea0003800000 */
.L_x_221:
[----:B------:R-:W-:-:S04]  /*df60*/  DEPBAR.LE SB0, 0x0 ;  /* 0x000080000000791a */ /* 0x000fc80000000000 */
[----:B------:R-:W-:Y:S01]  /*df70*/  BAR.SYNC.DEFER_BLOCKING 0x0 ;  /* 0x0000000000007b1d */ /* 0x000fe20000010000 */
[----:B-1----:R-:W-:Y:S01]  /*df80*/  IMAD R0, R56, c[0x0][0x208], RZ ;  /* 0x0000820038007a24 */ /* 0x002fe200078e02ff */
[C---:B------:R-:W-:Y:S01]  /*df90*/  LOP3.LUT P2, RZ, R55.reuse, 0x1, RZ, 0xc0, !PT ;  /* 0x0000000137ff7812 */ /* 0x040fe2000784c0ff */
[C---:B------:R-:W-:Y:S01]  /*dfa0*/  IMAD.WIDE.U32 R2, R118.reuse, c[0x0][0x208], RZ ;  /* 0x0000820076027a25 */ /* 0x040fe200078e00ff */
[----:B------:R-:W-:Y:S02]  /*dfb0*/  LOP3.LUT P3, RZ, R55, 0x2, RZ, 0xc0, !PT ;  /* 0x0000000237ff7812 */ /* 0x000fe4000786c0ff */
[----:B------:R-:W1:Y:S01]  /*dfc0*/  S2R R228, SR_TID.X ;  /* 0x0000000000e47919 */ /* 0x000e620000002100 */
[----:B------:R-:W-:Y:S01]  /*dfd0*/  IMAD R0, R118, c[0x0][0x20c], R0 ;  /* 0x0000830076007a24 */ /* 0x000fe200078e0200 */
[----:B------:R-:W-:Y:S01]  /*dfe0*/  BSSY B0, `(.L_x_260) ;  /* 0x00000ae000007945 */ /* 0x000fe20003800000 */
[----:B--2---:R-:W-:Y:S02]  /*dff0*/  IMAD.MOV.U32 R4, RZ, RZ, R242 ;  /* 0x000000ffff047224 */ /* 0x004fe400078e00f2 */
[----:B------:R-:W-:-:S02]  /*e000*/  IMAD.IADD R0, R3, 0x1, R0 ;  /* 0x0000000103007824 */ /* 0x000fc400078e0200 */
[----:B------:R-:W-:Y:S02]  /*e010*/  IMAD.MOV.U32 R5, RZ, RZ, R244 ;  /* 0x000000ffff057224 */ /* 0x000fe400078e00f4 */
[----:B------:R-:W-:Y:S01]  /*e020*/  IMAD R3, R0, 0x30, RZ ;  /* 0x0000003000037824 */ /* 0x000fe200078e02ff */
[----:B------:R-:W-:Y:S01]  /*e030*/  IADD3 R0, R57, R154, -R238 ;  /* 0x0000009a39007210 */ /* 0x000fe20007ffe8ee */
[----:B------:R-:W-:-:S04]  /*e040*/  IMAD.WIDE.U32 R4, R2, 0x30, R4 ;  /* 0x0000003002047825 */ /* 0x000fc800078e0004 */
[----:B------:R-:W-:Y:S01]  /*e050*/  IMAD.IADD R3, R5, 0x1, R3 ;  /* 0x0000000105037824 */ /* 0x000fe200078e0203 */
[----:B------:R-:W-:Y:S01]  /*e060*/  LEA R2, P0, R4, c[0x0][0x1f8], 0x1 ;  /* 0x00007e0004027a11 */ /* 0x000fe200078008ff */
[----:B------:R-:W-:Y:S01]  /*e070*/  IMAD.SHL.U32 R202, R236, 0x2, RZ ;  /* 0x00000002ecca7824 */ /* 0x000fe200078e00ff */
[----:B------:R-:W-:Y:S02]  /*e080*/  LDSM.16.M88.4 R8, [R191+0x1000] ;  /* 0x00100000bf08783b */ /* 0x000fe40000000200 */
[----:B------:R-:W-:Y:S02]  /*e090*/  LEA.HI.X R3, R4, c[0x0][0x1fc], R3, 0x1, P0 ;  /* 0x00007f0004037a11 */ /* 0x000fe400000f0c03 */
[----:B------:R-:W-:Y:S01]  /*e0a0*/  ISETP.LT.OR P0, PT, R0, 0x1, !P2 ;  /* 0x000000010000780c */ /* 0x000fe20005701670 */
[----:B------:R-:W2:Y:S01]  /*e0b0*/  LDSM.16.M88.4 R32, [R188] ;  /* 0x00000000bc20783b */ /* 0x000ea20000000200 */
[----:B-1----:R-:W-:-:S03]  /*e0c0*/  ISETP.GT.AND P4, PT, R228, 0x3f, PT ;  /* 0x0000003fe400780c */ /* 0x002fc60003f84270 */
[----:B------:R-:W1:Y:S04]  /*e0d0*/  LDSM.16.M88.4 R28, [R188+0x400] ;  /* 0x00040000bc1c783b */ /* 0x000e680000000200 */
[----:B------:R-:W4:Y:S04]  /*e0e0*/  LDSM.16.M88.4 R24, [R188+0x800] ;  /* 0x00080000bc18783b */ /* 0x000f280000000200 */
[----:B------:R-:W3:Y:S02]  /*e0f0*/  LDSM.16.M88.4 R12, [R191] ;  /* 0x00000000bf0c783b */ /* 0x000ee40000000200 */
[----:B------:R-:W-:Y:S01]  /*e100*/  @!P4 IMAD.MOV.U32 R21, RZ, RZ, c[0x0][0x208] ;  /* 0x00008200ff15c624 */ /* 0x000fe200078e00ff */
[----:B------:R-:W-:Y:S01]  /*e110*/  @!P4 ISETP.LT.OR P2, PT, R0, 0x21, !P2 ;  /* 0x000000210000c80c */ /* 0x000fe20005741670 */
[----:B------:R-:W-:Y:S01]  /*e120*/  LDSM.16.M88.4 R16, [R192] ;  /* 0x00000000c010783b */ /* 0x000fe20000000200 */
[----:B------:R-:W-:-:S03]  /*e130*/  @!P4 IMAD.MOV.U32 R22, RZ, RZ, c[0x0][0x20c] ;  /* 0x00008300ff16c624 */ /* 0x000fc600078e00ff */
[----:B------:R-:W-:Y:S04]  /*e140*/  LDSM.16.M88.4 R4, [R192+0x1000] ;  /* 0x00100000c004783b */ /* 0x000fe80000000200 */
[----:B------:R-:W3:Y:S04]  /*e150*/  LDSM.16.M88.4 R36, [R193] ;  /* 0x00000000c124783b */ /* 0x000ee80000000200 */
[----:B------:R-:W3:Y:S04]  /*e160*/  LDSM.16.M88.4 R40, [R201] ;  /* 0x00000000c928783b */ /* 0x000ee80000000200 */
[----:B------:R-:W3:Y:S04]  /*e170*/  LDSM.16.M88.4 R44, [R200] ;  /* 0x00000000c82c783b */ /* 0x000ee80000000200 */
[----:B------:R-:W-:Y:S01]  /*e180*/  @!PT LDS RZ, [RZ] ;  /* 0x00000000fffff984 */ /* 0x000fe20000000800 */
[----:B------:R-:W-:Y:S01]  /*e190*/  @!PT LDS RZ, [RZ] ;  /* 0x00000000fffff984 */ /* 0x000fe20000000800 */
[----:B------:R-:W-:Y:S01]  /*e1a0*/  @!PT LDS RZ, [RZ] ;  /* 0x00000000fffff984 */ /* 0x000fe20000000800 */
[----:B------:R3:W-:Y:S01]  /*e1b0*/  LDGSTS.E.BYPASS.LTC128B.128 [R202+0x1880], [R2.64], !P0 ;  /* 0x0188000002ca7fae */ /* 0x0007e2000c101d46 */
[----:B------:R-:W-:Y:S01]  /*e1c0*/  ISETP.LT.OR P0, PT, R0, 0x1, !P3 ;  /* 0x000000010000780c */ /* 0x000fe20005f01670 */
[C---:B--2---:R-:W-:Y:S08]  /*e1d0*/  HMMA.16816.F32.BF16 R64, R8.reuse, R32, RZ ;  /* 0x000000200840723c */ /* 0x044ff000000418ff */
[----:B-----5:R-:W-:Y:S04]  /*e1e0*/  HMMA.16816.F32.BF16 R60, R8, R34, RZ ;  /* 0x00000022083c723c */ /* 0x020fe800000418ff */
[----:B------:R2:W-:Y:S01]  /*e1f0*/  LDGSTS.E.BYPASS.LTC128B.128 [R202+0x2480], [R2.64+0x40], !P0 ;  /* 0x0248004002ca7fae */ /* 0x0005e2000c101d46 */
[----:B------:R-:W-:-:S04]  /*e200*/  @!P4 LEA R20, P0, R21, R2, 0x6 ;  /* 0x000000021514c211 */ /* 0x000fc800078030ff */
[----:B------:R-:W-:Y:S01]  /*e210*/  @!P4 LEA.HI.X R21, R21, R3, R22, 0x6, P0 ;  /* 0x000000031515c211 */ /* 0x000fe200000f3416 */
[----:B-1----:R-:W-:Y:S01]  /*e220*/  HMMA.16816.F32.BF16 R56, R8, R28, RZ ;  /* 0x0000001c0838723c */ /* 0x002fe200000418ff */
[----:B------:R-:W-:-:S04]  /*e230*/  LOP3.LUT P0, RZ, R55, 0x4, RZ, 0xc0, !PT ;  /* 0x0000000437ff7812 */ /* 0x000fc8000780c0ff */
[C---:B------:R-:W-:Y:S02]  /*e240*/  ISETP.LT.OR P1, PT, R0.reuse, 0x1, !P0 ;  /* 0x000000010000780c */ /* 0x040fe40004721670 */
[C---:B------:R-:W-:Y:S01]  /*e250*/  @!P4 ISETP.LT.OR P0, PT, R0.reuse, 0x21, !P0 ;  /* 0x000000210000c80c */ /* 0x040fe20004701670 */
[C---:B------:R-:W-:Y:S08]  /*e260*/  HMMA.16816.F32.BF16 R52, R8.reuse, R30, RZ ;  /* 0x0000001e0834723c */ /* 0x040ff000000418ff */
[----:B----4-:R-:W-:Y:S02]  /*e270*/  HMMA.16816.F32.BF16 R48, R8, R24, RZ ;  /* 0x000000180830723c */ /* 0x010fe400000418ff */
[----:B------:R2:W-:Y:S01]  /*e280*/  LDGSTS.E.BYPASS.LTC128B.128 [R202+0x3080], [R2.64+0x80], !P1 ;  /* 0x0308008002ca7fae */ /* 0x0005e2000c901d46 */
[----:B------:R-:W-:-:S03]  /*e290*/  @!P4 ISETP.LT.OR P1, PT, R0, 0x21, !P3 ;  /* 0x000000210000c80c */ /* 0x000fc60005f21670 */
[----:B------:R1:W-:Y:S02]  /*e2a0*/  @!P4 LDGSTS.E.BYPASS.LTC128B.128 [R202+0x2080], [R20.64], !P2 ;  /* 0x0208000014cacfae */ /* 0x0003e4000d101d46 */
[----:B------:R-:W-:Y:S08]  /*e2b0*/  HMMA.16816.F32.BF16 R8, R8, R26, RZ ;  /* 0x0000001a0808723c */ /* 0x000ff000000418ff */
[----:B---3--:R-:W-:Y:S01]  /*e2c0*/  HMMA.16816.F32.BF16 R68, R12, R32, RZ ;  /* 0x000000200c44723c */ /* 0x008fe200000418ff */
[----:B------:R1:W-:Y:S04]  /*e2d0*/  @!P4 LDGSTS.E.BYPASS.LTC128B.128 [R202+0x2c80], [R20.64+0x40], !P1 ;  /* 0x02c8004014cacfae */ /* 0x0003e8000c901d46 */
[----:B------:R1:W-:Y:S01]  /*e2e0*/  @!P4 LDGSTS.E.BYPASS.LTC128B.128 [R202+0x3880], [R20.64+0x80], !P0 ;  /* 0x0388008014cacfae */ /* 0x0003e2000c101d46 */
[----:B------:R-:W-:-:S02]  /*e2f0*/  ISETP.GT.AND P0, PT, R118, R250, PT ;  /* 0x000000fa7600720c */ /* 0x000fc40003f04270 */
[C---:B------:R-:W-:Y:S01]  /*e300*/  HMMA.16816.F32.BF16 R72, R12.reuse, R34, RZ ;  /* 0x000000220c48723c */ /* 0x040fe200000418ff */
[----:B------:R-:W-:Y:S04]  /*e310*/  LDSM.16.M88.4 R32, [R188+0xc00] ;  /* 0x000c0000bc20783b */ /* 0x000fe80000000200 */
[----:B------:R-:W0:Y:S03]  /*e320*/  LDGDEPBAR ;  /* 0x00000000000079af */ /* 0x000e260000000000 */
[C---:B------:R-:W-:Y:S08]  /*e330*/  HMMA.16816.F32.BF16 R80, R12.reuse, R28, RZ ;  /* 0x0000001c0c50723c */ /* 0x040ff000000418ff */
[C---:B------:R-:W-:Y:S01]  /*e340*/  HMMA.16816.F32.BF16 R84, R12.reuse, R30, RZ ;  /* 0x0000001e0c54723c */ /* 0x040fe200000418ff */
[----:B------:R-:W-:Y:S07]  /*e350*/  LDSM.16.M88.4 R28, [R188+0x1000] ;  /* 0x00100000bc1c783b */ /* 0x000fee0000000200 */
[C---:B------:R-:W-:Y:S01]  /*e360*/  HMMA.16816.F32.BF16 R88, R12.reuse, R24, RZ ;  /* 0x000000180c58723c */ /* 0x040fe200000418ff */
[----:B-1----:R-:W-:Y:S07]  /*e370*/  LDSM.16.M88.4 R20, [R192+0x3000] ;  /* 0x00300000c014783b */ /* 0x002fee0000000200 */
[----:B------:R-:W-:Y:S01]  /*e380*/  HMMA.16816.F32.BF16 R24, R12, R26, RZ ;  /* 0x0000001a0c18723c */ /* 0x000fe200000418ff */
[----:B------:R-:W-:Y:S07]  /*e390*/  LDSM.16.M88.4 R12, [R188+0x1400] ;  /* 0x00140000bc0c783b */ /* 0x000fee0000000200 */
[C---:B------:R-:W-:Y:S08]  /*e3a0*/  HMMA.16816.F32.BF16 R108, R4.reuse, R36, R64 ;  /* 0x00000024046c723c */ /* 0x040ff00000041840 */
[C---:B------:R-:W-:Y:S08]  /*e3b0*/  HMMA.16816.F32.BF16 R104, R4.reuse, R38, R60 ;  /* 0x000000260468723c */ /* 0x040ff0000004183c */
[C---:B------:R-:W-:Y:S01]  /*e3c0*/  HMMA.16816.F32.BF16 R100, R4.reuse, R40, R56 ;  /* 0x000000280464723c */ /* 0x040fe20000041838 */
[----:B------:R-:W-:Y:S07]  /*e3d0*/  LDSM.16.M88.4 R56, [R197] ;  /* 0x00000000c538783b */ /* 0x000fee0000000200 */
[C---:B------:R-:W-:Y:S01]  /*e3e0*/  HMMA.16816.F32.BF16 R96, R4.reuse, R42, R52 ;  /* 0x0000002a0460723c */ /* 0x040fe20000041834 */
[----:B------:R-:W-:Y:S07]  /*e3f0*/  LDSM.16.M88.4 R52, [R199] ;  /* 0x00000000c734783b */ /* 0x000fee0000000200 */
[C---:B------:R-:W-:Y:S01]  /*e400*/  HMMA.16816.F32.BF16 R92, R4.reuse, R44, R48 ;  /* 0x0000002c045c723c */ /* 0x040fe20000041830 */
[----:B------:R-:W-:Y:S07]  /*e410*/  LDSM.16.M88.4 R48, [R198] ;  /* 0x00000000c630783b */ /* 0x000fee0000000200 */
[----:B------:R-:W-:Y:S01]  /*e420*/  HMMA.16816.F32.BF16 R76, R4, R46, R8 ;  /* 0x0000002e044c723c */ /* 0x000fe20000041808 */
[----:B------:R-:W1:Y:S04]  /*e430*/  LDSM.16.M88.4 R4, [R191+0x3000] ;  /* 0x00300000bf04783b */ /* 0x000e680000000200 */
[----:B------:R-:W3:Y:S03]  /*e440*/  LDSM.16.M88.4 R8, [R191+0x2000] ;  /* 0x00200000bf08783b */ /* 0x000ee60000000200 */
[C---:B------:R-:W-:Y:S08]  /*e450*/  HMMA.16816.F32.BF16 R68, R16.reuse, R36, R68 ;  /* 0x000000241044723c */ /* 0x040ff00000041844 */
[C---:B------:R-:W-:Y:S08]  /*e460*/  HMMA.16816.F32.BF16 R64, R16.reuse, R38, R72 ;  /* 0x000000261040723c */ /* 0x040ff00000041848 */
[C---:B------:R-:W-:Y:S08]  /*e470*/  HMMA.16816.F32.BF16 R60, R16.reuse, R40, R80 ;  /* 0x00000028103c723c */ /* 0x040ff00000041850 */
[C---:B------:R-:W-:Y:S08]  /*e480*/  HMMA.16816.F32.BF16 R40, R16.reuse, R42, R84 ;  /* 0x0000002a1028723c */ /* 0x040ff00000041854 */
[C---:B------:R-:W-:Y:S08]  /*e490*/  HMMA.16816.F32.BF16 R36, R16.reuse, R44, R88 ;  /* 0x0000002c1024723c */ /* 0x040ff00000041858 */
[----:B------:R-:W-:Y:S01]  /*e4a0*/  HMMA.16816.F32.BF16 R16, R16, R46, R24 ;  /* 0x0000002e1010723c */ /* 0x000fe20000041818 */
[----:B------:R-:W4:Y:S04]  /*e4b0*/  LDSM.16.M88.4 R24, [R192+0x2000] ;  /* 0x00200000c018783b */ /* 0x000f280000000200 */
[----:B------:R-:W-:Y:S03]  /*e4c0*/  LDSM.16.M88.4 R44, [R188+0x1800] ;  /* 0x00180000bc2c783b */ /* 0x000fe60000000200 */
[C---:B-1----:R-:W-:Y:S08]  /*e4d0*/  HMMA.16816.F32.BF16 R72, R4.reuse, R32, R108 ;  /* 0x000000200448723c */ /* 0x042ff0000004186c */
[C---:B------:R-:W-:Y:S08]  /*e4e0*/  HMMA.16816.F32.BF16 R104, R4.reuse, R34, R104 ;  /* 0x000000220468723c */ /* 0x040ff00000041868 */
[C---:B------:R-:W-:Y:S08]  /*e4f0*/  HMMA.16816.F32.BF16 R100, R4.reuse, R28, R100 ;  /* 0x0000001c0464723c */ /* 0x040ff00000041864 */
[----:B------:R-:W-:Y:S08]  /*e500*/  HMMA.16816.F32.BF16 R96, R4, R30, R96 ;  /* 0x0000001e0460723c */ /* 0x000ff00000041860 */
[C---:B---3--:R-:W-:Y:S08]  /*e510*/  HMMA.16816.F32.BF16 R68, R8.reuse, R32, R68 ;  /* 0x000000200844723c */ /* 0x048ff00000041844 */
[----:B------:R-:W-:Y:S08]  /*e520*/  HMMA.16816.F32.BF16 R64, R8, R34, R64 ;  /* 0x000000220840723c */ /* 0x000ff00000041840 */
[C---:B------:R-:W-:Y:S08]  /*e530*/  HMMA.16816.F32.BF16 R92, R4.reuse, R12, R92 ;  /* 0x0000000c045c723c */ /* 0x040ff0000004185c */
[----:B------:R-:W-:Y:S08]  /*e540*/  HMMA.16816.F32.BF16 R76, R4, R14, R76 ;  /* 0x0000000e044c723c */ /* 0x000ff0000004184c */
[C---:B------:R-:W-:Y:S08]  /*e550*/  HMMA.16816.F32.BF16 R32, R8.reuse, R28, R60 ;  /* 0x0000001c0820723c */ /* 0x040ff0000004183c */
[C---:B------:R-:W-:Y:S01]  /*e560*/  HMMA.16816.F32.BF16 R28, R8.reuse, R30, R40 ;  /* 0x0000001e081c723c */ /* 0x040fe20000041828 */
[----:B------:R-:W-:Y:S07]  /*e570*/  LDSM.16.M88.4 R40, [R188+0x1c00] ;  /* 0x001c0000bc28783b */ /* 0x000fee0000000200 */
[C---:B------:R-:W-:Y:S01]  /*e580*/  HMMA.16816.F32.BF16 R4, R8.reuse, R12, R36 ;  /* 0x0000000c0804723c */ /* 0x040fe20000041824 */
[----:B------:R-:W-:Y:S07]  /*e590*/  LDSM.16.M88.4 R36, [R188+0x2000] ;  /* 0x00200000bc24783b */ /* 0x000fee0000000200 */
        /* <DEDUP_REMOVED lines=9> */
[----:B------:R-:W-:Y:S07]  /*e630*/  LDSM.16.M88.4 R20, [R194] ;  /* 0x00000000c214783b */ /* 0x000fee0000000200 */
[C---:B----4-:R-:W-:Y:S08]  /*e640*/  HMMA.16816.F32.BF16 R96, R24.reuse, R52, R68 ;  /* 0x000000341860723c */ /* 0x050ff00000041844 */
[C---:B------:R-:W-:Y:S01]  /*e650*/  HMMA.16816.F32.BF16 R88, R24.reuse, R48, R32 ;  /* 0x000000301858723c */ /* 0x040fe20000041820 */
[----:B------:R-:W-:Y:S07]  /*e660*/  LDSM.16.M88.4 R32, [R196] ;  /* 0x00000000c420783b */ /* 0x000fee0000000200 */
[C---:B------:R-:W-:Y:S08]  /*e670*/  HMMA.16816.F32.BF16 R92, R24.reuse, R54, R64 ;  /* 0x00000036185c723c */ /* 0x040ff00000041840 */
[C---:B------:R-:W-:Y:S01]  /*e680*/  HMMA.16816.F32.BF16 R84, R24.reuse, R50, R28 ;  /* 0x000000321854723c */ /* 0x040fe2000004181c */
[----:B------:R-:W-:Y:S07]  /*e690*/  LDSM.16.M88.4 R28, [R195] ;  /* 0x00000000c31c783b */ /* 0x000fee0000000200 */
[C---:B------:R-:W-:Y:S01]  /*e6a0*/  HMMA.16816.F32.BF16 R80, R24.reuse, R56, R4 ;  /* 0x000000381850723c */ /* 0x040fe20000041804 */
[----:B------:R-:W4:Y:S07]  /*e6b0*/  LDSM.16.M88.4 R4, [R192+0x5000] ;  /* 0x00500000c004783b */ /* 0x000f2e0000000200 */
[----:B------:R-:W-:Y:S01]  /*e6c0*/  HMMA.16816.F32.BF16 R76, R24, R58, R8 ;  /* 0x0000003a184c723c */ /* 0x000fe20000041808 */
[----:B------:R-:W2:Y:S01]  /*e6d0*/  LDSM.16.M88.4 R8, [R192+0x4000] ;  /* 0x00400000c008783b */ /* 0x000ea20000000200 */
[----:B------:R-:W-:-:S06]  /*e6e0*/  DEPBAR.LE SB0, 0x0 ;  /* 0x000080000000791a */ /* 0x000fcc0000000000 */
[C---:B-1----:R-:W-:Y:S08]  /*e6f0*/  HMMA.16816.F32.BF16 R72, R12.reuse, R44, R60 ;  /* 0x0000002c0c48723c */ /* 0x042ff0000004183c */
[C---:B------:R-:W-:Y:S08]  /*e700*/  HMMA.16816.F32.BF16 R68, R12.reuse, R46, R124 ;  /* 0x0000002e0c44723c */ /* 0x040ff0000004187c */
[C---:B------:R-:W-:Y:S08]  /*e710*/  HMMA.16816.F32.BF16 R64, R12.reuse, R40, R112 ;  /* 0x000000280c40723c */ /* 0x040ff00000041870 */
[C---:B------:R-:W-:Y:S08]  /*e720*/  HMMA.16816.F32.BF16 R60, R12.reuse, R42, R108 ;  /* 0x0000002a0c3c723c */ /* 0x040ff0000004186c */
[C---:B------:R-:W-:Y:S08]  /*e730*/  HMMA.16816.F32.BF16 R56, R12.reuse, R36, R104 ;  /* 0x000000240c38723c */ /* 0x040ff00000041868 */
[----:B------:R-:W-:Y:S08]  /*e740*/  HMMA.16816.F32.BF16 R52, R12, R38, R100 ;  /* 0x000000260c34723c */ /* 0x000ff00000041864 */
[C---:B---3--:R-:W-:Y:S08]  /*e750*/  HMMA.16816.F32.BF16 R48, R16.reuse, R44, R96 ;  /* 0x0000002c1030723c */ /* 0x048ff00000041860 */
[C---:B------:R-:W-:Y:S08]  /*e760*/  HMMA.16816.F32.BF16 R24, R16.reuse, R40, R88 ;  /* 0x000000281018723c */ /* 0x040ff00000041858 */
[C---:B------:R-:W-:Y:S08]  /*e770*/  HMMA.16816.F32.BF16 R44, R16.reuse, R46, R92 ;  /* 0x0000002e102c723c */ /* 0x040ff0000004185c */
[C---:B------:R-:W-:Y:S08]  /*e780*/  HMMA.16816.F32.BF16 R40, R16.reuse, R42, R84 ;  /* 0x0000002a1028723c */ /* 0x040ff00000041854 */
[C---:B------:R-:W-:Y:S08]  /*e790*/  HMMA.16816.F32.BF16 R12, R16.reuse, R36, R80 ;  /* 0x00000024100c723c */ /* 0x040ff00000041850 */
[----:B------:R-:W-:Y:S08]  /*e7a0*/  HMMA.16816.F32.BF16 R16, R16, R38, R76 ;  /* 0x000000261010723c */ /* 0x000ff0000004184c */
[C---:B----4-:R-:W-:Y:S08]  /*e7b0*/  HMMA.16816.F32.BF16 R76, R4.reuse, R20, R56 ;  /* 0x00000014044c723c */ /* 0x050ff00000041838 */
[----:B------:R-:W-:Y:S08]  /*e7c0*/  HMMA.16816.F32.BF16 R108, R4, R22, R52 ;  /* 0x00000016046c723c */ /* 0x000ff00000041834 */
[C---:B--2---:R-:W-:Y:S08]  /*e7d0*/  HMMA.16816.F32.BF16 R52, R8.reuse, R28, R24 ;  /* 0x0000001c0834723c */ /* 0x044ff00000041818 */
        /* <DEDUP_REMOVED lines=8> */
[----:B------:R-:W-:Y:S01]  /*e860*/  HMMA.16816.F32.BF16 R24, R8, R22, R16 ;  /* 0x000000160818723c */ /* 0x000fe20000041810 */
[----:B------:R-:W-:Y:S06]  /*e870*/  BAR.SYNC.DEFER_BLOCKING 0x0 ;  /* 0x0000000000007b1d */ /* 0x000fec0000010000 */
[----:B------:R-:W-:Y:S01]  /*e880*/  @!UPT UIADD3 URZ, URZ, URZ, URZ ;  /* 0x0000003f3f3ff290 */ /* 0x000fe2000fffe03f */
[----:B------:R-:W-:Y:S11]  /*e890*/  @!P0 BRA `(.L_x_261) ;  /* 0x0000022000008947 */ /* 0x000ff60003800000 */
[----:B------:R-:W-:Y:S02]  /*e8a0*/  IADD3 R3, -R238, 0x30, RZ ;  /* 0x00000030ee037810 */ /* 0x000fe40007ffe1ff */
[----:B------:R-:W-:-:S02]  /*e8b0*/  IADD3 R0, R225, -0x2, RZ ;  /* 0xfffffffee1007810 */ /* 0x000fc40007ffe0ff */
[C---:B------:R-:W-:Y:S02]  /*e8c0*/  ISETP.GE.AND P0, PT, R3.reuse, 0x21, PT ;  /* 0x000000210300780c */ /* 0x040fe40003f06270 */
[----:B------:R-:W-:Y:S01]  /*e8d0*/  SHF.R.S32.HI R2, RZ, 0x1f, R0 ;  /* 0x0000001fff027819 */ /* 0x000fe20000011400 */
[----:B------:R-:W-:Y:S01]  /*e8e0*/  IMAD.WIDE.U32 R6, R0, c[0x0][0x1e0], RZ ;  /* 0x0000780000067a25 */ /* 0x000fe200078e00ff */
[----:B------:R-:W-:Y:S02]  /*e8f0*/  ISETP.GE.AND P1, PT, R3, 0x1, PT ;  /* 0x000000010300780c */ /* 0x000fe40003f26270 */
[----:B------:R-:W-:Y:S01]  /*e900*/  ISETP.NE.AND P4, PT, R120, RZ, PT ;  /* 0x000000ff7800720c */ /* 0x000fe20003f85270 */
        /* <DEDUP_REMOVED lines=27> */
.L_x_261:
[----:B------:R-:W-:Y:S05]  /*eac0*/  BSYNC B0 ;  /* 0x0000000000007941 */ /* 0x000fea0003800000 */
.L_x_260:
[----:B------:R-:W-:Y:S01]  /*ead0*/  IMAD.IADD R0, R119, 0x1, -R252 ;  /* 0x0000000177007824 */ /* 0x000fe200078e0afc */
[----:B------:R-:W0:Y:S04]  /*eae0*/  LDGDEPBAR ;  /* 0x00000000000079af */ /* 0x000e280000000000 */
[----:B------:R-:W-:-:S02]  /*eaf0*/  ISETP.GT.AND P1, PT, R0, RZ, PT ;  /* 0x000000ff0000720c */ /* 0x000fc40003f24270 */
[C---:B------:R-:W-:Y:S02]  /*eb00*/  ISETP.GT.AND P0, PT, R0.reuse, 0x1, PT ;  /* 0x000000010000780c */ /* 0x040fe40003f04270 */
[----:B------:R-:W-:Y:S02]  /*eb10*/  ISETP.GT.AND P2, PT, R0, 0x8, PT ;  /* 0x000000080000780c */ /* 0x000fe40003f44270 */
[----:B-1----:R-:W-:Y:S02]  /*eb20*/  FSEL R5, R48, -INF , P1 ;  /* 0xff80000030057808 */ /* 0x002fe40000800000 */
[----:B------:R-:W-:Y:S02]  /*eb30*/  FSEL R6, R49, -INF , P0 ;  /* 0xff80000031067808 */ /* 0x000fe40000000000 */
[----:B------:R-:W-:Y:S02]  /*eb40*/  FSEL R37, R75, -INF , P0 ;  /* 0xff8000004b257808 */ /* 0x000fe40000000000 */
[----:B------:R-:W-:-:S02]  /*eb50*/  FSEL R28, R73, -INF , P0 ;  /* 0xff800000491c7808 */ /* 0x000fc40000000000 */
[----:B------:R-:W-:Y:S02]  /*eb60*/  FSEL R21, R51, -INF , P0 ;  /* 0xff80000033157808 */ /* 0x000fe40000000000 */
[----:B------:R-:W-:Y:S02]  /*eb70*/  ISETP.GT.AND P0, PT, R0, 0x9, PT ;  /* 0x000000090000780c */ /* 0x000fe40003f04270 */
[----:B------:R-:W-:Y:S02]  /*eb80*/  FSEL R7, R44, -INF , P2 ;  /* 0xff8000002c077808 */ /* 0x000fe40001000000 */
[----:B------:R-:W-:Y:S02]  /*eb90*/  FMNMX.FTZ R2, R5, R6, !PT ;  /* 0x0000000605027209 */ /* 0x000fe40007810000 */
[----:B------:R-:W-:Y:S02]  /*eba0*/  ISETP.GT.AND P4, PT, R0, 0x10, PT ;  /* 0x000000100000780c */ /* 0x000fe40003f84270 */
[----:B------:R-:W-:-:S02]  /*ebb0*/  FSEL R8, R45, -INF , P0 ;  /* 0xff8000002d087808 */ /* 0x000fc40000000000 */
[----:B------:R-:W-:Y:S02]  /*ebc0*/  FMNMX.FTZ R2, R7, R2, !PT ;  /* 0x0000000207027209 */ /* 0x000fe40007810000 */
        /* <DEDUP_REMOVED lines=12> */
[----:B------:R-:W-:Y:S02]  /*ec90*/  FSEL R36, R70, -INF , P2 ;  /* 0xff80000046247808 */ /* 0x000fe40001000000 */
[----:B------:R-:W-:Y:S02]  /*eca0*/  FSEL R29, R68, -INF , P2 ;  /* 0xff800000441d7808 */ /* 0x000fe40001000000 */
[----:B------:R-:W-:Y:S02]  /*ecb0*/  FSEL R19, R46, -INF , P2 ;  /* 0xff8000002e137808 */ /* 0x000fe40001000000 */
[----:B------:R-:W-:Y:S02]  /*ecc0*/  ISETP.GT.AND P2, PT, R0, 0x21, PT ;  /* 0x000000210000780c */ /* 0x000fe40003f44270 */
[----:B------:R-:W-:-:S02]  /*ecd0*/  FSEL R135, R40, -INF , P3 ;  /* 0xff80000028877808 */ /* 0x000fc40001800000 */
[----:B------:R-:W-:Y:S02]  /*ece0*/  FMNMX.FTZ R2, R13, R2, !PT ;  /* 0x000000020d027209 */ /* 0x000fe40007810000 */
[----:B------:R-:W-:Y:S02]  /*ecf0*/  FSEL R35, R74, -INF , P1 ;  /* 0xff8000004a237808 */ /* 0x000fe40000800000 */
[----:B------:R-:W-:Y:S02]  /*ed00*/  FSEL R23, R72, -INF , P1 ;  /* 0xff80000048177808 */ /* 0x000fe40000800000 */
[----:B------:R-:W-:Y:S02]  /*ed10*/  FSEL R17, R50, -INF , P1 ;  /* 0xff80000032117808 */ /* 0x000fe40000800000 */
[----:B------:R-:W-:Y:S01]  /*ed20*/  ISETP.GT.AND P1, PT, R0, 0x28, PT ;  /* 0x000000280000780c */ /* 0x000fe20003f24270 */
[----:B------:R-:W-:Y:S01]  /*ed30*/  LDSM.16.MT88.4 R48, [R190+0x400] ;  /* 0x00040000be30783b */ /* 0x000fe20000004200 */
[----:B------:R-:W-:-:S02]  /*ed40*/  FSEL R134, R41, -INF , P2 ;  /* 0xff80000029867808 */ /* 0x000fc40001000000 */
[----:B------:R-:W-:Y:S02]  /*ed50*/  FMNMX.FTZ R2, R135, R2, !PT ;  /* 0x0000000287027209 */ /* 0x000fe40007810000 */
[----:B------:R-:W-:Y:S02]  /*ed60*/  FSEL R34, R71, -INF , P0 ;  /* 0xff80000047227808 */ /* 0x000fe40000000000 */
[----:B------:R-:W-:Y:S02]  /*ed70*/  FSEL R30, R69, -INF , P0 ;  /* 0xff800000451e7808 */ /* 0x000fe40000000000 */
[----:B------:R-:W-:Y:S01]  /*ed80*/  FSEL R18, R47, -INF , P0 ;  /* 0xff8000002f127808 */ /* 0x000fe20000000000 */
[----:B------:R-:W-:Y:S01]  /*ed90*/  LDSM.16.MT88.4 R68, [R189+0x1000] ;  /* 0x00100000bd44783b */ /* 0x000fe20000004200 */
[----:B------:R-:W-:Y:S02]  /*eda0*/  ISETP.GT.AND P0, PT, R0, 0x29, PT ;  /* 0x000000290000780c */ /* 0x000fe40003f04270 */
[----:B------:R-:W-:Y:S01]  /*edb0*/  FSEL R133, R24, -INF , P1 ;  /* 0xff80000018857808 */ /* 0x000fe20000800000 */
[----:B------:R-:W-:Y:S01]  /*edc0*/  LDSM.16.MT88.4 R44, [R189] ;  /* 0x00000000bd2c783b */ /* 0x000fe20000004200 */
[----:B------:R-:W-:-:S02]  /*edd0*/  FMNMX.FTZ R2, R134, R2, !PT ;  /* 0x0000000286027209 */ /* 0x000fc40007810000 */
[----:B------:R-:W-:Y:S02]  /*ede0*/  FSEL R132, R25, -INF , P0 ;  /* 0xff80000019847808 */ /* 0x000fe40000000000 */
[----:B------:R-:W-:Y:S02]  /*edf0*/  FMNMX.FTZ R2, R133, R2, !PT ;  /* 0x0000000285027209 */ /* 0x000fe40007810000 */
[----:B------:R-:W-:Y:S02]  /*ee00*/  FSEL R38, R66, -INF , P4 ;  /* 0xff80000042267808 */ /* 0x000fe40002000000 */
[----:B------:R-:W-:Y:S02]  /*ee10*/  FMNMX.FTZ R2, R132, R2, !PT ;  /* 0x0000000284027209 */ /* 0x000fe40007810000 */
[----:B------:R-:W-:Y:S02]  /*ee20*/  FSEL R31, R64, -INF , P4 ;  /* 0xff800000401f7808 */ /* 0x000fe40002000000 */
[----:B------:R-:W-:Y:S01]  /*ee30*/  FSEL R16, R54, -INF , P4 ;  /* 0xff80000036107808 */ /* 0x000fe20002000000 */
[----:B------:R-:W1:Y:S01]  /*ee40*/  SHFL.BFLY PT, R3, R2, 0x2, 0x1f ;  /* 0x0c401f0002037f89 */ /* 0x000e6200000e0000 */
[----:B------:R-:W-:-:S02]  /*ee50*/  FSEL R14, R58, -INF , P6 ;  /* 0xff8000003a0e7808 */ /* 0x000fc40003000000 */
[----:B------:R-:W-:Y:S02]  /*ee60*/  FSEL R15, R59, -INF , P5 ;  /* 0xff8000003b0f7808 */ /* 0x000fe40002800000 */
[----:B------:R-:W-:Y:S01]  /*ee70*/  FSEL R131, R42, -INF , P3 ;  /* 0xff8000002a837808 */ /* 0x000fe20001800000 */
[----:B------:R-:W-:Y:S01]  /*ee80*/  LDSM.16.MT88.4 R56, [R189+0x400] ;  /* 0x00040000bd38783b */ /* 0x000fe20000004200 */
[----:B------:R-:W-:Y:S02]  /*ee90*/  FSEL R130, R43, -INF , P2 ;  /* 0xff8000002b827808 */ /* 0x000fe40001000000 */
[----:B------:R-:W-:Y:S01]  /*eea0*/  FSEL R129, R26, -INF , P1 ;  /* 0xff8000001a817808 */ /* 0x000fe20000800000 */
[----:B------:R-:W-:Y:S01]  /*eeb0*/  LDSM.16.MT88.4 R40, [R190] ;  /* 0x00000000be28783b */ /* 0x000fe20000004200 */
[----:B------:R-:W-:Y:S02]  /*eec0*/  FSEL R128, R27, -INF , P0 ;  /* 0xff8000001b807808 */ /* 0x000fe40000000000 */
[----:B------:R-:W-:Y:S01]  /*eed0*/  FSEL R33, R60, -INF , P6 ;  /* 0xff8000003c217808 */ /* 0x000fe20003000000 */
[----:B------:R-:W-:Y:S01]  /*eee0*/  LDSM.16.MT88.4 R24, [R189+0xc00] ;  /* 0x000c0000bd18783b */ /* 0x000fe20000004200 */
[----:B------:R-:W-:-:S02]  /*eef0*/  FSEL R32, R61, -INF , P5 ;  /* 0xff8000003d207808 */ /* 0x000fc40002800000 */
[----:B------:R-:W-:Y:S02]  /*ef00*/  FSEL R125, R76, -INF , P3 ;  /* 0xff8000004c7d7808 */ /* 0x000fe40001800000 */
[----:B------:R-:W-:Y:S02]  /*ef10*/  FSEL R127, R77, -INF , P2 ;  /* 0xff8000004d7f7808 */ /* 0x000fe40001000000 */
[----:B------:R-:W-:Y:S02]  /*ef20*/  FSEL R126, R108, -INF , P1 ;  /* 0xff8000006c7e7808 */ /* 0x000fe40000800000 */
[----:B------:R-:W-:Y:S02]  /*ef30*/  FSEL R124, R109, -INF , P0 ;  /* 0xff8000006d7c7808 */ /* 0x000fe40000000000 */
[----:B-1----:R-:W-:Y:S02]  /*ef40*/  FMNMX.FTZ R2, R2, R3, !PT ;  /* 0x0000000302027209 */ /* 0x002fe40007810000 */
[----:B------:R-:W-:-:S02]  /*ef50*/  FSEL R109, R78, -INF , P3 ;  /* 0xff8000004e6d7808 */ /* 0x000fc40001800000 */
[----:B------:R-:W-:Y:S01]  /*ef60*/  FSEL R108, R79, -INF , P2 ;  /* 0xff8000004f6c7808 */ /* 0x000fe20001000000 */
[----:B------:R-:W1:Y:S01]  /*ef70*/  SHFL.BFLY PT, R3, R2, 0x1, 0x1f ;  /* 0x0c201f0002037f89 */ /* 0x000e6200000e0000 */
[----:B------:R-:W-:Y:S02]  /*ef80*/  FSEL R110, R110, -INF , P1 ;  /* 0xff8000006e6e7808 */ /* 0x000fe40000800000 */
[----:B------:R-:W-:Y:S02]  /*ef90*/  FSEL R111, R111, -INF , P0 ;  /* 0xff8000006f6f7808 */ /* 0x000fe40000000000 */
[----:B-1----:R-:W-:-:S04]  /*efa0*/  FMNMX.FTZ R120, R2, R3, !PT ;  /* 0x0000000302787209 */ /* 0x002fc80007810000 */
[C---:B------:R-:W-:Y:S01]  /*efb0*/  FSETP.NEU.FTZ.AND P4, PT, R120.reuse, -INF , PT ;  /* 0xff8000007800780b */ /* 0x040fe20003f9d000 */
[----:B------:R-:W-:-:S05]  /*efc0*/  FMUL.FTZ R2, R120, c[0x0][0x2d0] ;  /* 0x0000b40078027a20 */ /* 0x000fca0000410000 */
[----:B------:R-:W-:Y:S02]  /*efd0*/  FSEL R20, R2, RZ, P4 ;  /* 0x000000ff02147208 */ /* 0x000fe40002000000 */
[----:B------:R-:W-:Y:S02]  /*efe0*/  ISETP.GT.AND P4, PT, R0, 0x11, PT ;  /* 0x000000110000780c */ /* 0x000fe40003f84270 */
[----:B------:R-:W-:Y:S01]  /*eff0*/  FMNMX.FTZ R0, R17, R21, !PT ;  /* 0x0000001511007209 */ /* 0x000fe20007810000 */
[--C-:B------:R-:W-:Y:S01]  /*f000*/  FFMA.FTZ R3, R5, c[0x0][0x2d0], -R20.reuse ;  /* 0x0000b40005037a23 */ /* 0x100fe20000010814 */
[----:B------:R-:W-:Y:S01]  /*f010*/  FSEL R12, R55, -INF , P4 ;  /* 0xff800000370c7808 */ /* 0x000fe20002000000 */
[----:B------:R-:W-:Y:S01]  /*f020*/  FFMA.FTZ R5, R9, c[0x0][0x2d0], -R20 ;  /* 0x0000b40009057a23 */ /* 0x000fe20000010814 */
[----:B------:R-:W-:Y:S01]  /*f030*/  FMNMX.FTZ R0, R19, R0, !PT ;  /* 0x0000000013007209 */ /* 0x000fe20007810000 */
[----:B------:R1:W-:Y:S01]  /*f040*/  MUFU.EX2 R137, R3 ;  /* 0x0000000300897308 */ /* 0x0003e20000000800 */
[----:B------:R-:W-:Y:S01]  /*f050*/  FMNMX.FTZ R2, R23, R28, !PT ;  /* 0x0000001c17027209 */ /* 0x000fe20007810000 */
[----:B------:R-:W-:Y:S01]  /*f060*/  LDSM.16.MT88.4 R52, [R189+0x1800] ;  /* 0x00180000bd34783b */ /* 0x000fe20000004200 */
[----:B------:R-:W-:-:S02]  /*f070*/  FMNMX.FTZ R0, R18, R0, !PT ;  /* 0x0000000012007209 */ /* 0x000fc40007810000 */
[----:B------:R-:W-:Y:S02]  /*f080*/  FMNMX.FTZ R2, R29, R2, !PT ;  /* 0x000000021d027209 */ /* 0x000fe40007810000 */
[----:B------:R-:W-:Y:S01]  /*f090*/  FMNMX.FTZ R0, R16, R0, !PT ;  /* 0x0000000010007209 */ /* 0x000fe20007810000 */
[----:B------:R-:W-:Y:S01]  /*f0a0*/  MUFU.EX2 R214, R5 ;  /* 0x0000000500d67308 */ /* 0x000fe20000000800 */
[----:B------:R-:W-:Y:S02]  /*f0b0*/  FMNMX.FTZ R2, R30, R2, !PT ;  /* 0x000000021e027209 */ /* 0x000fe40007810000 */
[----:B------:R-:W-:Y:S02]  /*f0c0*/  FMNMX.FTZ R0, R12, R0, !PT ;  /* 0x000000000c007209 */ /* 0x000fe40007810000 */
[----:B------:R-:W-:Y:S02]  /*f0d0*/  FSEL R22, R65, -INF , P4 ;  /* 0xff80000041167808 */ /* 0x000fe40002000000 */
[----:B------:R-:W-:Y:S01]  /*f0e0*/  FMNMX.FTZ R0, R14, R0, !PT ;  /* 0x000000000e007209 */ /* 0x000fe20007810000 */
[----:B-1----:R-:W-:Y:S01]  /*f0f0*/  FFMA.FTZ R3, R6, c[0x0][0x2d0], -R20 ;  /* 0x0000b40006037a23 */ /* 0x002fe20000010814 */
[----:B------:R-:W-:-:S02]  /*f100*/  FMNMX.FTZ R2, R31, R2, !PT ;  /* 0x000000021f027209 */ /* 0x000fc40007810000 */
[----:B------:R-:W-:Y:S01]  /*f110*/  FMNMX.FTZ R0, R15, R0, !PT ;  /* 0x000000000f007209 */ /* 0x000fe20007810000 */
[----:B------:R1:W-:Y:S01]  /*f120*/  MUFU.EX2 R136, R3 ;  /* 0x0000000300887308 */ /* 0x0003e20000000800 */
[----:B------:R-:W-:Y:S02]  /*f130*/  FMNMX.FTZ R2, R22, R2, !PT ;  /* 0x0000000216027209 */ /* 0x000fe40007810000 */
[----:B------:R-:W-:Y:S02]  /*f140*/  FMNMX.FTZ R0, R131, R0, !PT ;  /* 0x0000000083007209 */ /* 0x000fe40007810000 */
[----:B------:R-:W-:Y:S02]  /*f150*/  FMNMX.FTZ R2, R33, R2, !PT ;  /* 0x0000000221027209 */ /* 0x000fe40007810000 */
[----:B------:R-:W-:Y:S02]  /*f160*/  FMNMX.FTZ R0, R130, R0, !PT ;  /* 0x0000000082007209 */ /* 0x000fe40007810000 */
[----:B------:R-:W-:-:S02]  /*f170*/  FMNMX.FTZ R2, R32, R2, !PT ;  /* 0x0000000220027209 */ /* 0x000fc40007810000 */
[----:B------:R-:W-:Y:S02]  /*f180*/  FMNMX.FTZ R0, R129, R0, !PT ;  /* 0x0000000081007209 */ /* 0x000fe40007810000 */
[----:B------:R-:W-:Y:S02]  /*f190*/  FMNMX.FTZ R2, R125, R2, !PT ;  /* 0x000000027d027209 */ /* 0x000fe40007810000 */
[----:B------:R-:W-:Y:S01]  /*f1a0*/  FMNMX.FTZ R0, R128, R0, !PT ;  /* 0x0000000080007209 */ /* 0x000fe20007810000 */
[----:B-1----:R-:W-:Y:S01]  /*f1b0*/  FFMA.FTZ R3, R7, c[0x0][0x2d0], -R20 ;  /* 0x0000b40007037a23 */ /* 0x002fe20000010814 */
[----:B------:R-:W-:Y:S02]  /*f1c0*/  FMNMX.FTZ R2, R127, R2, !PT ;  /* 0x000000027f027209 */ /* 0x000fe40007810000 */
[----:B------:R-:W-:Y:S01]  /*f1d0*/  FSEL R7, R67, -INF , P4 ;  /* 0xff80000043077808 */ /* 0x000fe20002000000 */
[----:B------:R-:W1:Y:S01]  /*f1e0*/  SHFL.BFLY PT, R4, R0, 0x2, 0x1f ;  /* 0x0c401f0000047f89 */ /* 0x000e6200000e0000 */
[----:B------:R2:W-:Y:S01]  /*f1f0*/  MUFU.EX2 R224, R3 ;  /* 0x0000000300e07308 */ /* 0x0005e20000000800 */
[----:B------:R-:W-:-:S02]  /*f200*/  FMNMX.FTZ R2, R126, R2, !PT ;  /* 0x000000027e027209 */ /* 0x000fc40007810000 */
[----:B------:R-:W-:Y:S01]  /*f210*/  FSEL R9, R62, -INF , P6 ;  /* 0xff8000003e097808 */ /* 0x000fe20003000000 */
[----:B------:R-:W-:Y:S01]  /*f220*/  LDSM.16.MT88.4 R64, [R190+0x1000] ;  /* 0x00100000be40783b */ /* 0x000fe20000004200 */
[----:B--2---:R-:W-:-:S04]  /*f230*/  FMNMX.FTZ R3, R35, R37, !PT ;  /* 0x0000002523037209 */ /* 0x004fc80007810000 */
[----:B------:R-:W-:Y:S02]  /*f240*/  FMNMX.FTZ R3, R36, R3, !PT ;  /* 0x0000000324037209 */ /* 0x000fe40007810000 */
[----:B-1----:R-:W-:Y:S01]  /*f250*/  FMNMX.FTZ R0, R0, R4, !PT ;  /* 0x0000000400007209 */ /* 0x002fe20007810000 */
[----:B------:R-:W-:Y:S01]  /*f260*/  FFMA.FTZ R4, R8, c[0x0][0x2d0], -R20 ;  /* 0x0000b40008047a23 */ /* 0x000fe20000010814 */
[----:B------:R-:W-:Y:S02]  /*f270*/  FMNMX.FTZ R3, R34, R3, !PT ;  /* 0x0000000322037209 */ /* 0x000fe40007810000 */
[----:B------:R-:W-:Y:S01]  /*f280*/  FSEL R8, R63, -INF , P5 ;  /* 0xff8000003f087808 */ /* 0x000fe20002800000 */
[----:B------:R-:W1:Y:S01]  /*f290*/  SHFL.BFLY PT, R6, R0, 0x1, 0x1f ;  /* 0x0c201f0000067f89 */ /* 0x000e6200000e0000 */
[----:B------:R-:W-:Y:S01]  /*f2a0*/  FMNMX.FTZ R3, R38, R3, !PT ;  /* 0x0000000326037209 */ /* 0x000fe20007810000 */
[----:B------:R2:W-:Y:S02]  /*f2b0*/  MUFU.EX2 R215, R4 ;  /* 0x0000000400d77308 */ /* 0x0005e40000000800 */
[----:B------:R-:W-:Y:S01]  /*f2c0*/  LDSM.16.MT88.4 R60, [R190+0x1800] ;  /* 0x00180000be3c783b */ /* 0x000fe20000004200 */
[----:B--2---:R-:W-:-:S02]  /*f2d0*/  FMNMX.FTZ R4, R124, R2, !PT ;  /* 0x000000027c047209 */ /* 0x004fc40007810000 */
[----:B------:R-:W-:Y:S01]  /*f2e0*/  FMNMX.FTZ R2, R7, R3, !PT ;  /* 0x0000000307027209 */ /* 0x000fe20007810000 */
[--C-:B------:R-:W-:Y:S02]  /*f2f0*/  FFMA.FTZ R3, R10, c[0x0][0x2d0], -R20.reuse ;  /* 0x0000b4000a037a23 */ /* 0x100fe40000010814 */
[----:B------:R-:W2:Y:S01]  /*f300*/  SHFL.BFLY PT, R5, R4, 0x2, 0x1f ;  /* 0x0c401f0004057f89 */ /* 0x000ea200000e0000 */
[----:B------:R-:W-:Y:S01]  /*f310*/  FMNMX.FTZ R2, R9, R2, !PT ;  /* 0x0000000209027209 */ /* 0x000fe20007810000 */
[----:B------:R3:W-:Y:S01]  /*f320*/  MUFU.EX2 R213, R3 ;  /* 0x0000000300d57308 */ /* 0x0007e20000000800 */
[----:B-1----:R-:W-:Y:S01]  /*f330*/  FMNMX.FTZ R119, R0, R6, !PT ;  /* 0x0000000600777209 */ /* 0x002fe20007810000 */
[----:B------:R-:W-:Y:S01]  /*f340*/  FFMA.FTZ R0, R11, c[0x0][0x2d0], -R20 ;  /* 0x0000b4000b007a23 */ /* 0x000fe20000010814 */
[----:B------:R-:W-:Y:S02]  /*f350*/  FMNMX.FTZ R2, R8, R2, !PT ;  /* 0x0000000208027209 */ /* 0x000fe40007810000 */
[----:B------:R-:W-:-:S02]  /*f360*/  FSETP.NEU.FTZ.AND P0, PT, R119, -INF , PT ;  /* 0xff8000007700780b */ /* 0x000fc40003f1d000 */
[----:B------:R-:W-:Y:S01]  /*f370*/  FMNMX.FTZ R2, R109, R2, !PT ;  /* 0x000000026d027209 */ /* 0x000fe20007810000 */
[----:B------:R1:W-:Y:S01]  /*f380*/  MUFU.EX2 R212, R0 ;  /* 0x0000000000d47308 */ /* 0x0003e20000000800 */
[----:B---3--:R-:W-:-:S05]  /*f390*/  FMUL.FTZ R3, R119, c[0x0][0x2d0] ;  /* 0x0000b40077037a20 */ /* 0x008fca0000410000 */
[----:B------:R-:W-:Y:S02]  /*f3a0*/  FSEL R3, R3, RZ, P0 ;  /* 0x000000ff03037208 */ /* 0x000fe40000000000 */
[----:B-1----:R-:W-:Y:S01]  /*f3b0*/  FMNMX.FTZ R0, R108, R2, !PT ;  /* 0x000000026c007209 */ /* 0x002fe20007810000 */
[----:B------:R-:W-:-:S03]  /*f3c0*/  FFMA.FTZ R2, R13, c[0x0][0x2d0], -R20 ;  /* 0x0000b4000d027a23 */ /* 0x000fc60000010814 */
[----:B------:R-:W-:Y:S01]  /*f3d0*/  FMNMX.FTZ R0, R110, R0, !PT ;  /* 0x000000006e007209 */ /* 0x000fe20007810000 */
[----:B------:R1:W3:Y:S03]  /*f3e0*/  MUFU.EX2 R203, R2 ;  /* 0x0000000200cb7308 */ /* 0x0002e60000000800 */
[----:B-1----:R-:W-:Y:S02]  /*f3f0*/  FMNMX.FTZ R2, R111, R0, !PT ;  /* 0x000000006f027209 */ /* 0x002fe40007810000 */
[----:B--2---:R-:W-:Y:S01]  /*f400*/  FMNMX.FTZ R0, R4, R5, !PT ;  /* 0x0000000504007209 */ /* 0x004fe20007810000 */
[--C-:B------:R-:W-:Y:S01]  /*f410*/  FFMA.FTZ R4, R17, c[0x0][0x2d0], -R3.reuse ;  /* 0x0000b40011047a23 */ /* 0x100fe20000010803 */
[----:B---3--:R-:W-:Y:S01]  /*f420*/  F2FP.BF16.PACK_AB R10, R203, R212 ;  /* 0x000000d4cb0a723e */ /* 0x008fe200000010ff */
[----:B------:R-:W-:Y:S02]  /*f430*/  SHFL.BFLY PT, R5, R2, 0x2, 0x1f ;  /* 0x0c401f0002057f89 */ /* 0x000fe400000e0000 */
[----:B------:R1:W-:Y:S02]  /*f440*/  MUFU.EX2 R114, R4 ;  /* 0x0000000400727308 */ /* 0x0003e40000000800 */
[----:B------:R-:W2:Y:S01]  /*f450*/  SHFL.BFLY PT, R6, R0, 0x1, 0x1f ;  /* 0x0c201f0000067f89 */ /* 0x000ea200000e0000 */
[----:B-1----:R-:W-:-:S05]  /*f460*/  FFMA.FTZ R4, R21, c[0x0][0x2d0], -R3 ;  /* 0x0000b40015047a23 */ /* 0x002fca0000010803 */
[----:B------:R1:W3:Y:S01]  /*f470*/  MUFU.EX2 R113, R4 ;  /* 0x0000000400717308 */ /* 0x0002e20000000800 */
[----:B--2---:R-:W-:Y:S01]  /*f480*/  FMNMX.FTZ R118, R0, R6, !PT ;  /* 0x0000000600767209 */ /* 0x004fe20007810000 */
[----:B------:R-:W-:-:S03]  /*f490*/  FFMA.FTZ R0, R14, c[0x0][0x2d0], -R3 ;  /* 0x0000b4000e007a23 */ /* 0x000fc60000010803 */
[----:B------:R-:W-:-:S03]  /*f4a0*/  FSETP.NEU.FTZ.AND P0, PT, R118, -INF , PT ;  /* 0xff8000007600780b */ /* 0x000fc60003f1d000 */
[----:B------:R2:W-:Y:S01]  /*f4b0*/  MUFU.EX2 R181, R0 ;  /* 0x0000000000b57308 */ /* 0x0005e20000000800 */
[----:B-1----:R-:W-:Y:S01]  /*f4c0*/  FFMA.FTZ R4, R19, c[0x0][0x2d0], -R3 ;  /* 0x0000b40013047a23 */ /* 0x002fe20000010803 */
[----:B---3--:R-:W-:-:S06]  /*f4d0*/  F2FP.BF16.PACK_AB R17, R113, R114 ;  /* 0x000000727111723e */ /* 0x008fcc00000010ff */
[----:B------:R1:W-:Y:S01]  /*f4e0*/  MUFU.EX2 R178, R4 ;  /* 0x0000000400b27308 */ /* 0x0003e20000000800 */
[----:B--2---:R-:W-:-:S07]  /*f4f0*/  FFMA.FTZ R0, R15, c[0x0][0x2d0], -R3 ;  /* 0x0000b4000f007a23 */ /* 0x004fce0000010803 */
[----:B------:R-:W2:Y:S01]  /*f500*/  MUFU.EX2 R183, R0 ;  /* 0x0000000000b77308 */ /* 0x000ea20000000800 */
[----:B-1----:R-:W-:Y:S01]  /*f510*/  FFMA.FTZ R4, R18, c[0x0][0x2d0], -R3 ;  /* 0x0000b40012047a23 */ /* 0x002fe20000010803 */
[----:B------:R-:W-:-:S06]  /*f520*/  F2FP.BF16.PACK_AB R18, R215, R224 ;  /* 0x000000e0d712723e */ /* 0x000fcc00000010ff */
[----:B------:R1:W3:Y:S01]  /*f530*/  MUFU.EX2 R179, R4 ;  /* 0x0000000400b37308 */ /* 0x0002e20000000800 */
[----:B--2---:R-:W-:Y:S01]  /*f540*/  F2FP.BF16.PACK_AB R11, R183, R181 ;  /* 0x000000b5b70b723e */ /* 0x004fe200000010ff */
[----:B-1----:R-:W-:Y:S01]  /*f550*/  FFMA.FTZ R4, R16, c[0x0][0x2d0], -R3 ;  /* 0x0000b40010047a23 */ /* 0x002fe20000010803 */
[----:B------:R-:W-:Y:S02]  /*f560*/  F2FP.BF16.PACK_AB R16, R136, R137 ;  /* 0x000000898810723e */ /* 0x000fe400000010ff */
[----:B---3--:R-:W-:-:S03]  /*f570*/  F2FP.BF16.PACK_AB R19, R179, R178 ;  /* 0x000000b2b313723e */ /* 0x008fc600000010ff */
[----:B------:R1:W-:Y:S04]  /*f580*/  MUFU.EX2 R182, R4 ;  /* 0x0000000400b67308 */ /* 0x0003e80000000800 */
[C---:B------:R-:W-:Y:S08]  /*f590*/  HMMA.16816.F32.BF16 R92, R16.reuse, R40, RZ ;  /* 0x00000028105c723c */ /* 0x040ff000000418ff */
[----:B------:R-:W-:Y:S01]  /*f5a0*/  HMMA.16816.F32.BF16 R100, R16, R44, RZ ;  /* 0x0000002c1064723c */ /* 0x000fe200000418ff */
[----:B-1----:R-:W-:Y:S01]  /*f5b0*/  FMNMX.FTZ R4, R2, R5, !PT ;  /* 0x0000000502047209 */ /* 0x002fe20007810000 */
[----:B------:R-:W-:-:S04]  /*f5c0*/  FFMA.FTZ R2, R12, c[0x0][0x2d0], -R3 ;  /* 0x0000b4000c027a23 */ /* 0x000fc80000010803 */
[----:B------:R-:W1:Y:S01]  /*f5d0*/  SHFL.BFLY PT, R5, R4, 0x1, 0x1f ;  /* 0x0c201f0004057f89 */ /* 0x000e6200000e0000 */
[----:B------:R2:W-:Y:S01]  /*f5e0*/  MUFU.EX2 R180, R2 ;  /* 0x0000000200b47308 */ /* 0x0005e20000000800 */
[----:B------:R-:W-:Y:S01]  /*f5f0*/  HMMA.16816.F32.BF16 R84, R16, R24, RZ ;  /* 0x000000181054723c */ /* 0x000fe200000418ff */
[----:B--2---:R-:W-:-:S05]  /*f600*/  FMUL.FTZ R2, R118, c[0x0][0x2d0] ;  /* 0x0000b40076027a20 */ /* 0x004fca0000410000 */
[----:B------:R-:W-:Y:S02]  /*f610*/  FSEL R2, R2, RZ, P0 ;  /* 0x000000ff02027208 */ /* 0x000fe40000000000 */
[----:B-1----:R-:W-:-:S03]  /*f620*/  FMNMX.FTZ R115, R4, R5, !PT ;  /* 0x0000000504737209 */ /* 0x002fc60007810000 */
[--C-:B------:R-:W-:Y:S01]  /*f630*/  FFMA.FTZ R0, R23, c[0x0][0x2d0], -R2.reuse ;  /* 0x0000b40017007a23 */ /* 0x100fe20000010802 */
[----:B------:R-:W-:Y:S01]  /*f640*/  FSETP.NEU.FTZ.AND P0, PT, R115, -INF , PT ;  /* 0xff8000007300780b */ /* 0x000fe20003f1d000 */
[--C-:B------:R-:W-:Y:S02]  /*f650*/  FFMA.FTZ R4, R30, c[0x0][0x2d0], -R2.reuse ;  /* 0x0000b4001e047a23 */ /* 0x100fe40000010802 */
[----:B------:R1:W-:Y:S08]  /*f660*/  MUFU.EX2 R112, R0 ;  /* 0x0000000000707308 */ /* 0x0003f00000000800 */
[----:B------:R-:W-:Y:S01]  /*f670*/  MUFU.EX2 R176, R4 ;  /* 0x0000000400b07308 */ /* 0x000fe20000000800 */
[----:B-1----:R-:W-:-:S07]  /*f680*/  FFMA.FTZ R0, R28, c[0x0][0x2d0], -R2 ;  /* 0x0000b4001c007a23 */ /* 0x002fce0000010802 */
[----:B------:R1:W2:Y:S02]  /*f690*/  MUFU.EX2 R23, R0 ;  /* 0x0000000000177308 */ /* 0x0002a40000000800 */
[----:B-1----:R-:W-:Y:S01]  /*f6a0*/  FFMA.FTZ R0, R29, c[0x0][0x2d0], -R2 ;  /* 0x0000b4001d007a23 */ /* 0x002fe20000010802 */
[----:B--2---:R-:W-:Y:S01]  /*f6b0*/  F2FP.BF16.PACK_AB R12, R23, R112 ;  /* 0x00000070170c723e */ /* 0x004fe200000010ff */
[----:B------:R-:W-:-:S04]  /*f6c0*/  FADD.FTZ R23, R112, R23 ;  /* 0x0000001770177221 */ /* 0x000fc80000010000 */
[----:B------:R1:W2:Y:S02]  /*f6d0*/  MUFU.EX2 R173, R0 ;  /* 0x0000000000ad7308 */ /* 0x0002a40000000800 */
[----:B-1----:R-:W-:Y:S01]  /*f6e0*/  FMUL.FTZ R0, R115, c[0x0][0x2d0] ;  /* 0x0000b40073007a20 */ /* 0x002fe20000410000 */
[----:B--2---:R-:W-:-:S04]  /*f6f0*/  F2FP.BF16.PACK_AB R14, R176, R173 ;  /* 0x000000adb00e723e */ /* 0x004fc800000010ff */
[----:B------:R-:W-:-:S05]  /*f700*/  FSEL R0, R0, RZ, P0 ;  /* 0x000000ff00007208 */ /* 0x000fca0000000000 */
[----:B------:R-:W-:-:S04]  /*f710*/  FFMA.FTZ R4, R35, c[0x0][0x2d0], -R0 ;  /* 0x0000b40023047a23 */ /* 0x000fc80000010800 */
        /* <DEDUP_REMOVED lines=10> */
[----:B------:R-:W1:Y:S04]  /*f7c0*/  LDSM.16.MT88.4 R28, [R190+0xc00] ;  /* 0x000c0000be1c783b */ /* 0x000e680000004200 */
[----:B------:R2:W-:Y:S02]  /*f7d0*/  MUFU.EX2 R172, R4 ;  /* 0x0000000400ac7308 */ /* 0x0005e40000000800 */
[C---:B------:R-:W-:Y:S08]  /*f7e0*/  HMMA.16816.F32.BF16 R88, R12.reuse, R40, RZ ;  /* 0x000000280c58723c */ /* 0x040ff000000418ff */
[----:B------:R-:W-:Y:S01]  /*f7f0*/  HMMA.16816.F32.BF16 R96, R12, R44, RZ ;  /* 0x0000002c0c60723c */ /* 0x000fe200000418ff */
[----:B--2---:R-:W-:-:S04]  /*f800*/  FFMA.FTZ R4, R22, c[0x0][0x2d0], -R2 ;  /* 0x0000b40016047a23 */ /* 0x004fc80000010802 */
[----:B------:R2:W-:Y:S03]  /*f810*/  MUFU.EX2 R175, R4 ;  /* 0x0000000400af7308 */ /* 0x0005e60000000800 */
[----:B------:R-:W-:Y:S01]  /*f820*/  HMMA.16816.F32.BF16 R80, R12, R24, RZ ;  /* 0x000000180c50723c */ /* 0x000fe200000418ff */
[----:B--2---:R-:W-:-:S07]  /*f830*/  FFMA.FTZ R4, R33, c[0x0][0x2d0], -R2 ;  /* 0x0000b40021047a23 */ /* 0x004fce0000010802 */
[-C--:B-1----:R-:W-:Y:S01]  /*f840*/  HMMA.16816.F32.BF16 R76, R16, R28.reuse, RZ ;  /* 0x0000001c104c723c */ /* 0x082fe200000418ff */
[----:B------:R1:W-:Y:S07]  /*f850*/  MUFU.EX2 R174, R4 ;  /* 0x0000000400ae7308 */ /* 0x0003ee0000000800 */
[----:B------:R-:W-:Y:S01]  /*f860*/  HMMA.16816.F32.BF16 R72, R12, R28, RZ ;  /* 0x0000001c0c48723c */ /* 0x000fe200000418ff */
[----:B-1----:R-:W-:Y:S02]  /*f870*/  FFMA.FTZ R4, R32, c[0x0][0x2d0], -R2 ;  /* 0x0000b40020047a23 */ /* 0x002fe40000010802 */
[----:B------:R-:W-:Y:S02]  /*f880*/  LDSM.16.MT88.4 R32, [R190+0x1c00] ;  /* 0x001c0000be20783b */ /* 0x000fe40000004200 */
[----:B------:R1:W2:Y:S02]  /*f890*/  MUFU.EX2 R177, R4 ;  /* 0x0000000400b17308 */ /* 0x0002a40000000800 */
[--C-:B-1----:R-:W-:Y:S01]  /*f8a0*/  FFMA.FTZ R4, R38, c[0x0][0x2d0], -R0.reuse ;  /* 0x0000b40026047a23 */ /* 0x102fe20000010800 */
[----:B--2---:R-:W-:Y:S01]  /*f8b0*/  F2FP.BF16.PACK_AB R6, R177, R174 ;  /* 0x000000aeb106723e */ /* 0x004fe200000010ff */
[----:B------:R-:W1:Y:S04]  /*f8c0*/  LDSM.16.MT88.4 R36, [R189+0x1c00] ;  /* 0x001c0000bd24783b */ /* 0x000e680000004200 */
[----:B------:R2:W-:Y:S02]  /*f8d0*/  MUFU.EX2 R164, R4 ;  /* 0x0000000400a47308 */ /* 0x0005e40000000800 */
[----:B--2---:R-:W-:-:S06]  /*f8e0*/  FFMA.FTZ R4, R7, c[0x0][0x2d0], -R0 ;  /* 0x0000b40007047a23 */ /* 0x004fcc0000010800 */
[----:B------:R2:W3:Y:S02]  /*f8f0*/  MUFU.EX2 R166, R4 ;  /* 0x0000000400a67308 */ /* 0x0004e40000000800 */
[----:B--2---:R-:W-:Y:S01]  /*f900*/  FFMA.FTZ R4, R9, c[0x0][0x2d0], -R0 ;  /* 0x0000b40009047a23 */ /* 0x004fe20000010800 */
[----:B------:R-:W-:Y:S02]  /*f910*/  F2FP.BF16.PACK_AB R9, R180, R182 ;  /* 0x000000b6b409723e */ /* 0x000fe400000010ff */
[----:B---3--:R-:W-:-:S03]  /*f920*/  F2FP.BF16.PACK_AB R5, R166, R164 ;  /* 0x000000a4a605723e */ /* 0x008fc600000010ff */
[----:B------:R2:W-:Y:S02]  /*f930*/  MUFU.EX2 R165, R4 ;  /* 0x0000000400a57308 */ /* 0x0005e40000000800 */
[----:B--2---:R-:W-:Y:S01]  /*f940*/  FFMA.FTZ R4, R8, c[0x0][0x2d0], -R0 ;  /* 0x0000b40008047a23 */ /* 0x004fe20000010800 */
[----:B------:R-:W-:-:S05]  /*f950*/  F2FP.BF16.PACK_AB R8, R213, R214 ;  /* 0x000000d6d508723e */ /* 0x000fca00000010ff */
[----:B------:R2:W3:Y:S02]  /*f960*/  MUFU.EX2 R168, R4 ;  /* 0x0000000400a87308 */ /* 0x0004e40000000800 */
[C---:B------:R-:W-:Y:S08]  /*f970*/  HMMA.16816.F32.BF16 R152, R8.reuse, R48, R92 ;  /* 0x000000300898723c */ /* 0x040ff0000004185c */
[----:B------:R-:W-:Y:S01]  /*f980*/  HMMA.16816.F32.BF16 R104, R8, R64, R76 ;  /* 0x000000400868723c */ /* 0x000fe2000004184c */
[----:B--2---:R-:W-:-:S02]  /*f990*/  F2FP.BF16.PACK_AB R4, R175, R172 ;  /* 0x000000acaf04723e */ /* 0x004fc400000010ff */
[----:B---3--:R-:W-:-:S05]  /*f9a0*/  F2FP.BF16.PACK_AB R7, R168, R165 ;  /* 0x000000a5a807723e */ /* 0x008fca00000010ff */
[----:B------:R-:W-:Y:S08]  /*f9b0*/  HMMA.16816.F32.BF16 R140, R8, R56, R100 ;  /* 0x00000038088c723c */ /* 0x000ff00000041864 */
[----:B------:R-:W-:Y:S08]  /*f9c0*/  HMMA.16816.F32.BF16 R72, R4, R64, R72 ;  /* 0x000000400448723c */ /* 0x000ff00000041848 */
[----:B------:R-:W-:Y:S01]  /*f9d0*/  HMMA.16816.F32.BF16 R220, R8, R68, R84 ;  /* 0x0000004408dc723c */ /* 0x000fe20000041854 */
[----:B------:R-:W-:-:S02]  /*f9e0*/  IMAD.MOV.U32 R29, RZ, RZ, R106 ;  /* 0x000000ffff1d7224 */ /* 0x000fc400078e006a */
[----:B------:R-:W-:-:S05]  /*f9f0*/  IMAD.MOV.U32 R28, RZ, RZ, R107 ;  /* 0x000000ffff1c7224 */ /* 0x000fca00078e006b */
[C---:B------:R-:W-:Y:S08]  /*fa00*/  HMMA.16816.F32.BF16 R92, R12.reuse, R30, RZ ;  /* 0x0000001e0c5c723c */ /* 0x040ff000000418ff */
[----:B------:R-:W-:Y:S01]  /*fa10*/  HMMA.16816.F32.BF16 R100, R12, R42, RZ ;  /* 0x0000002a0c64723c */ /* 0x000fe200000418ff */
[----:B------:R-:W-:Y:S02]  /*fa20*/  IMAD.MOV.U32 R25, RZ, RZ, R72 ;  /* 0x000000ffff197224 */ /* 0x000fe400078e0048 */
[----:B------:R-:W-:-:S02]  /*fa30*/  IMAD.MOV.U32 R24, RZ, RZ, R73 ;  /* 0x000000ffff187224 */ /* 0x000fc400078e0049 */
[----:B------:R-:W-:Y:S02]  /*fa40*/  IMAD.MOV.U32 R22, RZ, RZ, R74 ;  /* 0x000000ffff167224 */ /* 0x000fe400078e004a */
[----:B------:R-:W-:Y:S01]  /*fa50*/  IMAD.MOV.U32 R21, RZ, RZ, R75 ;  /* 0x000000ffff157224 */ /* 0x000fe200078e004b */
[C---:B------:R-:W-:Y:S08]  /*fa60*/  HMMA.16816.F32.BF16 R84, R12.reuse, R54, RZ ;  /* 0x000000360c54723c */ /* 0x040ff000000418ff */
[----:B------:R-:W-:Y:S08]  /*fa70*/  HMMA.16816.F32.BF16 R76, R12, R62, RZ ;  /* 0x0000003e0c4c723c */ /* 0x000ff000000418ff */
[----:B------:R-:W-:Y:S08]  /*fa80*/  HMMA.16816.F32.BF16 R40, R16, R42, RZ ;  /* 0x0000002a1028723c */ /* 0x000ff000000418ff */
[C---:B------:R-:W-:Y:S07]  /*fa90*/  HMMA.16816.F32.BF16 R148, R4.reuse, R48, R88 ;  /* 0x000000300494723c */ /* 0x040fee0000041858 */
[----:B------:R-:W-:Y:S01]  /*faa0*/  IMAD.MOV.U32 R48, RZ, RZ, R104 ;  /* 0x000000ffff307224 */ /* 0x000fe200078e0068 */
[----:B------:R-:W-:Y:S01]  /*fab0*/  HMMA.16816.F32.BF16 R144, R4, R56, R96 ;  /* 0x000000380490723c */ /* 0x000fe20000041860 */
[----:B------:R-:W-:-:S07]  /*fac0*/  IMAD.MOV.U32 R49, RZ, RZ, R105 ;  /* 0x000000ffff317224 */ /* 0x000fce00078e0069 */
[C---:B------:R-:W-:Y:S08]  /*fad0*/  HMMA.16816.F32.BF16 R216, R4.reuse, R68, R80 ;  /* 0x0000004404d8723c */ /* 0x040ff00000041850 */
[----:B------:R-:W-:Y:S08]  /*fae0*/  HMMA.16816.F32.BF16 R184, R4, R66, R92 ;  /* 0x0000004204b8723c */ /* 0x000ff0000004185c */
[C---:B------:R-:W-:Y:S08]  /*faf0*/  HMMA.16816.F32.BF16 R88, R12.reuse, R52, RZ ;  /* 0x000000340c58723c */ /* 0x040ff000000418ff */
[C---:B------:R-:W-:Y:S08]  /*fb00*/  HMMA.16816.F32.BF16 R80, R12.reuse, R60, RZ ;  /* 0x0000003c0c50723c */ /* 0x040ff000000418ff */
[C---:B------:R-:W-:Y:S08]  /*fb10*/  HMMA.16816.F32.BF16 R104, R12.reuse, R46, RZ ;  /* 0x0000002e0c68723c */ /* 0x040ff000000418ff */
[----:B------:R-:W-:Y:S08]  /*fb20*/  HMMA.16816.F32.BF16 R96, R12, R26, RZ ;  /* 0x0000001a0c60723c */ /* 0x000ff000000418ff */
[C---:B-1----:R-:W-:Y:S08]  /*fb30*/  HMMA.16816.F32.BF16 R92, R4.reuse, R38, R84 ;  /* 0x00000026045c723c */ /* 0x042ff00000041854 */
[C---:B------:R-:W-:Y:S08]  /*fb40*/  HMMA.16816.F32.BF16 R100, R4.reuse, R50, R100 ;  /* 0x000000320464723c */ /* 0x040ff00000041864 */
[----:B------:R-:W-:Y:S07]  /*fb50*/  HMMA.16816.F32.BF16 R84, R4, R34, R76 ;  /* 0x000000220454723c */ /* 0x000fee000004184c */
[----:B------:R-:W-:Y:S01]  /*fb60*/  IMAD.MOV.U32 R76, RZ, RZ, R25 ;  /* 0x000000ffff4c7224 */ /* 0x000fe200078e0019 */
[----:B------:R-:W-:Y:S01]  /*fb70*/  HMMA.16816.F32.BF16 R40, R8, R50, R40 ;  /* 0x000000320828723c */ /* 0x000fe20000041828 */
[----:B------:R-:W-:-:S02]  /*fb80*/  IMAD.MOV.U32 R77, RZ, RZ, R24 ;  /* 0x000000ffff4d7224 */ /* 0x000fc400078e0018 */
[----:B------:R-:W-:Y:S02]  /*fb90*/  IMAD.MOV.U32 R79, RZ, RZ, R21 ;  /* 0x000000ffff4f7224 */ /* 0x000fe400078e0015 */
[----:B------:R-:W-:Y:S02]  /*fba0*/  IMAD.MOV.U32 R78, RZ, RZ, R22 ;  /* 0x000000ffff4e7224 */ /* 0x000fe400078e0016 */
[----:B------:R-:W-:Y:S01]  /*fbb0*/  IMAD.MOV.U32 R50, RZ, RZ, R29 ;  /* 0x000000ffff327224 */ /* 0x000fe200078e001d */
[----:B------:R-:W-:Y:S01]  /*fbc0*/  HMMA.16816.F32.BF16 R72, R16, R52, RZ ;  /* 0x000000341048723c */ /* 0x000fe200000418ff */
[----:B------:R-:W-:-:S07]  /*fbd0*/  IMAD.MOV.U32 R51, RZ, RZ, R28 ;  /* 0x000000ffff337224 */ /* 0x000fce00078e001c */
[C---:B------:R-:W-:Y:S08]  /*fbe0*/  HMMA.16816.F32.BF16 R12, R16.reuse, R60, RZ ;  /* 0x0000003c100c723c */ /* 0x040ff000000418ff */
[C---:B------:R-:W-:Y:S08]  /*fbf0*/  HMMA.16816.F32.BF16 R44, R16.reuse, R46, RZ ;  /* 0x0000002e102c723c */ /* 0x040ff000000418ff */
[C---:B------:R-:W-:Y:S08]  /*fc00*/  HMMA.16816.F32.BF16 R24, R16.reuse, R26, RZ ;  /* 0x0000001a1018723c */ /* 0x040ff000000418ff */
[C---:B------:R-:W-:Y:S08]  /*fc10*/  HMMA.16816.F32.BF16 R28, R16.reuse, R30, RZ ;  /* 0x0000001e101c723c */ /* 0x040ff000000418ff */
[C---:B------:R-:W-:Y:S08]  /*fc20*/  HMMA.16816.F32.BF16 R52, R16.reuse, R54, RZ ;  /* 0x000000361034723c */ /* 0x040ff000000418ff */
[----:B------:R-:W-:Y:S08]  /*fc30*/  HMMA.16816.F32.BF16 R16, R16, R62, RZ ;  /* 0x0000003e1010723c */ /* 0x000ff000000418ff */
[C---:B------:R-:W-:Y:S08]  /*fc40*/  HMMA.16816.F32.BF16 R88, R4.reuse, R36, R88 ;  /* 0x000000240458723c */ /* 0x040ff00000041858 */
[C---:B------:R-:W-:Y:S01]  /*fc50*/  HMMA.16816.F32.BF16 R232, R4.reuse, R32, R80 ;  /* 0x0000002004e8723c */ /* 0x040fe20000041850 */
[----:B------:R-:W-:Y:S07]  /*fc60*/  LDSM.16.MT88.4 R80, [R190+0x1400] ;  /* 0x00140000be50783b */ /* 0x000fee0000004200 */
[C---:B------:R-:W-:Y:S08]  /*fc70*/  HMMA.16816.F32.BF16 R104, R4.reuse, R58, R104 ;  /* 0x0000003a0468723c */ /* 0x040ff00000041868 */
[----:B------:R-:W-:Y:S07]  /*fc80*/  HMMA.16816.F32.BF16 R96, R4, R70, R96 ;  /* 0x000000460460723c */ /* 0x000fee0000041860 */
[----:B------:R-:W-:Y:S01]  /*fc90*/  FFMA.FTZ R4, R135, c[0x0][0x2d0], -R20 ;  /* 0x0000b40087047a23 */ /* 0x000fe20000010814 */
[C---:B------:R-:W-:Y:S08]  /*fca0*/  HMMA.16816.F32.BF16 R208, R8.reuse, R32, R12 ;  /* 0x0000002008d0723c */ /* 0x040ff0000004180c */
[C---:B------:R-:W-:Y:S01]  /*fcb0*/  HMMA.16816.F32.BF16 R32, R8.reuse, R34, R16 ;  /* 0x000000220820723c */ /* 0x040fe20000041810 */
[----:B------:R1:W-:Y:S06]  /*fcc0*/  MUFU.EX2 R18, R4 ;  /* 0x0000000400127308 */ /* 0x0003ec0000000800 */
[----:B------:R-:W-:Y:S01]  /*fcd0*/  FADD.FTZ R19, R114, R113 ;  /* 0x0000007172137221 */ /* 0x000fe20000010000 */
[----:B------:R-:W-:Y:S03]  /*fce0*/  HMMA.16816.F32.BF16 R204, R8, R36, R72 ;  /* 0x0000002408cc723c */ /* 0x000fe60000041848 */
[----:B------:R-:W-:-:S05]  /*fcf0*/  FADD.FTZ R19, R178, R19 ;  /* 0x00000013b2137221 */ /* 0x000fca0000010000 */
[----:B------:R-:W-:Y:S01]  /*fd00*/  HMMA.16816.F32.BF16 R44, R8, R58, R44 ;  /* 0x0000003a082c723c */ /* 0x000fe2000004182c */
[----:B-1----:R-:W-:-:S04]  /*fd10*/  FFMA.FTZ R4, R134, c[0x0][0x2d0], -R20 ;  /* 0x0000b40086047a23 */ /* 0x002fc80000010814 */
[----:B------:R1:W-:Y:S03]  /*fd20*/  MUFU.EX2 R17, R4 ;  /* 0x0000000400117308 */ /* 0x0003e60000000800 */
[C---:B------:R-:W-:Y:S08]  /*fd30*/  HMMA.16816.F32.BF16 R24, R8.reuse, R70, R24 ;  /* 0x000000460818723c */ /* 0x040ff00000041818 */
[----:B------:R-:W-:Y:S01]  /*fd40*/  HMMA.16816.F32.BF16 R28, R8, R66, R28 ;  /* 0x00000042081c723c */ /* 0x000fe2000004181c */
[----:B------:R-:W-:Y:S01]  /*fd50*/  LDSM.16.MT88.4 R64, [R189+0x1400] ;  /* 0x00140000bd40783b */ /* 0x000fe20000004200 */
[----:B-1----:R-:W-:-:S06]  /*fd60*/  FFMA.FTZ R4, R133, c[0x0][0x2d0], -R20 ;  /* 0x0000b40085047a23 */ /* 0x002fcc0000010814 */
[----:B------:R-:W-:Y:S01]  /*fd70*/  HMMA.16816.F32.BF16 R36, R8, R38, R52 ;  /* 0x000000260824723c */ /* 0x000fe20000041834 */
[----:B------:R1:W-:Y:S02]  /*fd80*/  MUFU.EX2 R21, R4 ;  /* 0x0000000400157308 */ /* 0x0003e40000000800 */
[----:B-1----:R-:W-:Y:S02]  /*fd90*/  FFMA.FTZ R4, R132, c[0x0][0x2d0], -R20 ;  /* 0x0000b40084047a23 */ /* 0x002fe40000010814 */
[----:B------:R-:W1:Y:S01]  /*fda0*/  LDSM.16.MT88.4 R132, [R189+0x800] ;  /* 0x00080000bd84783b */ /* 0x000e620000004200 */
[----:B------:R-:W-:-:S03]  /*fdb0*/  FADD.FTZ R20, R137, R136 ;  /* 0x0000008889147221 */ /* 0x000fc60000010000 */
[----:B------:R2:W-:Y:S01]  /*fdc0*/  MUFU.EX2 R22, R4 ;  /* 0x0000000400167308 */ /* 0x0005e20000000800 */
[----:B------:R-:W-:Y:S02]  /*fdd0*/  FADD.FTZ R20, R224, R20 ;  /* 0x00000014e0147221 */ /* 0x000fe40000010000 */
[----:B--2---:R-:W-:-:S05]  /*fde0*/  FFMA.FTZ R4, R131, c[0x0][0x2d0], -R3 ;  /* 0x0000b40083047a23 */ /* 0x004fca0000010803 */
[----:B------:R2:W-:Y:S02]  /*fdf0*/  MUFU.EX2 R16, R4 ;  /* 0x0000000400107308 */ /* 0x0005e40000000800 */
[----:B--2---:R-:W-:-:S06]  /*fe00*/  FFMA.FTZ R4, R130, c[0x0][0x2d0], -R3 ;  /* 0x0000b40082047a23 */ /* 0x004fcc0000010803 */
[----:B------:R2:W-:Y:S02]  /*fe10*/  MUFU.EX2 R15, R4 ;  /* 0x00000004000f7308 */ /* 0x0005e40000000800 */
[--C-:B--2---:R-:W-:Y:S02]  /*fe20*/  FFMA.FTZ R4, R129, c[0x0][0x2d0], -R3.reuse ;  /* 0x0000b40081047a23 */ /* 0x104fe40000010803 */
[----:B------:R-:W-:-:S04]  /*fe30*/  FFMA.FTZ R3, R128, c[0x0][0x2d0], -R3 ;  /* 0x0000b40080037a23 */ /* 0x000fc80000010803 */
[----:B------:R2:W-:Y:S08]  /*fe40*/  MUFU.EX2 R14, R4 ;  /* 0x00000004000e7308 */ /* 0x0005f00000000800 */
[----:B------:R3:W-:Y:S01]  /*fe50*/  MUFU.EX2 R13, R3 ;  /* 0x00000003000d7308 */ /* 0x0007e20000000800 */
[----:B--2---:R-:W-:Y:S01]  /*fe60*/  LDSM.16.MT88.4 R4, [R190+0x2000] ;  /* 0x00200000be04783b */ /* 0x004fe20000004200 */
[----:B---3--:R-:W-:-:S06]  /*fe70*/  FFMA.FTZ R3, R125, c[0x0][0x2d0], -R2 ;  /* 0x0000b4007d037a23 */ /* 0x008fcc0000010802 */
[----:B------:R2:W-:Y:S02]  /*fe80*/  MUFU.EX2 R12, R3 ;  /* 0x00000003000c7308 */ /* 0x0005e40000000800 */
[----:B--2---:R-:W-:-:S06]  /*fe90*/  FFMA.FTZ R3, R127, c[0x0][0x2d0], -R2 ;  /* 0x0000b4007f037a23 */ /* 0x004fcc0000010802 */
[----:B------:R2:W3:Y:S02]  /*fea0*/  MUFU.EX2 R11, R3 ;  /* 0x00000003000b7308 */ /* 0x0004e40000000800 */
[--C-:B--2---:R-:W-:Y:S01]  /*feb0*/  FFMA.FTZ R3, R126, c[0x0][0x2d0], -R2.reuse ;  /* 0x0000b4007e037a23 */ /* 0x104fe20000010802 */
[----:B---3--:R-:W-:Y:S01]  /*fec0*/  F2FP.BF16.PACK_AB R160, R11, R12 ;  /* 0x0000000c0ba0723e */ /* 0x008fe200000010ff */
[----:B------:R-:W-:-:S04]  /*fed0*/  FFMA.FTZ R2, R124, c[0x0][0x2d0], -R2 ;  /* 0x0000b4007c027a23 */ /* 0x000fc80000010802 */
[----:B------:R-:W-:Y:S01]  /*fee0*/  MUFU.EX2 R10, R3 ;  /* 0x00000003000a7308 */ /* 0x000fe20000000800 */
[----:B------:R-:W2:Y:S07]  /*fef0*/  LDSM.16.MT88.4 R124, [R190+0x800] ;  /* 0x00080000be7c783b */ /* 0x000eae0000004200 */
[----:B------:R3:W4:Y:S02]  /*ff00*/  MUFU.EX2 R9, R2 ;  /* 0x0000000200097308 */ /* 0x0007240000000800 */
[----:B---3--:R-:W-:Y:S01]  /*ff10*/  FFMA.FTZ R2, R109, c[0x0][0x2d0], -R0 ;  /* 0x0000b4006d027a23 */ /* 0x008fe20000010800 */
[----:B----4-:R-:W-:-:S02]  /*ff20*/  F2FP.BF16.PACK_AB R162, R9, R10 ;  /* 0x0000000a09a2723e */ /* 0x010fc400000010ff */
[----:B------:R-:W-:-:S03]  /*ff30*/  F2FP.BF16.PACK_AB R109, R15, R16 ;  /* 0x000000100f6d723e */ /* 0x000fc600000010ff */
[----:B------:R3:W-:Y:S02]  /*ff40*/  MUFU.EX2 R8, R2 ;  /* 0x0000000200087308 */ /* 0x0007e40000000800 */
[----:B---3--:R-:W-:Y:S01]  /*ff50*/  FFMA.FTZ R2, R108, c[0x0][0x2d0], -R0 ;  /* 0x0000b4006c027a23 */ /* 0x008fe20000010800 */
[----:B------:R-:W-:-:S05]  /*ff60*/  F2FP.BF16.PACK_AB R108, R17, R18 ;  /* 0x00000012116c723e */ /* 0x000fca00000010ff */
[----:B------:R3:W4:Y:S02]  /*ff70*/  MUFU.EX2 R3, R2 ;  /* 0x0000000200037308 */ /* 0x0007240000000800 */
[--C-:B---3--:R-:W-:Y:S01]  /*ff80*/  FFMA.FTZ R2, R110, c[0x0][0x2d0], -R0.reuse ;  /* 0x0000b4006e027a23 */ /* 0x108fe20000010800 */
[----:B----4-:R-:W-:Y:S01]  /*ff90*/  F2FP.BF16.PACK_AB R161, R3, R8 ;  /* 0x0000000803a1723e */ /* 0x010fe200000010ff */
[----:B------:R-:W-:Y:S01]  /*ffa0*/  FFMA.FTZ R0, R111, c[0x0][0x2d0], -R0 ;  /* 0x0000b4006f007a23 */ /* 0x000fe20000010800 */
[----:B------:R-:W-:Y:S02]  /*ffb0*/  F2FP.BF16.PACK_AB R110, R22, R21 ;  /* 0x00000015166e723e */ /* 0x000fe400000010ff */
[----:B------:R-:W-:Y:S01]  /*ffc0*/  F2FP.BF16.PACK_AB R111, R13, R14 ;  /* 0x0000000e0d6f723e */ /* 0x000fe200000010ff */
[----:B------:R-:W-:Y:S06]  /*ffd0*/  MUFU.EX2 R2, R2 ;  /* 0x0000000200027308 */ /* 0x000fec0000000800 */
[C---:B-1----:R-:W-:Y:S02]  /*ffe0*/  HMMA.16816.F32.BF16 R136, R108.reuse, R132, R140 ;  /* 0x000000846c88723c */ /* 0x042fe4000004188c */
[----:B------:R-:W1:Y:S06]  /*fff0*/  MUFU.EX2 R0, R0 ;  /* 0x0000000000007308 */ /* 0x000e6c0000000800 */
[C---:B--2---:R-:W-:Y:S08]  /*10000*/  HMMA.16816.F32.BF16 R128, R108.reuse, R124, R152 ;  /* 0x0000007c6c80723c */ /* 0x044ff00000041898 */
[----:B------:R-:W-:Y:S01]  /*10010*/  HMMA.16816.F32.BF16 R52, R108, R64, R220 ;  /* 0x000000406c34723c */ /* 0x000fe200000418dc */
[----:B-1----:R-:W-:-:S07]  /*10020*/  F2FP.BF16.PACK_AB R163, R0, R2 ;  /* 0x0000000200a3723e */ /* 0x002fce00000010ff */
[----:B------:R-:W-:Y:S08]  /*10030*/  HMMA.16816.F32.BF16 R68, R108, R80, R48 ;  /* 0x000000506c44723c */ /* 0x000ff00000041830 */
[C---:B------:R-:W-:Y:S01]  /*10040*/  HMMA.16816.F32.BF16 R60, R160.reuse, R66, R96 ;  /* 0x00000042a03c723c */ /* 0x040fe20000041860 */
[----:B------:R-:W1:Y:S07]  /*10050*/  LDSM.16.MT88.4 R96, [R189+0x2000] ;  /* 0x00200000bd60783b */ /* 0x000e6e0000004200 */
[C---:B------:R-:W-:Y:S08]  /*10060*/  HMMA.16816.F32.BF16 R140, R160.reuse, R132, R144 ;  /* 0x00000084a08c723c */ /* 0x040ff00000041890 */
[C---:B------:R-:W-:Y:S08]  /*10070*/  HMMA.16816.F32.BF16 R144, R160.reuse, R134, R104 ;  /* 0x00000086a090723c */ /* 0x040ff00000041868 */
[C---:B------:R-:W-:Y:S08]  /*10080*/  HMMA.16816.F32.BF16 R152, R160.reuse, R126, R100 ;  /* 0x0000007ea098723c */ /* 0x040ff00000041864 */
[-C--:B------:R-:W-:Y:S08]  /*10090*/  HMMA.16816.F32.BF16 R104, R160, R4.reuse, R232 ;  /* 0x00000004a068723c */ /* 0x080ff000000418e8 */
[----:B------:R-:W-:Y:S07]  /*100a0*/  HMMA.16816.F32.BF16 R100, R108, R4, R208 ;  /* 0x000000046c64723c */ /* 0x000fee00000418d0 */
[----:B------:R-:W-:Y:S01]  /*100b0*/  FADD.FTZ R4, R170, R167 ;  /* 0x000000a7aa047221 */ /* 0x000fe20000010000 */
[----:B------:R-:W-:Y:S01]  /*100c0*/  HMMA.16816.F32.BF16 R56, R160, R64, R216 ;  /* 0x00000040a038723c */ /* 0x000fe200000418d8 */
[----:B------:R-:W-:-:S02]  /*100d0*/  FADD.FTZ R5, R173, R23 ;  /* 0x00000017ad057221 */ /* 0x000fc40000010000 */
[----:B------:R-:W-:Y:S02]  /*100e0*/  FADD.FTZ R4, R169, R4 ;  /* 0x00000004a9047221 */ /* 0x000fe40000010000 */
[----:B------:R-:W-:Y:S02]  /*100f0*/  FADD.FTZ R23, R179, R19 ;  /* 0x00000013b3177221 */ /* 0x000fe40000010000 */
[----:B------:R-:W-:Y:S01]  /*10100*/  FADD.FTZ R19, R171, R4 ;  /* 0x00000004ab137221 */ /* 0x000fe20000010000 */
[----:B------:R-:W-:Y:S07]  /*10110*/  HMMA.16816.F32.BF16 R64, R108, R66, R24 ;  /* 0x000000426c40723c */ /* 0x000fee0000041818 */
        /* <DEDUP_REMOVED lines=11> */
[----:B-1----:R-:W-:Y:S01]  /*101d0*/  HMMA.16816.F32.BF16 R88, R160, R96, R88 ;  /* 0x00000060a058723c */ /* 0x002fe20000041858 */
[----:B------:R-:W-:Y:S01]  /*101e0*/  IADD3 R203, R225, -0x2, RZ ;  /* 0xfffffffee1cb7810 */ /* 0x000fe20007ffe0ff */
[----:B------:R-:W-:-:S03]  /*101f0*/  FADD.FTZ R5, R183, R5 ;  /* 0x00000005b7057221 */ /* 0x000fc60000010000 */
[----:B------:R-:W-:Y:S01]  /*10200*/  ISETP.GE.AND P0, PT, R203, R250, PT ;  /* 0x000000facb00720c */ /* 0x000fe20003f06270 */
[----:B------:R-:W-:Y:S02]  /*10210*/  FADD.FTZ R5, R16, R5 ;  /* 0x0000000510057221 */ /* 0x000fe40000010000 */
[----:B------:R-:W-:Y:S02]  /*10220*/  HMMA.16816.F32.BF16 R76, R160, R82, R184 ;  /* 0x00000052a04c723c */ /* 0x000fe400000418b8 */
[----:B------:R-:W-:-:S04]  /*10230*/  FADD.FTZ R5, R15, R5 ;  /* 0x000000050f057221 */ /* 0x000fc80000010000 */
[----:B------:R-:W-:Y:S02]  /*10240*/  FADD.FTZ R5, R14, R5 ;  /* 0x000000050e057221 */ /* 0x000fe40000010000 */
[----:B------:R-:W-:Y:S02]  /*10250*/  HMMA.16816.F32.BF16 R92, R160, R98, R92 ;  /* 0x00000062a05c723c */ /* 0x000fe4000004185c */
[----:B------:R-:W-:-:S06]  /*10260*/  FADD.FTZ R208, R13, R5 ;  /* 0x000000050dd07221 */ /* 0x000fcc0000010000 */
[----:B------:R-:W-:Y:S08]  /*10270*/  HMMA.16816.F32.BF16 R160, R160, R6, R84 ;  /* 0x00000006a0a0723c */ /* 0x000ff00000041854 */
[C---:B------:R-:W-:Y:S08]  /*10280*/  HMMA.16816.F32.BF16 R84, R108.reuse, R96, R204 ;  /* 0x000000606c54723c */ /* 0x040ff000000418cc */
[C---:B------:R-:W-:Y:S08]  /*10290*/  HMMA.16816.F32.BF16 R132, R108.reuse, R134, R44 ;  /* 0x000000866c84723c */ /* 0x040ff0000004182c */
[C---:B------:R-:W-:Y:S08]  /*102a0*/  HMMA.16816.F32.BF16 R124, R108.reuse, R126, R40 ;  /* 0x0000007e6c7c723c */ /* 0x040ff00000041828 */
[C---:B------:R-:W-:Y:S08]  /*102b0*/  HMMA.16816.F32.BF16 R80, R108.reuse, R82, R28 ;  /* 0x000000526c50723c */ /* 0x040ff0000004181c */
[C---:B------:R-:W-:Y:S08]  /*102c0*/  HMMA.16816.F32.BF16 R96, R108.reuse, R98, R36 ;  /* 0x000000626c60723c */ /* 0x040ff00000041824 */
[----:B------:R-:W-:Y:S07]  /*102d0*/  HMMA.16816.F32.BF16 R108, R108, R6, R32 ;  /* 0x000000066c6c723c */ /* 0x000fee0000041820 */
[----:B------:R-:W-:-:S02]  /*102e0*/  FADD.FTZ R7, R172, R20 ;  /* 0x00000014ac077221 */ /* 0x000fc40000010000 */
[----:B------:R-:W-:Y:S02]  /*102f0*/  FADD.FTZ R6, R164, R19 ;  /* 0x00000013a4067221 */ /* 0x000fe40000010000 */
[----:B------:R-:W-:Y:S02]  /*10300*/  FADD.FTZ R7, R175, R7 ;  /* 0x00000007af077221 */ /* 0x000fe40000010000 */
[----:B------:R-:W-:Y:S02]  /*10310*/  FADD.FTZ R6, R166, R6 ;  /* 0x00000006a6067221 */ /* 0x000fe40000010000 */
[----:B------:R-:W-:Y:S02]  /*10320*/  FADD.FTZ R7, R174, R7 ;  /* 0x00000007ae077221 */ /* 0x000fe40000010000 */
[----:B------:R-:W-:Y:S02]  /*10330*/  FADD.FTZ R6, R165, R6 ;  /* 0x00000006a5067221 */ /* 0x000fe40000010000 */
        /* <DEDUP_REMOVED lines=13> */
[----:B------:R-:W-:Y:S01]  /*10410*/  FADD.FTZ R227, R0, R2 ;  /* 0x0000000200e37221 */ /* 0x000fe20000010000 */
[----:B------:R-:W-:Y:S05]  /*10420*/  @!P0 BRA `(.L_x_262) ;  /* 0x0000277000008947 */ /* 0x000fea0003800000 */
[----:B------:R-:W-:Y:S02]  /*10430*/  ISETP.GT.AND P0, PT, R228, 0x3f, PT ;  /* 0x0000003fe400780c */ /* 0x000fe40003f04270 */
[----:B------:R-:W-:Y:S02]  /*10440*/  ISETP.GE.AND P5, PT, R248, c[0x0][0x1d4], PT ;  /* 0x00007500f8007a0c */ /* 0x000fe40003fa6270 */
[----:B------:R-:W-:Y:S02]  /*10450*/  ISETP.GE.AND P4, PT, R245, c[0x0][0x1d4], PT ;  /* 0x00007500f5007a0c */ /* 0x000fe40003f86270 */
[----:B------:R-:W-:Y:S02]  /*10460*/  ISETP.GE.AND P3, PT, R246, c[0x0][0x1d4], PT ;  /* 0x00007500f6007a0c */ /* 0x000fe40003f66270 */
.L_x_265:
[----:B------:R-:W-:Y:S04]  /*10470*/  DEPBAR.LE SB0, 0x0 ;  /* 0x000080000000791a */ /* 0x000fe80000000000 */
[----:B------:R-:W-:Y:S01]  /*10480*/  WARPSYNC 0xffffffff ;  /* 0xffffffff00007948 */ /* 0x000fe20003800000 */
[----:B------:R-:W-:Y:S01]  /*10490*/  BAR.SYNC.DEFER_BLOCKING 0x0 ;  /* 0x0000000000007b1d */ /* 0x000fe20000010000 */
[----:B------:R-:W-:Y:S01]  /*104a0*/  SHF.R.S32.HI R0, RZ, 0x1f, R203 ;  /* 0x0000001fff007819 */ /* 0x000fe200000114cb */
[C---:B------:R-:W-:Y:S01]  /*104b0*/  IMAD.WIDE.U32 R2, R203.reuse, c[0x0][0x208], RZ ;  /* 0x00008200cb027a25 */ /* 0x040fe200078e00ff */
[----:B------:R-:W-:Y:S03]  /*104c0*/  MOV R114, R118 ;  /* 0x0000007600727202 */ /* 0x000fe60000000f00 */
[----:B------:R-:W-:Y:S02]  /*104d0*/  IMAD R0, R0, c[0x0][0x208], RZ ;  /* 0x0000820000007a24 */ /* 0x000fe400078e02ff */
[----:B------:R-:W-:Y:S02]  /*104e0*/  IMAD.MOV.U32 R29, RZ, RZ, c[0x0][0x208] ;  /* 0x00008200ff1d7624 */ /* 0x000fe400078e00ff */
[----:B------:R-:W-:Y:S02]  /*104f0*/  IMAD R0, R203, c[0x0][0x20c], R0 ;  /* 0x00008300cb007a24 */ /* 0x000fe400078e0200 */
[----:B------:R-:W-:Y:S02]  /*10500*/  IMAD.MOV.U32 R30, RZ, RZ, c[0x0][0x20c] ;  /* 0x00008300ff1e7624 */ /* 0x000fe400078e00ff */
[----:B------:R-:W-:Y:S02]  /*10510*/  IMAD.IADD R0, R3, 0x1, R0 ;  /* 0x0000000103007824 */ /* 0x000fe400078e0200 */
[----:B------:R-:W-:Y:S04]  /*10520*/  IMAD.WIDE.U32 R2, R2, 0x30, RZ ;  /* 0x0000003002027825 */ /* 0x000fe800078e00ff */
[----:B------:R-:W-:Y:S01]  /*10530*/  IMAD.MOV.U32 R112, RZ, RZ, R119 ;  /* 0x000000ffff707224 */ /* 0x000fe200078e0077 */
        /* <DEDUP_REMOVED lines=13> */
[----:B------:R-:W-:Y:S04]  /*10610*/  IADD3 R0, P0, R242, R2, RZ ;  /* 0x00000002f2007210 */ /* 0x000fe80007f1e0ff */
[----:B------:R-:W-:Y:S01]  /*10620*/  IMAD.IADD R3, R3, 0x1, R20 ;  /* 0x0000000103037824 */ /* 0x000fe200078e0214 */
[----:B------:R-:W2:Y:S01]  /*10630*/  LDSM.16.M88.4 R180, [R201] ;  /* 0x00000000c9b4783b */ /* 0x000ea20000000200 */
[C---:B---3--:R-:W-:Y:S03]  /*10640*/  HMMA.16816.F32.BF16 R8, R44.reuse, R16, RZ ;  /* 0x000000102c08723c */ /* 0x048fe600000418ff */
[----:B------:R-:W-:Y:S02]  /*10650*/  IADD3.X R28, R3, R244, RZ, P0, !PT ;  /* 0x000000f4031c7210 */ /* 0x000fe400007fe4ff */
[----:B------:R-:W3:Y:S01]  /*10660*/  LDSM.16.M88.4 R184, [R200] ;  /* 0x00000000c8b8783b */ /* 0x000ee20000000200 */
[C---:B------:R-:W-:Y:S02]  /*10670*/  @!P6 LEA R24, P1, R29.reuse, R2, 0x5 ;  /* 0x000000021d18e211 */ /* 0x040fe400078228ff */
[C---:B------:R-:W-:Y:S01]  /*10680*/  LEA R2, P0, R0.reuse, c[0x0][0x1f8], 0x1 ;  /* 0x00007e0000027a11 */ /* 0x040fe200078008ff */
        /* <DEDUP_REMOVED lines=9> */
[----:B------:R-:W-:Y:S01]  /*10720*/  @!P6 IMAD.X R0, R29, 0x1, R244, P2 ;  /* 0x000000011d00e824 */ /* 0x000fe200010e06f4 */
[C---:B------:R-:W-:Y:S03]  /*10730*/  @!P6 LEA R36, P0, R37.reuse, c[0x0][0x1f8], 0x1 ;  /* 0x00007e002524ea11 */ /* 0x040fe600078008ff */
[----:B------:R1:W-:Y:S01]  /*10740*/  LDGSTS.E.BYPASS.LTC128B.128 [R202+0x2480], [R2.64+0x40], !P4 ;  /* 0x0248004002ca7fae */ /* 0x0003e2000e101d46 */
[-C--:B----4-:R-:W-:Y:S03]  /*10750*/  HMMA.16816.F32.BF16 R20, R48, R32.reuse, RZ ;  /* 0x000000203014723c */ /* 0x090fe600000418ff */
[----:B------:R-:W-:Y:S02]  /*10760*/  @!P6 LEA.HI.X R37, R37, c[0x0][0x1fc], R0, 0x1, P0 ;  /* 0x00007f002525ea11 */ /* 0x000fe400000f0c00 */
[----:B------:R-:W-:Y:S01]  /*10770*/  ISETP.GT.AND P2, PT, R203, R250, PT ;  /* 0x000000facb00720c */ /* 0x000fe20003f44270 */
[----:B------:R4:W-:Y:S01]  /*10780*/  LDGSTS.E.BYPASS.LTC128B.128 [R202+0x3080], [R2.64+0x80], !P5 ;  /* 0x0308008002ca7fae */ /* 0x0009e2000e901d46 */
[----:B------:R-:W-:Y:S01]  /*10790*/  MOV R0, R120 ;  /* 0x0000007800007202 */ /* 0x000fe20000000f00 */
[C---:B------:R-:W-:Y:S04]  /*107a0*/  HMMA.16816.F32.BF16 R24, R44.reuse, R32, RZ ;  /* 0x000000202c18723c */ /* 0x040fe800000418ff */
[----:B------:R5:W-:Y:S04]  /*107b0*/  @!P6 LDGSTS.E.BYPASS.LTC128B.128 [R202+0x2080], [R36.64], !P3 ;  /* 0x0208000024caefae */ /* 0x000be8000d901d46 */
[-C--:B------:R-:W-:Y:S02]  /*107c0*/  HMMA.16816.F32.BF16 R28, R44, R34.reuse, RZ ;  /* 0x000000222c1c723c */ /* 0x080fe400000418ff */
[----:B------:R5:W-:Y:S06]  /*107d0*/  @!P6 LDGSTS.E.BYPASS.LTC128B.128 [R202+0x2c80], [R36.64+0x40], !P4 ;  /* 0x02c8004024caefae */ /* 0x000bec000e101d46 */
[----:B------:R5:W-:Y:S01]  /*107e0*/  @!P6 LDGSTS.E.BYPASS.LTC128B.128 [R202+0x3880], [R36.64+0x80], !P5 ;  /* 0x0388008024caefae */ /* 0x000be2000e901d46 */
[C---:B------:R-:W-:Y:S05]  /*107f0*/  HMMA.16816.F32.BF16 R32, R48.reuse, R34, RZ ;  /* 0x000000223020723c */ /* 0x040fea00000418ff */
[----:B------:R-:W0:Y:S03]  /*10800*/  LDGDEPBAR ;  /* 0x00000000000079af */ /* 0x000e260000000000 */
[-C--:B-----5:R-:W-:Y:S08]  /*10810*/  HMMA.16816.F32.BF16 R36, R48, R164.reuse, RZ ;  /* 0x000000a43024723c */ /* 0x0a0ff000000418ff */
[C---:B------:R-:W-:Y:S08]  /*10820*/  HMMA.16816.F32.BF16 R40, R44.reuse, R164, RZ ;  /* 0x000000a42c28723c */ /* 0x040ff000000418ff */
[-C--:B------:R-:W-:Y:S08]  /*10830*/  HMMA.16816.F32.BF16 R44, R44, R166.reuse, RZ ;  /* 0x000000a62c2c723c */ /* 0x080ff000000418ff */
[----:B------:R-:W-:Y:S01]  /*10840*/  HMMA.16816.F32.BF16 R48, R48, R166, RZ ;  /* 0x000000a63030723c */ /* 0x000fe200000418ff */
[----:B------:R-:W-:Y:S07]  /*10850*/  LDSM.16.M88.4 R164, [R191+0x2000] ;  /* 0x00200000bfa4783b */ /* 0x000fee0000000200 */
[-C--:B------:R-:W-:Y:S08]  /*10860*/  HMMA.16816.F32.BF16 R4, R168, R172.reuse, R4 ;  /* 0x000000aca804723c */ /* 0x080ff00000041804 */
[C---:B-1----:R-:W-:Y:S08]  /*10870*/  HMMA.16816.F32.BF16 R8, R176.reuse, R172, R8 ;  /* 0x000000acb008723c */ /* 0x042ff00000041808 */
        /* <DEDUP_REMOVED lines=30> */
[----:B------:R-:W5:Y:S01]  /*10a60*/  LDSM.16.M88.4 R180, [R197] ;  /* 0x00000000c5b4783b */ /* 0x000f620000000200 */
        /* <DEDUP_REMOVED lines=10> */
[-C--:B-----5:R-:W-:Y:S08]  /*10b10*/  HMMA.16816.F32.BF16 R36, R168, R180.reuse, R36 ;  /* 0x000000b4a824723c */ /* 0x0a0ff00000041824 */
[C---:B------:R-:W-:Y:S08]  /*10b20*/  HMMA.16816.F32.BF16 R40, R176.reuse, R180, R40 ;  /* 0x000000b4b028723c */ /* 0x040ff00000041828 */
[-C--:B------:R-:W-:Y:S01]  /*10b30*/  HMMA.16816.F32.BF16 R44, R176, R182.reuse, R44 ;  /* 0x000000b6b02c723c */ /* 0x080fe2000004182c */
[----:B------:R-:W2:Y:S07]  /*10b40*/  LDSM.16.M88.4 R176, [R191+0x5000] ;  /* 0x00500000bfb0783b */ /* 0x000eae0000000200 */
[----:B------:R-:W-:Y:S01]  /*10b50*/  HMMA.16816.F32.BF16 R48, R168, R182, R48 ;  /* 0x000000b6a830723c */ /* 0x000fe20000041830 */
[----:B------:R-:W3:Y:S06]  /*10b60*/  LDSM.16.M88.4 R168, [R188+0x1c00] ;  /* 0x001c0000bca8783b */ /* 0x000eec0000000200 */
[----:B------:R-:W5:Y:S01]  /*10b70*/  LDSM.16.M88.4 R180, [R188+0x2000] ;  /* 0x00200000bcb4783b */ /* 0x000f620000000200 */
        /* <DEDUP_REMOVED lines=15> */
[----:B------:R-:W3:Y:S06]  /*10c70*/  LDSM.16.M88.4 R164, [R195] ;  /* 0x00000000c3a4783b */ /* 0x000eec0000000200 */
[----:B------:R-:W5:Y:S01]  /*10c80*/  LDSM.16.M88.4 R180, [R194] ;  /* 0x00000000c2b4783b */ /* 0x000f620000000200 */
        /* <DEDUP_REMOVED lines=10> */
[-C--:B-----5:R-:W-:Y:S08]  /*10d30*/  HMMA.16816.F32.BF16 R36, R168, R180.reuse, R36 ;  /* 0x000000b4a824723c */ /* 0x0a0ff00000041824 */
[C---:B------:R-:W-:Y:S08]  /*10d40*/  HMMA.16816.F32.BF16 R40, R176.reuse, R180, R40 ;  /* 0x000000b4b028723c */ /* 0x040ff00000041828 */
[-C--:B------:R-:W-:Y:S08]  /*10d50*/  HMMA.16816.F32.BF16 R44, R176, R182.reuse, R44 ;  /* 0x000000b6b02c723c */ /* 0x080ff0000004182c */
[----:B------:R-:W-:Y:S01]  /*10d60*/  HMMA.16816.F32.BF16 R48, R168, R182, R48 ;  /* 0x000000b6a830723c */ /* 0x000fe20000041830 */
[----:B------:R-:W-:Y:S07]  /*10d70*/  @!UPT UIADD3 URZ, URZ, URZ, URZ ;  /* 0x0000003f3f3ff290 */ /* 0x000fee000fffe03f */
[----:B------:R-:W-:-:S11]  /*10d80*/  @!P2 BRA `(.L_x_264) ;  /* 0x000002a00000a947 */ /* 0x000fd60003800000 */
[----:B----4-:R-:W-:Y:S04]  /*10d90*/  IADD3 R113, -R238, 0x30, RZ ;  /* 0x00000030ee717810 */ /* 0x010fe80007ffe1ff */
[----:B------:R-:W-:Y:S11]  /*10da0*/  ISETP.GE.AND P1, PT, R113, 0x1, PT ;  /* 0x000000017100780c */ /* 0x000ff60003f26270 */
[----:B------:R-:W-:Y:S02]  /*10db0*/  @!UPT UIADD3 URZ, URZ, URZ, URZ ;  /* 0x0000003f3f3ff290 */ /* 0x000fe4000fffe03f */
[----:B------:R-:W-:Y:S04]  /*10dc0*/  @P1 IADD3 R2, R203, -0x1, RZ ;  /* 0xffffffffcb021810 */ /* 0x000fe80007ffe0ff */
[----:B------:R-:W-:Y:S01]  /*10dd0*/  @P1 SHF.R.S32.HI R3, RZ, 0x1f, R2 ;  /* 0x0000001fff031819 */ /* 0x000fe20000011402 */
[C---:B------:R-:W-:Y:S04]  /*10de0*/  @P1 IMAD.WIDE.U32 R164, R2.reuse, c[0x0][0x1e0], RZ ;  /* 0x0000780002a41a25 */ /* 0x040fe800078e00ff */
[----:B------:R-:W-:Y:S04]  /*10df0*/  @P1 IMAD R3, R3, c[0x0][0x1e0], RZ ;  /* 0x0000780003031a24 */ /* 0x000fe800078e02ff */
[----:B------:R-:W-:Y:S01]  /*10e00*/  @P1 IMAD R2, R2, c[0x0][0x1e4], R3 ;  /* 0x0000790002021a24 */ /* 0x000fe200078e0203 */
[----:B------:R-:W-:Y:S03]  /*10e10*/  @P1 MOV R3, R239 ;  /* 0x000000ef00031202 */ /* 0x000fe60000000f00 */
[----:B------:R-:W-:Y:S02]  /*10e20*/  @P1 IMAD.IADD R165, R165, 0x1, R2 ;  /* 0x00000001a5a51824 */ /* 0x000fe400078e0202 */
[----:B------:R-:W-:Y:S02]  /*10e30*/  @P1 IMAD.MOV.U32 R2, RZ, RZ, R240 ;  /* 0x000000ffff021224 */ /* 0x000fe400078e00f0 */
[----:B------:R-:W-:Y:S02]  /*10e40*/  @P1 IMAD R165, R165, 0x30, RZ ;  /* 0x00000030a5a51824 */ /* 0x000fe400078e02ff */
[----:B------:R-:W-:Y:S04]  /*10e50*/  @P1 IMAD.WIDE.U32 R2, R164, 0x30, R2 ;  /* 0x00000030a4021825 */ /* 0x000fe800078e0002 */
[----:B------:R-:W-:Y:S01]  /*10e60*/  @P1 IMAD.IADD R3, R3, 0x1, R165 ;  /* 0x0000000103031824 */ /* 0x000fe200078e02a5 */
[C---:B------:R-:W-:Y:S04]  /*10e70*/  @P1 LEA R164, P0, R2.reuse, c[0x0][0x1c8], 0x1 ;  /* 0x0000720002a41a11 */ /* 0x040fe800078008ff */
[----:B------:R-:W-:Y:S02]  /*10e80*/  @P1 LEA.HI.X R165, R2, c[0x0][0x1cc], R3, 0x1, P0 ;  /* 0x0000730002a51a11 */ /* 0x000fe400000f0c03 */
[----:B------:R-:W-:Y:S03]  /*10e90*/  ISETP.GE.AND P0, PT, R113, 0x21, PT ;  /* 0x000000217100780c */ /* 0x000fe60003f06270 */
[----:B------:R-:W-:Y:S01]  /*10ea0*/  @!PT LDS RZ, [RZ] ;  /* 0x00000000fffff984 */ /* 0x000fe20000000800 */
[----:B------:R-:W-:Y:S01]  /*10eb0*/  @!PT LDS RZ, [RZ] ;  /* 0x00000000fffff984 */ /* 0x000fe20000000800 */
[----:B------:R-:W-:Y:S01]  /*10ec0*/  @!PT LDS RZ, [RZ] ;  /* 0x00000000fffff984 */ /* 0x000fe20000000800 */
[----:B------:R1:W-:Y:S05]  /*10ed0*/  @P1 LDGSTS.E.BYPASS.LTC128B.128 [R202+0x3c80], [R164.64], !P3 ;  /* 0x03c80000a4ca1fae */ /* 0x0003ea000d901d46 */
[----:B------:R1:W-:Y:S05]  /*10ee0*/  @P1 LDGSTS.E.BYPASS.LTC128B.128 [R202+0x4880], [R164.64+0x40], !P4 ;  /* 0x04880040a4ca1fae */ /* 0x0003ea000e101d46 */
[----:B------:R1:W-:Y:S01]  /*10ef0*/  @P1 LDGSTS.E.BYPASS.LTC128B.128 [R202+0x5480], [R164.64+0x80], !P5 ;  /* 0x05480080a4ca1fae */ /* 0x0003e2000e901d46 */
[----:B------:R-:W-:Y:S01]  /*10f00*/  @P0 IADD3 R2, R203, -0x1, RZ ;  /* 0xffffffffcb020810 */ /* 0x000fe20007ffe0ff */
[----:B------:R-:W-:Y:S01]  /*10f10*/  @P0 IMAD.MOV.U32 R113, RZ, RZ, c[0x0][0x1e0] ;  /* 0x00007800ff710624 */ /* 0x000fe200078e00ff */
[----:B------:R-:W-:Y:S02]  /*10f20*/  @P0 MOV R166, 0x5 ;  /* 0x0000000500a60802 */ /* 0x000fe40000000f00 */
[----:B------:R-:W-:Y:S02]  /*10f30*/  @P0 SHF.R.S32.HI R3, RZ, 0x1f, R2 ;  /* 0x0000001fff030819 */ /* 0x000fe40000011402 */
[C---:B------:R-:W-:Y:S01]  /*10f40*/  @P0 SHF.L.U64.HI R167, R113.reuse, R166, c[0x0][0x1e4] ;  /* 0x0000790071a70619 */ /* 0x040fe200000102a6 */
[----:B------:R-:W-:Y:S02]  /*10f50*/  @P0 IMAD.SHL.U32 R166, R113, 0x20, RZ ;  /* 0x0000002071a60824 */ /* 0x000fe400078e00ff */
[----:B------:R-:W-:Y:S04]  /*10f60*/  @P0 IMAD R3, R3, c[0x0][0x1e0], RZ ;  /* 0x0000780003030a24 */ /* 0x000fe800078e02ff */
[C---:B------:R-:W-:Y:S02]  /*10f70*/  @P0 IMAD R113, R2.reuse, c[0x0][0x1e4], R3 ;  /* 0x0000790002710a24 */ /* 0x040fe400078e0203 */
[----:B------:R-:W-:Y:S05]  /*10f80*/  @P0 IMAD.WIDE.U32 R2, R2, c[0x0][0x1e0], RZ ;  /* 0x0000780002020a25 */ /* 0x000fea00078e00ff */
[----:B------:R-:W-:Y:S01]  /*10f90*/  @P0 IADD3 R113, R3, R113, RZ ;  /* 0x0000007103710210 */ /* 0x000fe20007ffe0ff */
[----:B------:R-:W-:Y:S04]  /*10fa0*/  @P0 IMAD.WIDE.U32 R2, R2, 0x30, R166 ;  /* 0x0000003002020825 */ /* 0x000fe800078e00a6 */
[----:B------:R-:W-:Y:S01]  /*10fb0*/  @P0 IMAD R166, R113, 0x30, RZ ;  /* 0x0000003071a60824 */ /* 0x000fe200078e02ff */
[----:B------:R-:W-:Y:S04]  /*10fc0*/  @P0 IADD3 R113, P6, R240, R2, RZ ;  /* 0x00000002f0710210 */ /* 0x000fe80007fde0ff */
[----:B------:R-:W-:Y:S02]  /*10fd0*/  @P0 IADD3.X R3, R239, R166, R3, P6, !PT ;  /* 0x000000a6ef030210 */ /* 0x000fe400037fe403 */
[C---:B------:R-:W-:Y:S04]  /*10fe0*/  @P0 LEA R2, P6, R113.reuse, c[0x0][0x1c8], 0x1 ;  /* 0x0000720071020a11 */ /* 0x040fe800078c08ff */
[----:B------:R-:W-:Y:S05]  /*10ff0*/  @P0 LEA.HI.X R3, R113, c[0x0][0x1cc], R3, 0x1, P6 ;  /* 0x0000730071030a11 */ /* 0x000fea00030f0c03 */
[----:B------:R1:W-:Y:S05]  /*11000*/  @P0 LDGSTS.E.BYPASS.LTC128B.128 [R202+0x4480], [R2.64], !P3 ;  /* 0x0448000002ca0fae */ /* 0x0003ea000d901d46 */
[----:B------:R1:W-:Y:S05]  /*11010*/  @P0 LDGSTS.E.BYPASS.LTC128B.128 [R202+0x5080], [R2.64+0x40], !P4 ;  /* 0x0508004002ca0fae */ /* 0x0003ea000e101d46 */
[----:B------:R1:W-:Y:S02]  /*11020*/  @P0 LDGSTS.E.BYPASS.LTC128B.128 [R202+0x5c80], [R2.64+0x80], !P5 ;  /* 0x05c8008002ca0fae */ /* 0x0003e4000e901d46 */
.L_x_264:
[----:B----4-:R-:W-:Y:S05]  /*11030*/  BSYNC B0 ;  /* 0x0000000000007941 */ /* 0x010fea0003800000 */
.L_x_263:
[----:B-1----:R-:W-:Y:S01]  /*11040*/  FMNMX.FTZ R2, R4, R120, !PT ;  /* 0x0000007804027209 */ /* 0x002fe20007810000 */
        /* <DEDUP_REMOVED lines=28> */
[----:B------:R-:W-:Y:S02]  /*11210*/  FMNMX.FTZ R113, R24, R113, !PT ;  /* 0x0000007118717209 */ /* 0x000fe40007810000 */
[----:B------:R-:W-:Y:S02]  /*11220*/  FMNMX.FTZ R3, R51, R3, !PT ;  /* 0x0000000333037209 */ /* 0x000fe40007810000 */
[----:B------:R-:W-:Y:S02]  /*11230*/  FMNMX.FTZ R113, R25, R113, !PT ;  /* 0x0000007119717209 */ /* 0x000fe40007810000 */
[----:B------:R-:W-:Y:S01]  /*11240*/  IADD3 R203, R203, -0x1, RZ ;  /* 0xffffffffcbcb7810 */ /* 0x000fe20007ffe0ff */
[----:B------:R-:W1:Y:S01]  /*11250*/  SHFL.BFLY PT, R120, R3, 0x2, 0x1f ;  /* 0x0c401f0003787f89 */ /* 0x000e6200000e0000 */
[----:B------:R-:W-:Y:S04]  /*11260*/  FMNMX.FTZ R113, R28, R113, !PT ;  /* 0x000000711c717209 */ /* 0x000fe80007810000 */
[----:B------:R-:W-:Y:S04]  /*11270*/  FMNMX.FTZ R113, R29, R113, !PT ;  /* 0x000000711d717209 */ /* 0x000fe80007810000 */
[----:B------:R-:W-:Y:S04]  /*11280*/  FMNMX.FTZ R113, R40, R113, !PT ;  /* 0x0000007128717209 */ /* 0x000fe80007810000 */
[----:B------:R-:W-:Y:S04]  /*11290*/  FMNMX.FTZ R113, R41, R113, !PT ;  /* 0x0000007129717209 */ /* 0x000fe80007810000 */
[----:B------:R-:W-:Y:S02]  /*112a0*/  FMNMX.FTZ R113, R44, R113, !PT ;  /* 0x000000712c717209 */ /* 0x000fe40007810000 */
[----:B-1----:R-:W-:Y:S02]  /*112b0*/  FMNMX.FTZ R3, R3, R120, !PT ;  /* 0x0000007803037209 */ /* 0x002fe40007810000 */
[----:B------:R-:W-:Y:S02]  /*112c0*/  FMNMX.FTZ R2, R2, R118, !PT ;  /* 0x0000007602027209 */ /* 0x000fe40007810000 */
[----:B------:R-:W-:Y:S03]  /*112d0*/  FMNMX.FTZ R118, R10, R115, !PT ;  /* 0x000000730a767209 */ /* 0x000fe60007810000 */
[----:B------:R-:W1:Y:S01]  /*112e0*/  SHFL.BFLY PT, R164, R2, 0x1, 0x1f ;  /* 0x0c201f0002a47f89 */ /* 0x000e6200000e0000 */
[----:B------:R-:W-:Y:S04]  /*112f0*/  FMNMX.FTZ R118, R11, R118, !PT ;  /* 0x000000760b767209 */ /* 0x000fe80007810000 */
[----:B------:R-:W-:Y:S04]  /*11300*/  FMNMX.FTZ R118, R14, R118, !PT ;  /* 0x000000760e767209 */ /* 0x000fe80007810000 */
[----:B------:R-:W-:Y:S04]  /*11310*/  FMNMX.FTZ R118, R15, R118, !PT ;  /* 0x000000760f767209 */ /* 0x000fe80007810000 */
[----:B------:R-:W-:Y:S02]  /*11320*/  FMNMX.FTZ R119, R26, R118, !PT ;  /* 0x000000761a777209 */ /* 0x000fe40007810000 */
[----:B------:R-:W-:Y:S02]  /*11330*/  FMNMX.FTZ R118, R45, R113, !PT ;  /* 0x000000712d767209 */ /* 0x000fe40007810000 */
[----:B------:R-:W-:Y:S02]  /*11340*/  FMNMX.FTZ R113, R27, R119, !PT ;  /* 0x000000771b717209 */ /* 0x000fe40007810000 */
[----:B------:R-:W2:Y:S02]  /*11350*/  SHFL.BFLY PT, R119, R3, 0x1, 0x1f ;  /* 0x0c201f0003777f89 */ /* 0x000ea400000e0000 */
[----:B------:R-:W-:Y:S02]  /*11360*/  FMNMX.FTZ R113, R30, R113, !PT ;  /* 0x000000711e717209 */ /* 0x000fe40007810000 */
[----:B-1----:R-:W-:Y:S02]  /*11370*/  FMNMX.FTZ R120, R2, R164, !PT ;  /* 0x000000a402787209 */ /* 0x002fe40007810000 */
[----:B------:R-:W-:Y:S02]  /*11380*/  FMNMX.FTZ R2, R31, R113, !PT ;  /* 0x000000711f027209 */ /* 0x000fe40007810000 */
[----:B------:R-:W1:Y:S01]  /*11390*/  SHFL.BFLY PT, R165, R118, 0x2, 0x1f ;  /* 0x0c401f0076a57f89 */ /* 0x000e6200000e0000 */
[----:B------:R-:W-:Y:S01]  /*113a0*/  FADD.FTZ R0, -R120, R0 ;  /* 0x0000000078007221 */ /* 0x000fe20000010100 */
[----:B------:R-:W-:Y:S01]  /*113b0*/  FMNMX.FTZ R113, R42, R2, !PT ;  /* 0x000000022a717209 */ /* 0x000fe20007810000 */
[----:B------:R-:W-:Y:S02]  /*113c0*/  FMUL.FTZ R166, R120, c[0x0][0x2d0] ;  /* 0x0000b40078a67a20 */ /* 0x000fe40000410000 */
[----:B------:R-:W-:Y:S01]  /*113d0*/  FMUL.FTZ R2, R0, c[0x0][0x2d0] ;  /* 0x0000b40000027a20 */ /* 0x000fe20000410000 */
[----:B------:R-:W-:Y:S01]  /*113e0*/  FMNMX.FTZ R0, R43, R113, !PT ;  /* 0x000000712b007209 */ /* 0x000fe20007810000 */
[--C-:B------:R-:W-:Y:S02]  /*113f0*/  FFMA.FTZ R173, R32, c[0x0][0x2d0], -R166.reuse ;  /* 0x0000b40020ad7a23 */ /* 0x100fe400000108a6 */
[----:B------:R3:W4:Y:S01]  /*11400*/  MUFU.EX2 R113, R2 ;  /* 0x0000000200717308 */ /* 0x0007220000000800 */
[----:B------:R-:W-:Y:S01]  /*11410*/  FMNMX.FTZ R0, R46, R0, !PT ;  /* 0x000000002e007209 */ /* 0x000fe20007810000 */
[--C-:B------:R-:W-:Y:S02]  /*11420*/  FFMA.FTZ R172, R33, c[0x0][0x2d0], -R166.reuse ;  /* 0x0000b40021ac7a23 */ /* 0x100fe400000108a6 */
[--C-:B------:R-:W-:Y:S01]  /*11430*/  FFMA.FTZ R176, R20, c[0x0][0x2d0], -R166.reuse ;  /* 0x0000b40014b07a23 */ /* 0x100fe200000108a6 */
[----:B------:R-:W-:Y:S01]  /*11440*/  FMNMX.FTZ R0, R47, R0, !PT ;  /* 0x000000002f007209 */ /* 0x000fe20007810000 */
[--C-:B------:R-:W-:Y:S01]  /*11450*/  FFMA.FTZ R174, R21, c[0x0][0x2d0], -R166.reuse ;  /* 0x0000b40015ae7a23 */ /* 0x100fe200000108a6 */
[----:B--2---:R-:W-:Y:S01]  /*11460*/  FMNMX.FTZ R119, R3, R119, !PT ;  /* 0x0000007703777209 */ /* 0x004fe20007810000 */
[--C-:B------:R-:W-:Y:S02]  /*11470*/  FFMA.FTZ R187, R36, c[0x0][0x2d0], -R166.reuse ;  /* 0x0000b40024bb7a23 */ /* 0x100fe400000108a6 */
[----:B------:R-:W2:Y:S01]  /*11480*/  SHFL.BFLY PT, R3, R0, 0x2, 0x1f ;  /* 0x0c401f0000037f89 */ /* 0x000ea200000e0000 */
[--C-:B------:R-:W-:Y:S01]  /*11490*/  FFMA.FTZ R186, R37, c[0x0][0x2d0], -R166.reuse ;  /* 0x0000b40025ba7a23 */ /* 0x100fe200000108a6 */
[----:B------:R-:W-:Y:S01]  /*114a0*/  MUFU.EX2 R221, R174 ;  /* 0x000000ae00dd7308 */ /* 0x000fe20000000800 */
[--C-:B------:R-:W-:Y:S09]  /*114b0*/  FFMA.FTZ R185, R48, c[0x0][0x2d0], -R166.reuse ;  /* 0x0000b40030b97a23 */ /* 0x100ff200000108a6 */
[----:B------:R-:W-:Y:S01]  /*114c0*/  MUFU.EX2 R222, R173 ;  /* 0x000000ad00de7308 */ /* 0x000fe20000000800 */
[--C-:B---3--:R-:W-:Y:S01]  /*114d0*/  FFMA.FTZ R2, R4, c[0x0][0x2d0], -R166.reuse ;  /* 0x0000b40004027a23 */ /* 0x108fe200000108a6 */
[----:B-1----:R-:W-:Y:S01]  /*114e0*/  FMNMX.FTZ R4, R118, R165, !PT ;  /* 0x000000a576047209 */ /* 0x002fe20007810000 */
[----:B------:R-:W-:Y:S02]  /*114f0*/  FMUL.FTZ R165, R119, c[0x0][0x2d0] ;  /* 0x0000b40077a57a20 */ /* 0x000fe40000410000 */
[----:B----4-:R-:W-:Y:S02]  /*11500*/  FMUL.FTZ R20, R113, R128 ;  /* 0x0000008071147220 */ /* 0x010fe40000410000 */
[----:B------:R-:W1:Y:S01]  /*11510*/  SHFL.BFLY PT, R118, R4, 0x1, 0x1f ;  /* 0x0c201f0004767f89 */ /* 0x000e6200000e0000 */
[--C-:B------:R-:W-:Y:S02]  /*11520*/  FFMA.FTZ R6, R6, c[0x0][0x2d0], -R165.reuse ;  /* 0x0000b40006067a23 */ /* 0x100fe400000108a5 */
[----:B------:R3:W-:Y:S01]  /*11530*/  MUFU.EX2 R178, R2 ;  /* 0x0000000200b27308 */ /* 0x0007e20000000800 */
[--C-:B------:R-:W-:Y:S01]  /*11540*/  FFMA.FTZ R168, R34, c[0x0][0x2d0], -R165.reuse ;  /* 0x0000b40022a87a23 */ /* 0x100fe200000108a5 */
[----:B--2---:R-:W-:Y:S01]  /*11550*/  FMNMX.FTZ R0, R0, R3, !PT ;  /* 0x0000000300007209 */ /* 0x004fe20007810000 */
[--C-:B------:R-:W-:Y:S02]  /*11560*/  FFMA.FTZ R167, R35, c[0x0][0x2d0], -R165.reuse ;  /* 0x0000b40023a77a23 */ /* 0x100fe400000108a5 */
[----:B------:R-:W-:Y:S01]  /*11570*/  FMUL.FTZ R21, R113, R129 ;  /* 0x0000008171157220 */ /* 0x000fe20000410000 */
[----:B------:R-:W-:Y:S01]  /*11580*/  LDSM.16.MT88.4 R32, [R189] ;  /* 0x00000000bd20783b */ /* 0x000fe20000004200 */
[--C-:B------:R-:W-:Y:S02]  /*11590*/  FFMA.FTZ R170, R22, c[0x0][0x2d0], -R165.reuse ;  /* 0x0000b40016aa7a23 */ /* 0x100fe400000108a5 */
[--C-:B------:R-:W-:Y:S01]  /*115a0*/  FFMA.FTZ R169, R23, c[0x0][0x2d0], -R165.reuse ;  /* 0x0000b40017a97a23 */ /* 0x100fe200000108a5 */
[----:B------:R-:W-:Y:S01]  /*115b0*/  MUFU.EX2 R177, R6 ;  /* 0x0000000600b17308 */ /* 0x000fe20000000800 */
[C---:B------:R-:W-:Y:S02]  /*115c0*/  FMUL.FTZ R48, R113.reuse, R124 ;  /* 0x0000007c71307220 */ /* 0x040fe40000410000 */
[C---:B------:R-:W-:Y:S01]  /*115d0*/  FMUL.FTZ R52, R113.reuse, R52 ;  /* 0x0000003471347220 */ /* 0x040fe20000410000 */
[----:B------:R-:W2:Y:S01]  /*115e0*/  SHFL.BFLY PT, R3, R0, 0x1, 0x1f ;  /* 0x0c201f0000037f89 */ /* 0x000ea200000e0000 */
[C---:B------:R-:W-:Y:S02]  /*115f0*/  FMUL.FTZ R53, R113.reuse, R53 ;  /* 0x0000003571357220 */ /* 0x040fe40000410000 */
[C---:B------:R-:W-:Y:S02]  /*11600*/  FMUL.FTZ R64, R113.reuse, R64 ;  /* 0x0000004071407220 */ /* 0x040fe40000410000 */
[C---:B------:R-:W-:Y:S01]  /*11610*/  FMUL.FTZ R65, R113.reuse, R65 ;  /* 0x0000004171417220 */ /* 0x040fe20000410000 */
[----:B------:R-:W-:Y:S01]  /*11620*/  MUFU.EX2 R217, R170 ;  /* 0x000000aa00d97308 */ /* 0x000fe20000000800 */
[----:B------:R-:W-:Y:S01]  /*11630*/  FMUL.FTZ R68, R113, R68 ;  /* 0x0000004471447220 */ /* 0x000fe20000410000 */
[----:B-1----:R-:W-:Y:S01]  /*11640*/  FMNMX.FTZ R118, R4, R118, !PT ;  /* 0x0000007604767209 */ /* 0x002fe20007810000 */
[----:B------:R-:W-:Y:S02]  /*11650*/  FFMA.FTZ R4, R16, c[0x0][0x2d0], -R166 ;  /* 0x0000b40010047a23 */ /* 0x000fe400000108a6 */
[----:B---3--:R-:W-:Y:S02]  /*11660*/  FADD.FTZ R2, -R119, R112 ;  /* 0x0000007077027221 */ /* 0x008fe40000010100 */
[C---:B------:R-:W-:Y:S02]  /*11670*/  FMUL.FTZ R16, R113.reuse, R132 ;  /* 0x0000008471107220 */ /* 0x040fe40000410000 */
[----:B------:R-:W-:Y:S01]  /*11680*/  FMUL.FTZ R2, R2, c[0x0][0x2d0] ;  /* 0x0000b40002027a20 */ /* 0x000fe20000410000 */
[----:B------:R1:W-:Y:S01]  /*11690*/  MUFU.EX2 R216, R4 ;  /* 0x0000000400d87308 */ /* 0x0003e20000000800 */
[C---:B------:R-:W-:Y:S02]  /*116a0*/  FMUL.FTZ R69, R113.reuse, R69 ;  /* 0x0000004571457220 */ /* 0x040fe40000410000 */
[C---:B------:R-:W-:Y:S02]  /*116b0*/  FMUL.FTZ R80, R113.reuse, R80 ;  /* 0x0000005071507220 */ /* 0x040fe40000410000 */
[C---:B------:R-:W-:Y:S02]  /*116c0*/  FMUL.FTZ R81, R113.reuse, R81 ;  /* 0x0000005171517220 */ /* 0x040fe40000410000 */
[----:B------:R-:W-:Y:S01]  /*116d0*/  FMUL.FTZ R84, R113, R84 ;  /* 0x0000005471547220 */ /* 0x000fe20000410000 */
[----:B--2---:R-:W-:Y:S01]  /*116e0*/  FMNMX.FTZ R3, R0, R3, !PT ;  /* 0x0000000300037209 */ /* 0x004fe20007810000 */
[--C-:B------:R-:W-:Y:S01]  /*116f0*/  FFMA.FTZ R0, R19, c[0x0][0x2d0], -R165.reuse ;  /* 0x0000b40013007a23 */ /* 0x100fe200000108a5 */
[----:B------:R2:W3:Y:S01]  /*11700*/  MUFU.EX2 R112, R2 ;  /* 0x0000000200707308 */ /* 0x0004e20000000800 */
[----:B------:R-:W-:Y:S02]  /*11710*/  FMUL.FTZ R85, R113, R85 ;  /* 0x0000005571557220 */ /* 0x000fe40000410000 */
[----:B------:R-:W-:Y:S02]  /*11720*/  FMUL.FTZ R164, R3, c[0x0][0x2d0] ;  /* 0x0000b40003a47a20 */ /* 0x000fe40000410000 */
[C---:B------:R-:W-:Y:S02]  /*11730*/  FMUL.FTZ R96, R113.reuse, R96 ;  /* 0x0000006071607220 */ /* 0x040fe40000410000 */
[C---:B------:R-:W-:Y:S02]  /*11740*/  FMUL.FTZ R97, R113.reuse, R97 ;  /* 0x0000006171617220 */ /* 0x040fe40000410000 */
[C---:B------:R-:W-:Y:S01]  /*11750*/  FMUL.FTZ R100, R113.reuse, R100 ;  /* 0x0000006471647220 */ /* 0x040fe20000410000 */
[----:B------:R4:W-:Y:S01]  /*11760*/  MUFU.EX2 R233, R0 ;  /* 0x0000000000e97308 */ /* 0x0009e20000000800 */
[C---:B------:R-:W-:Y:S02]  /*11770*/  FMUL.FTZ R101, R113.reuse, R101 ;  /* 0x0000006571657220 */ /* 0x040fe40000410000 */
[----:B------:R-:W-:Y:S02]  /*11780*/  FMUL.FTZ R108, R113, R108 ;  /* 0x0000006c716c7220 */ /* 0x000fe40000410000 */
[--C-:B-1----:R-:W-:Y:S02]  /*11790*/  FFMA.FTZ R4, R17, c[0x0][0x2d0], -R166.reuse ;  /* 0x0000b40011047a23 */ /* 0x102fe400000108a6 */
[C---:B------:R-:W-:Y:S02]  /*117a0*/  FMUL.FTZ R17, R113.reuse, R133 ;  /* 0x0000008571117220 */ /* 0x040fe40000410000 */
[----:B------:R-:W-:Y:S01]  /*117b0*/  FMUL.FTZ R109, R113, R109 ;  /* 0x0000006d716d7220 */ /* 0x000fe20000410000 */
[----:B------:R1:W-:Y:S01]  /*117c0*/  MUFU.EX2 R235, R4 ;  /* 0x0000000400eb7308 */ /* 0x0003e20000000800 */
[--C-:B------:R-:W-:Y:S02]  /*117d0*/  FFMA.FTZ R183, R38, c[0x0][0x2d0], -R165.reuse ;  /* 0x0000b40026b77a23 */ /* 0x100fe400000108a5 */
[----:B------:R-:W-:Y:S02]  /*117e0*/  FFMA.FTZ R182, R39, c[0x0][0x2d0], -R165 ;  /* 0x0000b40027b67a23 */ /* 0x000fe400000108a5 */
[--C-:B--2---:R-:W-:Y:S02]  /*117f0*/  FFMA.FTZ R2, R5, c[0x0][0x2d0], -R166.reuse ;  /* 0x0000b40005027a23 */ /* 0x104fe400000108a6 */
[C---:B---3--:R-:W-:Y:S02]  /*11800*/  FMUL.FTZ R22, R112.reuse, R130 ;  /* 0x0000008270167220 */ /* 0x048fe40000410000 */
[C---:B------:R-:W-:Y:S01]  /*11810*/  FMUL.FTZ R23, R112.reuse, R131 ;  /* 0x0000008370177220 */ /* 0x040fe20000410000 */
[----:B------:R2:W-:Y:S01]  /*11820*/  MUFU.EX2 R218, R2 ;  /* 0x0000000200da7308 */ /* 0x0005e20000000800 */
[----:B------:R-:W3:Y:S01]  /*11830*/  LDSM.16.MT88.4 R128, [R190] ;  /* 0x00000000be80783b */ /* 0x000ee20000004200 */
[----:B------:R-:W-:Y:S02]  /*11840*/  FMUL.FTZ R19, R112, R135 ;  /* 0x0000008770137220 */ /* 0x000fe40000410000 */
[----:B----4-:R-:W-:Y:S02]  /*11850*/  FADD.FTZ R0, -R3, R115 ;  /* 0x0000007303007221 */ /* 0x010fe40000010100 */
[----:B------:R-:W-:Y:S02]  /*11860*/  FFMA.FTZ R166, R49, c[0x0][0x2d0], -R166 ;  /* 0x0000b40031a67a23 */ /* 0x000fe400000108a6 */
[----:B------:R-:W-:Y:S02]  /*11870*/  FMUL.FTZ R0, R0, c[0x0][0x2d0] ;  /* 0x0000b40000007a20 */ /* 0x000fe40000410000 */
[----:B------:R-:W-:Y:S01]  /*11880*/  FMUL.FTZ R49, R113, R125 ;  /* 0x0000007d71317220 */ /* 0x000fe20000410000 */
[----:B------:R-:W-:Y:S01]  /*11890*/  MUFU.EX2 R219, R169 ;  /* 0x000000a900db7308 */ /* 0x000fe20000000800 */
[----:B------:R-:W-:Y:S02]  /*118a0*/  FMUL.FTZ R54, R112, R54 ;  /* 0x0000003670367220 */ /* 0x000fe40000410000 */
[--C-:B-1----:R-:W-:Y:S02]  /*118b0*/  FFMA.FTZ R4, R18, c[0x0][0x2d0], -R165.reuse ;  /* 0x0000b40012047a23 */ /* 0x102fe400000108a5 */
[C---:B------:R-:W-:Y:S02]  /*118c0*/  FMUL.FTZ R18, R112.reuse, R134 ;  /* 0x0000008670127220 */ /* 0x040fe40000410000 */
[C---:B------:R-:W-:Y:S02]  /*118d0*/  FMUL.FTZ R55, R112.reuse, R55 ;  /* 0x0000003770377220 */ /* 0x040fe40000410000 */
[C---:B------:R-:W-:Y:S01]  /*118e0*/  FMUL.FTZ R66, R112.reuse, R66 ;  /* 0x0000004270427220 */ /* 0x040fe20000410000 */
[----:B------:R-:W1:Y:S01]  /*118f0*/  MUFU.EX2 R234, R4 ;  /* 0x0000000400ea7308 */ /* 0x000e620000000800 */
[C---:B------:R-:W-:Y:S02]  /*11900*/  FMUL.FTZ R67, R112.reuse, R67 ;  /* 0x0000004370437220 */ /* 0x040fe40000410000 */
[--C-:B--2---:R-:W-:Y:S02]  /*11910*/  FFMA.FTZ R2, R7, c[0x0][0x2d0], -R165.reuse ;  /* 0x0000b40007027a23 */ /* 0x104fe400000108a5 */
[C---:B------:R-:W-:Y:S02]  /*11920*/  FMUL.FTZ R7, R112.reuse, R139 ;  /* 0x0000008b70077220 */ /* 0x040fe40000410000 */
        /* <DEDUP_REMOVED lines=8> */
[----:B------:R-:W4:Y:S01]  /*119b0*/  MUFU.EX2 R0, R0 ;  /* 0x0000000000007308 */ /* 0x000f220000000800 */
[C---:B------:R-:W-:Y:S02]  /*119c0*/  FMUL.FTZ R99, R112.reuse, R99 ;  /* 0x0000006370637220 */ /* 0x040fe40000410000 */
[----:B------:R-:W-:Y:S01]  /*119d0*/  FMUL.FTZ R102, R112, R102 ;  /* 0x0000006670667220 */ /* 0x000fe20000410000 */
[----:B-1----:R-:W-:Y:S01]  /*119e0*/  F2FP.BF16.PACK_AB R115, R233, R234 ;  /* 0x000000eae973723e */ /* 0x002fe200000010ff */
[----:B------:R-:W-:Y:S02]  /*119f0*/  FMUL.FTZ R4, R118, c[0x0][0x2d0] ;  /* 0x0000b40076047a20 */ /* 0x000fe40000410000 */
[----:B------:R-:W-:Y:S02]  /*11a00*/  FMUL.FTZ R103, R112, R103 ;  /* 0x0000006770677220 */ /* 0x000fe40000410000 */
[--C-:B------:R-:W-:Y:S01]  /*11a10*/  FFMA.FTZ R5, R8, c[0x0][0x2d0], -R4.reuse ;  /* 0x0000b40008057a23 */ /* 0x100fe20000010804 */
[----:B------:R-:W-:Y:S01]  /*11a20*/  MUFU.EX2 R139, R176 ;  /* 0x000000b0008b7308 */ /* 0x000fe20000000800 */
[--C-:B------:R-:W-:Y:S02]  /*11a30*/  FFMA.FTZ R6, R13, c[0x0][0x2d0], -R4.reuse ;  /* 0x0000b4000d067a23 */ /* 0x100fe40000010804 */
[----:B------:R-:W-:Y:S02]  /*11a40*/  FFMA.FTZ R184, R44, c[0x0][0x2d0], -R4 ;  /* 0x0000b4002cb87a23 */ /* 0x000fe40000010804 */
[----:B--2---:R-:W-:Y:S01]  /*11a50*/  FADD.FTZ R2, -R118, R114 ;  /* 0x0000007276027221 */ /* 0x004fe20000010100 */
[----:B------:R-:W-:Y:S01]  /*11a60*/  F2FP.BF16.PACK_AB R114, R235, R216 ;  /* 0x000000d8eb72723e */ /* 0x000fe200000010ff */
[--C-:B------:R-:W-:Y:S02]  /*11a70*/  FFMA.FTZ R204, R45, c[0x0][0x2d0], -R4.reuse ;  /* 0x0000b4002dcc7a23 */ /* 0x100fe40000010804 */
[----:B------:R-:W-:Y:S01]  /*11a80*/  FMUL.FTZ R2, R2, c[0x0][0x2d0] ;  /* 0x0000b40002027a20 */ /* 0x000fe20000410000 */
[----:B------:R1:W-:Y:S01]  /*11a90*/  MUFU.EX2 R209, R5 ;  /* 0x0000000500d17308 */ /* 0x0003e20000000800 */
[C---:B------:R-:W-:Y:S02]  /*11aa0*/  FMUL.FTZ R110, R112.reuse, R110 ;  /* 0x0000006e706e7220 */ /* 0x040fe40000410000 */
[----:B------:R-:W-:Y:S02]  /*11ab0*/  FMUL.FTZ R111, R112, R111 ;  /* 0x0000006f706f7220 */ /* 0x000fe40000410000 */
[--C-:B------:R-:W-:Y:S02]  /*11ac0*/  FFMA.FTZ R181, R50, c[0x0][0x2d0], -R165.reuse ;  /* 0x0000b40032b57a23 */ /* 0x100fe400000108a5 */
[----:B------:R-:W-:Y:S02]  /*11ad0*/  FFMA.FTZ R165, R51, c[0x0][0x2d0], -R165 ;  /* 0x0000b40033a57a23 */ /* 0x000fe400000108a5 */
[C---:B------:R-:W-:Y:S01]  /*11ae0*/  FMUL.FTZ R50, R112.reuse, R126 ;  /* 0x0000007e70327220 */ /* 0x040fe20000410000 */
[----:B------:R2:W-:Y:S01]  /*11af0*/  MUFU.EX2 R232, R6 ;  /* 0x0000000600e87308 */ /* 0x0005e20000000800 */
[----:B------:R-:W-:Y:S02]  /*11b00*/  FMUL.FTZ R51, R112, R127 ;  /* 0x0000007f70337220 */ /* 0x000fe40000410000 */
[--C-:B------:R-:W-:Y:S02]  /*11b10*/  FFMA.FTZ R24, R24, c[0x0][0x2d0], -R4.reuse ;  /* 0x0000b40018187a23 */ /* 0x100fe40000010804 */
[--C-:B------:R-:W-:Y:S02]  /*11b20*/  FFMA.FTZ R25, R25, c[0x0][0x2d0], -R4.reuse ;  /* 0x0000b40019197a23 */ /* 0x100fe40000010804 */
[--C-:B------:R-:W-:Y:S02]  /*11b30*/  FFMA.FTZ R171, R28, c[0x0][0x2d0], -R4.reuse ;  /* 0x0000b4001cab7a23 */ /* 0x100fe40000010804 */
[----:B------:R-:W-:Y:S01]  /*11b40*/  FFMA.FTZ R28, R112, R208, R177 ;  /* 0x000000d0701c7223 */ /* 0x000fe200000100b1 */
[----:B------:R-:W5:Y:S01]  /*11b50*/  MUFU.EX2 R2, R2 ;  /* 0x0000000200027308 */ /* 0x000f620000000800 */
[----:B------:R-:W-:Y:S02]  /*11b60*/  FFMA.FTZ R175, R29, c[0x0][0x2d0], -R4 ;  /* 0x0000b4001daf7a23 */ /* 0x000fe40000010804 */
[----:B------:R-:W-:Y:S02]  /*11b70*/  FFMA.FTZ R29, R113, R205, R178 ;  /* 0x000000cd711d7223 */ /* 0x000fe400000100b2 */
[--C-:B-1----:R-:W-:Y:S02]  /*11b80*/  FFMA.FTZ R5, R9, c[0x0][0x2d0], -R4.reuse ;  /* 0x0000b40009057a23 */ /* 0x102fe40000010804 */
[--C-:B------:R-:W-:Y:S02]  /*11b90*/  FFMA.FTZ R180, R40, c[0x0][0x2d0], -R4.reuse ;  /* 0x0000b40028b47a23 */ /* 0x100fe40000010804 */
[----:B------:R-:W-:Y:S01]  /*11ba0*/  FFMA.FTZ R179, R41, c[0x0][0x2d0], -R4 ;  /* 0x0000b40029b37a23 */ /* 0x000fe20000010804 */
[----:B------:R-:W1:Y:S01]  /*11bb0*/  MUFU.EX2 R210, R5 ;  /* 0x0000000500d27308 */ /* 0x000e620000000800 */
[C---:B----4-:R-:W-:Y:S02]  /*11bc0*/  FMUL.FTZ R38, R0.reuse, R154 ;  /* 0x0000009a00267220 */ /* 0x050fe40000410000 */
[C---:B------:R-:W-:Y:S02]  /*11bd0*/  FMUL.FTZ R39, R0.reuse, R155 ;  /* 0x0000009b00277220 */ /* 0x040fe40000410000 */
[----:B--2---:R-:W-:Y:S02]  /*11be0*/  FFMA.FTZ R6, R11, c[0x0][0x2d0], -R164 ;  /* 0x0000b4000b067a23 */ /* 0x004fe400000108a4 */
[C---:B------:R-:W-:Y:S02]  /*11bf0*/  FMUL.FTZ R11, R0.reuse, R143 ;  /* 0x0000008f000b7220 */ /* 0x040fe40000410000 */
[C---:B------:R-:W-:Y:S01]  /*11c00*/  FMUL.FTZ R58, R0.reuse, R58 ;  /* 0x0000003a003a7220 */ /* 0x040fe20000410000 */
[----:B------:R2:W-:Y:S01]  /*11c10*/  MUFU.EX2 R206, R6 ;  /* 0x0000000600ce7308 */ /* 0x0005e20000000800 */
[C---:B------:R-:W-:Y:S02]  /*11c20*/  FMUL.FTZ R59, R0.reuse, R59 ;  /* 0x0000003b003b7220 */ /* 0x040fe40000410000 */
[----:B------:R-:W-:Y:S02]  /*11c30*/  FMUL.FTZ R62, R0, R62 ;  /* 0x0000003e003e7220 */ /* 0x000fe40000410000 */
[C---:B-----5:R-:W-:Y:S02]  /*11c40*/  FMUL.FTZ R8, R2.reuse, R140 ;  /* 0x0000008c02087220 */ /* 0x060fe40000410000 */
[C---:B------:R-:W-:Y:S02]  /*11c50*/  FMUL.FTZ R9, R2.reuse, R141 ;  /* 0x0000008d02097220 */ /* 0x040fe40000410000 */
[C---:B------:R-:W-:Y:S01]  /*11c60*/  FMUL.FTZ R13, R2.reuse, R145 ;  /* 0x00000091020d7220 */ /* 0x040fe20000410000 */
[----:B------:R-:W-:Y:S01]  /*11c70*/  MUFU.EX2 R176, R166 ;  /* 0x000000a600b07308 */ /* 0x000fe20000000800 */
[C---:B------:R-:W-:Y:S02]  /*11c80*/  FMUL.FTZ R36, R2.reuse, R152 ;  /* 0x0000009802247220 */ /* 0x040fe40000410000 */
[----:B------:R-:W-:Y:S01]  /*11c90*/  FMUL.FTZ R37, R2, R153 ;  /* 0x0000009902257220 */ /* 0x000fe20000410000 */
[----:B-1----:R-:W-:Y:S01]  /*11ca0*/  F2FP.BF16.PACK_AB R124, R210, R209 ;  /* 0x000000d1d27c723e */ /* 0x002fe200000010ff */
[----:B------:R-:W-:Y:S02]  /*11cb0*/  FFMA.FTZ R5, R12, c[0x0][0x2d0], -R4 ;  /* 0x0000b4000c057a23 */ /* 0x000fe40000010804 */
[----:B------:R-:W-:Y:S02]  /*11cc0*/  FMUL.FTZ R4, R113, R136 ;  /* 0x0000008871047220 */ /* 0x000fe40000410000 */
[C---:B------:R-:W-:Y:S01]  /*11cd0*/  FMUL.FTZ R12, R2.reuse, R144 ;  /* 0x00000090020c7220 */ /* 0x040fe20000410000 */
[----:B------:R-:W1:Y:S01]  /*11ce0*/  MUFU.EX2 R231, R5 ;  /* 0x0000000500e77308 */ /* 0x000e620000000800 */
[C---:B------:R-:W-:Y:S02]  /*11cf0*/  FMUL.FTZ R56, R2.reuse, R56 ;  /* 0x0000003802387220 */ /* 0x040fe40000410000 */
[----:B------:R-:W-:Y:S02]  /*11d00*/  FMUL.FTZ R57, R2, R57 ;  /* 0x0000003902397220 */ /* 0x000fe40000410000 */
[--C-:B--2---:R-:W-:Y:S02]  /*11d10*/  FFMA.FTZ R6, R15, c[0x0][0x2d0], -R164.reuse ;  /* 0x0000b4000f067a23 */ /* 0x104fe400000108a4 */
[----:B------:R-:W-:Y:S02]  /*11d20*/  FMUL.FTZ R15, R0, R147 ;  /* 0x00000093000f7220 */ /* 0x000fe40000410000 */
[C---:B------:R-:W-:Y:S01]  /*11d30*/  FMUL.FTZ R60, R2.reuse, R60 ;  /* 0x0000003c023c7220 */ /* 0x040fe20000410000 */
[----:B------:R2:W-:Y:S01]  /*11d40*/  MUFU.EX2 R225, R6 ;  /* 0x0000000600e17308 */ /* 0x0005e20000000800 */
[----:B------:R-:W-:Y:S02]  /*11d50*/  FMUL.FTZ R61, R2, R61 ;  /* 0x0000003d023d7220 */ /* 0x000fe40000410000 */
[----:B------:R-:W-:Y:S02]  /*11d60*/  FMUL.FTZ R63, R0, R63 ;  /* 0x0000003f003f7220 */ /* 0x000fe40000410000 */
[C---:B------:R-:W-:Y:S02]  /*11d70*/  FMUL.FTZ R72, R2.reuse, R72 ;  /* 0x0000004802487220 */ /* 0x040fe40000410000 */
[----:B------:R-:W-:Y:S02]  /*11d80*/  FMUL.FTZ R73, R2, R73 ;  /* 0x0000004902497220 */ /* 0x000fe40000410000 */
[C---:B------:R-:W-:Y:S01]  /*11d90*/  FMUL.FTZ R74, R0.reuse, R74 ;  /* 0x0000004a004a7220 */ /* 0x040fe20000410000 */
[----:B------:R-:W-:Y:S01]  /*11da0*/  MUFU.EX2 R213, R24 ;  /* 0x0000001800d57308 */ /* 0x000fe20000000800 */
[----:B------:R-:W-:Y:S02]  /*11db0*/  FMUL.FTZ R75, R0, R75 ;  /* 0x0000004b004b7220 */ /* 0x000fe40000410000 */
[----:B------:R-:W-:Y:S01]  /*11dc0*/  FMUL.FTZ R76, R2, R76 ;  /* 0x0000004c024c7220 */ /* 0x000fe20000410000 */
[----:B-1----:R-:W-:Y:S01]  /*11dd0*/  F2FP.BF16.PACK_AB R126, R232, R231 ;  /* 0x000000e7e87e723e */ /* 0x002fe200000010ff */
[--C-:B------:R-:W-:Y:S02]  /*11de0*/  FFMA.FTZ R5, R10, c[0x0][0x2d0], -R164.reuse ;  /* 0x0000b4000a057a23 */ /* 0x100fe400000108a4 */
[----:B------:R-:W-:Y:S02]  /*11df0*/  FMUL.FTZ R10, R0, R142 ;  /* 0x0000008e000a7220 */ /* 0x000fe40000410000 */
[----:B------:R-:W-:Y:S01]  /*11e00*/  FMUL.FTZ R77, R2, R77 ;  /* 0x0000004d024d7220 */ /* 0x000fe20000410000 */
[----:B------:R-:W1:Y:S01]  /*11e10*/  MUFU.EX2 R207, R5 ;  /* 0x0000000500cf7308 */ /* 0x000e620000000800 */
[C---:B------:R-:W-:Y:S02]  /*11e20*/  FMUL.FTZ R78, R0.reuse, R78 ;  /* 0x0000004e004e7220 */ /* 0x040fe40000410000 */
[----:B------:R-:W-:Y:S02]  /*11e30*/  FMUL.FTZ R79, R0, R79 ;  /* 0x0000004f004f7220 */ /* 0x000fe40000410000 */
[----:B--2---:R-:W-:Y:S01]  /*11e40*/  FMUL.FTZ R6, R112, R138 ;  /* 0x0000008a70067220 */ /* 0x004fe20000410000 */
[----:B------:R-:W-:Y:S01]  /*11e50*/  F2FP.BF16.PACK_AB R112, R218, R178 ;  /* 0x000000b2da70723e */ /* 0x000fe200000010ff */
[--C-:B------:R-:W-:Y:S02]  /*11e60*/  FFMA.FTZ R132, R42, c[0x0][0x2d0], -R164.reuse ;  /* 0x0000b4002a847a23 */ /* 0x100fe400000108a4 */
[--C-:B------:R-:W-:Y:S01]  /*11e70*/  FFMA.FTZ R133, R43, c[0x0][0x2d0], -R164.reuse ;  /* 0x0000b4002b857a23 */ /* 0x100fe200000108a4 */
[----:B------:R2:W-:Y:S01]  /*11e80*/  MUFU.EX2 R215, R25 ;  /* 0x0000001900d77308 */ /* 0x0005e20000000800 */
[--C-:B------:R-:W-:Y:S02]  /*11e90*/  FFMA.FTZ R136, R46, c[0x0][0x2d0], -R164.reuse ;  /* 0x0000b4002e887a23 */ /* 0x100fe400000108a4 */
[C---:B------:R-:W-:Y:S02]  /*11ea0*/  FMUL.FTZ R88, R2.reuse, R88 ;  /* 0x0000005802587220 */ /* 0x040fe40000410000 */
[----:B------:R-:W-:Y:S02]  /*11eb0*/  FMUL.FTZ R89, R2, R89 ;  /* 0x0000005902597220 */ /* 0x000fe40000410000 */
[C---:B------:R-:W-:Y:S02]  /*11ec0*/  FMUL.FTZ R90, R0.reuse, R90 ;  /* 0x0000005a005a7220 */ /* 0x040fe40000410000 */
[----:B------:R-:W-:Y:S01]  /*11ed0*/  FMUL.FTZ R91, R0, R91 ;  /* 0x0000005b005b7220 */ /* 0x000fe20000410000 */
[----:B------:R-:W-:Y:S01]  /*11ee0*/  MUFU.EX2 R166, R132 ;  /* 0x0000008400a67308 */ /* 0x000fe20000000800 */
[C---:B------:R-:W-:Y:S02]  /*11ef0*/  FMUL.FTZ R92, R2.reuse, R92 ;  /* 0x0000005c025c7220 */ /* 0x040fe40000410000 */
[----:B------:R-:W-:Y:S01]  /*11f00*/  FMUL.FTZ R93, R2, R93 ;  /* 0x0000005d025d7220 */ /* 0x000fe20000410000 */
[----:B-1----:R-:W-:Y:S01]  /*11f10*/  F2FP.BF16.PACK_AB R125, R206, R207 ;  /* 0x000000cfce7d723e */ /* 0x002fe200000010ff */
[--C-:B------:R-:W-:Y:S02]  /*11f20*/  FFMA.FTZ R5, R14, c[0x0][0x2d0], -R164.reuse ;  /* 0x0000b4000e057a23 */ /* 0x100fe400000108a4 */
[C---:B------:R-:W-:Y:S02]  /*11f30*/  FMUL.FTZ R14, R0.reuse, R146 ;  /* 0x00000092000e7220 */ /* 0x040fe40000410000 */
[C---:B------:R-:W-:Y:S01]  /*11f40*/  FMUL.FTZ R94, R0.reuse, R94 ;  /* 0x0000005e005e7220 */ /* 0x040fe20000410000 */
[----:B------:R-:W1:Y:S01]  /*11f50*/  MUFU.EX2 R228, R5 ;  /* 0x0000000500e47308 */ /* 0x000e620000000800 */
[----:B------:R-:W-:Y:S02]  /*11f60*/  FMUL.FTZ R95, R0, R95 ;  /* 0x0000005f005f7220 */ /* 0x000fe40000410000 */
[--C-:B------:R-:W-:Y:S02]  /*11f70*/  FFMA.FTZ R26, R26, c[0x0][0x2d0], -R164.reuse ;  /* 0x0000b4001a1a7a23 */ /* 0x100fe400000108a4 */
[--C-:B------:R-:W-:Y:S02]  /*11f80*/  FFMA.FTZ R27, R27, c[0x0][0x2d0], -R164.reuse ;  /* 0x0000b4001b1b7a23 */ /* 0x100fe400000108a4 */
[C---:B------:R-:W-:Y:S02]  /*11f90*/  FMUL.FTZ R104, R2.reuse, R104 ;  /* 0x0000006802687220 */ /* 0x040fe40000410000 */
[----:B------:R-:W-:Y:S01]  /*11fa0*/  FMUL.FTZ R105, R2, R105 ;  /* 0x0000006902697220 */ /* 0x000fe20000410000 */
[----:B------:R4:W-:Y:S01]  /*11fb0*/  MUFU.EX2 R212, R26 ;  /* 0x0000001a00d47308 */ /* 0x0009e20000000800 */
[C---:B------:R-:W-:Y:S02]  /*11fc0*/  FMUL.FTZ R106, R0.reuse, R106 ;  /* 0x0000006a006a7220 */ /* 0x040fe40000410000 */
[----:B------:R-:W-:Y:S02]  /*11fd0*/  FMUL.FTZ R107, R0, R107 ;  /* 0x0000006b006b7220 */ /* 0x000fe40000410000 */
[C---:B------:R-:W-:Y:S02]  /*11fe0*/  FMUL.FTZ R24, R2.reuse, R160 ;  /* 0x000000a002187220 */ /* 0x040fe40000410000 */
[----:B--2---:R-:W-:Y:S02]  /*11ff0*/  FMUL.FTZ R25, R2, R161 ;  /* 0x000000a102197220 */ /* 0x004fe40000410000 */
[--C-:B------:R-:W-:Y:S01]  /*12000*/  FFMA.FTZ R30, R30, c[0x0][0x2d0], -R164.reuse ;  /* 0x0000b4001e1e7a23 */ /* 0x100fe200000108a4 */
[----:B------:R2:W5:Y:S01]  /*12010*/  MUFU.EX2 R208, R27 ;  /* 0x0000001b00d07308 */ /* 0x0005620000000800 */
[--C-:B------:R-:W-:Y:S02]  /*12020*/  FFMA.FTZ R31, R31, c[0x0][0x2d0], -R164.reuse ;  /* 0x0000b4001f1f7a23 */ /* 0x100fe400000108a4 */
[----:B------:R-:W-:Y:S01]  /*12030*/  FFMA.FTZ R164, R47, c[0x0][0x2d0], -R164 ;  /* 0x0000b4002fa47a23 */ /* 0x000fe200000108a4 */
[----:B-1----:R-:W-:Y:S01]  /*12040*/  F2FP.BF16.PACK_AB R127, R225, R228 ;  /* 0x000000e4e17f723e */ /* 0x002fe200000010ff */
[----:B------:R-:W-:Y:S01]  /*12050*/  FMUL.FTZ R5, R113, R137 ;  /* 0x0000008971057220 */ /* 0x000fe20000410000 */
[C---:B------:R-:W-:Y:S01]  /*12060*/  F2FP.BF16.PACK_AB R113, R214.reuse, R177 ;  /* 0x000000b1d671723e */ /* 0x040fe200000010ff */
[----:B------:R-:W-:Y:S01]  /*12070*/  LDSM.16.MT88.4 R44, [R190+0x1000] ;  /* 0x00100000be2c783b */ /* 0x000fe20000004200 */
[----:B------:R-:W-:Y:S01]  /*12080*/  FADD.FTZ R138, R214, R28 ;  /* 0x0000001cd68a7221 */ /* 0x000fe20000010000 */
[----:B------:R-:W-:Y:S01]  /*12090*/  F2FP.BF16.PACK_AB R28, R221, R139 ;  /* 0x0000008bdd1c723e */ /* 0x000fe200000010ff */
[----:B------:R-:W1:Y:S01]  /*120a0*/  MUFU.EX2 R224, R172 ;  /* 0x000000ac00e07308 */ /* 0x000e620000000800 */
[----:B------:R-:W-:Y:S01]  /*120b0*/  FADD.FTZ R40, R218, R29 ;  /* 0x0000001dda287221 */ /* 0x000fe20000010000 */
[----:B------:R-:W-:Y:S01]  /*120c0*/  F2FP.BF16.PACK_AB R29, R219, R217 ;  /* 0x000000d9db1d723e */ /* 0x000fe200000010ff */
[-C--:B------:R-:W-:Y:S05]  /*120d0*/  HMMA.16816.F32.BF16 R4, R112, R32.reuse, R4 ;  /* 0x000000207004723c */ /* 0x080fea0000041804 */
[C---:B----4-:R-:W-:Y:S02]  /*120e0*/  FMUL.FTZ R26, R0.reuse, R162 ;  /* 0x000000a2001a7220 */ /* 0x050fe40000410000 */
[----:B------:R-:W-:Y:S01]  /*120f0*/  MUFU.EX2 R220, R168 ;  /* 0x000000a800dc7308 */ /* 0x000fe20000000800 */
[C---:B------:R-:W-:Y:S04]  /*12100*/  HMMA.16816.F32.BF16 R8, R124.reuse, R32, R8 ;  /* 0x000000207c08723c */ /* 0x040fe80000041808 */
[----:B--2---:R-:W-:Y:S01]  /*12110*/  FMUL.FTZ R27, R0, R163 ;  /* 0x000000a3001b7220 */ /* 0x004fe20000410000 */
[----:B-----5:R-:W-:Y:S02]  /*12120*/  F2FP.BF16.PACK_AB R41, R208, R212 ;  /* 0x000000d4d029723e */ /* 0x020fe400000010ff */
[C---:B------:R-:W-:Y:S01]  /*12130*/  FMUL.FTZ R32, R2.reuse, R148 ;  /* 0x0000009402207220 */ /* 0x040fe20000410000 */
[-C--:B------:R-:W-:Y:S01]  /*12140*/  HMMA.16816.F32.BF16 R12, R124, R34.reuse, R12 ;  /* 0x000000227c0c723c */ /* 0x080fe2000004180c */
[----:B------:R-:W2:Y:S03]  /*12150*/  MUFU.EX2 R223, R167 ;  /* 0x000000a700df7308 */ /* 0x000ea60000000800 */
[C---:B------:R-:W-:Y:S02]  /*12160*/  FMUL.FTZ R33, R2.reuse, R149 ;  /* 0x0000009502217220 */ /* 0x040fe40000410000 */
[----:B------:R-:W-:Y:S02]  /*12170*/  FFMA.FTZ R2, R2, R226, R209 ;  /* 0x000000e202027223 */ /* 0x000fe400000100d1 */
[C---:B------:R-:W-:Y:S03]  /*12180*/  HMMA.16816.F32.BF16 R16, R112.reuse, R34, R16 ;  /* 0x000000227010723c */ /* 0x040fe60000041810 */
[----:B------:R1:W-:Y:S01]  /*12190*/  MUFU.EX2 R178, R30 ;  /* 0x0000001e00b27308 */ /* 0x0003e20000000800 */
[----:B------:R-:W-:Y:S02]  /*121a0*/  FADD.FTZ R137, R210, R2 ;  /* 0x00000002d2897221 */ /* 0x000fe40000010000 */
[----:B------:R-:W-:Y:S01]  /*121b0*/  FADD.FTZ R2, R216, R40 ;  /* 0x00000028d8027221 */ /* 0x000fe20000010000 */
[----:B------:R-:W-:Y:S01]  /*121c0*/  F2FP.BF16.PACK_AB R40, R215, R213 ;  /* 0x000000d5d728723e */ /* 0x000fe200000010ff */
[-C--:B---3--:R-:W-:Y:S04]  /*121d0*/  HMMA.16816.F32.BF16 R20, R112, R128.reuse, R20 ;  /* 0x000000807014723c */ /* 0x088fe80000041814 */
[C---:B------:R-:W-:Y:S01]  /*121e0*/  FMUL.FTZ R34, R0.reuse, R150 ;  /* 0x0000009600227220 */ /* 0x040fe20000410000 */
[----:B------:R2:W3:Y:S01]  /*121f0*/  MUFU.EX2 R177, R31 ;  /* 0x0000001f00b17308 */ /* 0x0004e20000000800 */
[C---:B------:R-:W-:Y:S02]  /*12200*/  FMUL.FTZ R35, R0.reuse, R151 ;  /* 0x0000009700237220 */ /* 0x040fe40000410000 */
[----:B------:R-:W-:Y:S04]  /*12210*/  FADD.FTZ R2, R235, R2 ;  /* 0x00000002eb027221 */ /* 0x000fe80000010000 */
[----:B------:R-:W-:Y:S01]  /*12220*/  FADD.FTZ R2, R139, R2 ;  /* 0x000000028b027221 */ /* 0x000fe20000010000 */
[C---:B------:R-:W-:Y:S02]  /*12230*/  HMMA.16816.F32.BF16 R32, R124.reuse, R128, R32 ;  /* 0x000000807c20723c */ /* 0x040fe40000041820 */
[----:B------:R-:W-:Y:S02]  /*12240*/  MUFU.EX2 R211, R171 ;  /* 0x000000ab00d37308 */ /* 0x000fe40000000800 */
[----:B------:R-:W-:Y:S01]  /*12250*/  FFMA.FTZ R0, R0, R227, R207 ;  /* 0x000000e300007223 */ /* 0x000fe200000100cf */
[----:B-1----:R-:W-:Y:S01]  /*12260*/  F2FP.BF16.PACK_AB R30, R224, R222 ;  /* 0x000000dee01e723e */ /* 0x002fe200000010ff */
[----:B------:R-:W-:Y:S02]  /*12270*/  FADD.FTZ R2, R221, R2 ;  /* 0x00000002dd027221 */ /* 0x000fe40000010000 */
[-C--:B------:R-:W-:Y:S04]  /*12280*/  HMMA.16816.F32.BF16 R36, R124, R130.reuse, R36 ;  /* 0x000000827c24723c */ /* 0x080fe80000041824 */
[----:B------:R-:W1:Y:S01]  /*12290*/  MUFU.EX2 R205, R175 ;  /* 0x000000af00cd7308 */ /* 0x000e620000000800 */
[----:B------:R-:W-:Y:S03]  /*122a0*/  FADD.FTZ R0, R206, R0 ;  /* 0x00000000ce007221 */ /* 0x000fe60000010000 */
[C---:B------:R-:W-:Y:S01]  /*122b0*/  HMMA.16816.F32.BF16 R48, R112.reuse, R130, R48 ;  /* 0x000000827030723c */ /* 0x040fe20000041830 */
[----:B------:R-:W4:Y:S03]  /*122c0*/  LDSM.16.MT88.4 R128, [R189+0xc00] ;  /* 0x000c0000bd80783b */ /* 0x000f260000004200 */
[----:B--2---:R-:W-:Y:S01]  /*122d0*/  F2FP.BF16.PACK_AB R31, R223, R220 ;  /* 0x000000dcdf1f723e */ /* 0x004fe200000010ff */
[----:B------:R-:W-:Y:S01]  /*122e0*/  FADD.FTZ R0, R228, R0 ;  /* 0x00000000e4007221 */ /* 0x000fe20000010000 */
[----:B---3--:R-:W-:Y:S01]  /*122f0*/  F2FP.BF16.PACK_AB R43, R177, R178 ;  /* 0x000000b2b12b723e */ /* 0x008fe200000010ff */
[----:B------:R-:W-:Y:S10]  /*12300*/  MUFU.EX2 R175, R165 ;  /* 0x000000a500af7308 */ /* 0x000ff40000000800 */
[----:B------:R2:W3:Y:S01]  /*12310*/  MUFU.EX2 R165, R133 ;  /* 0x0000008500a57308 */ /* 0x0004e20000000800 */
[----:B-1----:R-:W-:Y:S09]  /*12320*/  F2FP.BF16.PACK_AB R42, R205, R211 ;  /* 0x000000d3cd2a723e */ /* 0x002ff200000010ff */
[----:B------:R-:W-:Y:S10]  /*12330*/  MUFU.EX2 R168, R187 ;  /* 0x000000bb00a87308 */ /* 0x000ff40000000800 */
[----:B------:R-:W-:Y:S01]  /*12340*/  MUFU.EX2 R173, R186 ;  /* 0x000000ba00ad7308 */ /* 0x000fe20000000800 */
[-C--:B----4-:R-:W-:Y:S01]  /*12350*/  HMMA.16816.F32.BF16 R52, R112, R128.reuse, R52 ;  /* 0x000000807034723c */ /* 0x090fe20000041834 */
[----:B--2---:R-:W-:Y:S02]  /*12360*/  LDSM.16.MT88.4 R132, [R189+0x800] ;  /* 0x00080000bd84783b */ /* 0x004fe40000004200 */
[----:B---3--:R-:W-:Y:S06]  /*12370*/  F2FP.BF16.PACK_AB R161, R165, R166 ;  /* 0x000000a6a5a1723e */ /* 0x008fec00000010ff */
[----:B------:R-:W-:Y:S01]  /*12380*/  MUFU.EX2 R170, R183 ;  /* 0x000000b700aa7308 */ /* 0x000fe20000000800 */
[C---:B------:R-:W-:Y:S08]  /*12390*/  HMMA.16816.F32.BF16 R56, R124.reuse, R128, R56 ;  /* 0x000000807c38723c */ /* 0x040ff00000041838 */
[-C--:B------:R-:W-:Y:S01]  /*123a0*/  HMMA.16816.F32.BF16 R60, R124, R130.reuse, R60 ;  /* 0x000000827c3c723c */ /* 0x080fe2000004183c */
[----:B------:R-:W-:Y:S07]  /*123b0*/  MUFU.EX2 R171, R182 ;  /* 0x000000b600ab7308 */ /* 0x000fee0000000800 */
[C---:B------:R-:W-:Y:S01]  /*123c0*/  HMMA.16816.F32.BF16 R64, R112.reuse, R130, R64 ;  /* 0x000000827040723c */ /* 0x040fe20000041840 */
[----:B------:R-:W1:Y:S02]  /*123d0*/  LDSM.16.MT88.4 R128, [R190+0xc00] ;  /* 0x000c0000be80783b */ /* 0x000e640000004200 */
[----:B------:R-:W-:Y:S10]  /*123e0*/  MUFU.EX2 R174, R185 ;  /* 0x000000b900ae7308 */ /* 0x000ff40000000800 */
[----:B------:R-:W-:Y:S10]  /*123f0*/  MUFU.EX2 R172, R181 ;  /* 0x000000b500ac7308 */ /* 0x000ff40000000800 */
[----:B------:R-:W-:Y:S10]  /*12400*/  MUFU.EX2 R167, R180 ;  /* 0x000000b400a77308 */ /* 0x000ff40000000800 */
[----:B------:R-:W2:Y:S01]  /*12410*/  MUFU.EX2 R169, R179 ;  /* 0x000000b300a97308 */ /* 0x000ea20000000800 */
[-C--:B-1----:R-:W-:Y:S08]  /*12420*/  HMMA.16816.F32.BF16 R68, R112, R128.reuse, R68 ;  /* 0x000000807044723c */ /* 0x082ff00000041844 */
[C---:B------:R-:W-:Y:S08]  /*12430*/  HMMA.16816.F32.BF16 R72, R124.reuse, R128, R72 ;  /* 0x000000807c48723c */ /* 0x040ff00000041848 */
[-C--:B------:R-:W-:Y:S04]  /*12440*/  HMMA.16816.F32.BF16 R76, R124, R130.reuse, R76 ;  /* 0x000000827c4c723c */ /* 0x080fe8000004184c */
[----:B--2---:R-:W-:Y:S04]  /*12450*/  F2FP.BF16.PACK_AB R160, R169, R167 ;  /* 0x000000a7a9a0723e */ /* 0x004fe800000010ff */
        /* <DEDUP_REMOVED lines=9> */
[-C--:B------:R-:W-:Y:S01]  /*124f0*/  HMMA.16816.F32.BF16 R24, R124, R130.reuse, R24 ;  /* 0x000000827c18723c */ /* 0x080fe20000041818 */
[----:B------:R-:W1:Y:S07]  /*12500*/  LDSM.16.MT88.4 R124, [R189+0x400] ;  /* 0x00040000bd7c783b */ /* 0x000e6e0000004200 */
[----:B------:R-:W-:Y:S01]  /*12510*/  HMMA.16816.F32.BF16 R108, R112, R130, R108 ;  /* 0x00000082706c723c */ /* 0x000fe2000004186c */
[----:B------:R-:W2:Y:S08]  /*12520*/  LDSM.16.MT88.4 R112, [R190+0x400] ;  /* 0x00040000be70783b */ /* 0x000eb00000004200 */
[----:B------:R-:W3:Y:S01]  /*12530*/  LDSM.16.MT88.4 R128, [R189+0x1000] ;  /* 0x00100000bd80783b */ /* 0x000ee20000004200 */
[-C--:B-1----:R-:W-:Y:S08]  /*12540*/  HMMA.16816.F32.BF16 R4, R28, R124.reuse, R4 ;  /* 0x0000007c1c04723c */ /* 0x082ff00000041804 */
        /* <DEDUP_REMOVED lines=9> */
[-C--:B---3--:R-:W-:Y:S08]  /*125e0*/  HMMA.16816.F32.BF16 R52, R28, R128.reuse, R52 ;  /* 0x000000801c34723c */ /* 0x088ff00000041834 */
[C---:B------:R-:W-:Y:S08]  /*125f0*/  HMMA.16816.F32.BF16 R56, R40.reuse, R128, R56 ;  /* 0x000000802838723c */ /* 0x040ff00000041838 */
[-C--:B------:R-:W-:Y:S08]  /*12600*/  HMMA.16816.F32.BF16 R60, R40, R130.reuse, R60 ;  /* 0x00000082283c723c */ /* 0x080ff0000004183c */
[C---:B------:R-:W-:Y:S08]  /*12610*/  HMMA.16816.F32.BF16 R64, R28.reuse, R130, R64 ;  /* 0x000000821c40723c */ /* 0x040ff00000041840 */
[-C--:B------:R-:W-:Y:S08]  /*12620*/  HMMA.16816.F32.BF16 R68, R28, R44.reuse, R68 ;  /* 0x0000002c1c44723c */ /* 0x080ff00000041844 */
[C---:B------:R-:W-:Y:S01]  /*12630*/  HMMA.16816.F32.BF16 R72, R40.reuse, R44, R72 ;  /* 0x0000002c2848723c */ /* 0x040fe20000041848 */
[----:B------:R-:W-:Y:S07]  /*12640*/  MUFU.EX2 R45, R136 ;  /* 0x00000088002d7308 */ /* 0x000fee0000000800 */
[-C--:B------:R-:W-:Y:S03]  /*12650*/  HMMA.16816.F32.BF16 R76, R40, R46.reuse, R76 ;  /* 0x0000002e284c723c */ /* 0x080fe6000004184c */
[----:B------:R-:W2:Y:S05]  /*12660*/  MUFU.EX2 R44, R164 ;  /* 0x000000a4002c7308 */ /* 0x000eaa0000000800 */
[C---:B------:R-:W-:Y:S05]  /*12670*/  HMMA.16816.F32.BF16 R80, R28.reuse, R46, R80 ;  /* 0x0000002e1c50723c */ /* 0x040fea0000041850 */
[----:B------:R-:W-:Y:S03]  /*12680*/  MUFU.EX2 R47, R184 ;  /* 0x000000b8002f7308 */ /* 0x000fe60000000800 */
[-C--:B-1----:R-:W-:Y:S07]  /*12690*/  HMMA.16816.F32.BF16 R84, R28, R112.reuse, R84 ;  /* 0x000000701c54723c */ /* 0x082fee0000041854 */
[----:B------:R-:W1:Y:S01]  /*126a0*/  MUFU.EX2 R46, R204 ;  /* 0x000000cc002e7308 */ /* 0x000e620000000800 */
[C---:B------:R-:W-:Y:S04]  /*126b0*/  HMMA.16816.F32.BF16 R88, R40.reuse, R112, R88 ;  /* 0x000000702858723c */ /* 0x040fe80000041858 */
[----:B--2---:R-:W-:Y:S04]  /*126c0*/  F2FP.BF16.PACK_AB R163, R44, R45 ;  /* 0x0000002d2ca3723e */ /* 0x004fe800000010ff */
[-C--:B------:R-:W-:Y:S08]  /*126d0*/  HMMA.16816.F32.BF16 R92, R40, R114.reuse, R92 ;  /* 0x00000072285c723c */ /* 0x080ff0000004185c */
[C---:B------:R-:W-:Y:S04]  /*126e0*/  HMMA.16816.F32.BF16 R96, R28.reuse, R114, R96 ;  /* 0x000000721c60723c */ /* 0x040fe80000041860 */
[----:B-1----:R-:W-:Y:S04]  /*126f0*/  F2FP.BF16.PACK_AB R162, R46, R47 ;  /* 0x0000002f2ea2723e */ /* 0x002fe800000010ff */
[-C--:B------:R-:W-:Y:S04]  /*12700*/  HMMA.16816.F32.BF16 R100, R28, R124.reuse, R100 ;  /* 0x0000007c1c64723c */ /* 0x080fe80000041864 */
[----:B------:R-:W-:Y:S04]  /*12710*/  MOV R115, R3 ;  /* 0x0000000300737202 */ /* 0x000fe80000000f00 */
[C---:B------:R-:W-:Y:S08]  /*12720*/  HMMA.16816.F32.BF16 R104, R40.reuse, R124, R104 ;  /* 0x0000007c2868723c */ /* 0x040ff00000041868 */
[-C--:B------:R-:W-:Y:S07]  /*12730*/  HMMA.16816.F32.BF16 R24, R40, R126.reuse, R24 ;  /* 0x0000007e2818723c */ /* 0x080fee0000041818 */
[----:B------:R-:W-:Y:S01]  /*12740*/  FADD.FTZ R40, R234, R138 ;  /* 0x0000008aea287221 */ /* 0x000fe20000010000 */
[----:B------:R-:W-:Y:S01]  /*12750*/  HMMA.16816.F32.BF16 R108, R28, R126, R108 ;  /* 0x0000007e1c6c723c */ /* 0x000fe2000004186c */
[----:B------:R-:W1:Y:S03]  /*12760*/  LDSM.16.MT88.4 R124, [R190+0x800] ;  /* 0x00080000be7c783b */ /* 0x000e660000004200 */
[----:B------:R-:W-:Y:S02]  /*12770*/  FADD.FTZ R41, R231, R137 ;  /* 0x00000089e7297221 */ /* 0x000fe40000010000 */
[----:B------:R-:W-:Y:S01]  /*12780*/  FADD.FTZ R42, R233, R40 ;  /* 0x00000028e92a7221 */ /* 0x000fe20000010000 */
[----:B------:R-:W-:Y:S01]  /*12790*/  F2FP.BF16.PACK_AB R28, R173, R168 ;  /* 0x000000a8ad1c723e */ /* 0x000fe200000010ff */
[----:B------:R-:W-:Y:S01]  /*127a0*/  FADD.FTZ R41, R232, R41 ;  /* 0x00000029e8297221 */ /* 0x000fe20000010000 */
[----:B------:R-:W-:Y:S03]  /*127b0*/  F2FP.BF16.PACK_AB R29, R171, R170 ;  /* 0x000000aaab1d723e */ /* 0x000fe600000010ff */
[----:B------:R-:W-:Y:S01]  /*127c0*/  F2FP.BF16.PACK_AB R30, R176, R174 ;  /* 0x000000aeb01e723e */ /* 0x000fe200000010ff */
[----:B------:R-:W-:Y:S01]  /*127d0*/  FADD.FTZ R40, R225, R0 ;  /* 0x00000000e1287221 */ /* 0x000fe20000010000 */
[----:B------:R-:W-:Y:S01]  /*127e0*/  F2FP.BF16.PACK_AB R31, R175, R172 ;  /* 0x000000acaf1f723e */ /* 0x000fe200000010ff */
[----:B------:R-:W-:Y:S04]  /*127f0*/  FADD.FTZ R0, R217, R42 ;  /* 0x0000002ad9007221 */ /* 0x000fe80000010000 */
[----:B------:R-:W-:Y:S02]  /*12800*/  FADD.FTZ R0, R219, R0 ;  /* 0x00000000db007221 */ /* 0x000fe40000010000 */
[-C--:B------:R-:W-:Y:S01]  /*12810*/  HMMA.16816.F32.BF16 R136, R28, R132.reuse, R4 ;  /* 0x000000841c88723c */ /* 0x080fe20000041804 */
[----:B------:R-:W2:Y:S07]  /*12820*/  LDSM.16.MT88.4 R4, [R189+0x1400] ;  /* 0x00140000bd04783b */ /* 0x000eae0000004200 */
[C---:B------:R-:W-:Y:S01]  /*12830*/  HMMA.16816.F32.BF16 R140, R160.reuse, R132, R8 ;  /* 0x00000084a08c723c */ /* 0x040fe20000041808 */
[----:B------:R-:W3:Y:S07]  /*12840*/  LDSM.16.MT88.4 R8, [R190+0x1400] ;  /* 0x00140000be08783b */ /* 0x000eee0000004200 */
[-C--:B------:R-:W-:Y:S01]  /*12850*/  HMMA.16816.F32.BF16 R144, R160, R134.reuse, R12 ;  /* 0x00000086a090723c */ /* 0x080fe2000004180c */
[----:B------:R-:W4:Y:S07]  /*12860*/  LDSM.16.MT88.4 R12, [R189+0x2000] ;  /* 0x00200000bd0c783b */ /* 0x000f2e0000004200 */
[C---:B------:R-:W-:Y:S01]  /*12870*/  HMMA.16816.F32.BF16 R132, R28.reuse, R134, R16 ;  /* 0x000000861c84723c */ /* 0x040fe20000041810 */
[----:B------:R-:W5:Y:S07]  /*12880*/  LDSM.16.MT88.4 R16, [R190+0x2000] ;  /* 0x00200000be10783b */ /* 0x000f6e0000004200 */
[-C--:B-1----:R-:W-:Y:S08]  /*12890*/  HMMA.16816.F32.BF16 R128, R28, R124.reuse, R20 ;  /* 0x0000007c1c80723c */ /* 0x082ff00000041814 */
[C---:B------:R-:W-:Y:S08]  /*128a0*/  HMMA.16816.F32.BF16 R148, R160.reuse, R124, R32 ;  /* 0x0000007ca094723c */ /* 0x040ff00000041820 */
[-C--:B------:R-:W-:Y:S08]  /*128b0*/  HMMA.16816.F32.BF16 R152, R160, R126.reuse, R36 ;  /* 0x0000007ea098723c */ /* 0x080ff00000041824 */
[C---:B------:R-:W-:Y:S08]  /*128c0*/  HMMA.16816.F32.BF16 R124, R28.reuse, R126, R48 ;  /* 0x0000007e1c7c723c */ /* 0x040ff00000041830 */
[-C--:B--2---:R-:W-:Y:S08]  /*128d0*/  HMMA.16816.F32.BF16 R52, R28, R4.reuse, R52 ;  /* 0x000000041c34723c */ /* 0x084ff00000041834 */
[C---:B------:R-:W-:Y:S07]  /*128e0*/  HMMA.16816.F32.BF16 R56, R160.reuse, R4, R56 ;  /* 0x00000004a038723c */ /* 0x040fee0000041838 */
[----:B------:R-:W-:Y:S01]  /*128f0*/  FADD.FTZ R5, R213, R41 ;  /* 0x00000029d5057221 */ /* 0x000fe20000010000 */
[-C--:B------:R-:W-:Y:S04]  /*12900*/  HMMA.16816.F32.BF16 R60, R160, R6.reuse, R60 ;  /* 0x00000006a03c723c */ /* 0x080fe8000004183c */
[----:B------:R-:W-:Y:S04]  /*12910*/  FADD.FTZ R4, R212, R40 ;  /* 0x00000028d4047221 */ /* 0x000fe80000010000 */
[C---:B------:R-:W-:Y:S07]  /*12920*/  HMMA.16816.F32.BF16 R64, R28.reuse, R6, R64 ;  /* 0x000000061c40723c */ /* 0x040fee0000041840 */
[----:B------:R-:W-:Y:S01]  /*12930*/  FADD.FTZ R7, R208, R4 ;  /* 0x00000004d0077221 */ /* 0x000fe20000010000 */
[-C--:B---3--:R-:W-:Y:S04]  /*12940*/  HMMA.16816.F32.BF16 R68, R28, R8.reuse, R68 ;  /* 0x000000081c44723c */ /* 0x088fe80000041844 */
[----:B------:R-:W-:Y:S04]  /*12950*/  FADD.FTZ R6, R220, R0 ;  /* 0x00000000dc067221 */ /* 0x000fe80000010000 */
[C---:B------:R-:W-:Y:S04]  /*12960*/  HMMA.16816.F32.BF16 R72, R160.reuse, R8, R72 ;  /* 0x00000008a048723c */ /* 0x040fe80000041848 */
[----:B------:R-:W-:Y:S03]  /*12970*/  FADD.FTZ R6, R223, R6 ;  /* 0x00000006df067221 */ /* 0x000fe60000010000 */
[----:B------:R-:W-:Y:S01]  /*12980*/  FADD.FTZ R8, R215, R5 ;  /* 0x00000005d7087221 */ /* 0x000fe20000010000 */
[-C--:B------:R-:W-:Y:S04]  /*12990*/  HMMA.16816.F32.BF16 R76, R160, R10.reuse, R76 ;  /* 0x0000000aa04c723c */ /* 0x080fe8000004184c */
[----:B------:R-:W-:Y:S02]  /*129a0*/  FADD.FTZ R5, R222, R2 ;  /* 0x00000002de057221 */ /* 0x000fe40000010000 */
[----:B------:R-:W-:Y:S02]  /*129b0*/  FADD.FTZ R4, R211, R8 ;  /* 0x00000008d3047221 */ /* 0x000fe40000010000 */
[C---:B------:R-:W-:Y:S04]  /*129c0*/  HMMA.16816.F32.BF16 R80, R28.reuse, R10, R80 ;  /* 0x0000000a1c50723c */ /* 0x040fe80000041850 */
[----:B------:R-:W-:Y:S02]  /*129d0*/  FADD.FTZ R2, R178, R7 ;  /* 0x00000007b2027221 */ /* 0x000fe40000010000 */
[----:B------:R-:W-:Y:S02]  /*129e0*/  FADD.FTZ R0, R224, R5 ;  /* 0x00000005e0007221 */ /* 0x000fe40000010000 */
[-C--:B----4-:R-:W-:Y:S04]  /*129f0*/  HMMA.16816.F32.BF16 R84, R28, R12.reuse, R84 ;  /* 0x0000000c1c54723c */ /* 0x090fe80000041854 */
        /* <DEDUP_REMOVED lines=11> */
[-C--:B-----5:R-:W-:Y:S04]  /*12ab0*/  HMMA.16816.F32.BF16 R100, R28, R16.reuse, R100 ;  /* 0x000000101c64723c */ /* 0x0a0fe80000041864 */
        /* <DEDUP_REMOVED lines=8> */
[----:B------:R-:W-:Y:S04]  /*12b40*/  HMMA.16816.F32.BF16 R108, R28, R18, R108 ;  /* 0x000000121c6c723c */ /* 0x000fe8000004186c */
[----:B------:R-:W-:Y:S02]  /*12b50*/  FADD.FTZ R205, R176, R6 ;  /* 0x00000006b0cd7221 */ /* 0x000fe40000010000 */
[----:B------:R-:W-:Y:S02]  /*12b60*/  FADD.FTZ R208, R175, R4 ;  /* 0x00000004afd07221 */ /* 0x000fe40000010000 */
[----:B------:R-:W-:Y:S04]  /*12b70*/  FADD.FTZ R226, R46, R2 ;  /* 0x000000022ee27221 */ /* 0x000fe80000010000 */
[----:B------:R-:W-:Y:S01]  /*12b80*/  FADD.FTZ R227, R44, R0 ;  /* 0x000000002ce37221 */ /* 0x000fe20000010000 */
[----:B------:R-:W-:-:S05]  /*12b90*/  @P2 BRA `(.L_x_265) ;  /* 0xffffd8d000002947 */ /* 0x000fca000383ffff */
.L_x_262:
[----:B------:R-:W-:Y:S01]  /*12ba0*/  @!UPT UIADD3 URZ, URZ, URZ, URZ ;  /* 0x0000003f3f3ff290 */ /* 0x000fe2000fffe03f */
        /* <DEDUP_REMOVED lines=16> */
.L_x_342:
        /* <DEDUP_REMOVED lines=51> */
[----:B---3--:R-:W-:Y:S01]  /*12fe0*/  @P1 FMUL.FTZ R6, R0, 0.69314718246459960938 ;  /* 0x3f31721800061820 */ /* 0x008fe20000410000 */
[----:B------:R-:W-:Y:S01]  /*12ff0*/  MOV R0, RZ ;  /* 0x000000ff00007202 */ /* 0x000fe20000000f00 */
[C---:B------:R-:W-:Y:S02]  /*13000*/  FMUL.FTZ R109, R3.reuse, R55 ;  /* 0x00000037036d7220 */ /* 0x040fe40000410000 */
[C---:B------:R-:W-:Y:S02]  /*13010*/  FMUL.FTZ R182, R3.reuse, R86 ;  /* 0x0000005603b67220 */ /* 0x040fe40000410000 */
[C---:B------:R-:W-:Y:S01]  /*13020*/  FMUL.FTZ R183, R3.reuse, R87 ;  /* 0x0000005703b77220 */ /* 0x040fe20000410000 */
[----:B------:R-:W1:Y:S01]  /*13030*/  @P0 MUFU.RCP R0, R4 ;  /* 0x0000000400000308 */ /* 0x000e620000001000 */
[----:B------:R-:W-:-:S02]  /*13040*/  FMUL.FTZ R180, R3, R98 ;  /* 0x0000006203b47220 */ /* 0x000fc40000410000 */
[C---:B------:R-:W-:Y:S02]  /*13050*/  FMUL.FTZ R181, R3.reuse, R99 ;  /* 0x0000006303b57220 */ /* 0x040fe40000410000 */
[C---:B------:R-:W-:Y:S02]  /*13060*/  FMUL.FTZ R64, R2.reuse, R56 ;  /* 0x0000003802407220 */ /* 0x040fe40000410000 */
[C---:B------:R-:W-:Y:S02]  /*13070*/  FMUL.FTZ R65, R2.reuse, R57 ;  /* 0x0000003902417220 */ /* 0x040fe40000410000 */
[C---:B------:R-:W-:Y:S02]  /*13080*/  FMUL.FTZ R50, R2.reuse, R60 ;  /* 0x0000003c02327220 */ /* 0x040fe40000410000 */
[----:B------:R-:W-:Y:S02]  /*13090*/  FMUL.FTZ R51, R2, R61 ;  /* 0x0000003d02337220 */ /* 0x000fe40000410000 */
        /* <DEDUP_REMOVED lines=11> */
[----:B------:R-:W-:Y:S01]  /*13150*/  FMUL.FTZ R87, R3, R111 ;  /* 0x0000006f03577220 */ /* 0x000fe20000410000 */
[----:B------:R-:W-:Y:S01]  /*13160*/  @P3 MOV R3, 0x3f317218 ;  /* 0x3f31721800033802 */ /* 0x000fe20000000f00 */
        /* <DEDUP_REMOVED lines=19> */
[----:B------:R-:W-:Y:S02]  /*132a0*/  FMUL.FTZ R37, R2, R161 ;  /* 0x000000a102257220 */ /* 0x000fe40000410000 */
[----:B------:R2:W3:Y:S01]  /*132b0*/  @P0 MUFU.LG2 R2, R4 ;  /* 0x0000000400020308 */ /* 0x0004e20000000c00 */
[----:B------:R-:W-:Y:S02]  /*132c0*/  @P3 FMUL.FTZ R9, R7, 0.69314718246459960938 ;  /* 0x3f31721807093820 */ /* 0x000fe40000410000 */
[----:B------:R-:W-:Y:S02]  /*132d0*/  @P3 FMUL.FTZ R7, R3, c[0x0][0x2d0] ;  /* 0x0000b40003073a20 */ /* 0x000fe40000410000 */
[----:B------:R-:W-:Y:S02]  /*132e0*/  @P1 FMUL.FTZ R3, R10, c[0x0][0x2d0] ;  /* 0x0000b4000a031a20 */ /* 0x000fe40000410000 */
[----:B------:R-:W-:Y:S02]  /*132f0*/  @P2 FMUL.FTZ R5, R5, c[0x0][0x2d0] ;  /* 0x0000b40005052a20 */ /* 0x000fe40000410000 */
[----:B------:R-:W-:Y:S01]  /*13300*/  @P1 FFMA.FTZ R23, R3, R118, R6 ;  /* 0x0000007603171223 */ /* 0x000fe20000010006 */
[----:B------:R-:W-:Y:S01]  /*13310*/  @P0 MOV R3, 0x3f317218 ;  /* 0x3f31721800030802 */ /* 0x000fe20000000f00 */
[----:B-1----:R-:W-:-:S02]  /*13320*/  FMUL.FTZ R48, R0, R58 ;  /* 0x0000003a00307220 */ /* 0x002fc40000410000 */
[----:B------:R-:W-:Y:S02]  /*13330*/  FMUL.FTZ R49, R0, R59 ;  /* 0x0000003b00317220 */ /* 0x000fe40000410000 */
[----:B------:R-:W-:Y:S01]  /*13340*/  @P0 FMUL.FTZ R3, R3, c[0x0][0x2d0] ;  /* 0x0000b40003030a20 */ /* 0x000fe20000410000 */
[----:B--2---:R-:W-:Y:S01]  /*13350*/  MOV R4, 0x1 ;  /* 0x0000000100047802 */ /* 0x004fe20000000f00 */
[----:B---3--:R-:W-:Y:S02]  /*13360*/  @P0 FMUL.FTZ R2, R2, 0.69314718246459960938 ;  /* 0x3f31721802020820 */ /* 0x008fe40000410000 */
        /* <DEDUP_REMOVED lines=25> */
[----:B------:R-:W-:Y:S02]  /*13500*/  @P0 FFMA.FTZ R20, R3, R115, R2 ;  /* 0x0000007303140223 */ /* 0x000fe40000010002 */
.L_x_207:
[----:B------:R1:W5:Y:S04]  /*13510*/  LDL R6, [R1] ;  /* 0x0000000001067983 */ /* 0x0003680000100800 */
[----:B------:R-:W2:Y:S01]  /*13520*/  S2R R2, SR_TID.X ;  /* 0x0000000000027919 */ /* 0x000ea20000002100 */
[----:B------:R-:W-:Y:S01]  /*13530*/  BSSY B0, `(.L_x_267) ;  /* 0x0000011000007945 */ /* 0x000fe20003800000 */
[----:B--2---:R-:W-:-:S13]  /*13540*/  LOP3.LUT P0, RZ, R2, 0x7f, RZ, 0xc0, !PT ;  /* 0x0000007f02ff7812 */ /* 0x004fda000780c0ff */
[----:B------:R-:W-:Y:S05]  /*13550*/  @P0 BRA `(.L_x_268) ;  /* 0x000000e000000947 */ /* 0x000fea0003800000 */
[----:B-1----:R-:W1:Y:S01]  /*13560*/  S2R R4, SR_LANEID ;  /* 0x0000000000047919 */ /* 0x002e620000000000 */
[----:B------:R-:W-:Y:S01]  /*13570*/  VOTEU.ANY UR4, UPT, PT ;  /* 0x0000000000047886 */ /* 0x000fe200038e0100 */
[----:B------:R-:W-:Y:S01]  /*13580*/  IMAD.MOV.U32 R5, RZ, RZ, c[0x0][0x564] ;  /* 0x00015900ff057624 */ /* 0x000fe200078e00ff */
[----:B------:R-:W1:Y:S08]  /*13590*/  FLO.U32 R3, UR4 ;  /* 0x0000000400037d00 */ /* 0x000e7000080e0000 */
[----:B------:R-:W2:Y:S01]  /*135a0*/  POPC R2, UR4 ;  /* 0x0000000400027d09 */ /* 0x000ea20008000000 */
[----:B-1----:R-:W-:Y:S01]  /*135b0*/  ISETP.EQ.U32.AND P0, PT, R3, R4, PT ;  /* 0x000000040300720c */ /* 0x002fe20003f02070 */
[----:B------:R-:W-:-:S12]  /*135c0*/  IMAD.MOV.U32 R4, RZ, RZ, c[0x0][0x560] ;  /* 0x00015800ff047624 */ /* 0x000fd800078e00ff */
[----:B--2---:R1:W2:Y:S04]  /*135d0*/  @P0 ATOMG.E.ADD.STRONG.GPU PT, R2, [R4.64], R2 ;  /* 0x00000002040209a8 */ /* 0x0042a800081ee1c6 */
[----:B-1----:R-:W1:Y:S04]  /*135e0*/  S2R R4, SR_LTMASK ;  /* 0x0000000000047919 */ /* 0x002e680000003900 */
[----:B--2---:R1:W2:Y:S02]  /*135f0*/  SHFL.IDX PT, R3, R2, R3, 0x1f ;  /* 0x00001f0302037589 */ /* 0x0042a400000e0000 */
[----:B-1----:R-:W-:-:S06]  /*13600*/  LOP3.LUT R2, R4, UR4, RZ, 0xc0, !PT ;  /* 0x0000000404027c12 */ /* 0x002fcc000f8ec0ff */
[----:B------:R-:W2:Y:S02]  /*13610*/  POPC R2, R2 ;  /* 0x0000000200027309 */ /* 0x000ea40000000000 */
[----:B--2--5:R-:W-:-:S05]  /*13620*/  IADD3 R6, R3, c[0x0][0xc], R2 ;  /* 0x0000030003067a10 */ /* 0x024fca0007ffe002 */
[----:B------:R1:W-:Y:S02]  /*13630*/  STL [R1], R6 ;  /* 0x0000000601007387 */ /* 0x0003e40000100800 */
.L_x_268:
[----:B-1----:R-:W-:Y:S05]  /*13640*/  BSYNC B0 ;  /* 0x0000000000007941 */ /* 0x002fea0003800000 */
.L_x_267:
[----:B------:R-:W-:Y:S01]  /*13650*/  PRMT R0, R0, 0x9910, RZ ;  /* 0x0000991000007816 */ /* 0x000fe200000000ff */
[----:B------:R-:W-:Y:S01]  /*13660*/  BSSY B1, `(.L_x_269) ;  /* 0x000034a000017945 */ /* 0x000fe20003800000 */
[----:B-----5:R-:W-:Y:S02]  /*13670*/  IMAD.MOV.U32 R78, RZ, RZ, R6 ;  /* 0x000000ffff4e7224 */ /* 0x020fe400078e0006 */
[----:B------:R-:W-:-:S13]  /*13680*/  ISETP.NE.AND P0, PT, R0, RZ, PT ;  /* 0x000000ff0000720c */ /* 0x000fda0003f05270 */
[----:B------:R-:W-:Y:S05]  /*13690*/  @!P0 BRA `(.L_x_270) ;  /* 0x0000277000008947 */ /* 0x000fea0003800000 */
[----:B------:R-:W2:Y:S04]  /*136a0*/  LDL R9, [R1+0x14] ;  /* 0x0000140001097983 */ /* 0x000ea80000100800 */
[----:B------:R-:W3:Y:S04]  /*136b0*/  LDL R7, [R1+0x18] ;  /* 0x0000180001077983 */ /* 0x000ee80000100800 */
[----:B------:R-:W4:Y:S04]  /*136c0*/  LDL R6, [R1+0x20] ;  /* 0x0000200001067983 */ /* 0x000f280000100800 */
[----:B------:R-:W4:Y:S04]  /*136d0*/  LDL R11, [R1+0x1c] ;  /* 0x00001c00010b7983 */ /* 0x000f280000100800 */
[----:B------:R-:W4:Y:S01]  /*136e0*/  LDL R8, [R1+0x10] ;  /* 0x0000100001087983 */ /* 0x000f220000100800 */
[----:B------:R-:W-:Y:S01]  /*136f0*/  WARPSYNC 0xffffffff ;  /* 0xffffffff00007948 */ /* 0x000fe20003800000 */
[----:B------:R-:W-:-:S02]  /*13700*/  F2FP.BF16.PACK_AB R0, R137, R136 ;  /* 0x000000888900723e */ /* 0x000fc400000010ff */
[----:B------:R-:W-:Y:S01]  /*13710*/  BAR.SYNC.DEFER_BLOCKING 0x1, 0x80 ;  /* 0x0042000000007b1d */ /* 0x000fe20000010000 */
[----:B------:R-:W-:Y:S02]  /*13720*/  F2FP.BF16.PACK_AB R3, R173, R172 ;  /* 0x000000acad03723e */ /* 0x000fe400000010ff */
[----:B------:R-:W-:Y:S02]  /*13730*/  F2FP.BF16.PACK_AB R2, R133, R132 ;  /* 0x000000848502723e */ /* 0x000fe400000010ff */
[----:B------:R-:W-:Y:S02]  /*13740*/  F2FP.BF16.PACK_AB R4, R77, R76 ;  /* 0x0000004c4d04723e */ /* 0x000fe400000010ff */
[----:B------:R-:W-:Y:S02]  /*13750*/  F2FP.BF16.PACK_AB R5, R75, R74 ;  /* 0x0000004a4b05723e */ /* 0x000fe400000010ff */
[----:B------:R-:W-:-:S04]  /*13760*/  ISETP.NE.U32.AND P0, PT, RZ, c[0x0][0x508], PT ;  /* 0x00014200ff007a0c */ /* 0x000fc80003f05070 */
[----:B------:R-:W-:Y:S02]  /*13770*/  ISETP.NE.AND.EX P1, PT, RZ, c[0x0][0x50c], PT, P0 ;  /* 0x00014300ff007a0c */ /* 0x000fe40003f25300 */
[----:B------:R-:W-:-:S04]  /*13780*/  ISETP.NE.U32.AND P2, PT, RZ, c[0x0][0x500], PT ;  /* 0x00014000ff007a0c */ /* 0x000fc80003f45070 */
[----:B------:R-:W-:Y:S01]  /*13790*/  ISETP.NE.AND.EX P2, PT, RZ, c[0x0][0x504], PT, P2 ;  /* 0x00014100ff007a0c */ /* 0x000fe20003f45320 */
[----:B------:R-:W-:Y:S01]  /*137a0*/  IMAD.MOV.U32 R10, RZ, RZ, c[0x0][0x388] ;  /* 0x0000e200ff0a7624 */ /* 0x000fe200078e00ff */
        /* <DEDUP_REMOVED lines=8> */
[----:B------:R3:W-:Y:S01]  /*13830*/  STS [R9+0x1280], R2 ;  /* 0x0012800209007388 */ /* 0x0007e20000000800 */
[----:B-1----:R-:W-:Y:S02]  /*13840*/  F2FP.BF16.PACK_AB R0, R43, R42 ;  /* 0x0000002a2b00723e */ /* 0x002fe400000010ff */
[----:B--2---:R-:W-:-:S03]  /*13850*/  F2FP.BF16.PACK_AB R3, R129, R128 ;  /* 0x000000808103723e */ /* 0x004fc600000010ff */
[----:B------:R1:W-:Y:S01]  /*13860*/  STS [R7+0x1000], R0 ;  /* 0x0010000007007388 */ /* 0x0003e20000000800 */
[----:B---3--:R-:W-:-:S03]  /*13870*/  F2FP.BF16.PACK_AB R2, R177, R176 ;  /* 0x000000b0b102723e */ /* 0x008fc600000010ff */
[----:B------:R2:W-:Y:S04]  /*13880*/  STS [R7+0x1200], R4 ;  /* 0x0012000407007388 */ /* 0x0005e80000000800 */
[----:B----4-:R3:W-:Y:S04]  /*13890*/  STS [R6+0x80], R3 ;  /* 0x0000800306007388 */ /* 0x0107e80000000800 */
[----:B------:R4:W-:Y:S01]  /*138a0*/  STS [R6+0x280], R2 ;  /* 0x0002800206007388 */ /* 0x0009e20000000800 */
[----:B-1----:R-:W-:Y:S02]  /*138b0*/  F2FP.BF16.PACK_AB R0, R125, R124 ;  /* 0x0000007c7d00723e */ /* 0x002fe400000010ff */
[----:B--2---:R-:W-:-:S03]  /*138c0*/  F2FP.BF16.PACK_AB R4, R45, R44 ;  /* 0x0000002c2d04723e */ /* 0x004fc600000010ff */
[----:B------:R1:W-:Y:S01]  /*138d0*/  STS [R11], R0 ;  /* 0x000000000b007388 */ /* 0x0003e20000000800 */
[----:B---3--:R-:W-:Y:S02]  /*138e0*/  F2FP.BF16.PACK_AB R3, R101, R100 ;  /* 0x000000646503723e */ /* 0x008fe400000010ff */
[----:B----4-:R-:W-:-:S03]  /*138f0*/  F2FP.BF16.PACK_AB R2, R73, R72 ;  /* 0x000000484902723e */ /* 0x010fc600000010ff */
[----:B------:R2:W-:Y:S04]  /*13900*/  STS [R11+0x200], R3 ;  /* 0x000200030b007388 */ /* 0x0005e80000000800 */
[----:B------:R3:W-:Y:S04]  /*13910*/  STS [R6+0x1080], R4 ;  /* 0x0010800406007388 */ /* 0x0007e80000000800 */
[----:B------:R4:W-:Y:S01]  /*13920*/  STS [R6+0x1280], R2 ;  /* 0x0012800206007388 */ /* 0x0009e20000000800 */
[----:B-1----:R-:W-:-:S05]  /*13930*/  F2FP.BF16.PACK_AB R0, R47, R46 ;  /* 0x0000002e2f00723e */ /* 0x002fca00000010ff */
[----:B------:R1:W-:Y:S01]  /*13940*/  STS [R11+0x1000], R0 ;  /* 0x001000000b007388 */ /* 0x0003e20000000800 */
[----:B--2---:R-:W-:Y:S02]  /*13950*/  F2FP.BF16.PACK_AB R3, R165, R164 ;  /* 0x000000a4a503723e */ /* 0x004fe400000010ff */
        /* <DEDUP_REMOVED lines=19> */
[----:B------:R3:W-:Y:S01]  /*13a90*/  STS [R6+0x2080], R3 ;  /* 0x0020800306007388 */ /* 0x0007e20000000800 */
[----:B-1----:R-:W-:-:S03]  /*13aa0*/  F2FP.BF16.PACK_AB R0, R171, R170 ;  /* 0x000000aaab00723e */ /* 0x002fc600000010ff */
[----:B------:R1:W-:Y:S04]  /*13ab0*/  STS [R6+0x2280], R2 ;  /* 0x0022800206007388 */ /* 0x0003e80000000800 */
[----:B------:R4:W-:Y:S01]  /*13ac0*/  STS [R11+0x2000], R0 ;  /* 0x002000000b007388 */ /* 0x0009e20000000800 */
[----:B--2---:R-:W-:Y:S02]  /*13ad0*/  F2FP.BF16.PACK_AB R4, R53, R52 ;  /* 0x000000343504723e */ /* 0x004fe400000010ff */
[----:B---3--:R-:W-:Y:S02]  /*13ae0*/  F2FP.BF16.PACK_AB R3, R139, R138 ;  /* 0x0000008a8b03723e */ /* 0x008fe400000010ff */
[----:B-1----:R-:W-:-:S03]  /*13af0*/  F2FP.BF16.PACK_AB R2, R81, R80 ;  /* 0x000000505102723e */ /* 0x002fc600000010ff */
[----:B------:R1:W-:Y:S01]  /*13b00*/  STS [R11+0x2200], R3 ;  /* 0x002200030b007388 */ /* 0x0003e20000000800 */
[----:B----4-:R-:W-:-:S03]  /*13b10*/  F2FP.BF16.PACK_AB R0, R55, R54 ;  /* 0x000000363700723e */ /* 0x010fc600000010ff */
[----:B------:R2:W-:Y:S04]  /*13b20*/  STS [R6+0x3080], R4 ;  /* 0x0030800406007388 */ /* 0x0005e80000000800 */
[----:B------:R3:W-:Y:S04]  /*13b30*/  STS [R6+0x3280], R2 ;  /* 0x0032800206007388 */ /* 0x0007e80000000800 */
[----:B------:R4:W-:Y:S04]  /*13b40*/  STS [R11+0x3000], R0 ;  /* 0x003000000b007388 */ /* 0x0009e80000000800 */
[----:B------:R-:W-:Y:S01]  /*13b50*/  STS [R11+0x3200], R5 ;  /* 0x003200050b007388 */ /* 0x000fe20000000800 */
[----:B-1----:R-:W-:-:S02]  /*13b60*/  F2FP.BF16.PACK_AB R3, R183, R182 ;  /* 0x000000b6b703723e */ /* 0x002fc400000010ff */
[----:B--2---:R-:W-:Y:S02]  /*13b70*/  F2FP.BF16.PACK_AB R4, R113, R112 ;  /* 0x000000707104723e */ /* 0x004fe400000010ff */
[----:B---3--:R-:W-:-:S03]  /*13b80*/  F2FP.BF16.PACK_AB R2, R179, R178 ;  /* 0x000000b2b302723e */ /* 0x008fc600000010ff */
[----:B------:R1:W-:Y:S01]  /*13b90*/  STS [R9+0x4080], R4 ;  /* 0x0040800409007388 */ /* 0x0003e20000000800 */
[----:B----4-:R-:W-:-:S03]  /*13ba0*/  F2FP.BF16.PACK_AB R0, R181, R180 ;  /* 0x000000b4b500723e */ /* 0x010fc600000010ff */
[----:B------:R2:W-:Y:S04]  /*13bb0*/  STS [R9+0x4280], R3 ;  /* 0x0042800309007388 */ /* 0x0005e80000000800 */
[----:B------:R3:W-:Y:S04]  /*13bc0*/  STS [R7+0x4000], R2 ;  /* 0x0040000207007388 */ /* 0x0007e80000000800 */
[----:B------:R4:W-:Y:S01]  /*13bd0*/  STS [R7+0x4200], R0 ;  /* 0x0042000007007388 */ /* 0x0009e20000000800 */
[----:B-1----:R-:W-:Y:S02]  /*13be0*/  F2FP.BF16.PACK_AB R4, R69, R68 ;  /* 0x000000444504723e */ /* 0x002fe400000010ff */
[----:B--2---:R-:W-:-:S03]  /*13bf0*/  F2FP.BF16.PACK_AB R3, R71, R70 ;  /* 0x000000464703723e */ /* 0x004fc600000010ff */
[----:B------:R-:W-:Y:S01]  /*13c00*/  STS [R9+0x5080], R4 ;  /* 0x0050800409007388 */ /* 0x000fe20000000800 */
[----:B---3--:R-:W-:-:S03]  /*13c10*/  F2FP.BF16.PACK_AB R2, R61, R60 ;  /* 0x0000003c3d02723e */ /* 0x008fc600000010ff */
[----:B------:R1:W-:Y:S01]  /*13c20*/  STS [R9+0x5280], R3 ;  /* 0x0052800309007388 */ /* 0x0003e20000000800 */
[----:B----4-:R-:W-:-:S03]  /*13c30*/  F2FP.BF16.PACK_AB R0, R63, R62 ;  /* 0x0000003e3f00723e */ /* 0x010fc600000010ff */
[----:B------:R2:W-:Y:S04]  /*13c40*/  STS [R7+0x5000], R2 ;  /* 0x0050000207007388 */ /* 0x0005e80000000800 */
[----:B------:R3:W-:Y:S01]  /*13c50*/  STS [R7+0x5200], R0 ;  /* 0x0052000007007388 */ /* 0x0007e20000000800 */
[----:B-1----:R-:W-:-:S03]  /*13c60*/  F2FP.BF16.PACK_AB R3, R97, R96 ;  /* 0x000000606103723e */ /* 0x002fc600000010ff */
[----:B------:R-:W4:Y:S01]  /*13c70*/  LDL.LU R9, [R1+0x8] ;  /* 0x0000080001097983 */ /* 0x000f220000300800 */
[----:B------:R-:W-:Y:S02]  /*13c80*/  @P1 LEA R4, P0, R249, c[0x0][0x508], 0x2 ;  /* 0x00014200f9041a11 */ /* 0x000fe400078010ff */
[----:B--2---:R-:W-:Y:S01]  /*13c90*/  F2FP.BF16.PACK_AB R2, R99, R98 ;  /* 0x000000626302723e */ /* 0x004fe200000010ff */
[----:B------:R1:W-:Y:S01]  /*13ca0*/  STS [R6+0x4080], R3 ;  /* 0x0040800306007388 */ /* 0x0003e20000000800 */
[----:B------:R-:W-:Y:S02]  /*13cb0*/  @P1 LEA.HI.X R5, R249, c[0x0][0x50c], R8, 0x2, P0 ;  /* 0x00014300f9051a11 */ /* 0x000fe400000f1408 */
[----:B---3--:R-:W-:Y:S01]  /*13cc0*/  F2FP.BF16.PACK_AB R0, R85, R84 ;  /* 0x000000545500723e */ /* 0x008fe200000010ff */
[----:B------:R2:W-:Y:S04]  /*13cd0*/  STS [R6+0x4280], R2 ;  /* 0x0042800206007388 */ /* 0x0005e80000000800 */
[----:B------:R3:W-:Y:S01]  /*13ce0*/  STS [R11+0x4000], R0 ;  /* 0x004000000b007388 */ /* 0x0007e20000000800 */
[----:B-1----:R-:W-:-:S02]  /*13cf0*/  F2FP.BF16.PACK_AB R3, R87, R86 ;  /* 0x000000565703723e */ /* 0x002fc400000010ff */
[----:B--2---:R-:W-:-:S03]  /*13d00*/  F2FP.BF16.PACK_AB R2, R57, R56 ;  /* 0x000000383902723e */ /* 0x004fc600000010ff */
[----:B------:R1:W-:Y:S01]  /*13d10*/  STS [R11+0x4200], R3 ;  /* 0x004200030b007388 */ /* 0x0003e20000000800 */
[----:B---3--:R-:W-:-:S03]  /*13d20*/  F2FP.BF16.PACK_AB R0, R59, R58 ;  /* 0x0000003a3b00723e */ /* 0x008fc600000010ff */
[----:B------:R2:W-:Y:S04]  /*13d30*/  STS [R6+0x5080], R2 ;  /* 0x0050800206007388 */ /* 0x0005e80000000800 */
[----:B------:R3:W-:Y:S01]  /*13d40*/  STS [R6+0x5280], R0 ;  /* 0x0052800006007388 */ /* 0x0007e20000000800 */
[----:B-1----:R-:W-:Y:S01]  /*13d50*/  F2FP.BF16.PACK_AB R3, R37, R36 ;  /* 0x000000242503723e */ /* 0x002fe200000010ff */
[----:B--2---:R-:W-:-:S04]  /*13d60*/  IMAD.MOV.U32 R2, RZ, RZ, RZ ;  /* 0x000000ffff027224 */ /* 0x004fc800078e00ff */
[----:B------:R-:W-:Y:S01]  /*13d70*/  STS [R11+0x5000], R3 ;  /* 0x005000030b007388 */ /* 0x000fe20000000800 */
[----:B---3--:R-:W-:Y:S01]  /*13d80*/  F2FP.BF16.PACK_AB R0, R39, R38 ;  /* 0x000000262700723e */ /* 0x008fe200000010ff */
[----:B------:R-:W-:-:S04]  /*13d90*/  IMAD.MOV.U32 R6, RZ, RZ, 0x4 ;  /* 0x00000004ff067424 */ /* 0x000fc800078e00ff */
[----:B------:R1:W-:Y:S01]  /*13da0*/  STS [R11+0x5200], R0 ;  /* 0x005200000b007388 */ /* 0x0003e20000000800 */
[----:B------:R-:W-:-:S03]  /*13db0*/  IMAD.WIDE R6, R249, R6, c[0x0][0x500] ;  /* 0x00014000f9067625 */ /* 0x000fc600078e0206 */
[----:B------:R-:W-:Y:S06]  /*13dc0*/  BAR.SYNC.DEFER_BLOCKING 0x1, 0x80 ;  /* 0x0042000000007b1d */ /* 0x000fec0000010000 */
[----:B------:R2:W5:Y:S04]  /*13dd0*/  @P1 LDG.E R10, [R4.64] ;  /* 0x00000006040a1981 */ /* 0x000568000c1e1900 */
[----:B------:R2:W5:Y:S01]  /*13de0*/  @P2 LDG.E R2, [R6.64] ;  /* 0x0000000606022981 */ /* 0x000562000c1e1900 */
[----:B----4-:R-:W-:-:S04]  /*13df0*/  ISETP.NE.AND P0, PT, R9, RZ, PT ;  /* 0x000000ff0900720c */ /* 0x010fc80003f05270 */
[----:B-1----:R-:W-:Y:S01]  /*13e00*/  SEL R0, R9, c[0x0][0x3d4], P0 ;  /* 0x0000f50009007a07 */ /* 0x002fe20000000000 */
[----:B------:R-:W-:Y:S05]  /*13e10*/  @P1 BRA `(.L_x_271) ;  /* 0x0000004000001947 */ /* 0x000fea0003800000 */
[----:B--2---:R-:W-:Y:S05]  /*13e20*/  @!P2 BRA `(.L_x_271) ;  /* 0x000000300000a947 */ /* 0x004fea0003800000 */
[----:B-----5:R1:W2:Y:S04]  /*13e30*/  LDG.E R10, [R6.64] ;  /* 0x00000006060a7981 */ /* 0x0202a8000c1e1900 */
[----:B-1----:R-:W2:Y:S02]  /*13e40*/  LDG.E R6, [R6.64+0x4] ;  /* 0x0000040606067981 */ /* 0x002ea4000c1e1900 */
[----:B--2---:R-:W-:Y:S02]  /*13e50*/  IADD3 R10, -R10, R6, RZ ;  /* 0x000000060a0a7210 */ /* 0x004fe40007ffe1ff */
.L_x_271:
[----:B--2---:R-:W2:Y:S04]  /*13e60*/  LDL R3, [R1+0x84] ;  /* 0x0000840001037983 */ /* 0x004ea80000100800 */
[----:B------:R-:W2:Y:S04]  /*13e70*/  LDL R79, [R1+0x4] ;  /* 0x00000400014f7983 */ /* 0x000ea80000100800 */
[----:B------:R-:W3:Y:S04]  /*13e80*/  LDL R13, [R1+0x3c] ;  /* 0x00003c00010d7983 */ /* 0x000ee80000100800 */
[----:B------:R-:W4:Y:S04]  /*13e90*/  LDL R25, [R1+0x80] ;  /* 0x0000800001197983 */ /* 0x000f280000100800 */
[----:B------:R-:W4:Y:S01]  /*13ea0*/  LDL.LU R24, [R1+0x2c] ;  /* 0x00002c0001187983 */ /* 0x000f220000300800 */
[----:B------:R-:W-:Y:S01]  /*13eb0*/  IMAD.MOV.U32 R11, RZ, RZ, 0x368 ;  /* 0x00000368ff0b7424 */ /* 0x000fe200078e00ff */
[----:B------:R-:W-:-:S04]  /*13ec0*/  ISETP.GT.AND P2, PT, R0, 0x1, PT ;  /* 0x000000010000780c */ /* 0x000fc80003f44270 */
[----:B------:R-:W-:-:S04]  /*13ed0*/  SEL R11, R11, 0x328, P2 ;  /* 0x000003280b0b7807 */ /* 0x000fc80001000000 */
[----:B------:R-:W1:Y:S08]  /*13ee0*/  LDC.64 R6, c[0x0][R11+0x170] ;  /* 0x00005c000b067b82 */ /* 0x000e700000000a00 */
[----:B------:R-:W1:Y:S08]  /*13ef0*/  LDC.64 R14, c[0x0][R11+0x168] ;  /* 0x00005a000b0e7b82 */ /* 0x000e700000000a00 */
[----:B------:R1:W2:Y:S08]  /*13f00*/  LDC.64 R18, c[0x0][R11+0x178] ;  /* 0x00005e000b127b82 */ /* 0x0002b00000000a00 */
[----:B------:R1:W2:Y:S01]  /*13f10*/  LDC.64 R16, c[0x0][R11+0x160] ;  /* 0x000058000b107b82 */ /* 0x0002a20000000a00 */
[----:B------:R-:W-:Y:S01]  /*13f20*/  ISETP.NE.U32.AND P0, PT, RZ, c[0x0][0x500], PT ;  /* 0x00014000ff007a0c */ /* 0x000fe20003f05070 */
[----:B------:R-:W-:-:S03]  /*13f30*/  IMAD.MOV.U32 R0, RZ, RZ, c[0x0][0x4e8] ;  /* 0x00013a00ff007624 */ /* 0x000fc600078e00ff */
[----:B------:R-:W-:Y:S02]  /*13f40*/  ISETP.NE.AND.EX P0, PT, RZ, c[0x0][0x504], PT, P0 ;  /* 0x00014100ff007a0c */ /* 0x000fe40003f05300 */
[----:B------:R-:W-:Y:S02]  /*13f50*/  ISETP.NE.AND P5, PT, R0, 0x1, PT ;  /* 0x000000010000780c */ /* 0x000fe40003fa5270 */
[----:B------:R-:W-:Y:S02]  /*13f60*/  SEL R0, R249, RZ, !P0 ;  /* 0x000000fff9007207 */ /* 0x000fe40004000000 */
[----:B------:R-:W-:Y:S01]  /*13f70*/  SEL R5, R8, RZ, !P0 ;  /* 0x000000ff08057207 */ /* 0x000fe20004000000 */
[----:B------:R-:W1:Y:S02]  /*13f80*/  S2R R26, SR_TID.X ;  /* 0x00000000001a7919 */ /* 0x000e640000002100 */
[----:B-1----:R-:W-:-:S04]  /*13f90*/  IMAD R4, R7, R0, RZ ;  /* 0x0000000007047224 */ /* 0x002fc800078e02ff */
[C---:B------:R-:W-:Y:S02]  /*13fa0*/  IMAD R12, R6.reuse, R5, R4 ;  /* 0x00000005060c7224 */ /* 0x040fe400078e0204 */
[----:B------:R-:W-:-:S04]  /*13fb0*/  IMAD.WIDE.U32 R6, R6, R0, RZ ;  /* 0x0000000006067225 */ /* 0x000fc800078e00ff */
[----:B------:R-:W-:-:S04]  /*13fc0*/  IMAD.WIDE.U32 R8, R14, R251, RZ ;  /* 0x000000fb0e087225 */ /* 0x000fc800078e00ff */
[----:B------:R-:W-:Y:S01]  /*13fd0*/  IMAD R11, R15, R251, RZ ;  /* 0x000000fb0f0b7224 */ /* 0x000fe200078e02ff */
[----:B-----5:R-:W-:Y:S01]  /*13fe0*/  SHF.R.S32.HI R14, RZ, 0x1f, R2 ;  /* 0x0000001fff0e7819 */ /* 0x020fe20000011402 */
[----:B------:R-:W-:Y:S01]  /*13ff0*/  IMAD.IADD R12, R7, 0x1, R12 ;  /* 0x00000001070c7824 */ /* 0x000fe200078e020c */
[----:B------:R-:W-:-:S04]  /*14000*/  SHF.R.S32.HI R15, RZ, 0x1f, R26 ;  /* 0x0000001fff0f7819 */ /* 0x000fc8000001141a */
[----:B------:R-:W-:-:S04]  /*14010*/  LEA.HI R15, R15, R26, RZ, 0x5 ;  /* 0x0000001a0f0f7211 */ /* 0x000fc800078f28ff */
[----:B------:R-:W-:-:S05]  /*14020*/  LOP3.LUT R15, R15, 0xffffffe0, RZ, 0xc0, !PT ;  /* 0xffffffe00f0f7812 */ /* 0x000fca00078ec0ff */
[----:B------:R-:W-:Y:S02]  /*14030*/  IMAD.IADD R15, R26, 0x1, -R15 ;  /* 0x000000011a0f7824 */ /* 0x000fe400078e0a0f */
[----:B--2---:R-:W-:-:S04]  /*14040*/  IMAD R3, R79, 0x80, R3 ;  /* 0x000000804f037824 */ /* 0x004fc800078e0203 */
[----:B------:R-:W-:-:S04]  /*14050*/  @P5 IMAD.HI.U32 R5, R3, c[0x0][0x4ec], RZ ;  /* 0x00013b0003055a27 */ /* 0x000fc800078e00ff */
[----:B------:R-:W-:Y:S01]  /*14060*/  IMAD.MOV.U32 R4, RZ, RZ, R3 ;  /* 0x000000ffff047224 */ /* 0x000fe200078e0003 */
[----:B------:R-:W-:Y:S02]  /*14070*/  @P5 SHF.R.U32.HI R4, RZ, c[0x0][0x4f0], R5 ;  /* 0x00013c00ff045a19 */ /* 0x000fe40000011605 */
[----:B---3--:R-:W-:Y:S02]  /*14080*/  SEL R5, R13, RZ, P2 ;  /* 0x000000ff0d057207 */ /* 0x008fe40001000000 */
[----:B------:R-:W-:Y:S01]  /*14090*/  IADD3 R13, P1, P0, R6, R8, R2 ;  /* 0x00000008060d7210 */ /* 0x000fe2000783e002 */
[----:B------:R-:W-:Y:S02]  /*140a0*/  IMAD.IADD R8, R9, 0x1, R11 ;  /* 0x0000000109087824 */ /* 0x000fe400078e020b */
[----:B------:R-:W-:Y:S02]  /*140b0*/  IMAD.MOV R9, RZ, RZ, -R4 ;  /* 0x000000ffff097224 */ /* 0x000fe400078e0a04 */
[----:B------:R-:W-:-:S02]  /*140c0*/  IMAD R11, R19, R5, RZ ;  /* 0x00000005130b7224 */ /* 0x000fc400078e02ff */
        /* <DEDUP_REMOVED lines=13> */
[----:B------:R-:W-:Y:S01]  /*141a0*/  IMAD.MOV.U32 R7, RZ, RZ, c[0x0][0x4ac] ;  /* 0x00012b00ff077624 */ /* 0x000fe200078e00ff */
[----:B------:R-:W-:Y:S01]  /*141b0*/  LEA R6, P0, R4, R6, 0x2 ;  /* 0x0000000604067211 */ /* 0x000fe200078010ff */
[----:B------:R-:W-:-:S03]  /*141c0*/  IMAD.IADD R5, R5, 0x1, R8 ;  /* 0x0000000105057824 */ /* 0x000fc600078e0208 */
[----:B------:R-:W-:-:S04]  /*141d0*/  SEL R7, R7, c[0x0][0x454], P2 ;  /* 0x0001150007077a07 */ /* 0x000fc80001000000 */
[----:B------:R-:W-:Y:S01]  /*141e0*/  LEA.HI.X R5, R4, R7, R5, 0x2, P0 ;  /* 0x0000000704057211 */ /* 0x000fe200000f1405 */
[----:B------:R-:W-:Y:S01]  /*141f0*/  IMAD R4, R10, c[0x0][0x4e8], RZ ;  /* 0x00013a000a047a24 */ /* 0x000fe200078e02ff */
[----:B------:R-:W-:Y:S04]  /*14200*/  SHFL.IDX PT, R12, R6, RZ, 0x1c1f ;  /* 0x001c1fff060c7589 */ /* 0x000fe800000e0000 */
[----:B------:R-:W1:Y:S04]  /*14210*/  SHFL.IDX PT, R13, R5, RZ, 0x1c1f ;  /* 0x001c1fff050d7589 */ /* 0x000e6800000e0000 */
[----:B------:R-:W-:Y:S04]  /*14220*/  SHFL.IDX PT, R10, R6, 0x1, 0x1c1f ;  /* 0x003c1f00060a7f89 */ /* 0x000fe800000e0000 */
[----:B------:R-:W2:Y:S04]  /*14230*/  SHFL.IDX PT, R11, R5, 0x1, 0x1c1f ;  /* 0x003c1f00050b7f89 */ /* 0x000ea800000e0000 */
[----:B------:R-:W-:Y:S04]  /*14240*/  SHFL.IDX PT, R9, R5, 0x2, 0x1c1f ;  /* 0x005c1f0005097f89 */ /* 0x000fe800000e0000 */
[----:B------:R4:W-:Y:S01]  /*14250*/  SHFL.IDX PT, R7, R5, 0x3, 0x1c1f ;  /* 0x007c1f0005077f89 */ /* 0x0009e200000e0000 */
[----:B------:R-:W-:-:S03]  /*14260*/  LOP3.LUT P0, RZ, R15, 0x3, RZ, 0xc0, !PT ;  /* 0x000000030fff7812 */ /* 0x000fc6000780c0ff */
[----:B------:R-:W3:Y:S01]  /*14270*/  SHFL.IDX PT, R8, R6, 0x2, 0x1c1f ;  /* 0x005c1f0006087f89 */ /* 0x000ee200000e0000 */
[----:B----4-:R-:W-:-:S05]  /*14280*/  IMAD R5, R79, 0x80, R25 ;  /* 0x000000804f057824 */ /* 0x010fca00078e0219 */
[C---:B------:R-:W-:Y:S02]  /*14290*/  IADD3 R17, R5.reuse, 0x8, RZ ;  /* 0x0000000805117810 */ /* 0x040fe40007ffe0ff */
[CC--:B------:R-:W-:Y:S02]  /*142a0*/  ISETP.GE.OR P4, PT, R5.reuse, R4.reuse, P0 ;  /* 0x000000040500720c */ /* 0x0c0fe40000786670 */
[----:B------:R-:W-:Y:S02]  /*142b0*/  IADD3 R16, R5, 0x40, RZ ;  /* 0x0000004005107810 */ /* 0x000fe40007ffe0ff */
[-C--:B------:R-:W-:Y:S02]  /*142c0*/  ISETP.GE.OR P3, PT, R17, R4.reuse, P0 ;  /* 0x000000041100720c */ /* 0x080fe40000766670 */
[----:B------:R-:W-:Y:S02]  /*142d0*/  ISETP.GE.OR P1, PT, R16, R4, P0 ;  /* 0x000000041000720c */ /* 0x000fe40000726670 */
[----:B------:R-:W-:-:S05]  /*142e0*/  IADD3 R15, R5, 0x48, RZ ;  /* 0x00000048050f7810 */ /* 0x000fca0007ffe0ff */
[----:B-1----:R-:W-:Y:S04]  /*142f0*/  @!P4 ST.E [R12.64], R21 ;  /* 0x000000150c00c985 */ /* 0x002fe8000c101906 */
[----:B--2---:R-:W-:Y:S01]  /*14300*/  @!P3 ST.E [R10.64], R22 ;  /* 0x000000160a00b985 */ /* 0x004fe2000c101906 */
[----:B------:R-:W-:-:S03]  /*14310*/  ISETP.GE.AND P3, PT, R16, R4, PT ;  /* 0x000000041000720c */ /* 0x000fc60003f66270 */
[----:B---3--:R-:W-:Y:S01]  /*14320*/  @!P1 ST.E [R8.64], R23 ;  /* 0x0000001708009985 */ /* 0x008fe2000c101906 */
[----:B------:R-:W-:Y:S02]  /*14330*/  ISETP.GE.AND P1, PT, R15, R4, PT ;  /* 0x000000040f00720c */ /* 0x000fe40003f26270 */
[----:B------:R-:W-:-:S04]  /*14340*/  LOP3.LUT R24, R24, 0xfffffffd, RZ, 0xc0, !PT ;  /* 0xfffffffd18187812 */ /* 0x000fc800078ec0ff */
[----:B------:R-:W-:-:S04]  /*14350*/  LOP3.LUT R24, R24, 0xfffffffe, RZ, 0xc0, !PT ;  /* 0xfffffffe18187812 */ /* 0x000fc800078ec0ff */
[----:B------:R-:W-:Y:S01]  /*14360*/  @P3 LOP3.LUT R24, R24, 0x1, RZ, 0xfc, !PT ;  /* 0x0000000118183812 */ /* 0x000fe200078efcff */
[----:B------:R-:W1:Y:S03]  /*14370*/  SHFL.IDX PT, R6, R6, 0x3, 0x1c1f ;  /* 0x007c1f0006067f89 */ /* 0x000e6600000e0000 */
[----:B------:R-:W-:-:S05]  /*14380*/  @P1 LOP3.LUT R24, R24, 0x2, RZ, 0xfc, !PT ;  /* 0x0000000218181812 */ /* 0x000fca00078efcff */
[----:B------:R2:W-:Y:S01]  /*14390*/  STL [R1+0x2c], R24 ;  /* 0x00002c1801007387 */ /* 0x0005e20000100800 */
[-C--:B------:R-:W-:Y:S02]  /*143a0*/  ISETP.GE.OR P0, PT, R15, R4.reuse, P0 ;  /* 0x000000040f00720c */ /* 0x080fe40000706670 */
[----:B------:R-:W-:-:S11]  /*143b0*/  ISETP.GE.AND P6, PT, R17, R4, PT ;  /* 0x000000041100720c */ /* 0x000fd60003fc6270 */
[----:B-1----:R2:W-:Y:S01]  /*143c0*/  @!P0 ST.E [R6.64], R20 ;  /* 0x0000001406008985 */ /* 0x0025e2000c101906 */
[----:B------:R-:W-:Y:S01]  /*143d0*/  ISETP.GE.AND P0, PT, R5, R4, PT ;  /* 0x000000040500720c */ /* 0x000fe20003f06270 */
[----:B------:R-:W-:Y:S05]  /*143e0*/  @P2 BRA `(.L_x_272) ;  /* 0x000008b000002947 */ /* 0x000fea0003800000 */
[----:B------:R-:W1:Y:S01]  /*143f0*/  S2R R25, SR_TID.X ;  /* 0x0000000000197919 */ /* 0x000e620000002100 */
[----:B------:R-:W-:Y:S01]  /*14400*/  IMAD R14, R14, c[0x0][0x3a0], RZ ;  /* 0x0000e8000e0e7a24 */ /* 0x000fe200078e02ff */
[----:B------:R-:W-:Y:S01]  /*14410*/  LEA R11, R79, R238, 0x7 ;  /* 0x000000ee4f0b7211 */ /* 0x000fe200078e38ff */
[----:B--2---:R-:W-:-:S04]  /*14420*/  IMAD.WIDE.U32 R6, R2, c[0x0][0x3a0], RZ ;  /* 0x0000e80002067a25 */ /* 0x004fc800078e00ff */
[----:B------:R-:W-:-:S05]  /*14430*/  IMAD R2, R2, c[0x0][0x3a4], R14 ;  /* 0x0000e90002027a24 */ /* 0x000fca00078e020e */
[----:B------:R-:W-:Y:S02]  /*14440*/  IADD3 R3, R7, R2, RZ ;  /* 0x0000000207037210 */ /* 0x000fe40007ffe0ff */
[----:B------:R-:W-:-:S05]  /*14450*/  MOV R2, R6 ;  /* 0x0000000600027202 */ /* 0x000fca0000000f00 */
[----:B------:R-:W-:Y:S01]  /*14460*/  IMAD.WIDE.U32 R6, R251, c[0x0][0x3e8], R2 ;  /* 0x0000fa00fb067a25 */ /* 0x000fe200078e0002 */
[----:B------:R-:W-:-:S03]  /*14470*/  SHF.R.S32.HI R3, RZ, 0x1f, R0 ;  /* 0x0000001fff037819 */ /* 0x000fc60000011400 */
[----:B------:R-:W-:Y:S01]  /*14480*/  IMAD R7, R251, c[0x0][0x3ec], R7 ;  /* 0x0000fb00fb077a24 */ /* 0x000fe200078e0207 */
[----:B-1----:R-:W-:Y:S01]  /*14490*/  SHF.R.S32.HI R24, RZ, 0x1f, R25 ;  /* 0x0000001fff187819 */ /* 0x002fe20000011419 */
[----:B------:R-:W-:Y:S01]  /*144a0*/  IMAD R8, R3, c[0x0][0x3f0], RZ ;  /* 0x0000fc0003087a24 */ /* 0x000fe200078e02ff */
[----:B------:R-:W-:Y:S01]  /*144b0*/  SHF.L.U32 R3, R236, 0x1, RZ ;  /* 0x00000001ec037819 */ /* 0x000fe200000006ff */
[----:B------:R-:W-:Y:S01]  /*144c0*/  IMAD.WIDE.U32 R6, R0, c[0x0][0x3f0], R6 ;  /* 0x0000fc0000067a25 */ /* 0x000fe200078e0006 */
[----:B------:R-:W-:-:S03]  /*144d0*/  LEA.HI R24, R24, R25, RZ, 0x2 ;  /* 0x0000001918187211 */ /* 0x000fc600078f10ff */
[----:B------:R-:W1:Y:S01]  /*144e0*/  LDS.128 R36, [R3+0x880] ;  /* 0x0008800003247984 */ /* 0x000e620000000c00 */
[----:B------:R-:W-:-:S03]  /*144f0*/  LOP3.LUT R24, R24, 0xfffffffc, RZ, 0xc0, !PT ;  /* 0xfffffffc18187812 */ /* 0x000fc600078ec0ff */
[----:B------:R-:W2:Y:S01]  /*14500*/  LDS.128 R48, [R3+0x1080] ;  /* 0x0010800003307984 */ /* 0x000ea20000000c00 */
[----:B------:R-:W-:-:S03]  /*14510*/  IADD3 R24, -R24, R25, RZ ;  /* 0x0000001918187210 */ /* 0x000fc60007ffe1ff */
[----:B------:R-:W3:Y:S01]  /*14520*/  LDS.128 R60, [R3+0x1880] ;  /* 0x00188000033c7984 */ /* 0x000ee20000000c00 */
[----:B------:R-:W-:-:S03]  /*14530*/  LEA R5, R24, R238, 0x5 ;  /* 0x000000ee18057211 */ /* 0x000fc600078e28ff */
[----:B------:R-:W4:Y:S01]  /*14540*/  LDS.128 R24, [R3+0x80] ;  /* 0x0000800003187984 */ /* 0x000f220000000c00 */
[----:B------:R-:W-:-:S03]  /*14550*/  LEA R5, R79, R5, 0x7 ;  /* 0x000000054f057211 */ /* 0x000fc600078e38ff */
[----:B------:R-:W1:Y:S02]  /*14560*/  LDS.128 R20, [R3+0x2080] ;  /* 0x0020800003147984 */ /* 0x000e640000000c00 */
[----:B------:R-:W-:Y:S02]  /*14570*/  @P5 IMAD.HI.U32 R9, R5, c[0x0][0x4ec], RZ ;  /* 0x00013b0005095a27 */ /* 0x000fe400078e00ff */
[----:B------:R-:W1:Y:S02]  /*14580*/  LDS.128 R32, [R3+0x2880] ;  /* 0x0028800003207984 */ /* 0x000e640000000c00 */
[----:B------:R-:W-:Y:S01]  /*14590*/  IMAD.MOV.U32 R2, RZ, RZ, R5 ;  /* 0x000000ffff027224 */ /* 0x000fe200078e0005 */
[----:B------:R-:W-:Y:S01]  /*145a0*/  @P5 SHF.R.U32.HI R2, RZ, c[0x0][0x4f0], R9 ;  /* 0x00013c00ff025a19 */ /* 0x000fe20000011609 */
[----:B------:R-:W-:Y:S01]  /*145b0*/  IMAD R9, R0, c[0x0][0x3f4], R8 ;  /* 0x0000fd0000097a24 */ /* 0x000fe200078e0208 */
[----:B------:R-:W1:Y:S02]  /*145c0*/  LDS.128 R44, [R3+0x3080] ;  /* 0x00308000032c7984 */ /* 0x000e640000000c00 */
[----:B------:R-:W-:Y:S01]  /*145d0*/  SHF.R.S32.HI R8, RZ, 0x1f, R2 ;  /* 0x0000001fff087819 */ /* 0x000fe20000011402 */
[----:B------:R-:W-:Y:S01]  /*145e0*/  IMAD.IADD R7, R7, 0x1, R9 ;  /* 0x0000000107077824 */ /* 0x000fe200078e0209 */
[----:B------:R-:W-:Y:S01]  /*145f0*/  IADD3 R0, -R2, RZ, RZ ;  /* 0x000000ff02007210 */ /* 0x000fe20007ffe1ff */
[----:B------:R-:W1:Y:S04]  /*14600*/  LDS.128 R56, [R3+0x3880] ;  /* 0x0038800003387984 */ /* 0x000e680000000c00 */
[----:B------:R-:W1:Y:S01]  /*14610*/  LDS.128 R16, [R3+0x4080] ;  /* 0x0040800003107984 */ /* 0x000e620000000c00 */
[----:B------:R-:W-:-:S03]  /*14620*/  IMAD R0, R0, c[0x0][0x4e8], R5 ;  /* 0x00013a0000007a24 */ /* 0x000fc600078e0205 */
[----:B------:R-:W1:Y:S02]  /*14630*/  LDS.128 R28, [R3+0x4880] ;  /* 0x00488000031c7984 */ /* 0x000e640000000c00 */
[----:B------:R-:W-:Y:S02]  /*14640*/  SHF.R.S32.HI R5, RZ, 0x1f, R0 ;  /* 0x0000001fff057819 */ /* 0x000fe40000011400 */
[----:B------:R-:W1:Y:S03]  /*14650*/  LDS.128 R40, [R3+0x5080] ;  /* 0x0050800003287984 */ /* 0x000e660000000c00 */
[----:B------:R-:W-:Y:S01]  /*14660*/  IMAD R5, R5, c[0x0][0x3d8], RZ ;  /* 0x0000f60005057a24 */ /* 0x000fe200078e02ff */
        /* <DEDUP_REMOVED lines=12> */
.L_x_343:
[----:B------:R-:W-:Y:S05]  /*14730*/  BRA.DIV ~URZ, `(.L_x_274) ;  /* 0x00003a327f007947 */ /* 0x000fea000b800000 */
[----:B------:R3:W4:Y:S02]  /*14740*/  SHFL.IDX PT, R0, R13, RZ, 0x1c1f ;  /* 0x001c1fff0d007589 */ /* 0x00072400000e0000 */
.L_x_344:
        /* <DEDUP_REMOVED lines=17> */
.L_x_276:
[----:B------:R-:W-:Y:S05]  /*14860*/  BSYNC B0 ;  /* 0x0000000000007941 */ /* 0x000fea0003800000 */
.L_x_275:
[----:B------:R-:W-:Y:S05]  /*14870*/  BRA.DIV ~URZ, `(.L_x_277) ;  /* 0x000039527f007947 */ /* 0x000fea000b800000 */
[----:B--2---:R2:W1:Y:S04]  /*14880*/  SHFL.IDX PT, R10, R12, 0x1, 0x1c1f ;  /* 0x003c1f000c0a7f89 */ /* 0x00446800000e0000 */
[----:B----4-:R2:W4:Y:S02]  /*14890*/  SHFL.IDX PT, R0, R13, 0x1, 0x1c1f ;  /* 0x003c1f000d007f89 */ /* 0x01052400000e0000 */
.L_x_345:
        /* <DEDUP_REMOVED lines=18> */
.L_x_279:
[----:B------:R-:W-:Y:S05]  /*149c0*/  BSYNC B0 ;  /* 0x0000000000007941 */ /* 0x000fea0003800000 */
.L_x_278:
[----:B------:R-:W-:Y:S05]  /*149d0*/  BRA.DIV ~URZ, `(.L_x_280) ;  /* 0x000038b27f007947 */ /* 0x000fea000b800000 */
[----:B-1----:R1:W2:Y:S02]  /*149e0*/  SHFL.IDX PT, R10, R12, 0x2, 0x1c1f ;  /* 0x005c1f000c0a7f89 */ /* 0x0022a400000e0000 */
.L_x_346:
[----:B------:R-:W-:Y:S05]  /*149f0*/  BRA.DIV ~URZ, `(.L_x_281) ;  /* 0x000039027f007947 */ /* 0x000fea000b800000 */
[----:B----4-:R4:W1:Y:S02]  /*14a00*/  SHFL.IDX PT, R0, R13, 0x2, 0x1c1f ;  /* 0x005c1f000d007f89 */ /* 0x01086400000e0000 */
.L_x_347:
        /* <DEDUP_REMOVED lines=18> */
.L_x_283:
[----:B------:R-:W-:Y:S05]  /*14b30*/  BSYNC B0 ;  /* 0x0000000000007941 */ /* 0x000fea0003800000 */
.L_x_282:
[----:B------:R-:W-:Y:S05]  /*14b40*/  BRA.DIV ~URZ, `(.L_x_284) ;  /* 0x000038127f007947 */ /* 0x000fea000b800000 */
[----:B-1----:R1:W3:Y:S04]  /*14b50*/  SHFL.IDX PT, R6, R12, 0x3, 0x1c1f ;  /* 0x007c1f000c067f89 */ /* 0x0022e800000e0000 */
[----:B------:R1:W4:Y:S02]  /*14b60*/  SHFL.IDX PT, R0, R13, 0x3, 0x1c1f ;  /* 0x007c1f000d007f89 */ /* 0x00032400000e0000 */
.L_x_348:
        /* <DEDUP_REMOVED lines=19> */
.L_x_272:
[----:B--2---:R-:W2:Y:S01]  /*14ca0*/  LDL.LU R7, [R1+0x3c] ;  /* 0x00003c0001077983 */ /* 0x004ea20000300800 */
[----:B------:R-:W-:Y:S02]  /*14cb0*/  IMAD R14, R14, c[0x0][0x408], RZ ;  /* 0x000102000e0e7a24 */ /* 0x000fe400078e02ff */
[----:B------:R-:W-:-:S04]  /*14cc0*/  IMAD.WIDE.U32 R4, R2, c[0x0][0x408], RZ ;  /* 0x0001020002047a25 */ /* 0x000fc800078e00ff */
[----:B------:R-:W-:Y:S02]  /*14cd0*/  IMAD R2, R2, c[0x0][0x40c], R14 ;  /* 0x0001030002027a24 */ /* 0x000fe400078e020e */
[----:B------:R-:W-:-:S03]  /*14ce0*/  @P5 IMAD.HI.U32 R6, R3, c[0x0][0x4ec], RZ ;  /* 0x00013b0003065a27 */ /* 0x000fc600078e00ff */
[----:B------:R-:W-:Y:S02]  /*14cf0*/  IADD3 R5, R5, R2, RZ ;  /* 0x0000000205057210 */ /* 0x000fe40007ffe0ff */
[----:B------:R-:W-:-:S03]  /*14d00*/  SHF.R.S32.HI R2, RZ, 0x1f, R0 ;  /* 0x0000001fff027819 */ /* 0x000fc60000011400 */
[----:B------:R-:W-:-:S04]  /*14d10*/  IMAD.WIDE.U32 R4, R251, c[0x0][0x438], R4 ;  /* 0x00010e00fb047a25 */ /* 0x000fc800078e0004 */
[----:B------:R-:W-:Y:S02]  /*14d20*/  IMAD R2, R2, c[0x0][0x440], RZ ;  /* 0x0001100002027a24 */ /* 0x000fe400078e02ff */
[----:B------:R-:W-:Y:S02]  /*14d30*/  IMAD R5, R251, c[0x0][0x43c], R5 ;  /* 0x00010f00fb057a24 */ /* 0x000fe400078e0205 */
[C---:B------:R-:W-:Y:S02]  /*14d40*/  IMAD R2, R0.reuse, c[0x0][0x444], R2 ;  /* 0x0001110000027a24 */ /* 0x040fe400078e0202 */
[----:B------:R-:W-:Y:S01]  /*14d50*/  IMAD.WIDE.U32 R4, R0, c[0x0][0x440], R4 ;  /* 0x0001100000047a25 */ /* 0x000fe200078e0004 */
[----:B------:R-:W-:Y:S02]  /*14d60*/  MOV R0, R3 ;  /* 0x0000000300007202 */ /* 0x000fe40000000f00 */
[----:B------:R-:W-:Y:S02]  /*14d70*/  @P5 SHF.R.U32.HI R0, RZ, c[0x0][0x4f0], R6 ;  /* 0x00013c00ff005a19 */ /* 0x000fe40000011606 */
[----:B------:R-:W-:-:S02]  /*14d80*/  IADD3 R5, R5, R2, RZ ;  /* 0x0000000205057210 */ /* 0x000fc40007ffe0ff */
[----:B------:R-:W-:Y:S02]  /*14d90*/  SHF.R.S32.HI R2, RZ, 0x1f, R0 ;  /* 0x0000001fff027819 */ /* 0x000fe40000011400 */
[----:B------:R-:W-:-:S03]  /*14da0*/  IADD3 R6, -R0, RZ, RZ ;  /* 0x000000ff00067210 */ /* 0x000fc60007ffe1ff */
[----:B------:R-:W-:Y:S02]  /*14db0*/  IMAD R2, R2, c[0x0][0x430], RZ ;  /* 0x00010c0002027a24 */ /* 0x000fe400078e02ff */
[----:B------:R-:W-:Y:S02]  /*14dc0*/  IMAD R6, R6, c[0x0][0x4e8], R3 ;  /* 0x00013a0006067a24 */ /* 0x000fe400078e0203 */
[----:B--2---:R-:W-:-:S04]  /*14dd0*/  IMAD.WIDE.U32 R4, R7, c[0x0][0x448], R4 ;  /* 0x0001120007047a25 */ /* 0x004fc800078e0004 */
[----:B------:R-:W-:Y:S02]  /*14de0*/  IMAD R5, R7, c[0x0][0x44c], R5 ;  /* 0x0001130007057a24 */ /* 0x000fe400078e0205 */
[C---:B------:R-:W-:Y:S02]  /*14df0*/  IMAD R7, R0.reuse, c[0x0][0x434], R2 ;  /* 0x00010d0000077a24 */ /* 0x040fe400078e0202 */
        /* <DEDUP_REMOVED lines=11> */
.L_x_349:
[----:B------:R-:W-:Y:S05]  /*14eb0*/  BRA.DIV ~URZ, `(.L_x_287) ;  /* 0x000035d27f007947 */ /* 0x000fea000b800000 */
[----:B------:R3:W4:Y:S02]  /*14ec0*/  SHFL.IDX PT, R0, R24, RZ, 0x1c1f ;  /* 0x001c1fff18007589 */ /* 0x00072400000e0000 */
.L_x_350:
[C---:B------:R-:W-:Y:S01]  /*14ed0*/  IADD3 R16, R252.reuse, 0x20, RZ ;  /* 0x00000020fc107810 */ /* 0x040fe20007ffe0ff */
[----:B------:R-:W-:Y:S01]  /*14ee0*/  BSSY B0, `(.L_x_288) ;  /* 0x0000048000007945 */ /* 0x000fe20003800000 */
[C---:B------:R-:W-:Y:S02]  /*14ef0*/  IADD3 R15, R252.reuse, 0x28, RZ ;  /* 0x00000028fc0f7810 */ /* 0x040fe40007ffe0ff */
[C---:B------:R-:W-:Y:S02]  /*14f00*/  IADD3 R14, R252.reuse, 0x30, RZ ;  /* 0x00000030fc0e7810 */ /* 0x040fe40007ffe0ff */
[C---:B------:R-:W-:Y:S02]  /*14f10*/  IADD3 R13, R252.reuse, 0x38, RZ ;  /* 0x00000038fc0d7810 */ /* 0x040fe40007ffe0ff */
[C---:B------:R-:W-:Y:S02]  /*14f20*/  IADD3 R12, R252.reuse, 0x40, RZ ;  /* 0x00000040fc0c7810 */ /* 0x040fe40007ffe0ff */
[----:B------:R-:W-:-:S02]  /*14f30*/  IADD3 R11, R252, 0x48, RZ ;  /* 0x00000048fc0b7810 */ /* 0x000fc40007ffe0ff */
[C---:B------:R-:W-:Y:S02]  /*14f40*/  IADD3 R10, R252.reuse, 0x50, RZ ;  /* 0x00000050fc0a7810 */ /* 0x040fe40007ffe0ff */
[C---:B------:R-:W-:Y:S02]  /*14f50*/  IADD3 R9, R252.reuse, 0x58, RZ ;  /* 0x00000058fc097810 */ /* 0x040fe40007ffe0ff */
[C---:B------:R-:W-:Y:S02]  /*14f60*/  IADD3 R8, R252.reuse, 0x8, RZ ;  /* 0x00000008fc087810 */ /* 0x040fe40007ffe0ff */
[C---:B------:R-:W-:Y:S02]  /*14f70*/  IADD3 R7, R252.reuse, 0x10, RZ ;  /* 0x00000010fc077810 */ /* 0x040fe40007ffe0ff */
[----:B------:R-:W-:Y:S02]  /*14f80*/  IADD3 R6, R252, 0x18, RZ ;  /* 0x00000018fc067810 */ /* 0x000fe40007ffe0ff */
[----:B------:R-:W-:-:S02]  /*14f90*/  SHF.R.S32.HI R28, RZ, 0x1f, R16 ;  /* 0x0000001fff1c7819 */ /* 0x000fc40000011410 */
[----:B------:R-:W-:Y:S02]  /*14fa0*/  SHF.R.S32.HI R29, RZ, 0x1f, R15 ;  /* 0x0000001fff1d7819 */ /* 0x000fe4000001140f */
[----:B------:R-:W-:Y:S02]  /*14fb0*/  SHF.R.S32.HI R31, RZ, 0x1f, R14 ;  /* 0x0000001fff1f7819 */ /* 0x000fe4000001140e */
[----:B------:R-:W-:Y:S02]  /*14fc0*/  SHF.R.S32.HI R30, RZ, 0x1f, R13 ;  /* 0x0000001fff1e7819 */ /* 0x000fe4000001140d */
[----:B------:R-:W-:Y:S02]  /*14fd0*/  SHF.R.S32.HI R32, RZ, 0x1f, R12 ;  /* 0x0000001fff207819 */ /* 0x000fe4000001140c */
[----:B------:R-:W-:Y:S02]  /*14fe0*/  SHF.R.S32.HI R33, RZ, 0x1f, R11 ;  /* 0x0000001fff217819 */ /* 0x000fe4000001140b */
[----:B------:R-:W-:-:S02]  /*14ff0*/  SHF.R.S32.HI R34, RZ, 0x1f, R10 ;  /* 0x0000001fff227819 */ /* 0x000fc4000001140a */
[----:B------:R-:W-:Y:S02]  /*15000*/  SHF.R.S32.HI R35, RZ, 0x1f, R9 ;  /* 0x0000001fff237819 */ /* 0x000fe40000011409 */
[----:B------:R-:W-:Y:S02]  /*15010*/  SHF.R.S32.HI R26, RZ, 0x1f, R8 ;  /* 0x0000001fff1a7819 */ /* 0x000fe40000011408 */
[----:B------:R-:W-:Y:S02]  /*15020*/  SHF.R.S32.HI R25, RZ, 0x1f, R7 ;  /* 0x0000001fff197819 */ /* 0x000fe40000011407 */
[----:B------:R-:W-:Y:S01]  /*15030*/  SHF.R.S32.HI R27, RZ, 0x1f, R6 ;  /* 0x0000001fff1b7819 */ /* 0x000fe20000011406 */
[----:B------:R-:W-:Y:S05]  /*15040*/  @P0 BRA `(.L_x_289) ;  /* 0x0000031000000947 */ /* 0x000fea0003800000 */
[----:B------:R-:W-:Y:S02]  /*15050*/  ISETP.GE.AND P0, PT, R252, c[0x0][0x3c8], PT ;  /* 0x0000f200fc007a0c */ /* 0x000fe40003f06270 */
[----:B------:R-:W-:Y:S02]  /*15060*/  ISETP.GE.AND P1, PT, R8, c[0x0][0x3c8], PT ;  /* 0x0000f20008007a0c */ /* 0x000fe40003f26270 */
[----:B------:R-:W-:-:S02]  /*15070*/  ISETP.GE.AND P3, PT, R7, c[0x0][0x3c8], PT ;  /* 0x0000f20007007a0c */ /* 0x000fc40003f66270 */
[----:B------:R-:W-:-:S07]  /*15080*/  ISETP.GE.AND P4, PT, R6, c[0x0][0x3c8], PT ;  /* 0x0000f20006007a0c */ /* 0x000fce0003f86270 */
[----:B----4-:R-:W-:Y:S02]  /*15090*/  @!P0 IMAD.MOV.U32 R2, RZ, RZ, R0 ;  /* 0x000000ffff028224 */ /* 0x010fe400078e0000 */
[----:B--2---:R-:W-:-:S04]  /*150a0*/  @!P0 IMAD.MOV.U32 R3, RZ, RZ, R4 ;  /* 0x000000ffff038224 */ /* 0x004fc800078e0004 */
[----:B------:R-:W-:Y:S01]  /*150b0*/  @!P0 IMAD.WIDE R18, R252, 0x4, R2 ;  /* 0x00000004fc128825 */ /* 0x000fe200078e0202 */
[----:B------:R-:W-:-:S04]  /*150c0*/  @!P1 LEA R2, P2, R8, R0, 0x2 ;  /* 0x0000000008029211 */ /* 0x000fc800078410ff */
[----:B------:R-:W-:Y:S01]  /*150d0*/  @!P1 LEA.HI.X R3, R8, R4, R26, 0x2, P2 ;  /* 0x0000000408039211 */ /* 0x000fe200010f141a */
[----:B------:R2:W-:Y:S01]  /*150e0*/  @!P0 ST.E.64 [R18.64], R136 ;  /* 0x0000008812008985 */ /* 0x0005e2000c101b06 */
[----:B------:R-:W-:-:S03]  /*150f0*/  ISETP.GE.AND P2, PT, R15, c[0x0][0x3c8], PT ;  /* 0x0000f2000f007a0c */ /* 0x000fc60003f46270 */
[----:B------:R4:W-:Y:S01]  /*15100*/  @!P1 ST.E.64 [R2.64], R132 ;  /* 0x0000008402009985 */ /* 0x0009e2000c101b06 */
[----:B------:R-:W-:Y:S02]  /*15110*/  ISETP.GE.AND P1, PT, R16, c[0x0][0x3c8], PT ;  /* 0x0000f20010007a0c */ /* 0x000fe40003f26270 */
[----:B--2---:R-:W-:-:S04]  /*15120*/  @!P3 LEA R18, P0, R7, R0, 0x2 ;  /* 0x000000000712b211 */ /* 0x004fc800078010ff */
[----:B------:R-:W-:Y:S02]  /*15130*/  @!P3 LEA.HI.X R19, R7, R4, R25, 0x2, P0 ;  /* 0x000000040713b211 */ /* 0x000fe400000f1419 */
[----:B----4-:R-:W-:-:S03]  /*15140*/  @!P4 LEA R2, P0, R6, R0, 0x2 ;  /* 0x000000000602c211 */ /* 0x010fc600078010ff */
[----:B------:R2:W-:Y:S01]  /*15150*/  @!P3 ST.E.64 [R18.64], R128 ;  /* 0x000000801200b985 */ /* 0x0005e2000c101b06 */
[----:B------:R-:W-:Y:S02]  /*15160*/  @!P4 LEA.HI.X R3, R6, R4, R27, 0x2, P0 ;  /* 0x000000040603c211 */ /* 0x000fe400000f141b */
[----:B------:R-:W-:-:S03]  /*15170*/  ISETP.GE.AND P3, PT, R12, c[0x0][0x3c8], PT ;  /* 0x0000f2000c007a0c */ /* 0x000fc60003f66270 */
[----:B------:R4:W-:Y:S01]  /*15180*/  @!P4 ST.E.64 [R2.64], R124 ;  /* 0x0000007c0200c985 */ /* 0x0009e2000c101b06 */
[----:B------:R-:W-:Y:S02]  /*15190*/  ISETP.GE.AND P4, PT, R14, c[0x0][0x3c8], PT ;  /* 0x0000f2000e007a0c */ /* 0x000fe40003f86270 */
[----:B--2---:R-:W-:-:S04]  /*151a0*/  @!P1 LEA R18, P0, R16, R0, 0x2 ;  /* 0x0000000010129211 */ /* 0x004fc800078010ff */
[----:B------:R-:W-:Y:S02]  /*151b0*/  @!P1 LEA.HI.X R19, R16, R4, R28, 0x2, P0 ;  /* 0x0000000410139211 */ /* 0x000fe400000f141c */
[----:B----4-:R-:W-:-:S03]  /*151c0*/  @!P2 LEA R2, P0, R15, R0, 0x2 ;  /* 0x000000000f02a211 */ /* 0x010fc600078010ff */
[----:B------:R2:W-:Y:S01]  /*151d0*/  @!P1 ST.E.64 [R18.64], R164 ;  /* 0x000000a412009985 */ /* 0x0005e2000c101b06 */
[----:B------:R-:W-:Y:S02]  /*151e0*/  ISETP.GE.AND P1, PT, R13, c[0x0][0x3c8], PT ;  /* 0x0000f2000d007a0c */ /* 0x000fe40003f26270 */
[----:B------:R-:W-:Y:S02]  /*151f0*/  @!P2 LEA.HI.X R3, R15, R4, R29, 0x2, P0 ;  /* 0x000000040f03a211 */ /* 0x000fe400000f141d */
[----:B------:R-:W-:-:S03]  /*15200*/  @!P4 LEA R20, P0, R14, R0, 0x2 ;  /* 0x000000000e14c211 */ /* 0x000fc600078010ff */
        /* <DEDUP_REMOVED lines=11> */
[----:B-----5:R-:W-:-:S03]  /*152c0*/  @!P4 LEA R20, P0, R11, R0, 0x2 ;  /* 0x000000000b14c211 */ /* 0x020fc600078010ff */
[----:B------:R4:W-:Y:S01]  /*152d0*/  @!P3 ST.E.64 [R2.64], R112 ;  /* 0x000000700200b985 */ /* 0x0009e2000c101b06 */
[----:B------:R-:W-:-:S05]  /*152e0*/  @!P4 LEA.HI.X R21, R11, R4, R33, 0x2, P0 ;  /* 0x000000040b15c211 */ /* 0x000fca00000f1421 */
[----:B------:R1:W-:Y:S01]  /*152f0*/  @!P4 ST.E.64 [R20.64], R178 ;  /* 0x000000b21400c985 */ /* 0x0003e2000c101b06 */
[----:B--2---:R-:W-:-:S04]  /*15300*/  @!P2 LEA R18, P0, R10, R0, 0x2 ;  /* 0x000000000a12a211 */ /* 0x004fc800078010ff */
[----:B------:R-:W-:Y:S02]  /*15310*/  @!P2 LEA.HI.X R19, R10, R4, R34, 0x2, P0 ;  /* 0x000000040a13a211 */ /* 0x000fe400000f1422 */
[----:B----4-:R-:W-:-:S03]  /*15320*/  @!P1 LEA R2, P0, R9, R0, 0x2 ;  /* 0x0000000009029211 */ /* 0x010fc600078010ff */
[----:B------:R1:W-:Y:S01]  /*15330*/  @!P2 ST.E.64 [R18.64], R96 ;  /* 0x000000601200a985 */ /* 0x0003e2000c101b06 */
[----:B------:R-:W-:-:S05]  /*15340*/  @!P1 LEA.HI.X R3, R9, R4, R35, 0x2, P0 ;  /* 0x0000000409039211 */ /* 0x000fca00000f1423 */
[----:B------:R1:W-:Y:S04]  /*15350*/  @!P1 ST.E.64 [R2.64], R84 ;  /* 0x0000005402009985 */ /* 0x0003e8000c101b06 */
.L_x_289:
[----:B------:R-:W-:Y:S05]  /*15360*/  BSYNC B0 ;  /* 0x0000000000007941 */ /* 0x000fea0003800000 */
.L_x_288:
[----:B------:R-:W-:Y:S05]  /*15370*/  BRA.DIV ~URZ, `(.L_x_290) ;  /* 0x000031727f007947 */ /* 0x000fea000b800000 */
[----:B--2---:R2:W1:Y:S04]  /*15380*/  SHFL.IDX PT, R4, R17, 0x1, 0x1c1f ;  /* 0x003c1f0011047f89 */ /* 0x00446800000e0000 */
[----:B----4-:R2:W4:Y:S02]  /*15390*/  SHFL.IDX PT, R0, R24, 0x1, 0x1c1f ;  /* 0x003c1f0018007f89 */ /* 0x01052400000e0000 */
.L_x_351:
[----:B------:R-:W-:Y:S01]  /*153a0*/  BSSY B0, `(.L_x_291) ;  /* 0x0000033000007945 */ /* 0x000fe20003800000 */
[----:B------:R-:W-:Y:S05]  /*153b0*/  @P6 BRA `(.L_x_292) ;  /* 0x0000031000006947 */ /* 0x000fea0003800000 */
[----:B------:R-:W-:Y:S02]  /*153c0*/  ISETP.GE.AND P1, PT, R252, c[0x0][0x3c8], PT ;  /* 0x0000f200fc007a0c */ /* 0x000fe40003f26270 */
[----:B------:R-:W-:Y:S02]  /*153d0*/  ISETP.GE.AND P0, PT, R8, c[0x0][0x3c8], PT ;  /* 0x0000f20008007a0c */ /* 0x000fe40003f06270 */
[----:B------:R-:W-:Y:S02]  /*153e0*/  ISETP.GE.AND P3, PT, R7, c[0x0][0x3c8], PT ;  /* 0x0000f20007007a0c */ /* 0x000fe40003f66270 */
[----:B------:R-:W-:-:S07]  /*153f0*/  ISETP.GE.AND P4, PT, R6, c[0x0][0x3c8], PT ;  /* 0x0000f20006007a0c */ /* 0x000fce0003f86270 */
[----:B-1--4-:R-:W-:Y:S02]  /*15400*/  @!P1 IMAD.MOV.U32 R18, RZ, RZ, R0 ;  /* 0x000000ffff129224 */ /* 0x012fe400078e0000 */
[----:B------:R-:W-:Y:S01]  /*15410*/  @!P1 IMAD.MOV.U32 R19, RZ, RZ, R4 ;  /* 0x000000ffff139224 */ /* 0x000fe200078e0004 */
[----:B------:R-:W-:-:S03]  /*15420*/  @!P0 LEA R2, P2, R8, R0, 0x2 ;  /* 0x0000000008028211 */ /* 0x000fc600078410ff */
[----:B------:R-:W-:Y:S01]  /*15430*/  @!P1 IMAD.WIDE R18, R252, 0x4, R18 ;  /* 0x00000004fc129825 */ /* 0x000fe200078e0212 */
[----:B------:R-:W-:Y:S02]  /*15440*/  @!P0 LEA.HI.X R3, R8, R4, R26, 0x2, P2 ;  /* 0x0000000408038211 */ /* 0x000fe400010f141a */
[----:B------:R-:W-:Y:S02]  /*15450*/  ISETP.GE.AND P2, PT, R16, c[0x0][0x3c8], PT ;  /* 0x0000f20010007a0c */ /* 0x000fe40003f46270 */
[----:B------:R1:W-:Y:S01]  /*15460*/  @!P1 ST.E.64 [R18.64], R172 ;  /* 0x000000ac12009985 */ /* 0x0003e2000c101b06 */
[----:B------:R-:W-:-:S03]  /*15470*/  ISETP.GE.AND P1, PT, R15, c[0x0][0x3c8], PT ;  /* 0x0000f2000f007a0c */ /* 0x000fc60003f26270 */
[----:B------:R4:W-:Y:S01]  /*15480*/  @!P0 ST.E.64 [R2.64], R174 ;  /* 0x000000ae02008985 */ /* 0x0009e2000c101b06 */
[CC--:B-1----:R-:W-:Y:S02]  /*15490*/  @!P3 LEA R18, P5, R7.reuse, R0.reuse, 0x2 ;  /* 0x000000000712b211 */ /* 0x0c2fe400078a10ff */
[C---:B----4-:R-:W-:Y:S02]  /*154a0*/  @!P4 LEA R2, P0, R6.reuse, R0, 0x2 ;  /* 0x000000000602c211 */ /* 0x050fe400078010ff */
[-C--:B------:R-:W-:Y:S02]  /*154b0*/  @!P3 LEA.HI.X R19, R7, R4.reuse, R25, 0x2, P5 ;  /* 0x000000040713b211 */ /* 0x080fe400028f1419 */
[----:B------:R-:W-:Y:S02]  /*154c0*/  @!P4 LEA.HI.X R3, R6, R4, R27, 0x2, P0 ;  /* 0x000000040603c211 */ /* 0x000fe400000f141b */
[----:B------:R-:W-:Y:S01]  /*154d0*/  ISETP.GE.AND P0, PT, R14, c[0x0][0x3c8], PT ;  /* 0x0000f2000e007a0c */ /* 0x000fe20003f06270 */
[----:B------:R1:W-:Y:S01]  /*154e0*/  @!P3 ST.E.64 [R18.64], R176 ;  /* 0x000000b01200b985 */ /* 0x0003e2000c101b06 */
[----:B------:R-:W-:-:S03]  /*154f0*/  ISETP.GE.AND P5, PT, R12, c[0x0][0x3c8], PT ;  /* 0x0000f2000c007a0c */ /* 0x000fc60003fa6270 */
[----:B------:R4:W-:Y:S01]  /*15500*/  @!P4 ST.E.64 [R2.64], R100 ;  /* 0x000000640200c985 */ /* 0x0009e2000c101b06 */
        /* <DEDUP_REMOVED lines=10> */
[CC--:B----4-:R-:W-:Y:S02]  /*155b0*/  @!P4 LEA R2, P1, R13.reuse, R0.reuse, 0x2 ;  /* 0x000000000d02c211 */ /* 0x0d0fe400078210ff */
[----:B------:R-:W-:Y:S01]  /*155c0*/  ISETP.GE.AND P2, PT, R10, c[0x0][0x3c8], PT ;  /* 0x0000f2000a007a0c */ /* 0x000fe20003f46270 */
[----:B------:R1:W-:Y:S01]  /*155d0*/  @!P0 ST.E.64 [R18.64], R130 ;  /* 0x0000008212008985 */ /* 0x0003e2000c101b06 */
[----:B------:R-:W-:Y:S02]  /*155e0*/  @!P5 LEA R22, P0, R12, R0, 0x2 ;  /* 0x000000000c16d211 */ /* 0x000fe400078010ff */
[----:B------:R-:W-:Y:S02]  /*155f0*/  @!P4 LEA.HI.X R3, R13, R4, R30, 0x2, P1 ;  /* 0x000000040d03c211 */ /* 0x000fe400008f141e */
[----:B------:R-:W-:-:S02]  /*15600*/  ISETP.GE.AND P1, PT, R9, c[0x0][0x3c8], PT ;  /* 0x0000f20009007a0c */ /* 0x000fc40003f26270 */
[----:B------:R-:W-:Y:S01]  /*15610*/  @!P5 LEA.HI.X R23, R12, R4, R32, 0x2, P0 ;  /* 0x000000040c17d211 */ /* 0x000fe200000f1420 */
[----:B------:R4:W-:Y:S01]  /*15620*/  @!P4 ST.E.64 [R2.64], R138 ;  /* 0x0000008a0200c985 */ /* 0x0009e2000c101b06 */
[----:B------:R-:W-:-:S03]  /*15630*/  @!P3 LEA R20, P0, R11, R0, 0x2 ;  /* 0x000000000b14b211 */ /* 0x000fc600078010ff */
[----:B------:R2:W-:Y:S01]  /*15640*/  @!P5 ST.E.64 [R22.64], R182 ;  /* 0x000000b61600d985 */ /* 0x0005e2000c101b06 */
[----:B------:R-:W-:-:S05]  /*15650*/  @!P3 LEA.HI.X R21, R11, R4, R33, 0x2, P0 ;  /* 0x000000040b15b211 */ /* 0x000fca00000f1421 */
[----:B------:R2:W-:Y:S01]  /*15660*/  @!P3 ST.E.64 [R20.64], R180 ;  /* 0x000000b41400b985 */ /* 0x0005e2000c101b06 */
[----:B-1----:R-:W-:-:S04]  /*15670*/  @!P2 LEA R18, P0, R10, R0, 0x2 ;  /* 0x000000000a12a211 */ /* 0x002fc800078010ff */
[----:B------:R-:W-:Y:S02]  /*15680*/  @!P2 LEA.HI.X R19, R10, R4, R34, 0x2, P0 ;  /* 0x000000040a13a211 */ /* 0x000fe400000f1422 */
[----:B----4-:R-:W-:-:S03]  /*15690*/  @!P1 LEA R2, P0, R9, R0, 0x2 ;  /* 0x0000000009029211 */ /* 0x010fc600078010ff */
[----:B------:R2:W-:Y:S01]  /*156a0*/  @!P2 ST.E.64 [R18.64], R98 ;  /* 0x000000621200a985 */ /* 0x0005e2000c101b06 */
[----:B------:R-:W-:-:S05]  /*156b0*/  @!P1 LEA.HI.X R3, R9, R4, R35, 0x2, P0 ;  /* 0x0000000409039211 */ /* 0x000fca00000f1423 */
[----:B------:R2:W-:Y:S04]  /*156c0*/  @!P1 ST.E.64 [R2.64], R86 ;  /* 0x0000005602009985 */ /* 0x0005e8000c101b06 */
.L_x_292:
[----:B------:R-:W-:Y:S05]  /*156d0*/  BSYNC B0 ;  /* 0x0000000000007941 */ /* 0x000fea0003800000 */
.L_x_291:
[----:B------:R-:W-:Y:S05]  /*156e0*/  BRA.DIV ~URZ, `(.L_x_293) ;  /* 0x00002ec27f007947 */ /* 0x000fea000b800000 */
[----:B-1----:R1:W2:Y:S02]  /*156f0*/  SHFL.IDX PT, R4, R17, 0x2, 0x1c1f ;  /* 0x005c1f0011047f89 */ /* 0x0022a400000e0000 */
.L_x_352:
[----:B------:R-:W-:Y:S05]  /*15700*/  BRA.DIV ~URZ, `(.L_x_294) ;  /* 0x00002f127f007947 */ /* 0x000fea000b800000 */
[----:B----4-:R4:W1:Y:S02]  /*15710*/  SHFL.IDX PT, R0, R24, 0x2, 0x1c1f ;  /* 0x005c1f0018007f89 */ /* 0x01086400000e0000 */
.L_x_353:
[----:B--2---:R-:W2:Y:S01]  /*15720*/  LDL R2, [R1+0x2c] ;  /* 0x00002c0001027983 */ /* 0x004ea20000100800 */
[----:B------:R-:W-:Y:S01]  /*15730*/  BSSY B0, `(.L_x_295) ;  /* 0x0000034000007945 */ /* 0x000fe20003800000 */
[----:B--2---:R-:W-:-:S13]  /*15740*/  LOP3.LUT P0, RZ, R2, 0x1, RZ, 0xc0, !PT ;  /* 0x0000000102ff7812 */ /* 0x004fda000780c0ff */
[----:B------:R-:W-:Y:S05]  /*15750*/  @P0 BRA `(.L_x_296) ;  /* 0x0000031000000947 */ /* 0x000fea0003800000 */
[----:B------:R-:W-:Y:S02]  /*15760*/  ISETP.GE.AND P0, PT, R252, c[0x0][0x3c8], PT ;  /* 0x0000f200fc007a0c */ /* 0x000fe40003f06270 */
[----:B------:R-:W-:Y:S02]  /*15770*/  ISETP.GE.AND P2, PT, R8, c[0x0][0x3c8], PT ;  /* 0x0000f20008007a0c */ /* 0x000fe40003f46270 */
[----:B------:R-:W-:Y:S02]  /*15780*/  ISETP.GE.AND P4, PT, R7, c[0x0][0x3c8], PT ;  /* 0x0000f20007007a0c */ /* 0x000fe40003f86270 */
[----:B------:R-:W-:Y:S02]  /*15790*/  ISETP.GE.AND P3, PT, R6, c[0x0][0x3c8], PT ;  /* 0x0000f20006007a0c */ /* 0x000fe40003f66270 */
[----:B------:R-:W-:-:S05]  /*157a0*/  ISETP.GE.AND P6, PT, R14, c[0x0][0x3c8], PT ;  /* 0x0000f2000e007a0c */ /* 0x000fca0003fc6270 */
[----:B-1----:R-:W-:Y:S02]  /*157b0*/  @!P0 IMAD.MOV.U32 R18, RZ, RZ, R0 ;  /* 0x000000ffff128224 */ /* 0x002fe400078e0000 */
        /* <DEDUP_REMOVED lines=9> */
[C---:B--2---:R-:W-:Y:S02]  /*15850*/  @!P3 LEA R2, P2, R6.reuse, R0, 0x2 ;  /* 0x000000000602b211 */ /* 0x044fe400078410ff */
[-C--:B------:R-:W-:Y:S02]  /*15860*/  @!P4 LEA.HI.X R19, R7, R4.reuse, R25, 0x2, P5 ;  /* 0x000000040713c211 */ /* 0x080fe400028f1419 */
[----:B------:R-:W-:Y:S02]  /*15870*/  @!P3 LEA.HI.X R3, R6, R4, R27, 0x2, P2 ;  /* 0x000000040603b211 */ /* 0x000fe400010f141b */
[----:B------:R-:W-:Y:S01]  /*15880*/  @!P1 LEA R20, P5, R16, R0, 0x2 ;  /* 0x0000000010149211 */ /* 0x000fe200078a10ff */
[----:B------:R1:W-:Y:S01]  /*15890*/  @!P4 ST.E.64 [R18.64], R44 ;  /* 0x0000002c1200c985 */ /* 0x0003e2000c101b06 */
[----:B------:R-:W-:-:S02]  /*158a0*/  ISETP.GE.AND P4, PT, R13, c[0x0][0x3c8], PT ;  /* 0x0000f2000d007a0c */ /* 0x000fc40003f86270 */
[----:B------:R-:W-:Y:S01]  /*158b0*/  @!P1 LEA.HI.X R21, R16, R4, R28, 0x2, P5 ;  /* 0x0000000410159211 */ /* 0x000fe200028f141c */
[----:B------:R2:W-:Y:S01]  /*158c0*/  @!P3 ST.E.64 [R2.64], R46 ;  /* 0x0000002e0200b985 */ /* 0x0005e2000c101b06 */
[----:B------:R-:W-:-:S03]  /*158d0*/  ISETP.GE.AND P3, PT, R12, c[0x0][0x3c8], PT ;  /* 0x0000f2000c007a0c */ /* 0x000fc60003f66270 */
[----:B------:R-:W-:Y:S01]  /*158e0*/  @!P1 ST.E.64 [R20.64], R64 ;  /* 0x0000004014009985 */ /* 0x000fe2000c101b06 */
[----:B------:R-:W-:Y:S02]  /*158f0*/  ISETP.GE.AND P1, PT, R10, c[0x0][0x3c8], PT ;  /* 0x0000f2000a007a0c */ /* 0x000fe40003f26270 */
[CC--:B-1----:R-:W-:Y:S02]  /*15900*/  @!P6 LEA R18, P5, R14.reuse, R0.reuse, 0x2 ;  /* 0x000000000e12e211 */ /* 0x0c2fe400078a10ff */
[C---:B--2---:R-:W-:Y:S02]  /*15910*/  @!P0 LEA R2, P2, R15.reuse, R0, 0x2 ;  /* 0x000000000f028211 */ /* 0x044fe400078410ff */
[-C--:B------:R-:W-:Y:S02]  /*15920*/  @!P6 LEA.HI.X R19, R14, R4.reuse, R31, 0x2, P5 ;  /* 0x000000040e13e211 */ /* 0x080fe400028f141f */
[----:B------:R-:W-:Y:S02]  /*15930*/  @!P0 LEA.HI.X R3, R15, R4, R29, 0x2, P2 ;  /* 0x000000040f038211 */ /* 0x000fe400010f141d */
[----:B------:R-:W-:-:S03]  /*15940*/  ISETP.GE.AND P2, PT, R11, c[0x0][0x3c8], PT ;  /* 0x0000f2000b007a0c */ /* 0x000fc60003f46270 */
[----:B------:R1:W-:Y:S01]  /*15950*/  @!P0 ST.E.64 [R2.64], R50 ;  /* 0x0000003202008985 */ /* 0x0003e2000c101b06 */
[----:B------:R-:W-:-:S03]  /*15960*/  ISETP.GE.AND P0, PT, R9, c[0x0][0x3c8], PT ;  /* 0x0000f20009007a0c */ /* 0x000fc60003f06270 */
[----:B------:R2:W-:Y:S01]  /*15970*/  @!P6 ST.E.64 [R18.64], R52 ;  /* 0x000000341200e985 */ /* 0x0005e2000c101b06 */
[----:B-1----:R-:W-:-:S04]  /*15980*/  @!P4 LEA R2, P5, R13, R0, 0x2 ;  /* 0x000000000d02c211 */ /* 0x002fc800078a10ff */
[----:B------:R-:W-:Y:S02]  /*15990*/  @!P4 LEA.HI.X R3, R13, R4, R30, 0x2, P5 ;  /* 0x000000040d03c211 */ /* 0x000fe400028f141e */
[----:B------:R-:W-:-:S03]  /*159a0*/  @!P3 LEA R22, P5, R12, R0, 0x2 ;  /* 0x000000000c16b211 */ /* 0x000fc600078a10ff */
[----:B------:R1:W-:Y:S01]  /*159b0*/  @!P4 ST.E.64 [R2.64], R54 ;  /* 0x000000360200c985 */ /* 0x0003e2000c101b06 */
[C---:B------:R-:W-:Y:S02]  /*159c0*/  @!P2 LEA R20, P4, R11.reuse, R0, 0x2 ;  /* 0x000000000b14a211 */ /* 0x040fe400078810ff */
[----:B------:R-:W-:Y:S02]  /*159d0*/  @!P3 LEA.HI.X R23, R12, R4, R32, 0x2, P5 ;  /* 0x000000040c17b211 */ /* 0x000fe400028f1420 */
[C---:B--2---:R-:W-:Y:S02]  /*159e0*/  @!P1 LEA R18, P5, R10.reuse, R0, 0x2 ;  /* 0x000000000a129211 */ /* 0x044fe400078a10ff */
[-C--:B------:R-:W-:Y:S01]  /*159f0*/  @!P2 LEA.HI.X R21, R11, R4.reuse, R33, 0x2, P4 ;  /* 0x000000040b15a211 */ /* 0x080fe200020f1421 */
[----:B------:R2:W-:Y:S01]  /*15a00*/  @!P3 ST.E.64 [R22.64], R68 ;  /* 0x000000441600b985 */ /* 0x0005e2000c101b06 */
[----:B------:R-:W-:-:S03]  /*15a10*/  @!P1 LEA.HI.X R19, R10, R4, R34, 0x2, P5 ;  /* 0x000000040a139211 */ /* 0x000fc600028f1422 */
[----:B------:R2:W-:Y:S04]  /*15a20*/  @!P2 ST.E.64 [R20.64], R60 ;  /* 0x0000003c1400a985 */ /* 0x0005e8000c101b06 */
[----:B------:R2:W-:Y:S01]  /*15a30*/  @!P1 ST.E.64 [R18.64], R56 ;  /* 0x0000003812009985 */ /* 0x0005e2000c101b06 */
[----:B-1----:R-:W-:-:S04]  /*15a40*/  @!P0 LEA R2, P4, R9, R0, 0x2 ;  /* 0x0000000009028211 */ /* 0x002fc800078810ff */
[----:B------:R-:W-:-:S05]  /*15a50*/  @!P0 LEA.HI.X R3, R9, R4, R35, 0x2, P4 ;  /* 0x0000000409038211 */ /* 0x000fca00020f1423 */
[----:B------:R2:W-:Y:S04]  /*15a60*/  @!P0 ST.E.64 [R2.64], R36 ;  /* 0x0000002402008985 */ /* 0x0005e8000c101b06 */
.L_x_296:
[----:B------:R-:W-:Y:S05]  /*15a70*/  BSYNC B0 ;  /* 0x0000000000007941 */ /* 0x000fea0003800000 */
.L_x_295:
[----:B------:R-:W-:Y:S05]  /*15a80*/  BRA.DIV ~URZ, `(.L_x_297) ;  /* 0x00002bf27f007947 */ /* 0x000fea000b800000 */
[----:B------:R2:W3:Y:S04]  /*15a90*/  SHFL.IDX PT, R4, R17, 0x3, 0x1c1f ;  /* 0x007c1f0011047f89 */ /* 0x0004e800000e0000 */
[----:B-1----:R2:W1:Y:S02]  /*15aa0*/  SHFL.IDX PT, R0, R24, 0x3, 0x1c1f ;  /* 0x007c1f0018007f89 */ /* 0x00246400000e0000 */
.L_x_354:
[----:B--2---:R-:W2:Y:S02]  /*15ab0*/  LDL R2, [R1+0x2c] ;  /* 0x00002c0001027983 */ /* 0x004ea40000100800 */
[----:B--2---:R-:W-:-:S13]  /*15ac0*/  LOP3.LUT P0, RZ, R2, 0x2, RZ, 0xc0, !PT ;  /* 0x0000000202ff7812 */ /* 0x004fda000780c0ff */
[----:B------:R-:W-:Y:S05]  /*15ad0*/  @P0 BRA `(.L_x_285) ;  /* 0x0000102000000947 */ /* 0x000fea0003800000 */
[----:B------:R-:W-:Y:S02]  /*15ae0*/  ISETP.GE.AND P3, PT, R8, c[0x0][0x3c8], PT ;  /* 0x0000f20008007a0c */ /* 0x000fe40003f66270 */
[----:B------:R-:W-:Y:S02]  /*15af0*/  ISETP.GE.AND P2, PT, R7, c[0x0][0x3c8], PT ;  /* 0x0000f20007007a0c */ /* 0x000fe40003f46270 */
[----:B------:R-:W-:Y:S02]  /*15b00*/  ISETP.GE.AND P1, PT, R6, c[0x0][0x3c8], PT ;  /* 0x0000f20006007a0c */ /* 0x000fe40003f26270 */
[----:B------:R-:W-:Y:S02]  /*15b10*/  ISETP.GE.AND P4, PT, R252, c[0x0][0x3c8], PT ;  /* 0x0000f200fc007a0c */ /* 0x000fe40003f86270 */
[----:B------:R-:W-:-:S05]  /*15b20*/  ISETP.GE.AND P0, PT, R16, c[0x0][0x3c8], PT ;  /* 0x0000f20010007a0c */ /* 0x000fca0003f06270 */
[CC--:B-1----:R-:W-:Y:S02]  /*15b30*/  @!P3 LEA R22, P6, R8.reuse, R0.reuse, 0x2 ;  /* 0x000000000816b211 */ /* 0x0c2fe400078c10ff */
[C---:B------:R-:W-:Y:S02]  /*15b40*/  @!P2 LEA R20, P5, R7.reuse, R0, 0x2 ;  /* 0x000000000714a211 */ /* 0x040fe400078a10ff */
[-C--:B---3--:R-:W-:Y:S02]  /*15b50*/  @!P3 LEA.HI.X R23, R8, R4.reuse, R26, 0x2, P6 ;  /* 0x000000040817b211 */ /* 0x088fe400030f141a */
[----:B------:R-:W-:Y:S01]  /*15b60*/  @!P2 LEA.HI.X R21, R7, R4, R25, 0x2, P5 ;  /* 0x000000040715a211 */ /* 0x000fe200028f1419 */
[----:B----4-:R-:W-:Y:S01]  /*15b70*/  @!P4 IMAD.MOV.U32 R24, RZ, RZ, R0 ;  /* 0x000000ffff18c224 */ /* 0x010fe200078e0000 */
[-C--:B------:R-:W-:Y:S01]  /*15b80*/  @!P1 LEA R18, P6, R6, R0.reuse, 0x2 ;  /* 0x0000000006129211 */ /* 0x080fe200078c10ff */
[----:B------:R-:W-:Y:S01]  /*15b90*/  @!P4 IMAD.MOV.U32 R25, RZ, RZ, R4 ;  /* 0x000000ffff19c224 */ /* 0x000fe200078e0004 */
[----:B------:R-:W-:-:S02]  /*15ba0*/  @!P0 LEA R2, P5, R16, R0, 0x2 ;  /* 0x0000000010028211 */ /* 0x000fc400078a10ff */
[-C--:B------:R-:W-:Y:S01]  /*15bb0*/  @!P1 LEA.HI.X R19, R6, R4.reuse, R27, 0x2, P6 ;  /* 0x0000000406139211 */ /* 0x080fe200030f141b */
[----:B------:R-:W-:Y:S01]  /*15bc0*/  @!P4 IMAD.WIDE R24, R252, 0x4, R24 ;  /* 0x00000004fc18c825 */ /* 0x000fe200078e0218 */
[----:B------:R-:W-:Y:S02]  /*15bd0*/  ISETP.GE.AND P6, PT, R15, c[0x0][0x3c8], PT ;  /* 0x0000f2000f007a0c */ /* 0x000fe40003fc6270 */
[----:B------:R-:W-:Y:S02]  /*15be0*/  @!P0 LEA.HI.X R3, R16, R4, R28, 0x2, P5 ;  /* 0x0000000410038211 */ /* 0x000fe400028f141c */
[----:B------:R-:W-:Y:S01]  /*15bf0*/  ISETP.GE.AND P5, PT, R14, c[0x0][0x3c8], PT ;  /* 0x0000f2000e007a0c */ /* 0x000fe20003fa6270 */
[----:B------:R-:W-:Y:S01]  /*15c00*/  @!P4 ST.E.64 [R24.64], R82 ;  /* 0x000000521800c985 */ /* 0x000fe2000c101b06 */
[----:B------:R-:W-:-:S03]  /*15c10*/  ISETP.GE.AND P4, PT, R13, c[0x0][0x3c8], PT ;  /* 0x0000f2000d007a0c */ /* 0x000fc60003f86270 */
[----:B------:R-:W-:Y:S01]  /*15c20*/  @!P3 ST.E.64 [R22.64], R76 ;  /* 0x0000004c1600b985 */ /* 0x000fe2000c101b06 */
[----:B------:R-:W-:-:S03]  /*15c30*/  ISETP.GE.AND P3, PT, R12, c[0x0][0x3c8], PT ;  /* 0x0000f2000c007a0c */ /* 0x000fc60003f66270 */
[----:B------:R1:W-:Y:S01]  /*15c40*/  @!P2 ST.E.64 [R20.64], R72 ;  /* 0x000000481400a985 */ /* 0x0003e2000c101b06 */
[----:B------:R-:W-:-:S03]  /*15c50*/  ISETP.GE.AND P2, PT, R11, c[0x0][0x3c8], PT ;  /* 0x0000f2000b007a0c */ /* 0x000fc60003f46270 */
[----:B------:R2:W-:Y:S04]  /*15c60*/  @!P1 ST.E.64 [R18.64], R66 ;  /* 0x0000004212009985 */ /* 0x0005e8000c101b06 */
[----:B------:R3:W-:Y:S01]  /*15c70*/  @!P0 ST.E.64 [R2.64], R48 ;  /* 0x0000003002008985 */ /* 0x0007e2000c101b06 */
[CC--:B-1----:R-:W-:Y:S02]  /*15c80*/  @!P6 LEA R20, P0, R15.reuse, R0.reuse, 0x2 ;  /* 0x000000000f14e211 */ /* 0x0c2fe400078010ff */
[----:B--2---:R-:W-:Y:S02]  /*15c90*/  @!P5 LEA R18, P1, R14, R0, 0x2 ;  /* 0x000000000e12d211 */ /* 0x004fe400078210ff */
[----:B------:R-:W-:Y:S02]  /*15ca0*/  @!P6 LEA.HI.X R21, R15, R4, R29, 0x2, P0 ;  /* 0x000000040f15e211 */ /* 0x000fe400000f141d */
[----:B------:R-:W-:-:S02]  /*15cb0*/  @!P4 LEA R16, P0, R13, R0, 0x2 ;  /* 0x000000000d10c211 */ /* 0x000fc400078010ff */
[-C--:B------:R-:W-:Y:S01]  /*15cc0*/  @!P5 LEA.HI.X R19, R14, R4.reuse, R31, 0x2, P1 ;  /* 0x000000040e13d211 */ /* 0x080fe200008f141f */
[----:B------:R1:W-:Y:S01]  /*15cd0*/  @!P6 ST.E.64 [R20.64], R88 ;  /* 0x000000581400e985 */ /* 0x0003e2000c101b06 */
[----:B------:R-:W-:Y:S02]  /*15ce0*/  ISETP.GE.AND P1, PT, R10, c[0x0][0x3c8], PT ;  /* 0x0000f2000a007a0c */ /* 0x000fe40003f26270 */
[----:B------:R-:W-:Y:S01]  /*15cf0*/  @!P4 LEA.HI.X R17, R13, R4, R30, 0x2, P0 ;  /* 0x000000040d11c211 */ /* 0x000fe200000f141e */
[----:B------:R1:W-:Y:S01]  /*15d00*/  @!P5 ST.E.64 [R18.64], R80 ;  /* 0x000000501200d985 */ /* 0x0003e2000c101b06 */
[----:B------:R-:W-:-:S03]  /*15d10*/  @!P3 LEA R14, P0, R12, R0, 0x2 ;  /* 0x000000000c0eb211 */ /* 0x000fc600078010ff */
[----:B------:R1:W-:Y:S01]  /*15d20*/  @!P4 ST.E.64 [R16.64], R74 ;  /* 0x0000004a1000c985 */ /* 0x0003e2000c101b06 */
[----:B------:R-:W-:Y:S02]  /*15d30*/  @!P3 LEA.HI.X R15, R12, R4, R32, 0x2, P0 ;  /* 0x000000040c0fb211 */ /* 0x000fe400000f1420 */
[----:B------:R-:W-:-:S03]  /*15d40*/  @!P2 LEA R6, P0, R11, R0, 0x2 ;  /* 0x000000000b06a211 */ /* 0x000fc600078010ff */
[----:B------:R1:W-:Y:S01]  /*15d50*/  @!P3 ST.E.64 [R14.64], R70 ;  /* 0x000000460e00b985 */ /* 0x0003e2000c101b06 */
[----:B------:R-:W-:Y:S02]  /*15d60*/  @!P2 LEA.HI.X R7, R11, R4, R33, 0x2, P0 ;  /* 0x000000040b07a211 */ /* 0x000fe400000f1421 */
[----:B---3--:R-:W-:-:S03]  /*15d70*/  @!P1 LEA R2, P0, R10, R0, 0x2 ;  /* 0x000000000a029211 */ /* 0x008fc600078010ff */
[----:B------:R1:W-:Y:S01]  /*15d80*/  @!P2 ST.E.64 [R6.64], R62 ;  /* 0x0000003e0600a985 */ /* 0x0003e2000c101b06 */
[----:B------:R-:W-:Y:S02]  /*15d90*/  @!P1 LEA.HI.X R3, R10, R4, R34, 0x2, P0 ;  /* 0x000000040a039211 */ /* 0x000fe400000f1422 */
[----:B------:R-:W-:-:S03]  /*15da0*/  ISETP.GE.AND P0, PT, R9, c[0x0][0x3c8], PT ;  /* 0x0000f20009007a0c */ /* 0x000fc60003f06270 */
[----:B------:R1:W-:Y:S10]  /*15db0*/  @!P1 ST.E.64 [R2.64], R58 ;  /* 0x0000003a02009985 */ /* 0x0003f4000c101b06 */
[----:B------:R-:W-:Y:S05]  /*15dc0*/  @P0 BRA `(.L_x_285) ;  /* 0x00000d3000000947 */ /* 0x000fea0003800000 */
[----:B-1----:R-:W-:-:S04]  /*15dd0*/  LEA R2, P0, R9, R0, 0x2 ;  /* 0x0000000009027211 */ /* 0x002fc800078010ff */
[----:B------:R-:W-:-:S05]  /*15de0*/  LEA.HI.X R3, R9, R4, R35, 0x2, P0 ;  /* 0x0000000409037211 */ /* 0x000fca00000f1423 */
[----:B------:R1:W-:Y:S01]  /*15df0*/  ST.E.64 [R2.64], R38 ;  /* 0x0000002602007985 */ /* 0x0003e2000c101b06 */
[----:B------:R-:W-:Y:S05]  /*15e00*/  BRA `(.L_x_285) ;  /* 0x00000cf000007947 */ /* 0x000fea0003800000 */
.L_x_270:
[----:B------:R-:W2:Y:S04]  /*15e10*/  LDL.LU R7, [R1+0x8] ;  /* 0x0000080001077983 */ /* 0x000ea80000300800 */
[----:B------:R-:W3:Y:S01]  /*15e20*/  LDL R6, [R1+0x10] ;  /* 0x0000100001067983 */ /* 0x000ee20000100800 */
        /* <DEDUP_REMOVED lines=10> */
[----:B---3--:R-:W-:-:S05]  /*15ed0*/  @P1 LEA.HI.X R3, R249, c[0x0][0x50c], R6, 0x2, P0 ;  /* 0x00014300f9031a11 */ /* 0x008fca00000f1406 */
[----:B------:R1:W5:Y:S01]  /*15ee0*/  @P1 LDG.E R19, [R2.64] ;  /* 0x0000000602131981 */ /* 0x000362000c1e1900 */
[----:B--2---:R-:W-:-:S04]  /*15ef0*/  ISETP.NE.AND P0, PT, R7, RZ, PT ;  /* 0x000000ff0700720c */ /* 0x004fc80003f05270 */
[----:B------:R-:W-:Y:S01]  /*15f00*/  SEL R17, R7, c[0x0][0x3d4], P0 ;  /* 0x0000f50007117a07 */ /* 0x000fe20000000000 */
[----:B------:R-:W-:Y:S05]  /*15f10*/  @P1 BRA `(.L_x_298) ;  /* 0x0000004000001947 */ /* 0x000fea0003800000 */
[----:B------:R-:W-:Y:S05]  /*15f20*/  @!P2 BRA `(.L_x_298) ;  /* 0x000000300000a947 */ /* 0x000fea0003800000 */
[----:B-1----:R1:W2:Y:S04]  /*15f30*/  LDG.E R2, [R4.64] ;  /* 0x0000000604027981 */ /* 0x0022a8000c1e1900 */
[----:B-1----:R-:W2:Y:S02]  /*15f40*/  LDG.E R4, [R4.64+0x4] ;  /* 0x0000040604047981 */ /* 0x002ea4000c1e1900 */
[----:B--2--5:R-:W-:Y:S02]  /*15f50*/  IADD3 R19, -R2, R4, RZ ;  /* 0x0000000402137210 */ /* 0x024fe40007ffe1ff */
.L_x_298:
[----:B-1----:R-:W1:Y:S01]  /*15f60*/  S2R R4, SR_TID.X ;  /* 0x0000000000047919 */ /* 0x002e620000002100 */
[----:B------:R-:W-:Y:S01]  /*15f70*/  BSSY B0, `(.L_x_299) ;  /* 0x0000037000007945 */ /* 0x000fe20003800000 */
[----:B------:R-:W-:Y:S02]  /*15f80*/  SEL R10, R249, RZ, !P2 ;  /* 0x000000fff90a7207 */ /* 0x000fe40005000000 */
[----:B------:R-:W-:-:S02]  /*15f90*/  SEL R20, R6, RZ, !P2 ;  /* 0x000000ff06147207 */ /* 0x000fc40005000000 */
[----:B-----5:R-:W-:Y:S02]  /*15fa0*/  SHF.R.S32.HI R16, RZ, 0x1f, R0 ;  /* 0x0000001fff107819 */ /* 0x020fe40000011400 */
[----:B-1----:R-:W-:-:S13]  /*15fb0*/  ISETP.GT.AND P0, PT, R4, 0x7f, PT ;  /* 0x0000007f0400780c */ /* 0x002fda0003f04270 */
[----:B------:R-:W-:Y:S05]  /*15fc0*/  @P0 BRA `(.L_x_300) ;  /* 0x0000031000000947 */ /* 0x000fea0003800000 */
[----:B------:R-:W2:Y:S01]  /*15fd0*/  LDL R3, [R1+0x4] ;  /* 0x0000040001037983 */ /* 0x000ea20000100800 */
[----:B------:R-:W-:Y:S01]  /*15fe0*/  IMAD R2, R19, c[0x0][0x4e8], RZ ;  /* 0x00013a0013027a24 */ /* 0x000fe200078e02ff */
[----:B--2---:R-:W-:-:S04]  /*15ff0*/  LEA R11, R3, R4, 0x7 ;  /* 0x00000004030b7211 */ /* 0x004fc800078e38ff */
[----:B------:R-:W-:-:S13]  /*16000*/  ISETP.GE.AND P0, PT, R11, R2, PT ;  /* 0x000000020b00720c */ /* 0x000fda0003f06270 */
[----:B------:R-:W-:Y:S05]  /*16010*/  @P0 BRA `(.L_x_300) ;  /* 0x000002c000000947 */ /* 0x000fea0003800000 */
[----:B------:R-:W2:Y:S01]  /*16020*/  LDL.LU R21, [R1+0x3c] ;  /* 0x00003c0001157983 */ /* 0x000ea20000300800 */
[----:B------:R-:W-:Y:S01]  /*16030*/  IMAD.MOV.U32 R2, RZ, RZ, 0x368 ;  /* 0x00000368ff027424 */ /* 0x000fe200078e00ff */
[----:B------:R-:W-:-:S04]  /*16040*/  ISETP.GT.AND P2, PT, R17, 0x1, PT ;  /* 0x000000011100780c */ /* 0x000fc80003f44270 */
[----:B------:R-:W-:-:S04]  /*16050*/  SEL R2, R2, 0x328, P2 ;  /* 0x0000032802027807 */ /* 0x000fc80001000000 */
[----:B------:R1:W3:Y:S08]  /*16060*/  LDC.64 R8, c[0x0][R2+0x170] ;  /* 0x00005c0002087b82 */ /* 0x0002f00000000a00 */
[----:B------:R1:W4:Y:S08]  /*16070*/  LDC.64 R6, c[0x0][R2+0x168] ;  /* 0x00005a0002067b82 */ /* 0x0003300000000a00 */
[----:B------:R1:W5:Y:S08]  /*16080*/  LDC.64 R14, c[0x0][R2+0x178] ;  /* 0x00005e00020e7b82 */ /* 0x0003700000000a00 */
[----:B------:R1:W2:Y:S02]  /*16090*/  LDC.64 R12, c[0x0][R2+0x160] ;  /* 0x00005800020c7b82 */ /* 0x0002a40000000a00 */
[----:B-1----:R-:W-:-:S02]  /*160a0*/  IMAD.MOV.U32 R2, RZ, RZ, c[0x0][0x4e8] ;  /* 0x00013a00ff027624 */ /* 0x002fc400078e00ff */
[-C--:B---3--:R-:W-:Y:S02]  /*160b0*/  IMAD R3, R9, R10.reuse, RZ ;  /* 0x0000000a09037224 */ /* 0x088fe400078e02ff */
[----:B------:R-:W-:Y:S01]  /*160c0*/  IMAD.WIDE.U32 R4, R8, R10, RZ ;  /* 0x0000000a08047225 */ /* 0x000fe200078e00ff */
[----:B------:R-:W-:Y:S02]  /*160d0*/  ISETP.NE.AND P0, PT, R2, 0x1, PT ;  /* 0x000000010200780c */ /* 0x000fe40003f05270 */
[----:B------:R-:W-:Y:S01]  /*160e0*/  MOV R2, R11 ;  /* 0x0000000b00027202 */ /* 0x000fe20000000f00 */
[----:B------:R-:W-:Y:S02]  /*160f0*/  IMAD R8, R8, R20, R3 ;  /* 0x0000001408087224 */ /* 0x000fe400078e0203 */
[-C--:B----4-:R-:W-:Y:S02]  /*16100*/  IMAD R9, R7, R251.reuse, RZ ;  /* 0x000000fb07097224 */ /* 0x090fe400078e02ff */
        /* <DEDUP_REMOVED lines=9> */
[-C--:B-----5:R-:W-:Y:S02]  /*161a0*/  IMAD R8, R15, R3.reuse, RZ ;  /* 0x000000030f087224 */ /* 0x0a0fe400078e02ff */
        /* <DEDUP_REMOVED lines=19> */
.L_x_300:
[----:B------:R-:W-:Y:S05]  /*162e0*/  BSYNC B0 ;  /* 0x0000000000007941 */ /* 0x000fea0003800000 */
.L_x_299:
[----:B------:R-:W-:-:S13]  /*162f0*/  ISETP.GT.AND P0, PT, R17, 0x1, PT ;  /* 0x000000011100780c */ /* 0x000fda0003f04270 */
[----:B------:R-:W-:Y:S05]  /*16300*/  @P0 BRA `(.L_x_285) ;  /* 0x000007f000000947 */ /* 0x000fea0003800000 */
[----:B-1----:R-:W2:Y:S01]  /*16310*/  LDL.LU R2, [R1+0x4] ;  /* 0x0000040001027983 */ /* 0x002ea20000300800 */
[----:B------:R-:W-:-:S03]  /*16320*/  IMAD R4, R16, c[0x0][0x3a0], RZ ;  /* 0x0000e80010047a24 */ /* 0x000fc600078e02ff */
[----:B------:R-:W1:Y:S02]  /*16330*/  S2R R3, SR_TID.X ;  /* 0x0000000000037919 */ /* 0x000e640000002100 */
[----:B-1----:R-:W-:-:S04]  /*16340*/  SHF.R.S32.HI R5, RZ, 0x1f, R3 ;  /* 0x0000001fff057819 */ /* 0x002fc80000011403 */
[----:B------:R-:W-:-:S04]  /*16350*/  LEA.HI R5, R5, R3, RZ, 0x2 ;  /* 0x0000000305057211 */ /* 0x000fc800078f10ff */
[----:B------:R-:W-:-:S04]  /*16360*/  LOP3.LUT R5, R5, 0xfffffffc, RZ, 0xc0, !PT ;  /* 0xfffffffc05057812 */ /* 0x000fc800078ec0ff */
[----:B------:R-:W-:Y:S02]  /*16370*/  IADD3 R5, -R5, R3, RZ ;  /* 0x0000000305057210 */ /* 0x000fe40007ffe1ff */
[----:B--2---:R-:W-:Y:S02]  /*16380*/  MOV R8, R2 ;  /* 0x0000000200087202 */ /* 0x004fe40000000f00 */
[----:B------:R-:W-:Y:S02]  /*16390*/  MOV R2, c[0x0][0x4e8] ;  /* 0x00013a0000027a02 */ /* 0x000fe40000000f00 */
[----:B------:R-:W-:Y:S02]  /*163a0*/  LEA R11, R8, R238, 0x7 ;  /* 0x000000ee080b7211 */ /* 0x000fe400078e38ff */
[----:B------:R-:W-:Y:S01]  /*163b0*/  ISETP.NE.AND P0, PT, R2, 0x1, PT ;  /* 0x000000010200780c */ /* 0x000fe20003f05270 */
        /* <DEDUP_REMOVED lines=30> */
.L_x_355:
[----:B------:R-:W-:Y:S05]  /*165a0*/  BRA.DIV ~URZ, `(.L_x_302) ;  /* 0x000022027f007947 */ /* 0x000fea000b800000 */
[----:B------:R3:W4:Y:S02]  /*165b0*/  SHFL.IDX PT, R0, R12, RZ, 0x1c1f ;  /* 0x001c1fff0c007589 */ /* 0x00072400000e0000 */
.L_x_356:
        /* <DEDUP_REMOVED lines=18> */
.L_x_304:
[----:B------:R-:W-:Y:S05]  /*166e0*/  BSYNC B0 ;  /* 0x0000000000007941 */ /* 0x000fea0003800000 */
.L_x_303:
[----:B------:R-:W-:Y:S05]  /*166f0*/  BRA.DIV ~URZ, `(.L_x_305) ;  /* 0x000021127f007947 */ /* 0x000fea000b800000 */
[----:B--2---:R2:W1:Y:S04]  /*16700*/  SHFL.IDX PT, R8, R9, 0x1, 0x1c1f ;  /* 0x003c1f0009087f89 */ /* 0x00446800000e0000 */
[----:B----4-:R2:W4:Y:S02]  /*16710*/  SHFL.IDX PT, R0, R12, 0x1, 0x1c1f ;  /* 0x003c1f000c007f89 */ /* 0x01052400000e0000 */
.L_x_357:
        /* <DEDUP_REMOVED lines=18> */
.L_x_307:
[----:B------:R-:W-:Y:S05]  /*16840*/  BSYNC B0 ;  /* 0x0000000000007941 */ /* 0x000fea0003800000 */
.L_x_306:
[----:B------:R-:W-:Y:S05]  /*16850*/  BRA.DIV ~URZ, `(.L_x_308) ;  /* 0x000020727f007947 */ /* 0x000fea000b800000 */
[----:B-1----:R1:W2:Y:S02]  /*16860*/  SHFL.IDX PT, R8, R9, 0x2, 0x1c1f ;  /* 0x005c1f0009087f89 */ /* 0x0022a400000e0000 */
.L_x_358:
[----:B------:R-:W-:Y:S05]  /*16870*/  BRA.DIV ~URZ, `(.L_x_309) ;  /* 0x000020c27f007947 */ /* 0x000fea000b800000 */
[----:B----4-:R4:W1:Y:S02]  /*16880*/  SHFL.IDX PT, R0, R12, 0x2, 0x1c1f ;  /* 0x005c1f000c007f89 */ /* 0x01086400000e0000 */
.L_x_359:
        /* <DEDUP_REMOVED lines=18> */
.L_x_311:
[----:B------:R-:W-:Y:S05]  /*169b0*/  BSYNC B0 ;  /* 0x0000000000007941 */ /* 0x000fea0003800000 */
.L_x_310:
[----:B------:R-:W-:Y:S05]  /*169c0*/  BRA.DIV ~URZ, `(.L_x_312) ;  /* 0x00001fd27f007947 */ /* 0x000fea000b800000 */
[----:B--2---:R2:W3:Y:S04]  /*169d0*/  SHFL.IDX PT, R8, R9, 0x3, 0x1c1f ;  /* 0x007c1f0009087f89 */ /* 0x0044e800000e0000 */
[----:B-1----:R2:W1:Y:S02]  /*169e0*/  SHFL.IDX PT, R0, R12, 0x3, 0x1c1f ;  /* 0x007c1f000c007f89 */ /* 0x00246400000e0000 */
.L_x_360:
        /* <DEDUP_REMOVED lines=17> */
.L_x_285:
[----:B------:R-:W-:Y:S05]  /*16b00*/  BSYNC B1 ;  /* 0x0000000000017941 */ /* 0x000fea0003800000 */
.L_x_269:
[----:B-1--4-:R-:W4:Y:S02]  /*16b10*/  LDL R0, [R1+0x7c] ;  /* 0x00007c0001007983 */ /* 0x012f240000100800 */
[----:B----4-:R-:W-:-:S13]  /*16b20*/  ISETP.NE.AND P0, PT, R0, RZ, PT ;  /* 0x000000ff0000720c */ /* 0x010fda0003f05270 */
[----:B------:R-:W-:Y:S01]  /*16b30*/  @P0 WARPSYNC 0xffffffff ;  /* 0xffffffff00000948 */ /* 0x000fe20003800000 */
[----:B------:R-:W-:Y:S06]  /*16b40*/  @P0 BAR.SYNC.DEFER_BLOCKING 0x5, 0x80 ;  /* 0x0142000000000b1d */ /* 0x000fec0000010000 */
[----:B---3--:R-:W1:Y:S04]  /*16b50*/  @P0 LDS.128 R4, [0xc080] ;  /* 0x00c08000ff040984 */ /* 0x008e680000000c00 */
[----:B-1----:R1:W-:Y:S04]  /*16b60*/  @P0 STL.64 [R1], R4 ;  /* 0x0000000401000387 */ /* 0x0023e80000100a00 */
[----:B------:R1:W-:Y:S04]  /*16b70*/  @P0 STL.64 [R1+0x8], R6 ;  /* 0x0000080601000387 */ /* 0x0003e80000100a00 */
[----:B------:R-:W-:Y:S06]  /*16b80*/  @P0 BAR.ARV 0x4, 0x80 ;  /* 0x0102000000000b1d */ /* 0x000fec0000002000 */
[----:B------:R-:W-:Y:S05]  /*16b90*/  @P0 BRA `(.L_x_313) ;  /* 0x00000ba000000947 */ /* 0x000fea0003800000 */
[----:B------:R-:W3:Y:S01]  /*16ba0*/  S2R R0, SR_TID.X ;  /* 0x0000000000007919 */ /* 0x000ee20000002100 */
[----:B-1----:R-:W-:Y:S01]  /*16bb0*/  IMAD.MOV.U32 R7, RZ, RZ, RZ ;  /* 0x000000ffff077224 */ /* 0x002fe200078e00ff */
[----:B---3--:R-:W-:-:S04]  /*16bc0*/  LOP3.LUT R14, R0, 0x1f, RZ, 0xc0, !PT ;  /* 0x0000001f000e7812 */ /* 0x008fc800078ec0ff */
[----:B------:R-:W-:Y:S01]  /*16bd0*/  ISETP.NE.AND P6, PT, R14, 0x1f, PT ;  /* 0x0000001f0e00780c */ /* 0x000fe20003fc5270 */
[----:B------:R-:W-:Y:S10]  /*16be0*/  BRA.DIV ~URZ, `(.L_x_314) ;  /* 0x00001e727f007947 */ /* 0x000ff4000b800000 */
[----:B--2---:R1:W2:Y:S02]  /*16bf0*/  SHFL.IDX PT, R9, R78, RZ, 0x1f ;  /* 0x00001fff4e097589 */ /* 0x0042a400000e0000 */
.L_x_361:
[----:B------:R-:W-:Y:S05]  /*16c00*/  BRA.DIV ~URZ, `(.L_x_315) ;  /* 0x00001ec27f007947 */ /* 0x000fea000b800000 */
[----:B------:R3:W4:Y:S02]  /*16c10*/  SHFL.IDX PT, R8, R78, 0x1, 0x1f ;  /* 0x00201f004e087f89 */ /* 0x00072400000e0000 */
.L_x_362:
[----:B------:R-:W5:Y:S01]  /*16c20*/  LDL R0, [R1+0xc] ;  /* 0x00000c0001007983 */ /* 0x000f620000100800 */
[----:B------:R-:W-:Y:S02]  /*16c30*/  IMAD.MOV.U32 R6, RZ, RZ, RZ ;  /* 0x000000ffff067224 */ /* 0x000fe400078e00ff */
[----:B-----5:R-:W-:-:S05]  /*16c40*/  IMAD.IADD R0, R0, 0x1, R14 ;  /* 0x0000000100007824 */ /* 0x020fca00078e020e */
[----:B------:R-:W-:-:S13]  /*16c50*/  ISETP.GE.OR P0, PT, R0, c[0x0][0x53c], !P6 ;  /* 0x00014f0000007a0c */ /* 0x000fda0007706670 */
[----:B------:R-:W-:Y:S01]  /*16c60*/  @!P0 MOV R2, 0x4 ;  /* 0x0000000400028802 */ /* 0x000fe20000000f00 */
[----:B------:R-:W-:-:S04]  /*16c70*/  @!P0 IMAD.MOV.U32 R4, RZ, RZ, 0x4 ;  /* 0x00000004ff048424 */ /* 0x000fc800078e00ff */
        /* <DEDUP_REMOVED lines=13> */
.L_x_363:
        /* <DEDUP_REMOVED lines=16> */
.L_x_364:
[----:B---3--:R-:W-:Y:S01]  /*16e50*/  IMAD R0, R0, c[0x0][0x538], RZ ;  /* 0x00014e0000007a24 */ /* 0x008fe200078e02ff */
[----:B------:R-:W-:Y:S04]  /*16e60*/  BSSY B1, `(.L_x_318) ;  /* 0x0000084000017945 */ /* 0x000fe80003800000 */
[----:B----4-:R-:W-:-:S04]  /*16e70*/  IADD3 R8, R0, R8, RZ ;  /* 0x0000000800087210 */ /* 0x010fc80007ffe0ff */
[----:B--2---:R-:W-:-:S13]  /*16e80*/  ISETP.GT.AND P0, PT, R8, R9, PT ;  /* 0x000000090800720c */ /* 0x004fda0003f04270 */
[----:B------:R-:W-:Y:S05]  /*16e90*/  @P0 BRA `(.L_x_319) ;  /* 0x0000025000000947 */ /* 0x000fea0003800000 */
.L_x_323:
[----:B------:R-:W2:Y:S02]  /*16ea0*/  LDL.LU R0, [R1+0xc] ;  /* 0x00000c0001007983 */ /* 0x000ea40000300800 */
[----:B--2---:R-:W-:-:S04]  /*16eb0*/  IADD3 R0, R0, 0x1f, RZ ;  /* 0x0000001f00007810 */ /* 0x004fc80007ffe0ff */
[----:B------:R-:W-:-:S13]  /*16ec0*/  ISETP.GE.AND P0, PT, R0, c[0x0][0x53c], PT ;  /* 0x00014f0000007a0c */ /* 0x000fda0003f06270 */
[----:B------:R-:W-:Y:S05]  /*16ed0*/  @P0 BRA `(.L_x_320) ;  /* 0x0000077000000947 */ /* 0x000fea0003800000 */
[----:B------:R2:W-:Y:S01]  /*16ee0*/  STL [R1+0xc], R0 ;  /* 0x00000c0001007387 */ /* 0x0005e20000100800 */
[----:B------:R-:W-:Y:S01]  /*16ef0*/  CS2R R6, SRZ ;  /* 0x0000000000067805 */ /* 0x000fe2000001ff00 */
[----:B--2---:R-:W-:-:S04]  /*16f00*/  IADD3 R0, R0, R14, RZ ;  /* 0x0000000e00007210 */ /* 0x004fc80007ffe0ff */
[----:B------:R-:W-:-:S13]  /*16f10*/  ISETP.GE.OR P0, PT, R0, c[0x0][0x53c], !P6 ;  /* 0x00014f0000007a0c */ /* 0x000fda0007706670 */
[----:B-1----:R-:W-:Y:S02]  /*16f20*/  @!P0 MOV R4, 0x4 ;  /* 0x0000000400048802 */ /* 0x002fe40000000f00 */
[----:B------:R-:W-:-:S03]  /*16f30*/  @!P0 MOV R2, 0x4 ;  /* 0x0000000400028802 */ /* 0x000fc60000000f00 */
[----:B------:R-:W-:-:S04]  /*16f40*/  @!P0 IMAD.WIDE R4, R0, R4, c[0x0][0x580] ;  /* 0x0001600000048625 */ /* 0x000fc800078e0204 */
[----:B------:R-:W-:Y:S01]  /*16f50*/  @!P0 IMAD.WIDE R2, R0, R2, c[0x0][0x578] ;  /* 0x00015e0000028625 */ /* 0x000fe200078e0202 */
[----:B------:R-:W2:Y:S04]  /*16f60*/  @!P0 LDG.E R6, [R4.64] ;  /* 0x0000000604068981 */ /* 0x000ea8000c1e1900 */
[----:B------:R-:W2:Y:S02]  /*16f70*/  @!P0 LDG.E R7, [R2.64] ;  /* 0x0000000602078981 */ /* 0x000ea4000c1e1900 */
[----:B--2---:R-:W-:Y:S01]  /*16f80*/  IMAD R0, R7, R6, RZ ;  /* 0x0000000607007224 */ /* 0x004fe200078e02ff */
[----:B------:R-:W-:Y:S05]  /*16f90*/  BRA.DIV ~URZ, `(.L_x_321) ;  /* 0x00001d827f007947 */ /* 0x000fea000b800000 */
[----:B------:R1:W2:Y:S02]  /*16fa0*/  SHFL.UP PT, R2, R0, 0x1, RZ ;  /* 0x0420000000027989 */ /* 0x0002a400000e00ff */
.L_x_365:
        /* <DEDUP_REMOVED lines=16> */
.L_x_366:
[----:B--2---:R-:W-:-:S05]  /*170b0*/  IMAD R0, R0, c[0x0][0x538], RZ ;  /* 0x00014e0000007a24 */ /* 0x004fca00078e02ff */
[----:B------:R-:W-:-:S04]  /*170c0*/  IADD3 R8, R0, R8, RZ ;  /* 0x0000000800087210 */ /* 0x000fc80007ffe0ff */
[----:B------:R-:W-:-:S13]  /*170d0*/  ISETP.GT.AND P0, PT, R8, R9, PT ;  /* 0x000000090800720c */ /* 0x000fda0003f04270 */
[----:B-1----:R-:W-:Y:S05]  /*170e0*/  @!P0 BRA `(.L_x_323) ;  /* 0xfffffdb000008947 */ /* 0x002fea000383ffff */
.L_x_319:
[----:B------:R-:W-:-:S05]  /*170f0*/  IADD3 R12, -R0, R8, RZ ;  /* 0x00000008000c7210 */ /* 0x000fca0007ffe1ff */
[----:B------:R-:W-:-:S05]  /*17100*/  IMAD R0, R4, c[0x0][0x538], R12 ;  /* 0x00014e0004007a24 */ /* 0x000fca00078e020c */
[----:B------:R-:W-:Y:S01]  /*17110*/  ISETP.GT.AND P0, PT, R0, R9, PT ;  /* 0x000000090000720c */ /* 0x000fe20003f04270 */
[----:B------:R-:W-:-:S12]  /*17120*/  BRA.DIV ~URZ, `(.L_x_324) ;  /* 0x00001de27f007947 */ /* 0x000fd8000b800000 */
[----:B------:R-:W-:-:S04]  /*17130*/  VOTE.ANY R11, PT, !P0 ;  /* 0x00000000000b7806 */ /* 0x000fc800040e0100 */
.L_x_367:
[----:B------:R2:W3:Y:S01]  /*17140*/  POPC R10, R11 ;  /* 0x0000000b000a7309 */ /* 0x0004e20000000000 */
[----:B------:R-:W-:Y:S05]  /*17150*/  BRA.DIV ~URZ, `(.L_x_325) ;  /* 0x00001e027f007947 */ /* 0x000fea000b800000 */
[----:B---3--:R3:W4:Y:S04]  /*17160*/  SHFL.IDX PT, R8, R6, R10, 0x1f ;  /* 0x00001f0a06087589 */ /* 0x00872800000e0000 */
[----:B------:R3:W1:Y:S02]  /*17170*/  SHFL.IDX PT, R7, R7, R10, 0x1f ;  /* 0x00001f0a07077589 */ /* 0x00066400000e0000 */
.L_x_368:
[----:B------:R-:W-:Y:S01]  /*17180*/  ISETP.NE.AND P0, PT, R11, RZ, PT ;  /* 0x000000ff0b00720c */ /* 0x000fe20003f05270 */
[----:B------:R-:W-:-:S12]  /*17190*/  BSSY B0, `(.L_x_326) ;  /* 0x0000005000007945 */ /* 0x000fd80003800000 */
[----:B------:R-:W-:Y:S05]  /*171a0*/  @!P0 BRA `(.L_x_327) ;  /* 0x0000003000008947 */ /* 0x000fea0003800000 */
[----:B------:R-:W-:Y:S01]  /*171b0*/  IADD3 R3, R10, -0x1, RZ ;  /* 0xffffffff0a037810 */ /* 0x000fe20007ffe0ff */
[----:B------:R-:W-:Y:S05]  /*171c0*/  BRA.DIV ~URZ, `(.L_x_328) ;  /* 0x00001e627f007947 */ /* 0x000fea000b800000 */
[----:B------:R2:W3:Y:S02]  /*171d0*/  SHFL.IDX PT, R13, R4, R3, 0x1f ;  /* 0x00001f03040d7589 */ /* 0x0004e400000e0000 */
.L_x_327:
[----:B------:R-:W-:Y:S05]  /*171e0*/  BSYNC B0 ;  /* 0x0000000000007941 */ /* 0x000fea0003800000 */
.L_x_326:
[----:B---3--:R-:W-:Y:S01]  /*171f0*/  IMAD R6, R13, c[0x0][0x538], R12 ;  /* 0x00014e000d067a24 */ /* 0x008fe200078e020c */
[----:B----4-:R-:W-:Y:S02]  /*17200*/  IABS R2, R8 ;  /* 0x0000000800027213 */ /* 0x010fe40000000000 */
[----:B-12---:R-:W-:Y:S01]  /*17210*/  IABS R3, R7 ;  /* 0x0000000700037213 */ /* 0x006fe20000000000 */
[----:B------:R-:W-:Y:S01]  /*17220*/  IMAD.IADD R9, R9, 0x1, -R6 ;  /* 0x0000000109097824 */ /* 0x000fe200078e0a06 */
[----:B------:R1:W-:Y:S01]  /*17230*/  STL [R1], R6 ;  /* 0x0000000601007387 */ /* 0x0003e20000100800 */
[----:B------:R-:W2:Y:S03]  /*17240*/  I2F.RP R4, R2 ;  /* 0x0000000200047306 */ /* 0x000ea60000209400 */
[----:B------:R-:W3:Y:S05]  /*17250*/  LDL.LU R13, [R1+0xc] ;  /* 0x00000c00010d7983 */ /* 0x000eea0000300800 */
[----:B--2---:R-:W2:Y:S02]  /*17260*/  MUFU.RCP R4, R4 ;  /* 0x0000000400047308 */ /* 0x004ea40000001000 */
[----:B--2---:R-:W-:-:S06]  /*17270*/  IADD3 R4, R4, 0xffffffe, RZ ;  /* 0x0ffffffe04047810 */ /* 0x004fcc0007ffe0ff */
[----:B------:R-:W2:Y:S01]  /*17280*/  F2I.FTZ.U32.TRUNC.NTZ R5, R4 ;  /* 0x0000000400057305 */ /* 0x000ea2000021f000 */
[----:B-1----:R-:W-:Y:S02]  /*17290*/  MOV R6, R3 ;  /* 0x0000000300067202 */ /* 0x002fe40000000f00 */
[----:B------:R-:W-:Y:S01]  /*172a0*/  IABS R11, R9 ;  /* 0x00000009000b7213 */ /* 0x000fe20000000000 */
[----:B--2---:R-:W-:-:S04]  /*172b0*/  IMAD.MOV R0, RZ, RZ, -R5 ;  /* 0x000000ffff007224 */ /* 0x004fc800078e0a05 */
[----:B------:R-:W-:Y:S01]  /*172c0*/  IMAD.MOV.U32 R4, RZ, RZ, R0 ;  /* 0x000000ffff047224 */ /* 0x000fe200078e0000 */
[----:B------:R-:W-:-:S03]  /*172d0*/  IABS R0, R8 ;  /* 0x0000000800007213 */ /* 0x000fc60000000000 */
[----:B------:R-:W-:Y:S02]  /*172e0*/  IMAD R3, R4, R2, RZ ;  /* 0x0000000204037224 */ /* 0x000fe400078e02ff */
[----:B------:R-:W-:Y:S01]  /*172f0*/  IMAD.MOV.U32 R4, RZ, RZ, RZ ;  /* 0x000000ffff047224 */ /* 0x000fe200078e00ff */
[----:B------:R-:W1:Y:S01]  /*17300*/  I2F.RP R12, R6 ;  /* 0x00000006000c7306 */ /* 0x000e620000209400 */
[----:B------:R-:W-:Y:S02]  /*17310*/  IMAD.MOV R0, RZ, RZ, -R0 ;  /* 0x000000ffff007224 */ /* 0x000fe400078e0a00 */
[----:B------:R-:W-:-:S04]  /*17320*/  IMAD.HI.U32 R5, R5, R3, R4 ;  /* 0x0000000305057227 */ /* 0x000fc800078e0004 */
[----:B------:R-:W-:Y:S01]  /*17330*/  IMAD.MOV.U32 R3, RZ, RZ, R11 ;  /* 0x000000ffff037224 */ /* 0x000fe200078e000b */
[----:B------:R-:W-:-:S03]  /*17340*/  MOV R4, R0 ;  /* 0x0000000000047202 */ /* 0x000fc60000000f00 */
[----:B------:R-:W-:-:S04]  /*17350*/  IMAD.HI.U32 R0, R5, R3, RZ ;  /* 0x0000000305007227 */ /* 0x000fc800078e00ff */
[----:B------:R-:W-:Y:S02]  /*17360*/  IMAD R3, R0, R4, R3 ;  /* 0x0000000400037224 */ /* 0x000fe400078e0203 */
[----:B-1----:R-:W1:Y:S03]  /*17370*/  MUFU.RCP R4, R12 ;  /* 0x0000000c00047308 */ /* 0x002e660000001000 */
[----:B------:R-:W-:-:S13]  /*17380*/  ISETP.GT.U32.AND P0, PT, R2, R3, PT ;  /* 0x000000030200720c */ /* 0x000fda0003f04070 */
[----:B------:R-:W-:Y:S01]  /*17390*/  @!P0 IMAD.IADD R3, R3, 0x1, -R2 ;  /* 0x0000000103038824 */ /* 0x000fe200078e0a02 */
[----:B-1----:R-:W-:-:S04]  /*173a0*/  IADD3 R4, R4, 0xffffffe, RZ ;  /* 0x0ffffffe04047810 */ /* 0x002fc80007ffe0ff */
[----:B------:R-:W-:Y:S02]  /*173b0*/  ISETP.GE.U32.AND P2, PT, R3, R2, PT ;  /* 0x000000020300720c */ /* 0x000fe40003f46070 */
[----:B------:R-:W1:Y:S01]  /*173c0*/  F2I.FTZ.U32.TRUNC.NTZ R3, R4 ;  /* 0x0000000400037305 */ /* 0x000e62000021f000 */
[----:B------:R-:W-:Y:S02]  /*173d0*/  LOP3.LUT R2, R9, R8, RZ, 0x3c, !PT ;  /* 0x0000000809027212 */ /* 0x000fe400078e3cff */
[----:B------:R-:W-:Y:S02]  /*173e0*/  @!P0 IADD3 R0, R0, 0x1, RZ ;  /* 0x0000000100008810 */ /* 0x000fe40007ffe0ff */
[----:B------:R-:W-:Y:S02]  /*173f0*/  ISETP.GE.AND P1, PT, R2, RZ, PT ;  /* 0x000000ff0200720c */ /* 0x000fe40003f26270 */
[----:B------:R-:W-:-:S04]  /*17400*/  ISETP.NE.AND P0, PT, R8, RZ, PT ;  /* 0x000000ff0800720c */ /* 0x000fc80003f05270 */
[----:B------:R-:W-:Y:S01]  /*17410*/  @P2 IADD3 R0, R0, 0x1, RZ ;  /* 0x0000000100002810 */ /* 0x000fe20007ffe0ff */
[----:B-1----:R-:W-:-:S06]  /*17420*/  IMAD.MOV R2, RZ, RZ, -R3 ;  /* 0x000000ffff027224 */ /* 0x002fcc00078e0a03 */
[----:B------:R-:W-:Y:S01]  /*17430*/  @!P1 IMAD.MOV R0, RZ, RZ, -R0 ;  /* 0x000000ffff009224 */ /* 0x000fe200078e0a00 */
[----:B------:R-:W-:Y:S02]  /*17440*/  MOV R4, R2 ;  /* 0x0000000200047202 */ /* 0x000fe40000000f00 */
[----:B------:R-:W-:Y:S02]  /*17450*/  IABS R2, R7 ;  /* 0x0000000700027213 */ /* 0x000fe40000000000 */
[----:B------:R-:W-:Y:S01]  /*17460*/  @!P0 LOP3.LUT R0, RZ, R8, RZ, 0x33, !PT ;  /* 0x00000008ff008212 */ /* 0x000fe200078e33ff */
[----:B------:R-:W-:Y:S02]  /*17470*/  IMAD R4, R4, R6, RZ ;  /* 0x0000000604047224 */ /* 0x000fe400078e02ff */
[----:B------:R-:W-:Y:S01]  /*17480*/  IMAD.MOV R5, RZ, RZ, -R2 ;  /* 0x000000ffff057224 */ /* 0x000fe200078e0a02 */
[----:B------:R-:W-:Y:S01]  /*17490*/  IABS R11, R0 ;  /* 0x00000000000b7213 */ /* 0x000fe20000000000 */
[----:B------:R-:W-:-:S04]  /*174a0*/  IMAD.MOV.U32 R2, RZ, RZ, RZ ;  /* 0x000000ffff027224 */ /* 0x000fc800078e00ff */
[----:B------:R-:W-:Y:S01]  /*174b0*/  IMAD.HI.U32 R2, R3, R4, R2 ;  /* 0x0000000403027227 */ /* 0x000fe200078e0002 */
[----:B------:R-:W-:-:S03]  /*174c0*/  MOV R4, R5 ;  /* 0x0000000500047202 */ /* 0x000fc60000000f00 */
[----:B------:R-:W-:-:S04]  /*174d0*/  IMAD.MOV.U32 R3, RZ, RZ, R11 ;  /* 0x000000ffff037224 */ /* 0x000fc800078e000b */
[----:B------:R-:W-:-:S04]  /*174e0*/  IMAD.HI.U32 R2, R2, R3, RZ ;  /* 0x0000000302027227 */ /* 0x000fc800078e00ff */
[----:B------:R-:W-:-:S05]  /*174f0*/  IMAD R3, R2, R4, R3 ;  /* 0x0000000402037224 */ /* 0x000fca00078e0203 */
[----:B------:R-:W-:-:S13]  /*17500*/  ISETP.GT.U32.AND P0, PT, R6, R3, PT ;  /* 0x000000030600720c */ /* 0x000fda0003f04070 */
[----:B------:R-:W-:-:S05]  /*17510*/  @!P0 IMAD.IADD R3, R3, 0x1, -R6 ;  /* 0x0000000103038824 */ /* 0x000fca00078e0a06 */
[----:B------:R-:W-:Y:S02]  /*17520*/  ISETP.GE.U32.AND P2, PT, R3, R6, PT ;  /* 0x000000060300720c */ /* 0x000fe40003f46070 */
[----:B------:R-:W-:Y:S02]  /*17530*/  LOP3.LUT R3, R0, R7, RZ, 0x3c, !PT ;  /* 0x0000000700037212 */ /* 0x000fe400078e3cff */
[----:B------:R-:W-:Y:S02]  /*17540*/  @!P0 IADD3 R2, R2, 0x1, RZ ;  /* 0x0000000102028810 */ /* 0x000fe40007ffe0ff */
[----:B------:R-:W-:Y:S02]  /*17550*/  ISETP.GE.AND P1, PT, R3, RZ, PT ;  /* 0x000000ff0300720c */ /* 0x000fe40003f26270 */
[----:B------:R-:W-:-:S05]  /*17560*/  ISETP.NE.AND P0, PT, R7, RZ, PT ;  /* 0x000000ff0700720c */ /* 0x000fca0003f05270 */
[----:B------:R-:W-:-:S06]  /*17570*/  @P2 IADD3 R2, R2, 0x1, RZ ;  /* 0x0000000102022810 */ /* 0x000fcc0007ffe0ff */
[----:B------:R-:W-:Y:S02]  /*17580*/  @!P1 IMAD.MOV R2, RZ, RZ, -R2 ;  /* 0x000000ffff029224 */ /* 0x000fe400078e0a02 */
[----:B------:R-:W-:-:S04]  /*17590*/  @!P0 LOP3.LUT R2, RZ, R7, RZ, 0x33, !PT ;  /* 0x00000007ff028212 */ /* 0x000fc800078e33ff */
[----:B------:R-:W-:Y:S01]  /*175a0*/  IADD3 R3, -R2, RZ, RZ ;  /* 0x000000ff02037210 */ /* 0x000fe20007ffe1ff */
[----:B------:R-:W-:Y:S02]  /*175b0*/  IMAD R4, R0, R8, RZ ;  /* 0x0000000800047224 */ /* 0x000fe400078e02ff */
[C---:B------:R-:W-:Y:S02]  /*175c0*/  IMAD R2, R7.reuse, 0x1000000, R2 ;  /* 0x0100000007027824 */ /* 0x040fe400078e0202 */
[----:B------:R-:W-:Y:S01]  /*175d0*/  IMAD R0, R7, R3, R0 ;  /* 0x0000000307007224 */ /* 0x000fe200078e0200 */
[----:B------:R-:W-:-:S03]  /*175e0*/  IADD3 R3, R9, -R4, RZ ;  /* 0x8000000409037210 */ /* 0x000fc60007ffe0ff */
[----:B------:R-:W-:-:S05]  /*175f0*/  IMAD R0, R0, 0x10000, R2 ;  /* 0x0001000000007824 */ /* 0x000fca00078e0202 */
[----:B------:R1:W-:Y:S01]  /*17600*/  STL [R1+0x8], R0 ;  /* 0x0000080001007387 */ /* 0x0003e20000100800 */
[----:B---3--:R-:W-:-:S05]  /*17610*/  IMAD.IADD R13, R10, 0x1, R13 ;  /* 0x000000010a0d7824 */ /* 0x008fca00078e020d */
[----:B------:R1:W-:Y:S04]  /*17620*/  STL [R1+0xc], R13 ;  /* 0x00000c0d01007387 */ /* 0x0003e80000100800 */
[----:B------:R1:W-:Y:S01]  /*17630*/  STL [R1+0x4], R3 ;  /* 0x0000040301007387 */ /* 0x0003e20000100800 */
[----:B------:R-:W-:Y:S05]  /*17640*/  BRA `(.L_x_329) ;  /* 0x0000005000007947 */ /* 0x000fea0003800000 */
.L_x_320:
[----:B------:R-:W-:Y:S01]  /*17650*/  MOV R0, c[0x0][0x53c] ;  /* 0x00014f0000007a02 */ /* 0x000fe20000000f00 */
[----:B------:R2:W-:Y:S04]  /*17660*/  STL [R1], R9 ;  /* 0x0000000901007387 */ /* 0x0005e80000100800 */
[----:B------:R2:W-:Y:S04]  /*17670*/  STL [R1+0x4], RZ ;  /* 0x000004ff01007387 */ /* 0x0005e80000100800 */
[----:B------:R2:W-:Y:S04]  /*17680*/  STL [R1+0x8], RZ ;  /* 0x000008ff01007387 */ /* 0x0005e80000100800 */
[----:B------:R2:W-:Y:S02]  /*17690*/  STL [R1+0xc], R0 ;  /* 0x00000c0001007387 */ /* 0x0005e40000100800 */
.L_x_329:
[----:B------:R-:W-:Y:S05]  /*176a0*/  BSYNC B1 ;  /* 0x0000000000017941 */ /* 0x000fea0003800000 */
.L_x_318:
[----:B-1----:R-:W3:Y:S04]  /*176b0*/  LDL R4, [R1] ;  /* 0x0000000001047983 */ /* 0x002ee80000100800 */
[----:B------:R-:W3:Y:S04]  /*176c0*/  LDL R5, [R1+0x4] ;  /* 0x0000040001057983 */ /* 0x000ee80000100800 */
[----:B------:R-:W3:Y:S04]  /*176d0*/  LDL R6, [R1+0x8] ;  /* 0x0000080001067983 */ /* 0x000ee80000100800 */
[----:B------:R-:W3:Y:S01]  /*176e0*/  LDL R7, [R1+0xc] ;  /* 0x00000c0001077983 */ /* 0x000ee20000100800 */
[----:B------:R-:W-:Y:S03]  /*176f0*/  WARPSYNC 0xffffffff ;  /* 0xffffffff00007948 */ /* 0x000fe60003800000 */
[----:B------:R-:W-:Y:S01]  /*17700*/  BAR.SYNC.DEFER_BLOCKING 0x4, 0x80 ;  /* 0x0102000000007b1d */ /* 0x000fe20000010000 */
[----:B------:R-:W-:-:S13]  /*17710*/  ISETP.NE.AND P0, PT, R14, RZ, PT ;  /* 0x000000ff0e00720c */ /* 0x000fda0003f05270 */
[----:B---3--:R1:W-:Y:S04]  /*17720*/  @!P0 STS.128 [0xc080], R4 ;  /* 0x00c08004ff008388 */ /* 0x0083e80000000c00 */
[----:B------:R-:W-:Y:S06]  /*17730*/  BAR.ARV 0x5, 0x80 ;  /* 0x0142000000007b1d */ /* 0x000fec0000002000 */
.L_x_313:
[----:B--2---:R-:W2:Y:S02]  /*17740*/  LDL R0, [R1+0xc] ;  /* 0x00000c0001007983 */ /* 0x004ea40000100800 */
[----:B--2---:R-:W-:-:S13]  /*17750*/  ISETP.GE.AND P0, PT, R0, c[0x0][0x53c], PT ;  /* 0x00014f0000007a0c */ /* 0x004fda0003f06270 */
[----:B-1----:R-:W-:Y:S01]  /*17760*/  @P0 CALL.REL.NOINC `(.L_x_330) ;  /* 0x0000001000000944 */ /* 0x002fe20003c00000 */
[----:B------:R-:W-:Y:S05]  /*17770*/  BRA `(.L_x_331) ;  /* 0xfffea41000007947 */ /* 0x000fea000383ffff */
.L_x_330:
[----:B------:R-:W-:Y:S05]  /*17780*/  EXIT ;  /* 0x000000000000794d */ /* 0x000fea0003800000 */
.L_x_163:
[----:B------:R-:W-:Y:S01]  /*17790*/  IMAD.MOV.U32 R0, RZ, RZ, R5 ;  /* 0x000000ffff007224 */ /* 0x000fe200078e0005 */
[----:B------:R-:W-:Y:S02]  /*177a0*/  MOV R2, 0x1 ;  /* 0x0000000100027802 */ /* 0x000fe40000000f00 */
[----:B------:R-:W-:Y:S02]  /*177b0*/  MOV R3, 0x177d0 ;  /* 0x000177d000037802 */ /* 0x000fe40000000f00 */
[----:B------:R-:W-:Y:S05]  /*177c0*/  CALL.REL.NOINC `($__internal_6_$__cuda_sm70_shflsync_up_p) ;  /* 0x0000195000007944 */ /* 0x000fea0003c00000 */
[----:B------:R-:W-:Y:S01]  /*177d0*/  MOV R0, R4 ;  /* 0x0000000400007202 */ /* 0x000fe20000000f00 */
[----:B------:R-:W-:Y:S05]  /*177e0*/  BRA `(.L_x_332) ;  /* 0xfffe8c8000007947 */ /* 0x000fea000383ffff */
.L_x_164:
[----:B------:R-:W-:Y:S01]  /*177f0*/  IMAD.MOV.U32 R0, RZ, RZ, R5 ;  /* 0x000000ffff007224 */ /* 0x000fe200078e0005 */
[----:B------:R-:W-:Y:S02]  /*17800*/  MOV R2, 0x2 ;  /* 0x0000000200027802 */ /* 0x000fe40000000f00 */
[----:B------:R-:W-:Y:S02]  /*17810*/  MOV R3, 0x17830 ;  /* 0x0001783000037802 */ /* 0x000fe40000000f00 */
[----:B------:R-:W-:Y:S05]  /*17820*/  CALL.REL.NOINC `($__internal_6_$__cuda_sm70_shflsync_up_p) ;  /* 0x000018f000007944 */ /* 0x000fea0003c00000 */
[----:B------:R-:W-:Y:S01]  /*17830*/  SEL R0, R4, RZ, P4 ;  /* 0x000000ff04007207 */ /* 0x000fe20002000000 */
[----:B------:R-:W-:Y:S01]  /*17840*/  IMAD.MOV.U32 R2, RZ, RZ, 0x4 ;  /* 0x00000004ff027424 */ /* 0x000fe200078e00ff */
[----:B------:R-:W-:-:S03]  /*17850*/  MOV R3, 0x17880 ;  /* 0x0001788000037802 */ /* 0x000fc60000000f00 */
[----:B------:R-:W-:Y:S02]  /*17860*/  IMAD.IADD R0, R5, 0x1, R0 ;  /* 0x0000000105007824 */ /* 0x000fe400078e0200 */
        /* <DEDUP_REMOVED lines=14> */
[----:B------:R-:W-:Y:S01]  /*17950*/  IMAD.IADD R4, R0, 0x1, R4 ;  /* 0x0000000100047824 */ /* 0x000fe200078e0204 */
[----:B------:R-:W-:-:S03]  /*17960*/  MOV R0, 0x1f ;  /* 0x0000001f00007802 */ /* 0x000fc60000000f00 */
[----:B------:R-:W-:Y:S02]  /*17970*/  IMAD.MOV.U32 R5, RZ, RZ, R4 ;  /* 0x000000ffff057224 */ /* 0x000fe400078e0004 */
[----:B------:R-:W-:Y:S05]  /*17980*/  CALL.REL.NOINC `($__internal_5_$__cuda_sm70_shflsync_idx_p) ;  /* 0x0000174000007944 */ /* 0x000fea0003c00000 */
[----:B------:R-:W-:Y:S05]  /*17990*/  BRA `(.L_x_333) ;  /* 0xfffe8bd000007947 */ /* 0x000fea000383ffff */
.L_x_166:
[----:B------:R-:W-:Y:S02]  /*179a0*/  SEL R0, RZ, 0x1, P0 ;  /* 0x00000001ff007807 */ /* 0x000fe40000000000 */
[----:B------:R-:W-:Y:S02]  /*179b0*/  MOV R2, 0x179d0 ;  /* 0x000179d000027802 */ /* 0x000fe40000000f00 */
[----:B------:R-:W-:Y:S05]  /*179c0*/  CALL.REL.NOINC `($__internal_7_$__cuda_sm70_votesync_ballot) ;  /* 0x000017c000007944 */ /* 0x000fea0003c00000 */
[----:B------:R-:W-:Y:S01]  /*179d0*/  MOV R6, R0 ;  /* 0x0000000000067202 */ /* 0x000fe20000000f00 */
[----:B------:R-:W-:Y:S05]  /*179e0*/  BRA `(.L_x_334) ;  /* 0xfffe8c1000007947 */ /* 0x000fea000383ffff */
.L_x_167:
[----:B------:R-:W-:Y:S01]  /*179f0*/  IMAD.MOV.U32 R5, RZ, RZ, R8 ;  /* 0x000000ffff057224 */ /* 0x000fe200078e0008 */
[----:B--2---:R-:W-:Y:S01]  /*17a00*/  MOV R3, R13 ;  /* 0x0000000d00037202 */ /* 0x004fe20000000f00 */
[----:B------:R-:W-:Y:S01]  /*17a10*/  IMAD.MOV.U32 R0, RZ, RZ, 0x1f ;  /* 0x0000001fff007424 */ /* 0x000fe200078e00ff */
[----:B------:R-:W-:Y:S02]  /*17a20*/  MOV R2, 0x17a40 ;  /* 0x00017a4000027802 */ /* 0x000fe40000000f00 */
[----:B-1----:R-:W-:Y:S05]  /*17a30*/  CALL.REL.NOINC `($__internal_5_$__cuda_sm70_shflsync_idx_p) ;  /* 0x0000169000007944 */ /* 0x002fea0003c00000 */
[----:B------:R-:W-:Y:S01]  /*17a40*/  IMAD.MOV.U32 R11, RZ, RZ, R0 ;  /* 0x000000ffff0b7224 */ /* 0x000fe200078e0000 */
[----:B------:R-:W-:Y:S01]  /*17a50*/  MOV R5, R7 ;  /* 0x0000000700057202 */ /* 0x000fe20000000f00 */
[----:B------:R-:W-:Y:S01]  /*17a60*/  IMAD.MOV.U32 R7, RZ, RZ, RZ ;  /* 0x000000ffff077224 */ /* 0x000fe200078e00ff */
[----:B------:R-:W-:Y:S01]  /*17a70*/  MOV R3, R13 ;  /* 0x0000000d00037202 */ /* 0x000fe20000000f00 */
[----:B------:R-:W-:Y:S01]  /*17a80*/  IMAD.MOV.U32 R0, RZ, RZ, 0x1f ;  /* 0x0000001fff007424 */ /* 0x000fe200078e00ff */
[----:B------:R-:W-:-:S02]  /*17a90*/  MOV R2, 0x17ab0 ;  /* 0x00017ab000027802 */ /* 0x000fc40000000f00 */
[----:B------:R-:W-:Y:S05]  /*17aa0*/  CALL.REL.NOINC `($__internal_5_$__cuda_sm70_shflsync_idx_p) ;  /* 0x0000162000007944 */ /* 0x000fea0003c00000 */
[----:B------:R-:W-:Y:S01]  /*17ab0*/  MOV R10, R0 ;  /* 0x00000000000a7202 */ /* 0x000fe20000000f00 */
[----:B------:R-:W-:Y:S05]  /*17ac0*/  BRA `(.L_x_335) ;  /* 0xfffe8b8000007947 */ /* 0x000fea000383ffff */
.L_x_170:
[----:B------:R-:W-:Y:S01]  /*17ad0*/  IMAD.MOV.U32 R5, RZ, RZ, R4 ;  /* 0x000000ffff057224 */ /* 0x000fe200078e0004 */
[----:B------:R-:W-:-:S02]  /*17ae0*/  MOV R0, 0x1f ;  /* 0x0000001f00007802 */ /* 0x000fc40000000f00 */
[----:B------:R-:W-:Y:S02]  /*17af0*/  MOV R2, 0x17b10 ;  /* 0x00017b1000027802 */ /* 0x000fe40000000f00 */
[----:B-1----:R-:W-:Y:S05]  /*17b00*/  CALL.REL.NOINC `($__internal_5_$__cuda_sm70_shflsync_idx_p) ;  /* 0x000015c000007944 */ /* 0x002fea0003c00000 */
[----:B------:R-:W-:Y:S01]  /*17b10*/  MOV R7, R0 ;  /* 0x0000000000077202 */ /* 0x000fe20000000f00 */
[----:B------:R-:W-:Y:S05]  /*17b20*/  BRA `(.L_x_169) ;  /* 0xfffe8b8000007947 */ /* 0x000fea000383ffff */
.L_x_208:
[----:B------:R-:W-:Y:S01]  /*17b30*/  IMAD.MOV.U32 R5, RZ, RZ, R10 ;  /* 0x000000ffff057224 */ /* 0x000fe200078e000a */
[----:B------:R-:W-:Y:S01]  /*17b40*/  MOV R3, RZ ;  /* 0x000000ff00037202 */ /* 0x000fe20000000f00 */
[----:B------:R-:W-:Y:S01]  /*17b50*/  IMAD.MOV.U32 R0, RZ, RZ, 0x1c1f ;  /* 0x00001c1fff007424 */ /* 0x000fe200078e00ff */
[----:B------:R-:W-:Y:S02]  /*17b60*/  MOV R2, 0x17b80 ;  /* 0x00017b8000027802 */ /* 0x000fe40000000f00 */
[----:B-----5:R-:W-:Y:S05]  /*17b70*/  CALL.REL.NOINC `($__internal_5_$__cuda_sm70_shflsync_idx_p) ;  /* 0x0000155000007944 */ /* 0x020fea0003c00000 */
[----:B------:R-:W-:Y:S01]  /*17b80*/  MOV R8, R0 ;  /* 0x0000000000087202 */ /* 0x000fe20000000f00 */
[----:B------:R-:W-:Y:S05]  /*17b90*/  BRA `(.L_x_336) ;  /* 0xffff040000007947 */ /* 0x000fea000383ffff */
.L_x_209:
[----:B------:R-:W-:Y:S01]  /*17ba0*/  IMAD.MOV.U32 R5, RZ, RZ, R11 ;  /* 0x000000ffff057224 */ /* 0x000fe200078e000b */
[----:B------:R-:W-:Y:S01]  /*17bb0*/  MOV R3, RZ ;  /* 0x000000ff00037202 */ /* 0x000fe20000000f00 */
[----:B------:R-:W-:Y:S01]  /*17bc0*/  IMAD.MOV.U32 R0, RZ, RZ, 0x1c1f ;  /* 0x00001c1fff007424 */ /* 0x000fe200078e00ff */
[----:B------:R-:W-:Y:S02]  /*17bd0*/  MOV R2, 0x17bf0 ;  /* 0x00017bf000027802 */ /* 0x000fe40000000f00 */
[----:B-12--5:R-:W-:Y:S05]  /*17be0*/  CALL.REL.NOINC `($__internal_5_$__cuda_sm70_shflsync_idx_p) ;  /* 0x000014e000007944 */ /* 0x026fea0003c00000 */
[----:B------:R-:W-:Y:S05]  /*17bf0*/  BRA `(.L_x_337) ;  /* 0xffff03c000007947 */ /* 0x000fea000383ffff */
.L_x_212:
[----:B--2---:R-:W-:Y:S01]  /*17c00*/  IMAD.MOV.U32 R5, RZ, RZ, R10 ;  /* 0x000000ffff057224 */ /* 0x004fe200078e000a */
[----:B------:R-:W-:Y:S01]  /*17c10*/  MOV R3, 0x1 ;  /* 0x0000000100037802 */ /* 0x000fe20000000f00 */
[----:B----4-:R-:W-:Y:S01]  /*17c20*/  IMAD.MOV.U32 R0, RZ, RZ, 0x1c1f ;  /* 0x00001c1fff007424 */ /* 0x010fe200078e00ff */
[----:B------:R-:W-:-:S02]  /*17c30*/  MOV R2, 0x17c50 ;  /* 0x00017c5000027802 */ /* 0x000fc40000000f00 */
[----:B-1-3-5:R-:W-:Y:S05]  /*17c40*/  CALL.REL.NOINC `($__internal_5_$__cuda_sm70_shflsync_idx_p) ;  /* 0x0000148000007944 */ /* 0x02afea0003c00000 */
[----:B------:R-:W-:Y:S01]  /*17c50*/  IMAD.MOV.U32 R8, RZ, RZ, R0 ;  /* 0x000000ffff087224 */ /* 0x000fe200078e0000 */
[----:B------:R-:W-:Y:S01]  /*17c60*/  MOV R3, 0x1 ;  /* 0x0000000100037802 */ /* 0x000fe20000000f00 */
[----:B------:R-:W-:Y:S01]  /*17c70*/  IMAD.MOV.U32 R5, RZ, RZ, R11 ;  /* 0x000000ffff057224 */ /* 0x000fe200078e000b */
[----:B------:R-:W-:-:S02]  /*17c80*/  MOV R0, 0x1c1f ;  /* 0x00001c1f00007802 */ /* 0x000fc40000000f00 */
[----:B------:R-:W-:Y:S02]  /*17c90*/  MOV R2, 0x17cb0 ;  /* 0x00017cb000027802 */ /* 0x000fe40000000f00 */
[----:B------:R-:W-:Y:S05]  /*17ca0*/  CALL.REL.NOINC `($__internal_5_$__cuda_sm70_shflsync_idx_p) ;  /* 0x0000142000007944 */ /* 0x000fea0003c00000 */
[----:B------:R-:W-:Y:S05]  /*17cb0*/  BRA `(.L_x_338) ;  /* 0xffff047000007947 */ /* 0x000fea000383ffff */
.L_x_215:
[----:B-1----:R-:W-:Y:S01]  /*17cc0*/  IMAD.MOV.U32 R5, RZ, RZ, R10 ;  /* 0x000000ffff057224 */ /* 0x002fe200078e000a */
[----:B------:R-:W-:Y:S01]  /*17cd0*/  MOV R3, 0x2 ;  /* 0x0000000200037802 */ /* 0x000fe20000000f00 */
[----:B----4-:R-:W-:Y:S01]  /*17ce0*/  IMAD.MOV.U32 R0, RZ, RZ, 0x1c1f ;  /* 0x00001c1fff007424 */ /* 0x010fe200078e00ff */
[----:B------:R-:W-:Y:S02]  /*17cf0*/  MOV R2, 0x17d10 ;  /* 0x00017d1000027802 */ /* 0x000fe40000000f00 */
[----:B--23-5:R-:W-:Y:S05]  /*17d00*/  CALL.REL.NOINC `($__internal_5_$__cuda_sm70_shflsync_idx_p) ;  /* 0x000013c000007944 */ /* 0x02cfea0003c00000 */
[----:B------:R-:W-:Y:S01]  /*17d10*/  MOV R8, R0 ;  /* 0x0000000000087202 */ /* 0x000fe20000000f00 */
[----:B------:R-:W-:Y:S05]  /*17d20*/  BRA `(.L_x_339) ;  /* 0xffff056000007947 */ /* 0x000fea000383ffff */
.L_x_216:
[----:B------:R-:W-:Y:S01]  /*17d30*/  IMAD.MOV.U32 R5, RZ, RZ, R11 ;  /* 0x000000ffff057224 */ /* 0x000fe200078e000b */
[----:B------:R-:W-:Y:S01]  /*17d40*/  MOV R3, 0x2 ;  /* 0x0000000200037802 */ /* 0x000fe20000000f00 */
[----:B----4-:R-:W-:Y:S01]  /*17d50*/  IMAD.MOV.U32 R0, RZ, RZ, 0x1c1f ;  /* 0x00001c1fff007424 */ /* 0x010fe200078e00ff */
[----:B------:R-:W-:Y:S02]  /*17d60*/  MOV R2, 0x17d80 ;  /* 0x00017d8000027802 */ /* 0x000fe40000000f00 */
[----:B-123-5:R-:W-:Y:S05]  /*17d70*/  CALL.REL.NOINC `($__internal_5_$__cuda_sm70_shflsync_idx_p) ;  /* 0x0000135000007944 */ /* 0x02efea0003c00000 */
[----:B------:R-:W-:Y:S05]  /*17d80*/  BRA `(.L_x_340) ;  /* 0xffff052000007947 */ /* 0x000fea000383ffff */
.L_x_219:
[----:B-1----:R-:W-:Y:S01]  /*17d90*/  IMAD.MOV.U32 R5, RZ, RZ, R10 ;  /* 0x000000ffff057224 */ /* 0x002fe200078e000a */
[----:B------:R-:W-:Y:S01]  /*17da0*/  MOV R3, 0x3 ;  /* 0x0000000300037802 */ /* 0x000fe20000000f00 */
[----:B------:R-:W-:Y:S01]  /*17db0*/  IMAD.MOV.U32 R0, RZ, RZ, 0x1c1f ;  /* 0x00001c1fff007424 */ /* 0x000fe200078e00ff */
[----:B------:R-:W-:-:S02]  /*17dc0*/  MOV R2, 0x17de0 ;  /* 0x00017de000027802 */ /* 0x000fc40000000f00 */
[----:B--2345:R-:W-:Y:S05]  /*17dd0*/  CALL.REL.NOINC `($__internal_5_$__cuda_sm70_shflsync_idx_p) ;  /* 0x000012f000007944 */ /* 0x03cfea0003c00000 */
[----:B------:R-:W-:Y:S01]  /*17de0*/  IMAD.MOV.U32 R8, RZ, RZ, R0 ;  /* 0x000000ffff087224 */ /* 0x000fe200078e0000 */
[----:B------:R-:W-:Y:S01]  /*17df0*/  MOV R3, 0x3 ;  /* 0x0000000300037802 */ /* 0x000fe20000000f00 */
[----:B------:R-:W-:Y:S01]  /*17e00*/  IMAD.MOV.U32 R5, RZ, RZ, R11 ;  /* 0x000000ffff057224 */ /* 0x000fe200078e000b */
[----:B------:R-:W-:-:S02]  /*17e10*/  MOV R0, 0x1c1f ;  /* 0x00001c1f00007802 */ /* 0x000fc40000000f00 */
[----:B------:R-:W-:Y:S02]  /*17e20*/  MOV R2, 0x17e40 ;  /* 0x00017e4000027802 */ /* 0x000fe40000000f00 */
[----:B------:R-:W-:Y:S05]  /*17e30*/  CALL.REL.NOINC `($__internal_5_$__cuda_sm70_shflsync_idx_p) ;  /* 0x0000129000007944 */ /* 0x000fea0003c00000 */
[----:B------:R-:W-:Y:S05]  /*17e40*/  BRA `(.L_x_341) ;  /* 0xffff05d000007947 */ /* 0x000fea000383ffff */
.L_x_266:
[----:B------:R-:W-:Y:S01]  /*17e50*/  IMAD.MOV.U32 R0, RZ, RZ, R205 ;  /* 0x000000ffff007224 */ /* 0x000fe200078e00cd */
[----:B------:R-:W-:Y:S01]  /*17e60*/  MOV R9, 0x1f ;  /* 0x0000001f00097802 */ /* 0x000fe20000000f00 */
[----:B------:R-:W-:Y:S01]  /*17e70*/  IMAD.MOV.U32 R3, RZ, RZ, 0x2 ;  /* 0x00000002ff037424 */ /* 0x000fe200078e00ff */
[----:B------:R-:W-:Y:S02]  /*17e80*/  MOV R8, 0xffffffff ;  /* 0xffffffff00087802 */ /* 0x000fe40000000f00 */
[----:B------:R-:W-:Y:S02]  /*17e90*/  MOV R2, 0x17eb0 ;  /* 0x00017eb000027802 */ /* 0x000fe40000000f00 */
[----:B------:R-:W-:Y:S05]  /*17ea0*/  CALL.REL.NOINC `($__internal_4_$__cuda_sm70_shflsync_bfly_p) ;  /* 0x000011e000007944 */ /* 0x000fea0003c00000 */
[----:B------:R-:W-:Y:S01]  /*17eb0*/  FADD.FTZ R7, R205, R0 ;  /* 0x00000000cd077221 */ /* 0x000fe20000010000 */
[----:B------:R-:W-:Y:S02]  /*17ec0*/  MOV R3, 0x1 ;  /* 0x0000000100037802 */ /* 0x000fe40000000f00 */
[----:B------:R-:W-:Y:S02]  /*17ed0*/  MOV R2, 0x17f00 ;  /* 0x00017f0000027802 */ /* 0x000fe40000000f00 */
[----:B------:R-:W-:-:S02]  /*17ee0*/  MOV R0, R7 ;  /* 0x0000000700007202 */ /* 0x000fc40000000f00 */
[----:B------:R-:W-:Y:S05]  /*17ef0*/  CALL.REL.NOINC `($__internal_4_$__cuda_sm70_shflsync_bfly_p) ;  /* 0x0000119000007944 */ /* 0x000fea0003c00000 */
[----:B------:R-:W-:Y:S01]  /*17f00*/  FADD.FTZ R7, R7, R0 ;  /* 0x0000000007077221 */ /* 0x000fe20000010000 */
[----:B------:R-:W-:-:S02]  /*17f10*/  MOV R0, R208 ;  /* 0x000000d000007202 */ /* 0x000fc40000000f00 */
[----:B------:R-:W-:Y:S02]  /*17f20*/  MOV R3, 0x2 ;  /* 0x0000000200037802 */ /* 0x000fe40000000f00 */
[----:B------:R-:W-:Y:S02]  /*17f30*/  MOV R2, 0x17f50 ;  /* 0x00017f5000027802 */ /* 0x000fe40000000f00 */
[----:B------:R-:W-:Y:S05]  /*17f40*/  CALL.REL.NOINC `($__internal_4_$__cuda_sm70_shflsync_bfly_p) ;  /* 0x0000114000007944 */ /* 0x000fea0003c00000 */
[----:B------:R-:W-:Y:S01]  /*17f50*/  FADD.FTZ R6, R208, R0 ;  /* 0x00000000d0067221 */ /* 0x000fe20000010000 */
[----:B------:R-:W-:Y:S02]  /*17f60*/  MOV R3, 0x1 ;  /* 0x0000000100037802 */ /* 0x000fe40000000f00 */
[----:B------:R-:W-:Y:S02]  /*17f70*/  MOV R2, 0x17fa0 ;  /* 0x00017fa000027802 */ /* 0x000fe40000000f00 */
[----:B------:R-:W-:Y:S02]  /*17f80*/  MOV R0, R6 ;  /* 0x0000000600007202 */ /* 0x000fe40000000f00 */
[----:B------:R-:W-:Y:S05]  /*17f90*/  CALL.REL.NOINC `($__internal_4_$__cuda_sm70_shflsync_bfly_p) ;  /* 0x000010f000007944 */ /* 0x000fea0003c00000 */
[----:B------:R-:W-:Y:S01]  /*17fa0*/  FADD.FTZ R6, R6, R0 ;  /* 0x0000000006067221 */ /* 0x000fe20000010000 */
[----:B------:R-:W-:Y:S02]  /*17fb0*/  MOV R0, R226 ;  /* 0x000000e200007202 */ /* 0x000fe40000000f00 */
[----:B------:R-:W-:-:S02]  /*17fc0*/  MOV R3, 0x2 ;  /* 0x0000000200037802 */ /* 0x000fc40000000f00 */
        /* <DEDUP_REMOVED lines=9> */
[----:B------:R-:W-:Y:S02]  /*18060*/  MOV R3, 0x2 ;  /* 0x0000000200037802 */ /* 0x000fe40000000f00 */
[----:B------:R-:W-:-:S02]  /*18070*/  MOV R2, 0x18090 ;  /* 0x0001809000027802 */ /* 0x000fc40000000f00 */
[----:B------:R-:W-:Y:S05]  /*18080*/  CALL.REL.NOINC `($__internal_4_$__cuda_sm70_shflsync_bfly_p) ;  /* 0x0000100000007944 */ /* 0x000fea0003c00000 */
[----:B------:R-:W-:Y:S01]  /*18090*/  FADD.FTZ R4, R227, R0 ;  /* 0x00000000e3047221 */ /* 0x000fe20000010000 */
[----:B------:R-:W-:-:S02]  /*180a0*/  MOV R3, 0x1 ;  /* 0x0000000100037802 */ /* 0x000fc40000000f00 */
[----:B------:R-:W-:Y:S02]  /*180b0*/  MOV R2, 0x180e0 ;  /* 0x000180e000027802 */ /* 0x000fe40000000f00 */
[----:B------:R-:W-:Y:S02]  /*180c0*/  MOV R0, R4 ;  /* 0x0000000400007202 */ /* 0x000fe40000000f00 */
[----:B------:R-:W-:Y:S05]  /*180d0*/  CALL.REL.NOINC `($__internal_4_$__cuda_sm70_shflsync_bfly_p) ;  /* 0x00000fb000007944 */ /* 0x000fea0003c00000 */
[----:B------:R-:W-:Y:S01]  /*180e0*/  MOV R8, R0 ;  /* 0x0000000000087202 */ /* 0x000fe20000000f00 */
[----:B------:R-:W-:Y:S05]  /*180f0*/  BRA `(.L_x_342) ;  /* 0xffffabb000007947 */ /* 0x000fea000383ffff */
.L_x_273:
[----:B-1234-:R-:W-:Y:S01]  /*18100*/  IMAD.MOV.U32 R5, RZ, RZ, R12 ;  /* 0x000000ffff057224 */ /* 0x01efe200078e000c */
[----:B------:R-:W-:Y:S01]  /*18110*/  MOV R3, RZ ;  /* 0x000000ff00037202 */ /* 0x000fe20000000f00 */
[----:B------:R-:W-:Y:S01]  /*18120*/  IMAD.MOV.U32 R0, RZ, RZ, 0x1c1f ;  /* 0x00001c1fff007424 */ /* 0x000fe200078e00ff */
[----:B------:R-:W-:Y:S02]  /*18130*/  MOV R2, 0x18150 ;  /* 0x0001815000027802 */ /* 0x000fe40000000f00 */
[----:B------:R-:W-:Y:S05]  /*18140*/  CALL.REL.NOINC `($__internal_5_$__cuda_sm70_shflsync_idx_p) ;  /* 0x00000f8000007944 */ /* 0x000fea0003c00000 */
[----:B------:R-:W-:Y:S01]  /*18150*/  MOV R10, R0 ;  /* 0x00000000000a7202 */ /* 0x000fe20000000f00 */
[----:B------:R-:W-:Y:S05]  /*18160*/  BRA `(.L_x_343) ;  /* 0xffffc5c000007947 */ /* 0x000fea000383ffff */
.L_x_274:
[----:B------:R-:W-:Y:S01]  /*18170*/  IMAD.MOV.U32 R5, RZ, RZ, R13 ;  /* 0x000000ffff057224 */ /* 0x000fe200078e000d */
[----:B------:R-:W-:Y:S01]  /*18180*/  MOV R3, RZ ;  /* 0x000000ff00037202 */ /* 0x000fe20000000f00 */
[----:B------:R-:W-:Y:S01]  /*18190*/  IMAD.MOV.U32 R0, RZ, RZ, 0x1c1f ;  /* 0x00001c1fff007424 */ /* 0x000fe200078e00ff */
[----:B------:R-:W-:-:S02]  /*181a0*/  MOV R2, 0x181c0 ;  /* 0x000181c000027802 */ /* 0x000fc40000000f00 */
[----:B-12---:R-:W-:Y:S05]  /*181b0*/  CALL.REL.NOINC `($__internal_5_$__cuda_sm70_shflsync_idx_p) ;  /* 0x00000f1000007944 */ /* 0x006fea0003c00000 */
[----:B------:R-:W-:Y:S05]  /*181c0*/  BRA `(.L_x_344) ;  /* 0xffffc58000007947 */ /* 0x000fea000383ffff */
.L_x_277:
[----:B------:R-:W-:Y:S01]  /*181d0*/  IMAD.MOV.U32 R5, RZ, RZ, R12 ;  /* 0x000000ffff057224 */ /* 0x000fe200078e000c */
[----:B--2---:R-:W-:Y:S01]  /*181e0*/  MOV R3, 0x1 ;  /* 0x0000000100037802 */ /* 0x004fe20000000f00 */
[----:B----4-:R-:W-:Y:S01]  /*181f0*/  IMAD.MOV.U32 R0, RZ, RZ, 0x1c1f ;  /* 0x00001c1fff007424 */ /* 0x010fe200078e00ff */
[----:B------:R-:W-:-:S02]  /*18200*/  MOV R2, 0x18220 ;  /* 0x0001822000027802 */ /* 0x000fc40000000f00 */
[----:B-1-3--:R-:W-:Y:S05]  /*18210*/  CALL.REL.NOINC `($__internal_5_$__cuda_sm70_shflsync_idx_p) ;  /* 0x00000eb000007944 */ /* 0x00afea0003c00000 */
[----:B------:R-:W-:Y:S01]  /*18220*/  IMAD.MOV.U32 R10, RZ, RZ, R0 ;  /* 0x000000ffff0a7224 */ /* 0x000fe200078e0000 */
[----:B------:R-:W-:Y:S01]  /*18230*/  MOV R3, 0x1 ;  /* 0x0000000100037802 */ /* 0x000fe20000000f00 */
[----:B------:R-:W-:Y:S01]  /*18240*/  IMAD.MOV.U32 R5, RZ, RZ, R13 ;  /* 0x000000ffff057224 */ /* 0x000fe200078e000d */
[----:B------:R-:W-:-:S02]  /*18250*/  MOV R0, 0x1c1f ;  /* 0x00001c1f00007802 */ /* 0x000fc40000000f00 */
[----:B------:R-:W-:Y:S02]  /*18260*/  MOV R2, 0x18280 ;  /* 0x0001828000027802 */ /* 0x000fe40000000f00 */
[----:B------:R-:W-:Y:S05]  /*18270*/  CALL.REL.NOINC `($__internal_5_$__cuda_sm70_shflsync_idx_p) ;  /* 0x00000e5000007944 */ /* 0x000fea0003c00000 */
[----:B------:R-:W-:Y:S05]  /*18280*/  BRA `(.L_x_345) ;  /* 0xffffc61000007947 */ /* 0x000fea000383ffff */
.L_x_280:
[----:B------:R-:W-:Y:S01]  /*18290*/  IMAD.MOV.U32 R5, RZ, RZ, R12 ;  /* 0x000000ffff057224 */ /* 0x000fe200078e000c */
[----:B-1----:R-:W-:Y:S01]  /*182a0*/  MOV R3, 0x2 ;  /* 0x0000000200037802 */ /* 0x002fe20000000f00 */
[----:B----4-:R-:W-:Y:S01]  /*182b0*/  IMAD.MOV.U32 R0, RZ, RZ, 0x1c1f ;  /* 0x00001c1fff007424 */ /* 0x010fe200078e00ff */
[----:B------:R-:W-:Y:S02]  /*182c0*/  MOV R2, 0x182e0 ;  /* 0x000182e000027802 */ /* 0x000fe40000000f00 */
[----:B--23--:R-:W-:Y:S05]  /*182d0*/  CALL.REL.NOINC `($__internal_5_$__cuda_sm70_shflsync_idx_p) ;  /* 0x00000df000007944 */ /* 0x00cfea0003c00000 */
[----:B------:R-:W-:Y:S01]  /*182e0*/  MOV R10, R0 ;  /* 0x00000000000a7202 */ /* 0x000fe20000000f00 */
[----:B------:R-:W-:Y:S05]  /*182f0*/  BRA `(.L_x_346) ;  /* 0xffffc6f000007947 */ /* 0x000fea000383ffff */
.L_x_281:
[----:B------:R-:W-:Y:S01]  /*18300*/  IMAD.MOV.U32 R5, RZ, RZ, R13 ;  /* 0x000000ffff057224 */ /* 0x000fe200078e000d */
[----:B------:R-:W-:Y:S01]  /*18310*/  MOV R3, 0x2 ;  /* 0x0000000200037802 */ /* 0x000fe20000000f00 */
[----:B----4-:R-:W-:Y:S01]  /*18320*/  IMAD.MOV.U32 R0, RZ, RZ, 0x1c1f ;  /* 0x00001c1fff007424 */ /* 0x010fe200078e00ff */
[----:B------:R-:W-:Y:S02]  /*18330*/  MOV R2, 0x18350 ;  /* 0x0001835000027802 */ /* 0x000fe40000000f00 */
[----:B-123--:R-:W-:Y:S05]  /*18340*/  CALL.REL.NOINC `($__internal_5_$__cuda_sm70_shflsync_idx_p) ;  /* 0x00000d8000007944 */ /* 0x00efea0003c00000 */
[----:B------:R-:W-:Y:S05]  /*18350*/  BRA `(.L_x_347) ;  /* 0xffffc6b000007947 */ /* 0x000fea000383ffff */
.L_x_284:
[----:B------:R-:W-:Y:S01]  /*18360*/  IMAD.MOV.U32 R5, RZ, RZ, R12 ;  /* 0x000000ffff057224 */ /* 0x000fe200078e000c */
[----:B-1----:R-:W-:Y:S01]  /*18370*/  MOV R3, 0x3 ;  /* 0x0000000300037802 */ /* 0x002fe20000000f00 */
[----:B------:R-:W-:Y:S01]  /*18380*/  IMAD.MOV.U32 R0, RZ, RZ, 0x1c1f ;  /* 0x00001c1fff007424 */ /* 0x000fe200078e00ff */
[----:B------:R-:W-:-:S02]  /*18390*/  MOV R2, 0x183b0 ;  /* 0x000183b000027802 */ /* 0x000fc40000000f00 */
[----:B--234-:R-:W-:Y:S05]  /*183a0*/  CALL.REL.NOINC `($__internal_5_$__cuda_sm70_shflsync_idx_p) ;  /* 0x00000d2000007944 */ /* 0x01cfea0003c00000 */
[----:B------:R-:W-:Y:S01]  /*183b0*/  IMAD.MOV.U32 R6, RZ, RZ, R0 ;  /* 0x000000ffff067224 */ /* 0x000fe200078e0000 */
[----:B------:R-:W-:Y:S01]  /*183c0*/  MOV R3, 0x3 ;  /* 0x0000000300037802 */ /* 0x000fe20000000f00 */
[----:B------:R-:W-:Y:S01]  /*183d0*/  IMAD.MOV.U32 R5, RZ, RZ, R13 ;  /* 0x000000ffff057224 */ /* 0x000fe200078e000d */
[----:B------:R-:W-:-:S02]  /*183e0*/  MOV R0, 0x1c1f ;  /* 0x00001c1f00007802 */ /* 0x000fc40000000f00 */
[----:B------:R-:W-:Y:S02]  /*183f0*/  MOV R2, 0x18410 ;  /* 0x0001841000027802 */ /* 0x000fe40000000f00 */
[----:B------:R-:W-:Y:S05]  /*18400*/  CALL.REL.NOINC `($__internal_5_$__cuda_sm70_shflsync_idx_p) ;  /* 0x00000cc000007944 */ /* 0x000fea0003c00000 */
[----:B------:R-:W-:Y:S05]  /*18410*/  BRA `(.L_x_348) ;  /* 0xffffc75000007947 */ /* 0x000fea000383ffff */
.L_x_286:
[----:B------:R-:W-:Y:S01]  /*18420*/  IMAD.MOV.U32 R5, RZ, RZ, R17 ;  /* 0x000000ffff057224 */ /* 0x000fe200078e0011 */
[----:B------:R-:W-:Y:S01]  /*18430*/  MOV R3, RZ ;  /* 0x000000ff00037202 */ /* 0x000fe20000000f00 */
[----:B------:R-:W-:Y:S01]  /*18440*/  IMAD.MOV.U32 R0, RZ, RZ, 0x1c1f ;  /* 0x00001c1fff007424 */ /* 0x000fe200078e00ff */
[----:B------:R-:W-:Y:S02]  /*18450*/  MOV R2, 0x18470 ;  /* 0x0001847000027802 */ /* 0x000fe40000000f00 */
[----:B------:R-:W-:Y:S05]  /*18460*/  CALL.REL.NOINC `($__internal_5_$__cuda_sm70_shflsync_idx_p) ;  /* 0x00000c6000007944 */ /* 0x000fea0003c00000 */
[----:B------:R-:W-:Y:S01]  /*18470*/  MOV R4, R0 ;  /* 0x0000000000047202 */ /* 0x000fe20000000f00 */
[----:B------:R-:W-:Y:S05]  /*18480*/  BRA `(.L_x_349) ;  /* 0xffffca2000007947 */ /* 0x000fea000383ffff */
.L_x_287:
[----:B------:R-:W-:Y:S01]  /*18490*/  IMAD.MOV.U32 R5, RZ, RZ, R24 ;  /* 0x000000ffff057224 */ /* 0x000fe200078e0018 */
[----:B------:R-:W-:Y:S01]  /*184a0*/  MOV R3, RZ ;  /* 0x000000ff00037202 */ /* 0x000fe20000000f00 */
[----:B------:R-:W-:Y:S01]  /*184b0*/  IMAD.MOV.U32 R0, RZ, RZ, 0x1c1f ;  /* 0x00001c1fff007424 */ /* 0x000fe200078e00ff */
[----:B------:R-:W-:Y:S02]  /*184c0*/  MOV R2, 0x184e0 ;  /* 0x000184e000027802 */ /* 0x000fe40000000f00 */
[----:B-12---:R-:W-:Y:S05]  /*184d0*/  CALL.REL.NOINC `($__internal_5_$__cuda_sm70_shflsync_idx_p) ;  /* 0x00000bf000007944 */ /* 0x006fea0003c00000 */
[----:B------:R-:W-:Y:S05]  /*184e0*/  BRA `(.L_x_350) ;  /* 0xffffc9e000007947 */ /* 0x000fea000383ffff */
.L_x_290:
[----:B------:R-:W-:Y:S01]  /*184f0*/  IMAD.MOV.U32 R5, RZ, RZ, R17 ;  /* 0x000000ffff057224 */ /* 0x000fe200078e0011 */
[----:B-1----:R-:W-:Y:S01]  /*18500*/  MOV R3, 0x1 ;  /* 0x0000000100037802 */ /* 0x002fe20000000f00 */
[----:B----4-:R-:W-:Y:S01]  /*18510*/  IMAD.MOV.U32 R0, RZ, RZ, 0x1c1f ;  /* 0x00001c1fff007424 */ /* 0x010fe200078e00ff */
[----:B------:R-:W-:-:S02]  /*18520*/  MOV R2, 0x18540 ;  /* 0x0001854000027802 */ /* 0x000fc40000000f00 */
[----:B--23--:R-:W-:Y:S05]  /*18530*/  CALL.REL.NOINC `($__internal_5_$__cuda_sm70_shflsync_idx_p) ;  /* 0x00000b9000007944 */ /* 0x00cfea0003c00000 */
[----:B------:R-:W-:Y:S01]  /*18540*/  IMAD.MOV.U32 R4, RZ, RZ, R0 ;  /* 0x000000ffff047224 */ /* 0x000fe200078e0000 */
[----:B------:R-:W-:Y:S01]  /*18550*/  MOV R3, 0x1 ;  /* 0x0000000100037802 */ /* 0x000fe20000000f00 */
[----:B------:R-:W-:Y:S01]  /*18560*/  IMAD.MOV.U32 R5, RZ, RZ, R24 ;  /* 0x000000ffff057224 */ /* 0x000fe200078e0018 */
[----:B------:R-:W-:-:S02]  /*18570*/  MOV R0, 0x1c1f ;  /* 0x00001c1f00007802 */ /* 0x000fc40000000f00 */
[----:B------:R-:W-:Y:S02]  /*18580*/  MOV R2, 0x185a0 ;  /* 0x000185a000027802 */ /* 0x000fe40000000f00 */
[----:B------:R-:W-:Y:S05]  /*18590*/  CALL.REL.NOINC `($__internal_5_$__cuda_sm70_shflsync_idx_p) ;  /* 0x00000b3000007944 */ /* 0x000fea0003c00000 */
[----:B------:R-:W-:Y:S05]  /*185a0*/  BRA `(.L_x_351) ;  /* 0xffffcdf000007947 */ /* 0x000fea000383ffff */
.L_x_293:
[----:B------:R-:W-:Y:S01]  /*185b0*/  IMAD.MOV.U32 R5, RZ, RZ, R17 ;  /* 0x000000ffff057224 */ /* 0x000fe200078e0011 */
[----:B-12---:R-:W-:Y:S01]  /*185c0*/  MOV R3, 0x2 ;  /* 0x0000000200037802 */ /* 0x006fe20000000f00 */
[----:B----4-:R-:W-:Y:S01]  /*185d0*/  IMAD.MOV.U32 R0, RZ, RZ, 0x1c1f ;  /* 0x00001c1fff007424 */ /* 0x010fe200078e00ff */
[----:B------:R-:W-:Y:S02]  /*185e0*/  MOV R2, 0x18600 ;  /* 0x0001860000027802 */ /* 0x000fe40000000f00 */
[----:B---3--:R-:W-:Y:S05]  /*185f0*/  CALL.REL.NOINC `($__internal_5_$__cuda_sm70_shflsync_idx_p) ;  /* 0x00000ad000007944 */ /* 0x008fea0003c00000 */
[----:B------:R-:W-:Y:S01]  /*18600*/  MOV R4, R0 ;  /* 0x0000000000047202 */ /* 0x000fe20000000f00 */
[----:B------:R-:W-:Y:S05]  /*18610*/  BRA `(.L_x_352) ;  /* 0xffffd0e000007947 */ /* 0x000fea000383ffff */
.L_x_294:
[----:B------:R-:W-:Y:S01]  /*18620*/  IMAD.MOV.U32 R5, RZ, RZ, R24 ;  /* 0x000000ffff057224 */ /* 0x000fe200078e0018 */
[----:B--2---:R-:W-:Y:S01]  /*18630*/  MOV R3, 0x2 ;  /* 0x0000000200037802 */ /* 0x004fe20000000f00 */
[----:B----4-:R-:W-:Y:S01]  /*18640*/  IMAD.MOV.U32 R0, RZ, RZ, 0x1c1f ;  /* 0x00001c1fff007424 */ /* 0x010fe200078e00ff */
[----:B------:R-:W-:Y:S02]  /*18650*/  MOV R2, 0x18670 ;  /* 0x0001867000027802 */ /* 0x000fe40000000f00 */
[----:B-1-3--:R-:W-:Y:S05]  /*18660*/  CALL.REL.NOINC `($__internal_5_$__cuda_sm70_shflsync_idx_p) ;  /* 0x00000a6000007944 */ /* 0x00afea0003c00000 */
[----:B------:R-:W-:Y:S05]  /*18670*/  BRA `(.L_x_353) ;  /* 0xffffd0a000007947 */ /* 0x000fea000383ffff */
.L_x_297:
[----:B------:R-:W-:Y:S01]  /*18680*/  IMAD.MOV.U32 R5, RZ, RZ, R17 ;  /* 0x000000ffff057224 */ /* 0x000fe200078e0011 */
[----:B--2---:R-:W-:Y:S01]  /*18690*/  MOV R3, 0x3 ;  /* 0x0000000300037802 */ /* 0x004fe20000000f00 */
[----:B-1----:R-:W-:Y:S01]  /*186a0*/  IMAD.MOV.U32 R0, RZ, RZ, 0x1c1f ;  /* 0x00001c1fff007424 */ /* 0x002fe200078e00ff */
[----:B------:R-:W-:-:S02]  /*186b0*/  MOV R2, 0x186d0 ;  /* 0x000186d000027802 */ /* 0x000fc40000000f00 */
[----:B---34-:R-:W-:Y:S05]  /*186c0*/  CALL.REL.NOINC `($__internal_5_$__cuda_sm70_shflsync_idx_p) ;  /* 0x00000a0000007944 */ /* 0x018fea0003c00000 */
[----:B------:R-:W-:Y:S01]  /*186d0*/  IMAD.MOV.U32 R4, RZ, RZ, R0 ;  /* 0x000000ffff047224 */ /* 0x000fe200078e0000 */
[----:B------:R-:W-:Y:S01]  /*186e0*/  MOV R3, 0x3 ;  /* 0x0000000300037802 */ /* 0x000fe20000000f00 */
[----:B------:R-:W-:Y:S01]  /*186f0*/  IMAD.MOV.U32 R5, RZ, RZ, R24 ;  /* 0x000000ffff057224 */ /* 0x000fe200078e0018 */
[----:B------:R-:W-:-:S02]  /*18700*/  MOV R0, 0x1c1f ;  /* 0x00001c1f00007802 */ /* 0x000fc40000000f00 */
[----:B------:R-:W-:Y:S02]  /*18710*/  MOV R2, 0x18730 ;  /* 0x0001873000027802 */ /* 0x000fe40000000f00 */
[----:B------:R-:W-:Y:S05]  /*18720*/  CALL.REL.NOINC `($__internal_5_$__cuda_sm70_shflsync_idx_p) ;  /* 0x000009a000007944 */ /* 0x000fea0003c00000 */
[----:B------:R-:W-:Y:S05]  /*18730*/  BRA `(.L_x_354) ;  /* 0xffffd37000007947 */ /* 0x000fea000383ffff */
.L_x_301:
[----:B------:R-:W-:Y:S01]  /*18740*/  IMAD.MOV.U32 R5, RZ, RZ, R9 ;  /* 0x000000ffff057224 */ /* 0x000fe200078e0009 */
[----:B------:R-:W-:Y:S01]  /*18750*/  MOV R3, RZ ;  /* 0x000000ff00037202 */ /* 0x000fe20000000f00 */
[----:B------:R-:W-:Y:S01]  /*18760*/  IMAD.MOV.U32 R0, RZ, RZ, 0x1c1f ;  /* 0x00001c1fff007424 */ /* 0x000fe200078e00ff */
[----:B------:R-:W-:Y:S02]  /*18770*/  MOV R2, 0x18790 ;  /* 0x0001879000027802 */ /* 0x000fe40000000f00 */
[----:B------:R-:W-:Y:S05]  /*18780*/  CALL.REL.NOINC `($__internal_5_$__cuda_sm70_shflsync_idx_p) ;  /* 0x0000094000007944 */ /* 0x000fea0003c00000 */
[----:B------:R-:W-:Y:S01]  /*18790*/  MOV R8, R0 ;  /* 0x0000000000087202 */ /* 0x000fe20000000f00 */
[----:B------:R-:W-:Y:S05]  /*187a0*/  BRA `(.L_x_355) ;  /* 0xffffddf000007947 */ /* 0x000fea000383ffff */
.L_x_302:
[----:B------:R-:W-:Y:S01]  /*187b0*/  IMAD.MOV.U32 R5, RZ, RZ, R12 ;  /* 0x000000ffff057224 */ /* 0x000fe200078e000c */
[----:B------:R-:W-:Y:S01]  /*187c0*/  MOV R3, RZ ;  /* 0x000000ff00037202 */ /* 0x000fe20000000f00 */
[----:B------:R-:W-:Y:S01]  /*187d0*/  IMAD.MOV.U32 R0, RZ, RZ, 0x1c1f ;  /* 0x00001c1fff007424 */ /* 0x000fe200078e00ff */
[----:B------:R-:W-:Y:S02]  /*187e0*/  MOV R2, 0x18800 ;  /* 0x0001880000027802 */ /* 0x000fe40000000f00 */
[----:B-12---:R-:W-:Y:S05]  /*187f0*/  CALL.REL.NOINC `($__internal_5_$__cuda_sm70_shflsync_idx_p) ;  /* 0x000008d000007944 */ /* 0x006fea0003c00000 */
[----:B------:R-:W-:Y:S05]  /*18800*/  BRA `(.L_x_356) ;  /* 0xffffddb000007947 */ /* 0x000fea000383ffff */
.L_x_305:
[----:B--2---:R-:W-:Y:S01]  /*18810*/  IMAD.MOV.U32 R5, RZ, RZ, R9 ;  /* 0x000000ffff057224 */ /* 0x004fe200078e0009 */
[----:B------:R-:W-:Y:S01]  /*18820*/  MOV R3, 0x1 ;  /* 0x0000000100037802 */ /* 0x000fe20000000f00 */
        /* <DEDUP_REMOVED lines=10> */
.L_x_308:
[----:B-1----:R-:W-:Y:S01]  /*188d0*/  IMAD.MOV.U32 R5, RZ, RZ, R9 ;  /* 0x000000ffff057224 */ /* 0x002fe200078e0009 */
[----:B------:R-:W-:Y:S01]  /*188e0*/  MOV R3, 0x2 ;  /* 0x0000000200037802 */ /* 0x000fe20000000f00 */
[----:B----4-:R-:W-:Y:S01]  /*188f0*/  IMAD.MOV.U32 R0, RZ, RZ, 0x1c1f ;  /* 0x00001c1fff007424 */ /* 0x010fe200078e00ff */
[----:B------:R-:W-:Y:S02]  /*18900*/  MOV R2, 0x18920 ;  /* 0x0001892000027802 */ /* 0x000fe40000000f00 */
[----:B--23--:R-:W-:Y:S05]  /*18910*/  CALL.REL.NOINC `($__internal_5_$__cuda_sm70_shflsync_idx_p) ;  /* 0x000007b000007944 */ /* 0x00cfea0003c00000 */
[----:B------:R-:W-:Y:S01]  /*18920*/  MOV R8, R0 ;  /* 0x0000000000087202 */ /* 0x000fe20000000f00 */
[----:B------:R-:W-:Y:S05]  /*18930*/  BRA `(.L_x_358) ;  /* 0xffffdf3000007947 */ /* 0x000fea000383ffff */
.L_x_309:
[----:B------:R-:W-:Y:S01]  /*18940*/  IMAD.MOV.U32 R5, RZ, RZ, R12 ;  /* 0x000000ffff057224 */ /* 0x000fe200078e000c */
[----:B------:R-:W-:Y:S01]  /*18950*/  MOV R3, 0x2 ;  /* 0x0000000200037802 */ /* 0x000fe20000000f00 */
[----:B----4-:R-:W-:Y:S01]  /*18960*/  IMAD.MOV.U32 R0, RZ, RZ, 0x1c1f ;  /* 0x00001c1fff007424 */ /* 0x010fe200078e00ff */
[----:B------:R-:W-:Y:S02]  /*18970*/  MOV R2, 0x18990 ;  /* 0x0001899000027802 */ /* 0x000fe40000000f00 */
[----:B-123--:R-:W-:Y:S05]  /*18980*/  CALL.REL.NOINC `($__internal_5_$__cuda_sm70_shflsync_idx_p) ;  /* 0x0000074000007944 */ /* 0x00efea0003c00000 */
[----:B------:R-:W-:Y:S05]  /*18990*/  BRA `(.L_x_359) ;  /* 0xffffdef000007947 */ /* 0x000fea000383ffff */
.L_x_312:
[----:B-1----:R-:W-:Y:S01]  /*189a0*/  IMAD.MOV.U32 R5, RZ, RZ, R9 ;  /* 0x000000ffff057224 */ /* 0x002fe200078e0009 */
[----:B------:R-:W-:Y:S01]  /*189b0*/  MOV R3, 0x3 ;  /* 0x0000000300037802 */ /* 0x000fe20000000f00 */
        /* <DEDUP_REMOVED lines=10> */
.L_x_314:
[----:B------:R-:W-:Y:S01]  /*18a60*/  IMAD.MOV.U32 R5, RZ, RZ, R78 ;  /* 0x000000ffff057224 */ /* 0x000fe200078e004e */
[----:B------:R-:W-:Y:S01]  /*18a70*/  MOV R3, RZ ;  /* 0x000000ff00037202 */ /* 0x000fe20000000f00 */
[----:B------:R-:W-:Y:S01]  /*18a80*/  IMAD.MOV.U32 R0, RZ, RZ, 0x1f ;  /* 0x0000001fff007424 */ /* 0x000fe200078e00ff */
[----:B------:R-:W-:Y:S02]  /*18a90*/  MOV R2, 0x18ab0 ;  /* 0x00018ab000027802 */ /* 0x000fe40000000f00 */
[----:B--2---:R-:W-:Y:S05]  /*18aa0*/  CALL.REL.NOINC `($__internal_5_$__cuda_sm70_shflsync_idx_p) ;  /* 0x0000062000007944 */ /* 0x004fea0003c00000 */
[----:B------:R-:W-:Y:S01]  /*18ab0*/  MOV R9, R0 ;  /* 0x0000000000097202 */ /* 0x000fe20000000f00 */
[----:B------:R-:W-:Y:S05]  /*18ac0*/  BRA `(.L_x_361) ;  /* 0xffffe13000007947 */ /* 0x000fea000383ffff */
.L_x_315:
[----:B------:R-:W-:Y:S01]  /*18ad0*/  IMAD.MOV.U32 R5, RZ, RZ, R78 ;  /* 0x000000ffff057224 */ /* 0x000fe200078e004e */
[----:B------:R-:W-:Y:S01]  /*18ae0*/  MOV R3, 0x1 ;  /* 0x0000000100037802 */ /* 0x000fe20000000f00 */
[----:B------:R-:W-:Y:S01]  /*18af0*/  IMAD.MOV.U32 R0, RZ, RZ, 0x1f ;  /* 0x0000001fff007424 */ /* 0x000fe200078e00ff */
[----:B------:R-:W-:Y:S02]  /*18b00*/  MOV R2, 0x18b20 ;  /* 0x00018b2000027802 */ /* 0x000fe40000000f00 */
[----:B-12---:R-:W-:Y:S05]  /*18b10*/  CALL.REL.NOINC `($__internal_5_$__cuda_sm70_shflsync_idx_p) ;  /* 0x000005b000007944 */ /* 0x006fea0003c00000 */
[----:B------:R-:W-:Y:S01]  /*18b20*/  MOV R8, R0 ;  /* 0x0000000000087202 */ /* 0x000fe20000000f00 */
[----:B------:R-:W-:Y:S05]  /*18b30*/  BRA `(.L_x_362) ;  /* 0xffffe0e000007947 */ /* 0x000fea000383ffff */
.L_x_316:
[----:B------:R-:W-:Y:S02]  /*18b40*/  MOV R2, 0x1 ;  /* 0x0000000100027802 */ /* 0x000fe40000000f00 */
[----:B------:R-:W-:-:S02]  /*18b50*/  MOV R3, 0x18b70 ;  /* 0x00018b7000037802 */ /* 0x000fc40000000f00 */
[----:B-1234-:R-:W-:Y:S05]  /*18b60*/  CALL.REL.NOINC `($__internal_6_$__cuda_sm70_shflsync_up_p) ;  /* 0x000005b000007944 */ /* 0x01efea0003c00000 */
[----:B------:R-:W-:Y:S05]  /*18b70*/  BRA `(.L_x_363) ;  /* 0xffffe1d000007947 */ /* 0x000fea000383ffff */
.L_x_317:
[----:B------:R-:W-:Y:S02]  /*18b80*/  MOV R2, 0x2 ;  /* 0x0000000200027802 */ /* 0x000fe40000000f00 */
[----:B------:R-:W-:-:S02]  /*18b90*/  MOV R3, 0x18bb0 ;  /* 0x00018bb000037802 */ /* 0x000fc40000000f00 */
[----:B--2-4-:R-:W-:Y:S05]  /*18ba0*/  CALL.REL.NOINC `($__internal_6_$__cuda_sm70_shflsync_up_p) ;  /* 0x0000057000007944 */ /* 0x014fea0003c00000 */
        /* <DEDUP_REMOVED lines=23> */
.L_x_321:
[----:B------:R-:W-:Y:S02]  /*18d20*/  MOV R2, 0x1 ;  /* 0x0000000100027802 */ /* 0x000fe40000000f00 */
[----:B------:R-:W-:Y:S02]  /*18d30*/  MOV R3, 0x18d50 ;  /* 0x00018d5000037802 */ /* 0x000fe40000000f00 */
[----:B------:R-:W-:Y:S05]  /*18d40*/  CALL.REL.NOINC `($__internal_6_$__cuda_sm70_shflsync_up_p) ;  /* 0x000003d000007944 */ /* 0x000fea0003c00000 */
[----:B------:R-:W-:Y:S01]  /*18d50*/  MOV R2, R4 ;  /* 0x0000000400027202 */ /* 0x000fe20000000f00 */
[----:B------:R-:W-:Y:S05]  /*18d60*/  BRA `(.L_x_365) ;  /* 0xffffe24000007947 */ /* 0x000fea000383ffff */
.L_x_322:
        /* <DEDUP_REMOVED lines=26> */
.L_x_324:
[----:B------:R-:W-:Y:S02]  /*18f10*/  SEL R0, RZ, 0x1, P0 ;  /* 0x00000001ff007807 */ /* 0x000fe40000000000 */
[----:B------:R-:W-:Y:S02]  /*18f20*/  MOV R2, 0x18f40 ;  /* 0x00018f4000027802 */ /* 0x000fe40000000f00 */
[----:B-1----:R-:W-:Y:S05]  /*18f30*/  CALL.REL.NOINC `($__internal_7_$__cuda_sm70_votesync_ballot) ;  /* 0x0000025000007944 */ /* 0x002fea0003c00000 */
[----:B------:R-:W-:Y:S01]  /*18f40*/  MOV R11, R0 ;  /* 0x00000000000b7202 */ /* 0x000fe20000000f00 */
[----:B------:R-:W-:Y:S05]  /*18f50*/  BRA `(.L_x_367) ;  /* 0xffffe1e000007947 */ /* 0x000fea000383ffff */
.L_x_325:
[----:B------:R-:W-:Y:S01]  /*18f60*/  IMAD.MOV.U32 R5, RZ, RZ, R6 ;  /* 0x000000ffff057224 */ /* 0x000fe200078e0006 */
[----:B---3--:R-:W-:Y:S01]  /*18f70*/  MOV R3, R10 ;  /* 0x0000000a00037202 */ /* 0x008fe20000000f00 */
[----:B------:R-:W-:Y:S01]  /*18f80*/  IMAD.MOV.U32 R0, RZ, RZ, 0x1f ;  /* 0x0000001fff007424 */ /* 0x000fe200078e00ff */
[----:B------:R-:W-:Y:S02]  /*18f90*/  MOV R2, 0x18fb0 ;  /* 0x00018fb000027802 */ /* 0x000fe40000000f00 */
[----:B-12---:R-:W-:Y:S05]  /*18fa0*/  CALL.REL.NOINC `($__internal_5_$__cuda_sm70_shflsync_idx_p) ;  /* 0x0000012000007944 */ /* 0x006fea0003c00000 */
[----:B------:R-:W-:Y:S01]  /*18fb0*/  IMAD.MOV.U32 R8, RZ, RZ, R0 ;  /* 0x000000ffff087224 */ /* 0x000fe200078e0000 */
[----:B------:R-:W-:Y:S01]  /*18fc0*/  MOV R3, R10 ;  /* 0x0000000a00037202 */ /* 0x000fe20000000f00 */
[----:B------:R-:W-:Y:S01]  /*18fd0*/  IMAD.MOV.U32 R5, RZ, RZ, R7 ;  /* 0x000000ffff057224 */ /* 0x000fe200078e0007 */
[----:B------:R-:W-:Y:S02]  /*18fe0*/  MOV R0, 0x1f ;  /* 0x0000001f00007802 */ /* 0x000fe40000000f00 */
[----:B------:R-:W-:-:S02]  /*18ff0*/  MOV R2, 0x19010 ;  /* 0x0001901000027802 */ /* 0x000fc40000000f00 */
[----:B------:R-:W-:Y:S05]  /*19000*/  CALL.REL.NOINC `($__internal_5_$__cuda_sm70_shflsync_idx_p) ;  /* 0x000000c000007944 */ /* 0x000fea0003c00000 */
[----:B------:R-:W-:Y:S01]  /*19010*/  MOV R7, R0 ;  /* 0x0000000000077202 */ /* 0x000fe20000000f00 */
[----:B------:R-:W-:Y:S05]  /*19020*/  BRA `(.L_x_368) ;  /* 0xffffe15000007947 */ /* 0x000fea000383ffff */
.L_x_328:
[----:B------:R-:W-:Y:S01]  /*19030*/  IMAD.MOV.U32 R5, RZ, RZ, R4 ;  /* 0x000000ffff057224 */ /* 0x000fe200078e0004 */
[----:B------:R-:W-:-:S02]  /*19040*/  MOV R0, 0x1f ;  /* 0x0000001f00007802 */ /* 0x000fc40000000f00 */
[----:B------:R-:W-:Y:S02]  /*19050*/  MOV R2, 0x19070 ;  /* 0x0001907000027802 */ /* 0x000fe40000000f00 */
[----:B-1234-:R-:W-:Y:S05]  /*19060*/  CALL.REL.NOINC `($__internal_5_$__cuda_sm70_shflsync_idx_p) ;  /* 0x0000006000007944 */ /* 0x01efea0003c00000 */
[----:B------:R-:W-:Y:S01]  /*19070*/  MOV R13, R0 ;  /* 0x00000000000d7202 */ /* 0x000fe20000000f00 */
[----:B------:R-:W-:Y:S05]  /*19080*/  BRA `(.L_x_327) ;  /* 0xffffe15000007947 */ /* 0x000fea000383ffff */
        .weak           $__internal_4_$__cuda_sm70_shflsync_bfly_p
        .type           $__internal_4_$__cuda_sm70_shflsync_bfly_p,@function
        .size           $__internal_4_$__cuda_sm70_shflsync_bfly_p,($__internal_5_$__cuda_sm70_shflsync_idx_p - $__internal_4_$__cuda_sm70_shflsync_bfly_p)
$__internal_4_$__cuda_sm70_shflsync_bfly_p:
[----:B------:R-:W-:Y:S04]  /*19090*/  WARPSYNC R8 ;  /* 0x0000000800007348 */ /* 0x000fe80003800000 */
[----:B------:R1:W2:Y:S02]  /*190a0*/  SHFL.BFLY PT, R0, R0, R3, R9 ;  /* 0x0c00000300007389 */ /* 0x0002a400000e0009 */
[----:B-1----:R-:W-:-:S04]  /*190b0*/  MOV R3, 0x0 ;  /* 0x0000000000037802 */ /* 0x002fc80000000f00 */
[----:B--2---:R-:W-:Y:S05]  /*190c0*/  RET.REL.NODEC R2 `(_ZN7cutlass13device_kernelIN5flash19enable_sm80_to_sm89INS1_16FlashAttnFwdSm80INS1_25CollectiveMainloopFwdSm80ILi4ELi1ELb0EN4cute5tupleIJNS5_1CILi128EEENS7_ILi48EEENS7_ILi96EEEEEELi96ENS_10bfloat16_tEfNS_4arch4Sm80ELb0ELb0ELb0ELb1ELb0ELb1ELb1ELb1EEENS1_21CollectiveEpilogueFwdINS6_IJS8_SA_S9_EEENS6_IJNS7_ILi1EEESI_SI_EEESC_SE_Li128ELb1ELb1ELb1ELb0EEENS1_36VarlenDynamicPersistentTileSchedulerILi128ELi48ELi128ELi128ELb1ELb1ELb0ELb0ELb1ELb1EEEEEEEEEvNT_6ParamsE) ;  /* 0xfffe6f3002007950 */ /* 0x004fea0003c3ffff */
        .weak           $__internal_5_$__cuda_sm70_shflsync_idx_p
        .type           $__internal_5_$__cuda_sm70_shflsync_idx_p,@function
        .size           $__internal_5_$__cuda_sm70_shflsync_idx_p,($__internal_6_$__cuda_sm70_shflsync_up_p - $__internal_5_$__cuda_sm70_shflsync_idx_p)
$__internal_5_$__cuda_sm70_shflsync_idx_p:
[----:B------:R-:W-:-:S04]  /*190d0*/  MOV R79, 0xffffffff ;  /* 0xffffffff004f7802 */ /* 0x000fc80000000f00 */
[----:B------:R-:W-:Y:S04]  /*190e0*/  WARPSYNC R79 ;  /* 0x0000004f00007348 */ /* 0x000fe80003800000 */
[----:B------:R1:W2:Y:S02]  /*190f0*/  SHFL.IDX PT, R0, R5, R3, R0 ;  /* 0x0000000305007389 */ /* 0x0002a400000e0000 */
[----:B-1----:R-:W-:-:S04]  /*19100*/  MOV R3, 0x0 ;  /* 0x0000000000037802 */ /* 0x002fc80000000f00 */
[----:B--2---:R-:W-:Y:S05]  /*19110*/  RET.REL.NODEC R2 `(_ZN7cutlass13device_kernelIN5flash19enable_sm80_to_sm89INS1_16FlashAttnFwdSm80INS1_25CollectiveMainloopFwdSm80ILi4ELi1ELb0EN4cute5tupleIJNS5_1CILi128EEENS7_ILi48EEENS7_ILi96EEEEEELi96ENS_10bfloat16_tEfNS_4arch4Sm80ELb0ELb0ELb0ELb1ELb0ELb1ELb1ELb1EEENS1_21CollectiveEpilogueFwdINS6_IJS8_SA_S9_EEENS6_IJNS7_ILi1EEESI_SI_EEESC_SE_Li128ELb1ELb1ELb1ELb0EEENS1_36VarlenDynamicPersistentTileSchedulerILi128ELi48ELi128ELi128ELb1ELb1ELb0ELb0ELb1ELb1EEEEEEEEEvNT_6ParamsE) ;  /* 0xfffe6ee002007950 */ /* 0x004fea0003c3ffff */
        .weak           $__internal_6_$__cuda_sm70_shflsync_up_p
        .type           $__internal_6_$__cuda_sm70_shflsync_up_p,@function
        .size           $__internal_6_$__cuda_sm70_shflsync_up_p,($__internal_7_$__cuda_sm70_votesync_ballot - $__internal_6_$__cuda_sm70_shflsync_up_p)
$__internal_6_$__cuda_sm70_shflsync_up_p:
[----:B------:R-:W-:Y:S02]  /*19120*/  IMAD.MOV.U32 R4, RZ, RZ, RZ ;  /* 0x000000ffff047224 */ /* 0x000fe400078e00ff */
[----:B------:R-:W-:-:S04]  /*19130*/  IMAD.MOV.U32 R10, RZ, RZ, -0x1 ;  /* 0xffffffffff0a7424 */ /* 0x000fc800078e00ff */
[----:B------:R-:W-:Y:S04]  /*19140*/  WARPSYNC R10 ;  /* 0x0000000a00007348 */ /* 0x000fe80003800000 */
[----:B------:R1:W2:Y:S02]  /*19150*/  SHFL.UP PT, R4, R0, R2, R4 ;  /* 0x0400000200047389 */ /* 0x0002a400000e0004 */
[----:B-1----:R-:W-:Y:S02]  /*19160*/  MOV R2, R3 ;  /* 0x0000000300027202 */ /* 0x002fe40000000f00 */
[----:B------:R-:W-:-:S04]  /*19170*/  MOV R3, 0x0 ;  /* 0x0000000000037802 */ /* 0x000fc80000000f00 */
[----:B--2---:R-:W-:Y:S05]  /*19180*/  RET.REL.NODEC R2 `(_ZN7cutlass13device_kernelIN5flash19enable_sm80_to_sm89INS1_16FlashAttnFwdSm80INS1_25CollectiveMainloopFwdSm80ILi4ELi1ELb0EN4cute5tupleIJNS5_1CILi128EEENS7_ILi48EEENS7_ILi96EEEEEELi96ENS_10bfloat16_tEfNS_4arch4Sm80ELb0ELb0ELb0ELb1ELb0ELb1ELb1ELb1EEENS1_21CollectiveEpilogueFwdINS6_IJS8_SA_S9_EEENS6_IJNS7_ILi1EEESI_SI_EEESC_SE_Li128ELb1ELb1ELb1ELb0EEENS1_36VarlenDynamicPersistentTileSchedulerILi128ELi48ELi128ELi128ELb1ELb1ELb0ELb0ELb1ELb1EEEEEEEEEvNT_6ParamsE) ;  /* 0xfffe6e7002007950 */ /* 0x004fea0003c3ffff */
        .weak           $__internal_7_$__cuda_sm70_votesync_ballot
        .type           $__internal_7_$__cuda_sm70_votesync_ballot,@function
        .size           $__internal_7_$__cuda_sm70_votesync_ballot,(.L_x_1430 - $__internal_7_$__cuda_sm70_votesync_ballot)
$__internal_7_$__cuda_sm70_votesync_ballot:
[----:B------:R-:W-:Y:S01]  /*19190*/  ISETP.NE.U32.AND P0, PT, R0, 0x1, PT ;  /* 0x000000010000780c */ /* 0x000fe20003f05070 */
[----:B------:R-:W-:-:S04]  /*191a0*/  IMAD.MOV.U32 R3, RZ, RZ, -0x1 ;  /* 0xffffffffff037424 */ /* 0x000fc800078e00ff */
[----:B------:R-:W-:Y:S08]  /*191b0*/  WARPSYNC R3 ;  /* 0x0000000300007348 */ /* 0x000ff00003800000 */
[----:B------:R-:W-:-:S04]  /*191c0*/  VOTE.ANY R0, PT, !P0 ;  /* 0x0000000000007806 */ /* 0x000fc800040e0100 */
[----:B------:R-:W-:Y:S01]  /*191d0*/  LOP3.LUT R0, R0, R3, RZ, 0xc0, !PT ;  /* 0x0000000300007212 */ /* 0x000fe200078ec0ff */
[----:B------:R-:W-:-:S04]  /*191e0*/  IMAD.MOV.U32 R3, RZ, RZ, 0x0 ;  /* 0x00000000ff037424 */ /* 0x000fc800078e00ff */
[----:B------:R-:W-:Y:S05]  /*191f0*/  RET.REL.NODEC R2 `(_ZN7cutlass13device_kernelIN5flash19enable_sm80_to_sm89INS1_16FlashAttnFwdSm80INS1_25CollectiveMainloopFwdSm80ILi4ELi1ELb0EN4cute5tupleIJNS5_1CILi128EEENS7_ILi48EEENS7_ILi96EEEEEELi96ENS_10bfloat16_tEfNS_4arch4Sm80ELb0ELb0ELb0ELb1ELb0ELb1ELb1ELb1EEENS1_21CollectiveEpilogueFwdINS6_IJS8_SA_S9_EEENS6_IJNS7_ILi1EEESI_SI_EEESC_SE_Li128ELb1ELb1ELb1ELb0EEENS1_36VarlenDynamicPersistentTileSchedulerILi128ELi48ELi128ELi128ELb1ELb1ELb0ELb0ELb1ELb1EEEEEEEEEvNT_6ParamsE) ;  /* 0xfffe6e0002007950 */ /* 0x000fea0003c3ffff */
.L_x_369:
        /* <DEDUP_REMOVED lines=16> */
.L_x_1430:


//--------------------- .text._ZN7cutlass13device_kernelIN5flash19enable_sm80_to_sm89INS1_16FlashAttnFwdSm80INS1_25CollectiveMainloopFwdSm80ILi4ELi1ELb0EN4cute5tupleIJNS5_1CILi128EEENS7_ILi48EEENS7_ILi96EEEEEELi96ENS_10bfloat16_tEfNS_4arch4Sm80ELb0ELb1ELb0ELb0ELb0ELb0ELb1ELb1EEENS1_21CollectiveEpilogueFwdINS6_IJS8_SA_S9_EEENS6_IJNS7_ILi1EEESI_SI_EEESC_SE_Li128ELb0ELb1ELb1ELb0EEENS1_19SingleTileSchedulerILb0ELb1ELb1ELi128EEEEEEEEEvNT_6ParamsE --------------------------
	.section	.text._ZN7cutlass13device_kernelIN5flash19enable_sm80_to_sm89INS1_16FlashAttnFwdSm80INS1_25CollectiveMainloopFwdSm80ILi4ELi1ELb0EN4cute5tupleIJNS5_1CILi128EEENS7_ILi48EEENS7_ILi96EEEEEELi96ENS_10bfloat16_tEfNS_4arch4Sm80ELb0ELb1ELb0ELb0ELb0ELb0ELb1ELb1EEENS1_21CollectiveEpilogueFwdINS6_IJS8_SA_S9_EEENS6_IJNS7_ILi1EEESI_SI_EEESC_SE_Li128ELb0ELb1ELb1ELb0EEENS1_19SingleTileSchedulerILb0ELb1ELb1ELi128EEEEEEEEEvNT_6ParamsE,"ax",@progbits
	.sectioninfo	@"SHI_REGISTERS=255"
	.align	128
.text._ZN7cutlass13device_kernelIN5flash19enable_sm80_to_sm89INS1_16FlashAttnFwdSm80INS1_25CollectiveMainloopFwdSm80ILi4ELi1ELb0EN4cute5tupleIJNS5_1CILi128EEENS7_ILi48EEENS7_ILi96EEEEEELi96ENS_10bfloat16_tEfNS_4arch4Sm80ELb0ELb1ELb0ELb0ELb0ELb0ELb1ELb1EEENS1_21CollectiveEpilogueFwdINS6_IJS8_SA_S9_EEENS6_IJNS7_ILi1EEESI_SI_EEESC_SE_Li128ELb0ELb1ELb1ELb0EEENS1_19SingleTileSchedulerILb0ELb1ELb1ELi128EEEEEEEEEvNT_6ParamsE:
        .type           _ZN7cutlass13device_kernelIN5flash19enable_sm80_to_sm89INS1_16FlashAttnFwdSm80INS1_25CollectiveMainloopFwdSm80ILi4ELi1ELb0EN4cute5tupleIJNS5_1CILi128EEENS7_ILi48EEENS7_ILi96EEEEEELi96ENS_10bfloat16_tEfNS_4arch4Sm80ELb0ELb1ELb0ELb0ELb0ELb0ELb1ELb1EEENS1_21CollectiveEpilogueFwdINS6_IJS8_SA_S9_EEENS6_IJNS7_ILi1EEESI_SI_EEESC_SE_Li128ELb0ELb1ELb1ELb0EEENS1_19SingleTileSchedulerILb0ELb1ELb1ELi128EEEEEEEEEvNT_6ParamsE,@function
        .size           _ZN7cutlass13device_kernelIN5flash19enable_sm80_to_sm89INS1_16FlashAttnFwdSm80INS1_25CollectiveMainloopFwdSm80ILi4ELi1ELb0EN4cute5tupleIJNS5_1CILi128EEENS7_ILi48EEENS7_ILi96EEEEEELi96ENS_10bfloat16_tEfNS_4arch4Sm80ELb0ELb1ELb0ELb0ELb0ELb0ELb1ELb1EEENS1_21CollectiveEpilogueFwdINS6_IJS8_SA_S9_EEENS6_IJNS7_ILi1EEESI_SI_EEESC_SE_Li128ELb0ELb1ELb1ELb0EEENS1_19SingleTileSchedulerILb0ELb1ELb1ELi128EEEEEEEEEvNT_6ParamsE,(.L_x_1435 - _ZN7cutlass13device_kernelIN5flash19enable_sm80_to_sm89INS1_16FlashAttnFwdSm80INS1_25CollectiveMainloopFwdSm80ILi4ELi1ELb0EN4cute5tupleIJNS5_1CILi128EEENS7_ILi48EEENS7_ILi96EEEEEELi96ENS_10bfloat16_tEfNS_4arch4Sm80ELb0ELb1ELb0ELb0ELb0ELb0ELb1ELb1EEENS1_21CollectiveEpilogueFwdINS6_IJS8_SA_S9_EEENS6_IJNS7_ILi1EEESI_SI_EEESC_SE_Li128ELb0ELb1ELb1ELb0EEENS1_19SingleTileSchedulerILb0ELb1ELb1ELi128EEEEEEEEEvNT_6ParamsE)
        .other          _ZN7cutlass13device_kernelIN5flash19enable_sm80_to_sm89INS1_16FlashAttnFwdSm80INS1_25CollectiveMainloopFwdSm80ILi4ELi1ELb0EN4cute5tupleIJNS5_1CILi128EEENS7_ILi48EEENS7_ILi96EEEEEELi96ENS_10bfloat16_tEfNS_4arch4Sm80ELb0ELb1ELb0ELb0ELb0ELb0ELb1ELb1EEENS1_21CollectiveEpilogueFwdINS6_IJS8_SA_S9_EEENS6_IJNS7_ILi1EEESI_SI_EEESC_SE_Li128ELb0ELb1ELb1ELb0EEENS1_19SingleTileSchedulerILb0ELb1ELb1ELi128EEEEEEEEEvNT_6ParamsE,@"STO_CUDA_ENTRY STV_DEFAULT"
_ZN7cutlass13device_kernelIN5flash19enable_sm80_to_sm89INS1_16FlashAttnFwdSm80INS1_25CollectiveMainloopFwdSm80ILi4ELi1ELb0EN4cute5tupleIJNS5_1CILi128EEENS7_ILi48EEENS7_ILi96EEEEEELi96ENS_10bfloat16_tEfNS_4arch4Sm80ELb0ELb1ELb0ELb0ELb0ELb0ELb1ELb1EEENS1_21CollectiveEpilogueFwdINS6_IJS8_SA_S9_EEENS6_IJNS7_ILi1EEESI_SI_EEESC_SE_Li128ELb0ELb1ELb1ELb0EEENS1_19SingleTileSchedulerILb0ELb1ELb1ELi128EEEEEEEEEvNT_6ParamsE:
[----:B------:R-:W-:Y:S02]  /*0000*/  MOV R1, c[0x0][0x28] ;  /* 0x00000a0000017a02 */ /* 0x000fe40000000f00 */
[----:B------:R-:W1:Y:S01]  /*0010*/  S2R R93, SR_TID.X ;  /* 0x00000000005d7919 */ /* 0x000e620000002100 */
[----:B------:R-:W2:Y:S03]  /*0020*/  S2UR UR6, SR_CTAID.Y ;  /* 0x00000000000679c3 */ /* 0x000ea60000002600 */
[----:B------:R-:W3:Y:S01]  /*0030*/  S2R R0, SR_CTAID.Z ;  /* 0x0000000000007919 */ /* 0x000ee20000002700 */
[----:B-1----:R-:W-:-:S06]  /*0040*/  SHF.R.U32.HI R2, RZ, 0x5, R93 ;  /* 0x00000005ff027819 */ /* 0x002fcc000001165d */
[----:B------:R-:W1:Y:S02]  /*0050*/  SHFL.IDX PT, R2, R2, RZ, 0x1f ;  /* 0x00001fff02027589 */ /* 0x000e6400000e0000 */
[----:B-1----:R-:W-:-:S13]  /*0060*/  ISETP.NE.AND P0, PT, R2, RZ, PT ;  /* 0x000000ff0200720c */ /* 0x002fda0003f05270 */
[----:B--2---:R-:W-:Y:S05]  /*0070*/  @!P0 BRA `(.L_x_370) ;  /* 0x0000009000008947 */ /* 0x004fea0003800000 */
[----:B---3--:R-:W-:Y:S01]  /*0080*/  MOV R2, c[0x0][0x550] ;  /* 0x0001540000027a02 */ /* 0x008fe20000000f00 */
[----:B------:R-:W-:-:S03]  /*0090*/  UMOV UR9, UR6 ;  /* 0x0000000600097c82 */ /* 0x000fc60008000000 */
[----:B------:R-:W-:-:S13]  /*00a0*/  ISETP.NE.AND P0, PT, R2, 0x1, PT ;  /* 0x000000010200780c */ /* 0x000fda0003f05270 */
[----:B------:R-:W-:Y:S05]  /*00b0*/  @!P0 BRA `(.L_x_371) ;  /* 0x000000b000008947 */ /* 0x000fea0003800000 */
[----:B------:R-:W-:Y:S02]  /*00c0*/  ULDC UR4, c[0x0][0x554] ;  /* 0x0001550000047ab9 */ /* 0x000fe40000000800 */
[----:B------:R-:W-:Y:S02]  /*00d0*/  UIMAD.WIDE.U32 UR4, UR6, UR4, URZ ;  /* 0x00000004060472a5 */ /* 0x000fe4000f8e003f */
[----:B------:R-:W-:Y:S02]  /*00e0*/  ULDC UR9, c[0x0][0x558] ;  /* 0x0001560000097ab9 */ /* 0x000fe40000000800 */
[----:B------:R-:W-:Y:S01]  /*00f0*/  USHF.R.U32.HI UR9, URZ, UR9, UR5 ;  /* 0x000000093f097299 */ /* 0x000fe20008011605 */
[----:B------:R-:W-:Y:S05]  /*0100*/  BRA `(.L_x_371) ;  /* 0x0000006000007947 */ /* 0x000fea0003800000 */
.L_x_370:
[----:B---3--:R-:W-:Y:S02]  /*0110*/  ULDC.64 UR4, c[0x0][0x550] ;  /* 0x0001540000047ab9 */ /* 0x008fe40000000a00 */
[----:B------:R-:W-:Y:S02]  /*0120*/  UISETP.NE.AND UP0, UPT, UR4, 0x1, UPT ;  /* 0x000000010400788c */ /* 0x000fe4000bf05270 */
[----:B------:R-:W-:-:S02]  /*0130*/  UIMAD.WIDE.U32 UR10, UR6, UR5, URZ ;  /* 0x00000005060a72a5 */ /* 0x000fc4000f8e003f */
[----:B------:R-:W-:Y:S02]  /*0140*/  ULDC UR4, c[0x0][0x558] ;  /* 0x0001560000047ab9 */ /* 0x000fe40000000800 */
[----:B------:R-:W-:-:S05]  /*0150*/  UMOV UR9, UR6 ;  /* 0x0000000600097c82 */ /* 0x000fca0008000000 */
[----:B------:R-:W-:-:S03]  /*0160*/  @UP0 USHF.R.U32.HI UR9, URZ, UR4, UR11 ;  /* 0x000000043f090299 */ /* 0x000fc6000801160b */
.L_x_371:
[----:B------:R-:W-:Y:S01]  /*0170*/  ISETP.GE.AND P0, PT, R0, RZ, PT ;  /* 0x000000ff0000720c */ /* 0x000fe20003f06270 */
[----:B------:R-:W-:Y:S02]  /*0180*/  UIADD3 UR4, -UR9, URZ, URZ ;  /* 0x0000003f09047290 */ /* 0x000fe4000fffe13f */
[----:B------:R-:W-:Y:S02]  /*0190*/  ULDC UR8, c[0x0][0x550] ;  /* 0x0001540000087ab9 */ /* 0x000fe40000000800 */
[----:B------:R-:W-:-:S08]  /*01a0*/  UIMAD UR8, UR4, UR8, UR6 ;  /* 0x00000008040872a4 */ /* 0x000fd0000f8e0206 */
[----:B------:R-:W-:Y:S05]  /*01b0*/  @!P0 EXIT ;  /* 0x000000000000894d */ /* 0x000fea0003800000 */
[----:B------:R-:W1:Y:S01]  /*01c0*/  S2UR UR13, SR_CTAID.X ;  /* 0x00000000000d79c3 */ /* 0x000e620000002500 */
[----:B------:R-:W-:Y:S02]  /*01d0*/  ULDC UR4, c[0x0][0x2c4] ;  /* 0x0000b10000047ab9 */ /* 0x000fe40000000800 */
[----:B------:R-:W-:Y:S02]  /*01e0*/  UISETP.NE.AND UP2, UPT, UR4, 0x1, UPT ;  /* 0x000000010400788c */ /* 0x000fe4000bf45270 */
[----:B------:R-:W-:Y:S02]  /*01f0*/  UMOV UR10, 0x1 ;  /* 0x00000001000a7882 */ /* 0x000fe40000000000 */
[----:B------:R-:W-:Y:S02]  /*0200*/  ULDC.64 UR4, c[0x0][0x328] ;  /* 0x0000ca0000047ab9 */ /* 0x000fe40000000a00 */
[----:B------:R-:W-:Y:S02]  /*0210*/  UISETP.LE.AND UP1, UPT, UR10, UR5, UPT ;  /* 0x000000050a00728c */ /* 0x000fe4000bf23270 */
[----:B------:R-:W-:-:S02]  /*0220*/  ULDC.64 UR6, c[0x0][0x2c8] ;  /* 0x0000b20000067ab9 */ /* 0x000fc40000000a00 */
[----:B------:R-:W-:Y:S02]  /*0230*/  ULDC UR11, c[0x0][0x168] ;  /* 0x00005a00000b7ab9 */ /* 0x000fe40000000800 */
[----:B------:R-:W-:Y:S01]  /*0240*/  PLOP3.LUT P0, PT, PT, PT, UP1, 0x40, 0x0 ;  /* 0x000000000000781c */ /* 0x000fe20003f0e818 */
[----:B------:R-:W-:Y:S02]  /*0250*/  UIADD3 UR11, UR10, -UR11, URZ ;  /* 0x8000000b0a0b7290 */ /* 0x000fe4000fffe03f */
[----:B------:R-:W-:Y:S02]  /*0260*/  ULDC UR5, c[0x0][0x1d0] ;  /* 0x0000740000057ab9 */ /* 0x000fe40000000800 */
[----:B-1----:R-:W-:-:S04]  /*0270*/  USHF.L.U32 UR13, UR13, 0x7, URZ ;  /* 0x000000070d0d7899 */ /* 0x002fc8000800063f */
[----:B------:R-:W-:-:S04]  /*0280*/  @UP2 UIADD3 UR14, UR13, 0x7f, URZ ;  /* 0x0000007f0d0e2890 */ /* 0x000fc8000fffe03f */
[----:B------:R-:W-:Y:S02]  /*0290*/  UIMAD.WIDE.U32 UR14, UR14, UR6, URZ ;  /* 0x000000060e0e72a5 */ /* 0x000fe4000f8e003f */
[----:B------:R-:W-:Y:S02]  /*02a0*/  UIADD3 UR6, UR13, 0x7f, URZ ;  /* 0x0000007f0d067890 */ /* 0x000fe4000fffe03f */
[----:B------:R-:W-:-:S04]  /*02b0*/  @UP2 USHF.R.U32.HI UR6, URZ, UR7, UR15 ;  /* 0x000000073f062299 */ /* 0x000fc8000801160f */
[----:B------:R-:W-:-:S04]  /*02c0*/  UIADD3 UR5, UR6, UR5, UR11 ;  /* 0x0000000506057290 */ /* 0x000fc8000fffe00b */
[----:B------:R-:W-:Y:S01]  /*02d0*/  UIADD3 UR6, UR5, UR4, URZ ;  /* 0x0000000405067290 */ /* 0x000fe2000fffe03f */
[----:B------:R-:W-:Y:S05]  /*02e0*/  @P0 BRA `(.L_x_372) ;  /* 0x0000014000000947 */ /* 0x000fea0003800000 */
[----:B------:R-:W-:Y:S01]  /*02f0*/  ISETP.LT.AND P0, PT, RZ, UR5, PT ;  /* 0x00000005ff007c0c */ /* 0x000fe2000bf01270 */
[----:B------:R-:W-:-:S12]  /*0300*/  UIADD3 UR7, UR5, -0x1, URZ ;  /* 0xffffffff05077890 */ /* 0x000fd8000fffe03f */
[----:B------:R-:W-:Y:S05]  /*0310*/  @P0 BRA `(.L_x_373) ;  /* 0x0000008000000947 */ /* 0x000fea0003800000 */
[----:B------:R-:W-:Y:S02]  /*0320*/  ULDC UR4, c[0x0][0x32c] ;  /* 0x0000cb0000047ab9 */ /* 0x000fe40000000800 */
[----:B------:R-:W-:Y:S02]  /*0330*/  UISETP.NE.AND UP0, UPT, UR10, UR4, UPT ;  /* 0x000000040a00728c */ /* 0x000fe4000bf05270 */
[----:B------:R-:W-:-:S03]  /*0340*/  UIADD3 UR7, -UR5, URZ, URZ ;  /* 0x0000003f05077290 */ /* 0x000fc6000fffe13f */
[----:B------:R-:W-:Y:S02]  /*0350*/  ULDC.64 UR4, c[0x0][0x330] ;  /* 0x0000cc0000047ab9 */ /* 0x000fe40000000a00 */
[----:B------:R-:W-:-:S04]  /*0360*/  UIMAD.WIDE.U32 UR10, UR7, UR4, URZ ;  /* 0x00000004070a72a5 */ /* 0x000fc8000f8e003f */
[----:B------:R-:W-:-:S04]  /*0370*/  @UP0 USHF.R.U32.HI UR7, URZ, UR5, UR11 ;  /* 0x000000053f070299 */ /* 0x000fc8000801160b */
[----:B------:R-:W-:Y:S01]  /*0380*/  ULOP3.LUT UR7, URZ, UR7, URZ, 0x33, !UPT ;  /* 0x000000073f077292 */ /* 0x000fe2000f8e333f */
[----:B------:R-:W-:Y:S05]  /*0390*/  BRA `(.L_x_374) ;  /* 0x0000005000007947 */ /* 0x000fea0003800000 */
.L_x_373:
[----:B------:R-:W-:Y:S02]  /*03a0*/  ULDC UR4, c[0x0][0x32c] ;  /* 0x0000cb0000047ab9 */ /* 0x000fe40000000800 */
[----:B------:R-:W-:-:S03]  /*03b0*/  UISETP.NE.AND UP0, UPT, UR10, UR4, UPT ;  /* 0x000000040a00728c */ /* 0x000fc6000bf05270 */
[----:B------:R-:W-:Y:S02]  /*03c0*/  ULDC.64 UR4, c[0x0][0x330] ;  /* 0x0000cc0000047ab9 */ /* 0x000fe40000000a00 */
[----:B------:R-:W-:-:S06]  /*03d0*/  UIMAD.WIDE.U32 UR10, UR7, UR4, URZ ;  /* 0x00000004070a72a5 */ /* 0x000fcc000f8e003f */
[----:B------:R-:W-:Y:S02]  /*03e0*/  @UP0 USHF.R.U32.HI UR7, URZ, UR5, UR11 ;  /* 0x000000053f070299 */ /* 0x000fe4000801160b */
.L_x_374:
[----:B------:R-:W-:Y:S02]  /*03f0*/  ULDC UR4, c[0x0][0x32c] ;  /* 0x0000cb0000047ab9 */ /* 0x000fe40000000800 */
[----:B------:R-:W-:-:S04]  /*0400*/  UIMAD UR4, UR7, UR4, UR4 ;  /* 0x00000004070472a4 */ /* 0x000fc8000f8e0204 */
[----:B------:R-:W-:-:S04]  /*0410*/  UISETP.LT.AND UP0, UPT, UR6, UR4, UPT ;  /* 0x000000040600728c */ /* 0x000fc8000bf01270 */
[----:B------:R-:W-:-:S03]  /*0420*/  USEL UR6, UR6, UR4, UP0 ;  /* 0x0000000406067287 */ /* 0x000fc60008000000 */
.L_x_372:
[----:B------:R-:W-:Y:S01]  /*0430*/  ULDC.64 UR4, c[0x0][0x2c8] ;  /* 0x0000b20000047ab9 */ /* 0x000fe20000000a00 */
[----:B------:R-:W-:Y:S01]  /*0440*/  PLOP3.LUT P0, PT, PT, PT, UP1, 0x40, 0x0 ;  /* 0x000000000000781c */ /* 0x000fe20003f0e818 */
[----:B------:R-:W-:Y:S02]  /*0450*/  UIMAD.WIDE.U32 UR14, UR13, UR4, URZ ;  /* 0x000000040d0e72a5 */ /* 0x000fe4000f8e003f */
[----:B------:R-:W-:Y:S02]  /*0460*/  UMOV UR10, 0x2f ;  /* 0x0000002f000a7882 */ /* 0x000fe40000000000 */
[----:B------:R-:W-:Y:S02]  /*0470*/  ULDC UR12, c[0x0][0x1d0] ;  /* 0x00007400000c7ab9 */ /* 0x000fe40000000800 */
[----:B------:R-:W-:Y:S02]  /*0480*/  UIADD3 UR6, UR6, 0x2f, URZ ;  /* 0x0000002f06067890 */ /* 0x000fe4000fffe03f */
[----:B------:R-:W-:-:S02]  /*0490*/  UIADD3 UR10, UR10, UR12, URZ ;  /* 0x0000000c0a0a7290 */ /* 0x000fc4000fffe03f */
[----:B------:R-:W-:Y:S02]  /*04a0*/  UIMAD.WIDE UR6, UR6, 0x2aaaaaab, URZ ;  /* 0x2aaaaaab060678a5 */ /* 0x000fe4000f8e023f */
[----:B------:R-:W-:Y:S02]  /*04b0*/  UIMAD.WIDE UR10, UR10, 0x2aaaaaab, URZ ;  /* 0x2aaaaaab0a0a78a5 */ /* 0x000fe4000f8e023f */
[----:B------:R-:W-:Y:S02]  /*04c0*/  ULDC UR14, c[0x0][0x168] ;  /* 0x00005a00000e7ab9 */ /* 0x000fe40000000800 */
[----:B------:R-:W-:Y:S02]  /*04d0*/  UMOV UR4, UR13 ;  /* 0x0000000d00047c82 */ /* 0x000fe40008000000 */
[----:B------:R-:W-:Y:S02]  /*04e0*/  @UP2 USHF.R.U32.HI UR4, URZ, UR5, UR15 ;  /* 0x000000053f042299 */ /* 0x000fe4000801160f */
[----:B------:R-:W-:-:S02]  /*04f0*/  UIADD3 UR12, UR12, -UR14, URZ ;  /* 0x8000000e0c0c7290 */ /* 0x000fc4000fffe03f */
[----:B------:R-:W-:Y:S02]  /*0500*/  USHF.R.U32.HI UR6, URZ, 0x1f, UR7 ;  /* 0x0000001f3f067899 */ /* 0x000fe40008011607 */
[----:B------:R-:W-:Y:S02]  /*0510*/  USHF.R.U32.HI UR10, URZ, 0x1f, UR11 ;  /* 0x0000001f3f0a7899 */ /* 0x000fe4000801160b */
[----:B------:R-:W-:Y:S02]  /*0520*/  UIADD3 UR4, UR12, UR4, URZ ;  /* 0x000000040c047290 */ /* 0x000fe4000fffe03f */
[----:B------:R-:W-:Y:S02]  /*0530*/  ULDC UR5, c[0x0][0x324] ;  /* 0x0000c90000057ab9 */ /* 0x000fe40000000800 */
[----:B------:R-:W-:Y:S02]  /*0540*/  ULEA.HI.SX32 UR6, UR7, UR6, 0x1d ;  /* 0x0000000607067291 */ /* 0x000fe4000f8fea3f */
[----:B------:R-:W-:-:S02]  /*0550*/  ULEA.HI.SX32 UR10, UR11, UR10, 0x1d ;  /* 0x0000000a0b0a7291 */ /* 0x000fc4000f8fea3f */
[----:B------:R-:W-:Y:S02]  /*0560*/  UIADD3 UR5, UR4, -UR5, URZ ;  /* 0x8000000504057290 */ /* 0x000fe4000fffe03f */
[----:B------:R-:W-:-:S04]  /*0570*/  UISETP.LT.AND UP0, UPT, UR10, UR6, UPT ;  /* 0x000000060a00728c */ /* 0x000fc8000bf01270 */
[----:B------:R-:W-:Y:S01]  /*0580*/  USEL UR6, UR10, UR6, UP0 ;  /* 0x000000060a067287 */ /* 0x000fe20008000000 */
[----:B------:R-:W-:Y:S01]  /*0590*/  MOV R3, UR5 ;  /* 0x0000000500037c02 */ /* 0x000fe20008000f00 */
[----:B------:R-:W-:Y:S05]  /*05a0*/  @P0 BRA `(.L_x_375) ;  /* 0x0000010000000947 */ /* 0x000fea0003800000 */
[----:B------:R-:W-:-:S04]  /*05b0*/  MOV R4, UR4 ;  /* 0x0000000400047c02 */ /* 0x000fc80008000f00 */
[----:B------:R-:W-:-:S13]  /*05c0*/  ISETP.GT.AND P0, PT, R4, -0x1, PT ;  /* 0xffffffff0400780c */ /* 0x000fda0003f04270 */
[----:B------:R-:W-:Y:S05]  /*05d0*/  @P0 BRA `(.L_x_376) ;  /* 0x0000007000000947 */ /* 0x000fea0003800000 */
[----:B------:R-:W-:Y:S01]  /*05e0*/  IMAD.MOV.U32 R2, RZ, RZ, c[0x0][0x32c] ;  /* 0x0000cb00ff027624 */ /* 0x000fe200078e00ff */
[----:B------:R-:W-:-:S04]  /*05f0*/  LOP3.LUT R4, RZ, R4, RZ, 0x33, !PT ;  /* 0x00000004ff047212 */ /* 0x000fc800078e33ff */
[----:B------:R-:W-:-:S13]  /*0600*/  ISETP.NE.AND P0, PT, R2, 0x1, PT ;  /* 0x000000010200780c */ /* 0x000fda0003f05270 */
[----:B------:R-:W-:-:S05]  /*0610*/  @P0 IMAD.HI.U32 R2, R4, c[0x0][0x330], RZ ;  /* 0x0000cc0004020a27 */ /* 0x000fca00078e00ff */
[----:B------:R-:W-:-:S04]  /*0620*/  @P0 SHF.R.U32.HI R4, RZ, c[0x0][0x334], R2 ;  /* 0x0000cd00ff040a19 */ /* 0x000fc80000011602 */
[----:B------:R-:W-:Y:S01]  /*0630*/  LOP3.LUT R4, RZ, R4, RZ, 0x33, !PT ;  /* 0x00000004ff047212 */ /* 0x000fe200078e33ff */
[----:B------:R-:W-:Y:S05]  /*0640*/  BRA `(.L_x_377) ;  /* 0x0000004000007947 */ /* 0x000fea0003800000 */
.L_x_376:
[----:B------:R-:W-:-:S04]  /*0650*/  MOV R2, c[0x0][0x32c] ;  /* 0x0000cb0000027a02 */ /* 0x000fc80000000f00 */
[----:B------:R-:W-:-:S13]  /*0660*/  ISETP.NE.AND P0, PT, R2, 0x1, PT ;  /* 0x000000010200780c */ /* 0x000fda0003f05270 */
[----:B------:R-:W-:-:S05]  /*0670*/  @P0 IMAD.HI.U32 R2, R4, c[0x0][0x330], RZ ;  /* 0x0000cc0004020a27 */ /* 0x000fca00078e00ff */
[----:B------:R-:W-:-:S05]  /*0680*/  @P0 SHF.R.U32.HI R4, RZ, c[0x0][0x334], R2 ;  /* 0x0000cd00ff040a19 */ /* 0x000fca0000011602 */
.L_x_377:
[----:B------:R-:W-:-:S05]  /*0690*/  IMAD R4, R4, c[0x0][0x32c], RZ ;  /* 0x0000cb0004047a24 */ /* 0x000fca00078e02ff */
[----:B------:R-:W-:-:S05]  /*06a0*/  IMNMX R3, R3, R4, !PT ;  /* 0x0000000403037217 */ /* 0x000fca0007800200 */
.L_x_375:
[----:B------:R-:W-:Y:S01]  /*06b0*/  IMAD.HI R3, R3, 0x2aaaaaab, RZ ;  /* 0x2aaaaaab03037827 */ /* 0x000fe200078e02ff */
[----:B------:R-:W-:Y:S02]  /*06c0*/  USHF.R.U32.HI UR5, URZ, 0x10, UR8 ;  /* 0x000000103f057899 */ /* 0x000fe40008011608 */
[----:B------:R-:W-:Y:S01]  /*06d0*/  ULDC UR4, c[0x0][0x338] ;  /* 0x0000ce0000047ab9 */ /* 0x000fe20000000800 */
[----:B------:R-:W-:Y:S01]  /*06e0*/  IMAD.MOV.U32 R148, RZ, RZ, RZ ;  /* 0x000000ffff947224 */ /* 0x000fe200078e00ff */
[----:B------:R-:W-:Y:S01]  /*06f0*/  SHF.R.U32.HI R2, RZ, 0x1f, R3 ;  /* 0x0000001fff027819 */ /* 0x000fe20000011603 */
[----:B------:R-:W-:-:S03]  /*0700*/  UISETP.NE.AND UP0, UPT, UR5, URZ, UPT ;  /* 0x0000003f0500728c */ /* 0x000fc6000bf05270 */
[----:B------:R-:W-:Y:S01]  /*0710*/  LEA.HI.SX32 R2, R3, R2, 0x1d ;  /* 0x0000000203027211 */ /* 0x000fe200078feaff */
[----:B------:R-:W-:-:S03]  /*0720*/  USEL UR4, UR5, UR4, UP0 ;  /* 0x0000000405047287 */ /* 0x000fc60008000000 */
[----:B------:R-:W-:-:S04]  /*0730*/  IMNMX R219, RZ, R2, !PT ;  /* 0x00000002ffdb7217 */ /* 0x000fc80007800200 */
[----:B------:R-:W-:-:S13]  /*0740*/  ISETP.LT.AND P0, PT, R219, UR6, PT ;  /* 0x00000006db007c0c */ /* 0x000fda000bf01270 */
[----:B------:R-:W-:Y:S05]  /*0750*/  @!P0 BRA `(.L_x_378) ;  /* 0x000001c000008947 */ /* 0x000fea0003800000 */
[----:B------:R-:W-:Y:S01]  /*0760*/  IMAD.U32 R2, RZ, RZ, UR4 ;  /* 0x00000004ff027e24 */ /* 0x000fe2000f8e00ff */
[----:B------:R-:W-:-:S04]  /*0770*/  UIADD3 UR5, UR4, -0x1, UR6 ;  /* 0xffffffff04057890 */ /* 0x000fc8000fffe006 */
[-C--:B------:R-:W-:Y:S02]  /*0780*/  IABS R5, R2.reuse ;  /* 0x0000000200057213 */ /* 0x080fe40000000000 */
[----:B------:R-:W-:Y:S02]  /*0790*/  IADD3 R6, -R219, UR5, RZ ;  /* 0x00000005db067c10 */ /* 0x000fe4000fffe1ff */
[----:B------:R-:W1:Y:S01]  /*07a0*/  I2F.RP R7, R5 ;  /* 0x0000000500077306 */ /* 0x000e620000209400 */
[----:B------:R-:W-:Y:S02]  /*07b0*/  IABS R2, R2 ;  /* 0x0000000200027213 */ /* 0x000fe40000000000 */
[----:B------:R-:W-:Y:S02]  /*07c0*/  IABS R3, R6 ;  /* 0x0000000600037213 */ /* 0x000fe40000000000 */
[----:B------:R-:W-:Y:S01]  /*07d0*/  LOP3.LUT R6, R6, UR4, RZ, 0x3c, !PT ;  /* 0x0000000406067c12 */ /* 0x000fe2000f8e3cff */
[----:B------:R-:W-:-:S03]  /*07e0*/  IMAD.MOV R2, RZ, RZ, -R2 ;  /* 0x000000ffff027224 */ /* 0x000fc600078e0a02 */
[----:B------:R-:W-:Y:S01]  /*07f0*/  ISETP.GE.AND P0, PT, R6, RZ, PT ;  /* 0x000000ff0600720c */ /* 0x000fe20003f06270 */
[----:B-1----:R-:W1:Y:S02]  /*0800*/  MUFU.RCP R8, R7 ;  /* 0x0000000700087308 */ /* 0x002e640000001000 */
[----:B-1----:R-:W-:-:S06]  /*0810*/  IADD3 R8, R8, 0xffffffe, RZ ;  /* 0x0ffffffe08087810 */ /* 0x002fcc0007ffe0ff */
[----:B------:R-:W1:Y:S02]  /*0820*/  F2I.FTZ.U32.TRUNC.NTZ R9, R8 ;  /* 0x0000000800097305 */ /* 0x000e64000021f000 */
[----:B-1----:R-:W-:Y:S02]  /*0830*/  IMAD.MOV R4, RZ, RZ, -R9 ;  /* 0x000000ffff047224 */ /* 0x002fe400078e0a09 */
[----:B------:R-:W-:Y:S02]  /*0840*/  IMAD.MOV.U32 R8, RZ, RZ, RZ ;  /* 0x000000ffff087224 */ /* 0x000fe400078e00ff */
[----:B------:R-:W-:-:S04]  /*0850*/  IMAD R4, R4, R5, RZ ;  /* 0x0000000504047224 */ /* 0x000fc800078e02ff */
[----:B------:R-:W-:-:S06]  /*0860*/  IMAD.HI.U32 R4, R9, R4, R8 ;  /* 0x0000000409047227 */ /* 0x000fcc00078e0008 */
[----:B------:R-:W-:-:S04]  /*0870*/  IMAD.HI.U32 R4, R4, R3, RZ ;  /* 0x0000000304047227 */ /* 0x000fc800078e00ff */
[----:B------:R-:W-:-:S05]  /*0880*/  IMAD R2, R4, R2, R3 ;  /* 0x0000000204027224 */ /* 0x000fca00078e0203 */
[----:B------:R-:W-:-:S13]  /*0890*/  ISETP.GT.U32.AND P1, PT, R5, R2, PT ;  /* 0x000000020500720c */ /* 0x000fda0003f24070 */
[----:B------:R-:W-:Y:S01]  /*08a0*/  @!P1 IMAD.IADD R2, R2, 0x1, -R5 ;  /* 0x0000000102029824 */ /* 0x000fe200078e0a05 */
[----:B------:R-:W-:Y:S02]  /*08b0*/  @!P1 IADD3 R4, R4, 0x1, RZ ;  /* 0x0000000104049810 */ /* 0x000fe40007ffe0ff */
[----:B------:R-:W-:Y:S02]  /*08c0*/  ISETP.NE.AND P1, PT, RZ, UR4, PT ;  /* 0x00000004ff007c0c */ /* 0x000fe4000bf25270 */
[----:B------:R-:W-:-:S13]  /*08d0*/  ISETP.GE.U32.AND P2, PT, R2, R5, PT ;  /* 0x000000050200720c */ /* 0x000fda0003f46070 */
[----:B------:R-:W-:-:S05]  /*08e0*/  @P2 IADD3 R4, R4, 0x1, RZ ;  /* 0x0000000104042810 */ /* 0x000fca0007ffe0ff */
[----:B------:R-:W-:Y:S01]  /*08f0*/  @!P0 IMAD.MOV R4, RZ, RZ, -R4 ;  /* 0x000000ffff048224 */ /* 0x000fe200078e0a04 */
[----:B------:R-:W-:-:S05]  /*0900*/  @!P1 LOP3.LUT R4, RZ, UR4, RZ, 0x33, !PT ;  /* 0x00000004ff049c12 */ /* 0x000fca000f8e33ff */
[----:B------:R-:W-:Y:S02]  /*0910*/  IMAD.MOV.U32 R148, RZ, RZ, R4 ;  /* 0x000000ffff947224 */ /* 0x000fe400078e0004 */
.L_x_378:
[----:B------:R-:W-:Y:S01]  /*0920*/  ULOP3.LUT UR8, UR8, 0xffff, URZ, 0xc0, !UPT ;  /* 0x0000ffff08087892 */ /* 0x000fe2000f8ec03f */
[----:B------:R-:W-:Y:S01]  /*0930*/  PLOP3.LUT P4, PT, PT, PT, PT, 0x80, 0x0 ;  /* 0x000000000000781c */ /* 0x000fe20003f8f070 */
[----:B------:R-:W-:Y:S01]  /*0940*/  ULDC.64 UR10, c[0x0][0x118] ;  /* 0x00004600000a7ab9 */ /* 0x000fe20000000a00 */
[----:B------:R-:W-:Y:S01]  /*0950*/  IMAD.MOV.U32 R10, RZ, RZ, RZ ;  /* 0x000000ffff0a7224 */ /* 0x000fe200078e00ff */
[----:B------:R-:W-:Y:S01]  /*0960*/  CS2R R8, SRZ ;  /* 0x0000000000087805 */ /* 0x000fe2000001ff00 */
[----:B------:R-:W-:Y:S01]  /*0970*/  MOV R2, RZ ;  /* 0x000000ff00027202 */ /* 0x000fe20000000f00 */
[----:B------:R-:W-:Y:S01]  /*0980*/  IMAD R219, R148, UR8, R219 ;  /* 0x0000000894db7c24 */ /* 0x000fe2000f8e02db */
[----:B------:R-:W-:Y:S01]  /*0990*/  CS2R R94, SRZ ;  /* 0x00000000005e7805 */ /* 0x000fe2000001ff00 */
[----:B------:R-:W-:Y:S01]  /*09a0*/  CS2R R4, SRZ ;  /* 0x0000000000047805 */ /* 0x000fe2000001ff00 */
[----:B------:R-:W-:Y:S01]  /*09b0*/  CS2R R98, SRZ ;  /* 0x0000000000627805 */ /* 0x000fe2000001ff00 */
[----:B------:R-:W-:Y:S01]  /*09c0*/  IMAD.IADD R148, R219, 0x1, R148 ;  /* 0x00000001db947824 */ /* 0x000fe200078e0294 */
[----:B------:R-:W-:Y:S01]  /*09d0*/  CS2R R96, SRZ ;  /* 0x0000000000607805 */ /* 0x000fe2000001ff00 */
[----:B------:R-:W-:Y:S01]  /*09e0*/  CS2R R90, SRZ ;  /* 0x00000000005a7805 */ /* 0x000fe2000001ff00 */
[----:B------:R-:W-:Y:S01]  /*09f0*/  CS2R R88, SRZ ;  /* 0x0000000000587805 */ /* 0x000fe2000001ff00 */
[----:B------:R-:W-:Y:S01]  /*0a00*/  CS2R R86, SRZ ;  /* 0x0000000000567805 */ /* 0x000fe2000001ff00 */
[----:B------:R-:W-:Y:S01]  /*0a10*/  IMNMX R148, R148, UR6, PT ;  /* 0x0000000694947c17 */ /* 0x000fe2000b800200 */
        /* <DEDUP_REMOVED lines=43> */
[----:B------:R-:W-:Y:S02]  /*0cd0*/  ISETP.NE.U32.AND P0, PT, RZ, c[0x0][0x340], PT ;  /* 0x0000d000ff007a0c */ /* 0x000fe40003f05070 */
[----:B------:R-:W-:Y:S01]  /*0ce0*/  SHF.R.S32.HI R96, RZ, 0x1f, R93 ;  /* 0x0000001fff607819 */ /* 0x000fe2000001145d */
[----:B------:R-:W-:Y:S01]  /*0cf0*/  USHF.R.S32.HI UR8, URZ, 0x1f, UR9 ;  /* 0x0000001f3f087899 */ /* 0x000fe20008011409 */
[----:B------:R-:W-:Y:S01]  /*0d00*/  ISETP.NE.AND.EX P0, PT, RZ, c[0x0][0x344], PT, P0 ;  /* 0x0000d100ff007a0c */ /* 0x000fe20003f05300 */
[----:B------:R-:W-:-:S12]  /*0d10*/  ULDC.64 UR4, c[0x0][0x1b8] ;  /* 0x00006e0000047ab9 */ /* 0x000fd80000000a00 */
[----:B------:R-:W-:-:S04]  /*0d20*/  @P0 IMAD.MOV.U32 R3, RZ, RZ, 0x4 ;  /* 0x00000004ff030424 */ /* 0x000fc800078e00ff */
[----:B------:R-:W-:-:S06]  /*0d30*/  @P0 IMAD.WIDE R20, R0, R3, c[0x0][0x340] ;  /* 0x0000d00000140625 */ /* 0x000fcc00078e0203 */
[----:B------:R-:W2:Y:S01]  /*0d40*/  @P0 LDG.E R20, [R20.64] ;  /* 0x0000000a14140981 */ /* 0x000ea2000c1e1900 */
[CC--:B------:R-:W-:Y:S01]  /*0d50*/  LEA.HI R9, R96.reuse, R93.reuse, RZ, 0x2 ;  /* 0x0000005d60097211 */ /* 0x0c0fe200078f10ff */
[----:B------:R-:W-:Y:S01]  /*0d60*/  UIMAD.WIDE.U32 UR6, UR9, UR4, URZ ;  /* 0x00000004090672a5 */ /* 0x000fe2000f8e003f */
[----:B------:R-:W-:Y:S01]  /*0d70*/  PLOP3.LUT P2, PT, PT, PT, UP2, 0x80, 0x0 ;  /* 0x000000000000781c */ /* 0x000fe20003f4f028 */
[----:B------:R-:W-:Y:S01]  /*0d80*/  UIMAD UR4, UR8, UR4, URZ ;  /* 0x00000004080472a4 */ /* 0x000fe2000f8e023f */
[----:B------:R-:W-:Y:S01]  /*0d90*/  LOP3.LUT R2, R9, 0xfffffffc, RZ, 0xc0, !PT ;  /* 0xfffffffc09027812 */ /* 0x000fe200078ec0ff */
[----:B------:R-:W-:Y:S01]  /*0da0*/  IMAD.U32 R220, RZ, RZ, UR9 ;  /* 0x00000009ffdc7e24 */ /* 0x000fe2000f8e00ff */
[----:B------:R-:W-:Y:S01]  /*0db0*/  SHF.R.S32.HI R232, RZ, 0x2, R9 ;  /* 0x00000002ffe87819 */ /* 0x000fe20000011409 */
[----:B------:R-:W-:Y:S01]  /*0dc0*/  UIMAD UR4, UR9, UR5, UR4 ;  /* 0x00000005090472a4 */ /* 0x000fe2000f8e0204 */
[----:B------:R-:W-:Y:S01]  /*0dd0*/  PLOP3.LUT P1, PT, PT, PT, UP2, 0x80, 0x0 ;  /* 0x000000000000781c */ /* 0x000fe20003f2f028 */
[----:B------:R-:W-:Y:S01]  /*0de0*/  IMAD.IADD R97, R93, 0x1, -R2 ;  /* 0x000000015d617824 */ /* 0x000fe200078e0a02 */
[----:B------:R-:W-:Y:S01]  /*0df0*/  SHF.R.S32.HI R7, RZ, 0x1f, R0 ;  /* 0x0000001fff077819 */ /* 0x000fe20000011400 */
[----:B------:R-:W-:Y:S01]  /*0e00*/  UIADD3 UR4, UR7, UR4, URZ ;  /* 0x0000000407047290 */ /* 0x000fe2000fffe03f */
[----:B------:R-:W-:Y:S01]  /*0e10*/  LEA.HI R8, R96, R93, RZ, 0x3 ;  /* 0x0000005d60087211 */ /* 0x000fe200078f18ff */
[--C-:B------:R-:W-:Y:S01]  /*0e20*/  IMAD R6, R97, 0x20, R232.reuse ;  /* 0x0000002061067824 */ /* 0x100fe200078e02e8 */
[----:B------:R-:W-:Y:S01]  /*0e30*/  SHF.R.S32.HI R13, RZ, 0x1f, R232 ;  /* 0x0000001fff0d7819 */ /* 0x000fe200000114e8 */
[----:B------:R-:W-:Y:S01]  /*0e40*/  IMAD R3, R7, c[0x0][0x1c0], RZ ;  /* 0x0000700007037a24 */ /* 0x000fe200078e02ff */
[----:B------:R-:W-:Y:S01]  /*0e50*/  SHF.R.S32.HI R4, RZ, 0x3, R8 ;  /* 0x00000003ff047819 */ /* 0x000fe20000011408 */
[----:B------:R-:W-:Y:S01]  /*0e60*/  IMAD.U32 R11, RZ, RZ, UR7 ;  /* 0x00000007ff0b7e24 */ /* 0x000fe2000f8e00ff */
[----:B------:R-:W-:Y:S01]  /*0e70*/  IADD3 R6, R6, UR13, RZ ;  /* 0x0000000d06067c10 */ /* 0x000fe2000fffe0ff */
[----:B------:R-:W-:Y:S01]  /*0e80*/  IMAD R15, R13, c[0x0][0x1e0], RZ ;  /* 0x000078000d0f7a24 */ /* 0x000fe200078e02ff */
[----:B------:R-:W-:Y:S01]  /*0e90*/  SHF.L.U32 R16, R97, 0x3, RZ ;  /* 0x0000000361107819 */ /* 0x000fe200000006ff */
[----:B------:R-:W-:Y:S01]  /*0ea0*/  IMAD R13, R13, c[0x0][0x208], RZ ;  /* 0x000082000d0d7a24 */ /* 0x000fe200078e02ff */
[----:B------:R-:W-:Y:S01]  /*0eb0*/  BSSY B0, `(.L_x_380) ;  /* 0x0000073000007945 */ /* 0x000fe20003800000 */
[----:B------:R-:W-:Y:S01]  /*0ec0*/  @P2 IMAD.HI.U32 R2, R6, c[0x0][0x2c8], RZ ;  /* 0x0000b20006022a27 */ /* 0x000fe200078e00ff */
[----:B------:R-:W-:-:S02]  /*0ed0*/  SHF.R.S32.HI R17, RZ, 0x1f, R16 ;  /* 0x0000001fff117819 */ /* 0x000fc40000011410 */
[----:B------:R-:W-:Y:S01]  /*0ee0*/  ISETP.GE.AND P6, PT, R16, c[0x0][0x1d4], PT ;  /* 0x0000750010007a0c */ /* 0x000fe20003fc6270 */
[----:B------:R-:W-:Y:S01]  /*0ef0*/  IMAD.MOV.U32 R5, RZ, RZ, R6 ;  /* 0x000000ffff057224 */ /* 0x000fe200078e0006 */
[----:B------:R-:W-:Y:S01]  /*0f00*/  @P1 SHF.R.U32.HI R5, RZ, c[0x0][0x2cc], R2 ;  /* 0x0000b300ff051a19 */ /* 0x000fe20000011602 */
[----:B------:R-:W-:Y:S02]  /*0f10*/  IMAD R2, R0, c[0x0][0x1c4], R3 ;  /* 0x0000710000027a24 */ /* 0x000fe400078e0203 */
[----:B------:R-:W-:Y:S01]  /*0f20*/  IMAD.SHL.U32 R3, R4, 0x40, RZ ;  /* 0x0000004004037824 */ /* 0x000fe200078e00ff */
[----:B------:R-:W-:Y:S01]  /*0f30*/  SHF.R.S32.HI R18, RZ, 0x1f, R5 ;  /* 0x0000001fff127819 */ /* 0x000fe20000011405 */
[----:B------:R-:W-:Y:S01]  /*0f40*/  IMAD.U32 R10, RZ, RZ, UR6 ;  /* 0x00000006ff0a7e24 */ /* 0x000fe2000f8e00ff */
[----:B------:R-:W-:Y:S01]  /*0f50*/  ULDC.64 UR6, c[0x0][0x1e8] ;  /* 0x00007a0000067ab9 */ /* 0x000fe20000000a00 */
[----:B------:R-:W-:Y:S01]  /*0f60*/  IMAD.U32 R11, RZ, RZ, UR4 ;  /* 0x00000004ff0b7e24 */ /* 0x000fe2000f8e00ff */
[----:B------:R-:W-:Y:S01]  /*0f70*/  LOP3.LUT R3, R3, 0xc0, RZ, 0xc0, !PT ;  /* 0x000000c003037812 */ /* 0x000fe200078ec0ff */
[C---:B------:R-:W-:Y:S01]  /*0f80*/  IMAD R22, R232.reuse, c[0x0][0x1e4], R15 ;  /* 0x00007900e8167a24 */ /* 0x040fe200078e020f */
[----:B------:R-:W-:Y:S01]  /*0f90*/  ULDC.64 UR4, c[0x0][0x210] ;  /* 0x0000840000047ab9 */ /* 0x000fe20000000a00 */
[----:B------:R-:W-:Y:S01]  /*0fa0*/  IMAD R14, R232, c[0x0][0x20c], R13 ;  /* 0x00008300e80e7a24 */ /* 0x000fe200078e020d */
[----:B------:R-:W-:Y:S01]  /*0fb0*/  LOP3.LUT R15, R3, 0x18, R16, 0xf8, !PT ;  /* 0x00000018030f7812 */ /* 0x000fe200078ef810 */
[----:B------:R-:W-:Y:S01]  /*0fc0*/  IMAD.WIDE.U32 R10, R0, c[0x0][0x1c0], R10 ;  /* 0x00007000000a7a25 */ /* 0x000fe200078e000a */
[----:B------:R-:W-:Y:S01]  /*0fd0*/  SHF.R.U32.HI R218, RZ, 0x3, R3 ;  /* 0x00000003ffda7819 */ /* 0x000fe20000011603 */
[----:B------:R-:W-:-:S02]  /*0fe0*/  UIMAD UR4, UR8, UR4, URZ ;  /* 0x00000004080472a4 */ /* 0x000fc4000f8e023f */
[----:B------:R-:W-:Y:S01]  /*0ff0*/  IMAD.WIDE.U32 R12, R232, c[0x0][0x208], R16 ;  /* 0x00008200e80c7a25 */ /* 0x000fe200078e0010 */
[----:B------:R-:W-:Y:S01]  /*1000*/  LOP3.LUT R218, R15, R218, RZ, 0x3c, !PT ;  /* 0x000000da0fda7212 */ /* 0x000fe200078e3cff */
[----:B------:R-:W-:Y:S02]  /*1010*/  UIMAD UR4, UR9, UR5, UR4 ;  /* 0x00000005090472a4 */ /* 0x000fe4000f8e0204 */
[----:B------:R-:W-:Y:S01]  /*1020*/  IMAD.IADD R3, R11, 0x1, R2 ;  /* 0x000000010b037824 */ /* 0x000fe200078e0202 */
[----:B------:R-:W-:Y:S01]  /*1030*/  ULDC UR5, c[0x0][0x2c4] ;  /* 0x0000b10000057ab9 */ /* 0x000fe20000000800 */
[----:B------:R-:W-:Y:S01]  /*1040*/  IMAD.IADD R15, R13, 0x1, R14 ;  /* 0x000000010d0f7824 */ /* 0x000fe200078e020e */
[----:B------:R-:W-:Y:S01]  /*1050*/  MOV R14, R12 ;  /* 0x0000000c000e7202 */ /* 0x000fe20000000f00 */
[----:B------:R-:W-:Y:S01]  /*1060*/  IMAD.MOV R11, RZ, RZ, -R5 ;  /* 0x000000ffff0b7224 */ /* 0x000fe200078e0a05 */
[-C--:B------:R-:W-:Y:S01]  /*1070*/  LEA.HI R12, R96, R93.reuse, RZ, 0x4 ;  /* 0x0000005d600c7211 */ /* 0x080fe200078f20ff */
[----:B------:R-:W-:Y:S01]  /*1080*/  IMAD.MOV.U32 R2, RZ, RZ, R10 ;  /* 0x000000ffff027224 */ /* 0x000fe200078e000a */
[----:B------:R-:W-:Y:S01]  /*1090*/  UIMAD UR6, UR8, UR6, URZ ;  /* 0x00000006080672a4 */ /* 0x000fe2000f8e023f */
[----:B------:R-:W-:Y:S01]  /*10a0*/  IMAD R10, R11, c[0x0][0x2c4], R6 ;  /* 0x0000b1000b0a7a24 */ /* 0x000fe200078e0206 */
[----:B------:R-:W-:Y:S01]  /*10b0*/  LOP3.LUT R6, R12, 0xfffffff0, RZ, 0xc0, !PT ;  /* 0xfffffff00c067812 */ /* 0x000fe200078ec0ff */
[----:B------:R-:W-:Y:S01]  /*10c0*/  IMAD R18, R18, c[0x0][0x1b0], RZ ;  /* 0x00006c0012127a24 */ /* 0x000fe200078e02ff */
[----:B------:R-:W-:Y:S01]  /*10d0*/  IADD3 R13, R232, UR13, RZ ;  /* 0x0000000de80d7c10 */ /* 0x000fe2000fffe0ff */
[----:B------:R-:W-:Y:S01]  /*10e0*/  IMAD.WIDE.U32 R220, R220, c[0x0][0x210], R14 ;  /* 0x00008400dcdc7a25 */ /* 0x000fe200078e000e */
[----:B------:R-:W-:Y:S01]  /*10f0*/  SHF.R.S32.HI R11, RZ, 0x1f, R10 ;  /* 0x0000001fff0b7819 */ /* 0x000fe2000001140a */
[----:B------:R-:W-:Y:S01]  /*1100*/  UIMAD UR6, UR9, UR7, UR6 ;  /* 0x00000007090672a4 */ /* 0x000fe2000f8e0206 */
[----:B------:R-:W-:Y:S01]  /*1110*/  LEA.HI R96, R96, R93, RZ, 0x5 ;  /* 0x0000005d60607211 */ /* 0x000fe200078f28ff */
[----:B------:R-:W-:Y:S01]  /*1120*/  IMAD.IADD R6, R93, 0x1, -R6 ;  /* 0x000000015d067824 */ /* 0x000fe200078e0a06 */
[----:B------:R-:W-:Y:S01]  /*1130*/  IADD3 R221, R221, UR4, RZ ;  /* 0x00000004dddd7c10 */ /* 0x000fe2000fffe0ff */
[C---:B------:R-:W-:Y:S01]  /*1140*/  IMAD.WIDE.U32 R2, R5.reuse, c[0x0][0x1b0], R2 ;  /* 0x00006c0005027a25 */ /* 0x040fe200078e0002 */
[----:B------:R-:W-:Y:S01]  /*1150*/  ULDC UR4, c[0x0][0x168] ;  /* 0x00005a0000047ab9 */ /* 0x000fe20000000800 */
[----:B------:R-:W-:Y:S01]  /*1160*/  SHF.R.S32.HI R95, RZ, 0x5, R96 ;  /* 0x00000005ff5f7819 */ /* 0x000fe20000011460 */
[----:B------:R-:W-:Y:S01]  /*1170*/  UIMAD UR4, UR5, UR4, URZ ;  /* 0x00000004050472a4 */ /* 0x000fe2000f8e023f */
[----:B------:R-:W-:Y:S01]  /*1180*/  LEA.HI R101, R6, R6, RZ, 0x1 ;  /* 0x0000000606657211 */ /* 0x000fe200078f08ff */
[----:B------:R-:W-:-:S02]  /*1190*/  IMAD R18, R5, c[0x0][0x1b4], R18 ;  /* 0x00006d0005127a24 */ /* 0x000fc400078e0212 */
[----:B------:R-:W-:Y:S01]  /*11a0*/  IMAD R11, R11, c[0x0][0x1a8], RZ ;  /* 0x00006a000b0b7a24 */ /* 0x000fe200078e02ff */
[--C-:B------:R-:W-:Y:S01]  /*11b0*/  SHF.R.S32.HI R14, RZ, 0x1, R101.reuse ;  /* 0x00000001ff0e7819 */ /* 0x100fe20000011465 */
[----:B------:R-:W-:Y:S01]  /*11c0*/  IMAD.IADD R19, R3, 0x1, R18 ;  /* 0x0000000103137824 */ /* 0x000fe200078e0212 */
[----:B------:R-:W-:Y:S01]  /*11d0*/  SHF.R.S32.HI R5, RZ, 0x1f, R101 ;  /* 0x0000001fff057819 */ /* 0x000fe20000011465 */
[----:B------:R-:W-:Y:S01]  /*11e0*/  IMAD.WIDE.U32 R24, R232, c[0x0][0x1e0], R16 ;  /* 0x00007800e8187a25 */ /* 0x000fe200078e0010 */
[----:B------:R-:W-:Y:S02]  /*11f0*/  IADD3 R3, R16, 0x40, RZ ;  /* 0x0000004010037810 */ /* 0x000fe40007ffe0ff */
[----:B------:R-:W-:Y:S01]  /*1200*/  LEA.HI R5, R5, R14, RZ, 0x2 ;  /* 0x0000000e05057211 */ /* 0x000fe200078f10ff */
[----:B------:R-:W-:Y:S01]  /*1210*/  IMAD.MOV.U32 R18, RZ, RZ, R2 ;  /* 0x000000ffff127224 */ /* 0x000fe200078e0002 */
[----:B------:R-:W-:Y:S01]  /*1220*/  ISETP.GE.AND P4, PT, R3, c[0x0][0x1d4], PT ;  /* 0x0000750003007a0c */ /* 0x000fe20003f86270 */
[----:B------:R-:W-:Y:S01]  /*1230*/  IMAD R2, R10, c[0x0][0x1ac], R11 ;  /* 0x00006b000a027a24 */ /* 0x000fe200078e020b */
[----:B------:R-:W-:Y:S01]  /*1240*/  LOP3.LUT R5, R5, 0xfffffffc, RZ, 0xc0, !PT ;  /* 0xfffffffc05057812 */ /* 0x000fe200078ec0ff */
[----:B------:R-:W-:-:S02]  /*1250*/  IMAD.IADD R23, R25, 0x1, R22 ;  /* 0x0000000119177824 */ /* 0x000fc400078e0216 */
[----:B------:R-:W-:Y:S01]  /*1260*/  IMAD.WIDE.U32 R10, R10, c[0x0][0x1a8], R18 ;  /* 0x00006a000a0a7a25 */ /* 0x000fe200078e0012 */
[----:B------:R-:W-:Y:S02]  /*1270*/  IADD3 R5, R14, -R5, RZ ;  /* 0x800000050e057210 */ /* 0x000fe40007ffe0ff */
[----:B------:R-:W-:Y:S01]  /*1280*/  IADD3 R14, R16, 0x20, RZ ;  /* 0x00000020100e7810 */ /* 0x000fe20007ffe0ff */
[----:B------:R-:W-:Y:S01]  /*1290*/  IMAD.MOV.U32 R22, RZ, RZ, R24 ;  /* 0x000000ffff167224 */ /* 0x000fe200078e0018 */
[----:B------:R-:W-:Y:S01]  /*12a0*/  LEA R3, P1, R10, c[0x0][0x160], 0x1 ;  /* 0x000058000a037a11 */ /* 0x000fe200078208ff */
[----:B------:R-:W-:Y:S01]  /*12b0*/  IMAD.U32 R224, RZ, RZ, UR9 ;  /* 0x00000009ffe07e24 */ /* 0x000fe2000f8e00ff */
[C---:B------:R-:W-:Y:S01]  /*12c0*/  ISETP.GE.AND P2, PT, R14.reuse, c[0x0][0x198], PT ;  /* 0x000066000e007a0c */ /* 0x040fe20003f46270 */
[----:B------:R-:W-:Y:S01]  /*12d0*/  IMAD.IADD R2, R11, 0x1, R2 ;  /* 0x000000010b027824 */ /* 0x000fe200078e0202 */
[----:B------:R-:W-:Y:S01]  /*12e0*/  ISETP.GE.AND P5, PT, R14, c[0x0][0x1d4], PT ;  /* 0x000075000e007a0c */ /* 0x000fe20003fa6270 */
[----:B------:R-:W-:Y:S01]  /*12f0*/  IMAD.WIDE.U32 R224, R224, c[0x0][0x1e8], R22 ;  /* 0x00007a00e0e07a25 */ /* 0x000fe200078e0016 */
[----:B------:R-:W-:Y:S01]  /*1300*/  P2R R15, PR, RZ, 0x4 ;  /* 0x00000004ff0f7803 */ /* 0x000fe20000000000 */
[----:B------:R1:W3:Y:S01]  /*1310*/  SHFL.IDX PT, R18, R3, RZ, 0x1c1f ;  /* 0x001c1fff03127589 */ /* 0x0002e200000e0000 */
[----:B------:R-:W-:Y:S01]  /*1320*/  LEA.HI.X R2, R10, c[0x0][0x164], R2, 0x1, P1 ;  /* 0x000059000a027a11 */ /* 0x000fe200008f0c02 */
[----:B------:R-:W-:Y:S01]  /*1330*/  IMAD.SHL.U32 R11, R97, 0x8, RZ ;  /* 0x00000008610b7824 */ /* 0x000fe200078e00ff */
[----:B------:R-:W-:-:S02]  /*1340*/  IADD3 R225, R225, UR6, RZ ;  /* 0x00000006e1e17c10 */ /* 0x000fc4000fffe0ff */
[----:B------:R-:W-:Y:S01]  /*1350*/  LOP3.LUT P1, RZ, R5, 0x2, RZ, 0xc0, !PT ;  /* 0x0000000205ff7812 */ /* 0x000fe2000782c0ff */
[----:B------:R1:W4:Y:S01]  /*1360*/  SHFL.IDX PT, R19, R2, RZ, 0x1c1f ;  /* 0x001c1fff02137589 */ /* 0x00032200000e0000 */
[----:B------:R-:W-:Y:S02]  /*1370*/  ISETP.GE.AND P3, PT, R11, c[0x0][0x198], PT ;  /* 0x000066000b007a0c */ /* 0x000fe40003f66270 */
[----:B--2---:R-:W-:Y:S01]  /*1380*/  @P0 SHF.R.S32.HI R21, RZ, 0x1f, R20 ;  /* 0x0000001fff150819 */ /* 0x004fe20000011414 */
[----:B------:R-:W-:Y:S01]  /*1390*/  @!P0 IMAD.MOV.U32 R21, RZ, RZ, R7 ;  /* 0x000000ffff158224 */ /* 0x000fe200078e0007 */
[----:B------:R-:W-:Y:S01]  /*13a0*/  LEA.HI R7, R9, R232, RZ, 0x1 ;  /* 0x000000e809077211 */ /* 0x000fe200078f08ff */
[----:B------:R-:W-:Y:S01]  /*13b0*/  @!P0 IMAD.MOV.U32 R20, RZ, RZ, R0 ;  /* 0x000000ffff148224 */ /* 0x000fe200078e0000 */
[----:B------:R-:W-:Y:S01]  /*13c0*/  ISETP.GE.AND P0, PT, R13, UR4, PT ;  /* 0x000000040d007c0c */ /* 0x000fe2000bf06270 */
[----:B------:R-:W-:Y:S01]  /*13d0*/  IMAD R229, R21, c[0x0][0x1f0], RZ ;  /* 0x00007c0015e57a24 */ /* 0x000fe200078e02ff */
[----:B------:R-:W-:Y:S01]  /*13e0*/  LOP3.LUT R7, R7, 0x7fffffe, RZ, 0xc0, !PT ;  /* 0x07fffffe07077812 */ /* 0x000fe200078ec0ff */
[----:B------:R-:W-:-:S02]  /*13f0*/  IMAD R227, R21, c[0x0][0x218], RZ ;  /* 0x0000860015e37a24 */ /* 0x000fc400078e02ff */
[----:B------:R-:W-:Y:S01]  /*1400*/  IMAD.MOV.U32 R0, RZ, RZ, 0x10 ;  /* 0x00000010ff007424 */ /* 0x000fe200078e00ff */
[----:B------:R-:W-:Y:S01]  /*1410*/  IADD3 R10, R232, -R7, RZ ;  /* 0x80000007e80a7210 */ /* 0x000fe20007ffe0ff */
[C---:B------:R-:W-:Y:S01]  /*1420*/  IMAD R229, R20.reuse, c[0x0][0x1f4], R229 ;  /* 0x00007d0014e57a24 */ /* 0x040fe200078e02e5 */
[----:B------:R-:W-:Y:S01]  /*1430*/  IADD3 R7, R11, 0x40, RZ ;  /* 0x000000400b077810 */ /* 0x000fe20007ffe0ff */
[----:B------:R-:W-:Y:S01]  /*1440*/  IMAD R227, R20, c[0x0][0x21c], R227 ;  /* 0x0000870014e37a24 */ /* 0x000fe200078e02e3 */
[----:B------:R-:W-:Y:S01]  /*1450*/  SEL R0, R0, 0xfffffff0, !P1 ;  /* 0xfffffff000007807 */ /* 0x000fe20004800000 */
[----:B------:R-:W-:Y:S01]  /*1460*/  IMAD R9, R95, 0x8, R10 ;  /* 0x000000085f097824 */ /* 0x000fe200078e020a */
[----:B------:R-:W-:Y:S01]  /*1470*/  ISETP.NE.AND P1, PT, R15, RZ, PT ;  /* 0x000000ff0f00720c */ /* 0x000fe20003f25270 */
[----:B------:R-:W-:Y:S01]  /*1480*/  IMAD.WIDE.U32 R224, R20, c[0x0][0x1f0], R224 ;  /* 0x00007c0014e07a25 */ /* 0x000fe200078e00e0 */
[----:B------:R-:W-:-:S03]  /*1490*/  ISETP.GE.AND P2, PT, R7, c[0x0][0x198], PT ;  /* 0x0000660007007a0c */ /* 0x000fc60003f46270 */
[----:B------:R-:W-:-:S04]  /*14a0*/  IMAD.WIDE.U32 R220, R20, c[0x0][0x218], R220 ;  /* 0x0000860014dc7a25 */ /* 0x000fc800078e00dc */
[----:B------:R-:W-:Y:S02]  /*14b0*/  IMAD.U32 R218, R9, 0x20, R218 ;  /* 0x0000002009da7824 */ /* 0x000fe400078e00da */
[----:B------:R-:W-:Y:S02]  /*14c0*/  IMAD.IADD R229, R225, 0x1, R229 ;  /* 0x00000001e1e57824 */ /* 0x000fe400078e02e5 */
[----:B------:R-:W-:Y:S01]  /*14d0*/  IMAD.IADD R227, R221, 0x1, R227 ;  /* 0x00000001dde37824 */ /* 0x000fe200078e02e3 */
[----:B------:R-:W-:Y:S05]  /*14e0*/  @P0 BRA `(.L_x_381) ;  /* 0x000000f000000947 */ /* 0x000fea0003800000 */
[----:B-1-34-:R-:W-:Y:S02]  /*14f0*/  SHF.R.S32.HI R9, RZ, 0x1f, R14 ;  /* 0x0000001fff097819 */ /* 0x01afe4000001140e */
[----:B------:R-:W-:Y:S02]  /*1500*/  SHF.R.S32.HI R10, RZ, 0x1f, R7 ;  /* 0x0000001fff0a7819 */ /* 0x000fe40000011407 */
[----:B------:R-:W-:Y:S02]  /*1510*/  LEA.HI R9, R9, R14, RZ, 0x3 ;  /* 0x0000000e09097211 */ /* 0x000fe400078f18ff */
[----:B------:R-:W-:Y:S01]  /*1520*/  LEA.HI R10, R10, R7, RZ, 0x3 ;  /* 0x000000070a0a7211 */ /* 0x000fe200078f18ff */
[----:B------:R-:W-:Y:S01]  /*1530*/  IMAD.SHL.U32 R7, R218, 0x2, RZ ;  /* 0x00000002da077824 */ /* 0x000fe200078e00ff */
[----:B------:R-:W-:-:S02]  /*1540*/  LEA R20, P0, R11, R18, 0x1 ;  /* 0x000000120b147211 */ /* 0x000fc400078008ff */
[----:B------:R-:W-:Y:S02]  /*1550*/  LOP3.LUT R9, R9, 0xfffffff8, RZ, 0xc0, !PT ;  /* 0xfffffff809097812 */ /* 0x000fe400078ec0ff */
[----:B------:R-:W-:Y:S02]  /*1560*/  LOP3.LUT R10, R10, 0xfffffff8, RZ, 0xc0, !PT ;  /* 0xfffffff80a0a7812 */ /* 0x000fe400078ec0ff */
[----:B------:R-:W-:Y:S01]  /*1570*/  LEA.HI.X R21, R11, R19, R17, 0x1, P0 ;  /* 0x000000130b157211 */ /* 0x000fe200000f0c11 */
[----:B------:R-:W-:-:S04]  /*1580*/  IMAD.WIDE R22, R9, 0x2, R18 ;  /* 0x0000000209167825 */ /* 0x000fc800078e0212 */
[----:B------:R-:W-:Y:S01]  /*1590*/  IMAD.WIDE R18, R10, 0x2, R18 ;  /* 0x000000020a127825 */ /* 0x000fe200078e0212 */
[----:B------:R-:W-:Y:S01]  /*15a0*/  @!PT LDS RZ, [RZ] ;  /* 0x00000000fffff984 */ /* 0x000fe20000000800 */
[----:B------:R1:W-:Y:S04]  /*15b0*/  LDGSTS.E.BYPASS.LTC128B.128 [R7+0x4900], [R20.64], !P3 ;  /* 0x0490000014077fae */ /* 0x0003e8000d901d4a */
[----:B------:R1:W-:Y:S04]  /*15c0*/  LDGSTS.E.BYPASS.LTC128B.128 [R7+0x6900], [R22.64], !P1 ;  /* 0x0690000016077fae */ /* 0x0003e8000c901d4a */
[----:B------:R1:W-:Y:S02]  /*15d0*/  LDGSTS.E.BYPASS.LTC128B.128 [R7+0x8900], [R18.64], !P2 ;  /* 0x0890000012077fae */ /* 0x0003e4000d101d4a */
.L_x_381:
[----:B-1-34-:R-:W-:Y:S05]  /*15e0*/  BSYNC B0 ;  /* 0x0000000000007941 */ /* 0x01afea0003800000 */
.L_x_380:
[----:B------:R-:W-:Y:S01]  /*15f0*/  IADD3 R7, R13, 0x20, RZ ;  /* 0x000000200d077810 */ /* 0x000fe20007ffe0ff */
[----:B------:R1:W2:Y:S01]  /*1600*/  SHFL.IDX PT, R19, R2, 0x1, 0x1c1f ;  /* 0x003c1f0002137f89 */ /* 0x0002a200000e0000 */
[----:B------:R-:W-:Y:S02]  /*1610*/  BSSY B0, `(.L_x_382) ;  /* 0x0000014000007945 */ /* 0x000fe40003800000 */
[----:B------:R-:W-:Y:S01]  /*1620*/  ISETP.GE.AND P0, PT, R7, UR4, PT ;  /* 0x0000000407007c0c */ /* 0x000fe2000bf06270 */
[----:B------:R1:W3:-:S12]  /*1630*/  SHFL.IDX PT, R18, R3, 0x1, 0x1c1f ;  /* 0x003c1f0003127f89 */ /* 0x0002d800000e0000 */
[----:B------:R-:W-:Y:S05]  /*1640*/  @P0 BRA `(.L_x_383) ;  /* 0x0000010000000947 */ /* 0x000fea0003800000 */
[----:B------:R-:W-:Y:S02]  /*1650*/  IADD3 R10, R11, 0x40, RZ ;  /* 0x000000400b0a7810 */ /* 0x000fe40007ffe0ff */
[----:B------:R-:W-:Y:S02]  /*1660*/  SHF.R.S32.HI R9, RZ, 0x1f, R14 ;  /* 0x0000001fff097819 */ /* 0x000fe4000001140e */
[----:B------:R-:W-:Y:S02]  /*1670*/  SHF.R.S32.HI R7, RZ, 0x1f, R10 ;  /* 0x0000001fff077819 */ /* 0x000fe4000001140a */
[----:B------:R-:W-:Y:S02]  /*1680*/  LEA.HI R9, R9, R14, RZ, 0x3 ;  /* 0x0000000e09097211 */ /* 0x000fe400078f18ff */
[----:B------:R-:W-:Y:S01]  /*1690*/  LEA.HI R7, R7, R10, RZ, 0x3 ;  /* 0x0000000a07077211 */ /* 0x000fe200078f18ff */
[----:B------:R-:W-:Y:S01]  /*16a0*/  IMAD.SHL.U32 R10, R218, 0x2, RZ ;  /* 0x00000002da0a7824 */ /* 0x000fe200078e00ff */
[----:B---3--:R-:W-:-:S02]  /*16b0*/  LEA R20, P0, R11, R18, 0x1 ;  /* 0x000000120b147211 */ /* 0x008fc400078008ff */
[----:B------:R-:W-:Y:S02]  /*16c0*/  LOP3.LUT R9, R9, 0xfffffff8, RZ, 0xc0, !PT ;  /* 0xfffffff809097812 */ /* 0x000fe400078ec0ff */
[----:B------:R-:W-:Y:S02]  /*16d0*/  LOP3.LUT R7, R7, 0xfffffff8, RZ, 0xc0, !PT ;  /* 0xfffffff807077812 */ /* 0x000fe400078ec0ff */
[----:B--2---:R-:W-:Y:S01]  /*16e0*/  LEA.HI.X R21, R11, R19, R17, 0x1, P0 ;  /* 0x000000130b157211 */ /* 0x004fe200000f0c11 */
[----:B------:R-:W-:-:S04]  /*16f0*/  IMAD.WIDE R22, R9, 0x2, R18 ;  /* 0x0000000209167825 */ /* 0x000fc800078e0212 */
[----:B------:R-:W-:Y:S01]  /*1700*/  IMAD.WIDE R18, R7, 0x2, R18 ;  /* 0x0000000207127825 */ /* 0x000fe200078e0212 */
[----:B------:R-:W-:Y:S01]  /*1710*/  @!PT LDS RZ, [RZ] ;  /* 0x00000000fffff984 */ /* 0x000fe20000000800 */
[----:B------:R2:W-:Y:S04]  /*1720*/  LDGSTS.E.BYPASS.LTC128B.128 [R10+0x5100], [R20.64], !P3 ;  /* 0x05100000140a7fae */ /* 0x0005e8000d901d4a */
[----:B------:R2:W-:Y:S04]  /*1730*/  LDGSTS.E.BYPASS.LTC128B.128 [R10+0x7100], [R22.64], !P1 ;  /* 0x07100000160a7fae */ /* 0x0005e8000c901d4a */
[----:B------:R2:W-:Y:S02]  /*1740*/  LDGSTS.E.BYPASS.LTC128B.128 [R10+0x9100], [R18.64], !P2 ;  /* 0x09100000120a7fae */ /* 0x0005e4000d101d4a */
.L_x_383:
[----:B------:R-:W-:Y:S05]  /*1750*/  BSYNC B0 ;  /* 0x0000000000007941 */ /* 0x000fea0003800000 */
.L_x_382:
[----:B------:R-:W-:Y:S01]  /*1760*/  IADD3 R7, R13, 0x40, RZ ;  /* 0x000000400d077810 */ /* 0x000fe20007ffe0ff */
[----:B--2---:R2:W4:Y:S01]  /*1770*/  SHFL.IDX PT, R19, R2, 0x2, 0x1c1f ;  /* 0x005c1f0002137f89 */ /* 0x00452200000e0000 */
[----:B------:R-:W-:Y:S02]  /*1780*/  BSSY B0, `(.L_x_384) ;  /* 0x0000014000007945 */ /* 0x000fe40003800000 */
[----:B------:R-:W-:Y:S01]  /*1790*/  ISETP.GE.AND P0, PT, R7, UR4, PT ;  /* 0x0000000407007c0c */ /* 0x000fe2000bf06270 */
[----:B---3--:R2:W3:-:S12]  /*17a0*/  SHFL.IDX PT, R18, R3, 0x2, 0x1c1f ;  /* 0x005c1f0003127f89 */ /* 0x0084d800000e0000 */
        /* <DEDUP_REMOVED lines=10> */
[----:B----4-:R-:W-:Y:S01]  /*1850*/  LEA.HI.X R21, R11, R19, R17, 0x1, P0 ;  /* 0x000000130b157211 */ /* 0x010fe200000f0c11 */
[----:B------:R-:W-:-:S04]  /*1860*/  IMAD.WIDE R22, R9, 0x2, R18 ;  /* 0x0000000209167825 */ /* 0x000fc800078e0212 */
[----:B------:R-:W-:Y:S01]  /*1870*/  IMAD.WIDE R18, R7, 0x2, R18 ;  /* 0x0000000207127825 */ /* 0x000fe200078e0212 */
[----:B------:R-:W-:Y:S01]  /*1880*/  @!PT LDS RZ, [RZ] ;  /* 0x00000000fffff984 */ /* 0x000fe20000000800 */
[----:B------:R3:W-:Y:S04]  /*1890*/  LDGSTS.E.BYPASS.LTC128B.128 [R10+0x5900], [R20.64], !P3 ;  /* 0x05900000140a7fae */ /* 0x0007e8000d901d4a */
[----:B------:R3:W-:Y:S04]  /*18a0*/  LDGSTS.E.BYPASS.LTC128B.128 [R10+0x7900], [R22.64], !P1 ;  /* 0x07900000160a7fae */ /* 0x0007e8000c901d4a */
[----:B------:R3:W-:Y:S02]  /*18b0*/  LDGSTS.E.BYPASS.LTC128B.128 [R10+0x9900], [R18.64], !P2 ;  /* 0x09900000120a7fae */ /* 0x0007e4000d101d4a */
.L_x_385:
[----:B------:R-:W-:Y:S05]  /*18c0*/  BSYNC B0 ;  /* 0x0000000000007941 */ /* 0x000fea0003800000 */
.L_x_384:
[----:B---3--:R3:W5:Y:S01]  /*18d0*/  SHFL.IDX PT, R18, R3, 0x3, 0x1c1f ;  /* 0x007c1f0003127f89 */ /* 0x00876200000e0000 */
[----:B------:R-:W-:Y:S01]  /*18e0*/  IADD3 R13, R13, 0x60, RZ ;  /* 0x000000600d0d7810 */ /* 0x000fe20007ffe0ff */
[----:B------:R-:W-:Y:S01]  /*18f0*/  IMAD.MOV.U32 R99, RZ, RZ, 0x30 ;  /* 0x00000030ff637424 */ /* 0x000fe200078e00ff */
[----:B------:R-:W-:Y:S01]  /*1900*/  UMOV UR6, 0x5 ;  /* 0x0000000500067882 */ /* 0x000fe20000000000 */
[----:B----4-:R-:W4:Y:S01]  /*1910*/  SHFL.IDX PT, R19, R2, 0x3, 0x1c1f ;  /* 0x007c1f0002137f89 */ /* 0x010f2200000e0000 */
[----:B------:R-:W-:Y:S01]  /*1920*/  ISETP.GE.AND P1, PT, R13, UR4, PT ;  /* 0x000000040d007c0c */ /* 0x000fe2000bf26270 */
[----:B------:R-:W-:Y:S01]  /*1930*/  IMAD R94, R148, -0x30, R99 ;  /* 0xffffffd0945e7824 */ /* 0x000fe200078e0263 */
[----:B------:R-:W-:Y:S01]  /*1940*/  ULDC.64 UR4, c[0x0][0x1e0] ;  /* 0x0000780000047ab9 */ /* 0x000fe20000000a00 */
[----:B------:R-:W-:Y:S01]  /*1950*/  IMAD.SHL.U32 R218, R218, 0x2, RZ ;  /* 0x00000002dada7824 */ /* 0x000fe200078e00ff */
[----:B------:R-:W-:Y:S01]  /*1960*/  USHF.L.U32 UR7, UR4, 0x5, URZ ;  /* 0x0000000504077899 */ /* 0x000fe2000800063f */
[----:B------:R-:W-:Y:S01]  /*1970*/  IMAD.MOV.U32 R228, RZ, RZ, R224 ;  /* 0x000000ffffe47224 */ /* 0x000fe200078e00e0 */
[----:B------:R-:W-:Y:S01]  /*1980*/  IADD3 R92, R94, c[0x0][0x1d0], RZ ;  /* 0x000074005e5c7a10 */ /* 0x000fe20007ffe0ff */
[----:B------:R-:W-:Y:S01]  /*1990*/  USHF.L.U64.HI UR6, UR4, UR6, UR5 ;  /* 0x0000000604067299 */ /* 0x000fe20008010205 */
[----:B------:R-:W-:Y:S01]  /*19a0*/  IMAD.SHL.U32 R4, R4, 0x8, RZ ;  /* 0x0000000804047824 */ /* 0x000fe200078e00ff */
[----:B------:R-:W-:Y:S01]  /*19b0*/  LOP3.LUT R101, R101, 0x7fffffe, RZ, 0xc0, !PT ;  /* 0x07fffffe65657812 */ /* 0x000fe200078ec0ff */
[----:B------:R-:W-:Y:S01]  /*19c0*/  IMAD.MOV.U32 R226, RZ, RZ, R220 ;  /* 0x000000ffffe27224 */ /* 0x000fe200078e00dc */
[----:B------:R-:W-:-:S02]  /*19d0*/  SEL R73, RZ, 0x1, P6 ;  /* 0x00000001ff497807 */ /* 0x000fc40003000000 */
[----:B------:R-:W-:Y:S01]  /*19e0*/  @!P1 SHF.R.S32.HI R9, RZ, 0x1f, R14 ;  /* 0x0000001fff099819 */ /* 0x000fe2000001140e */
[----:B------:R-:W-:Y:S01]  /*19f0*/  IMAD.IADD R101, R6, 0x1, -R101 ;  /* 0x0000000106657824 */ /* 0x000fe200078e0a65 */
[----:B------:R-:W-:Y:S02]  /*1a00*/  @!P1 IADD3 R10, R11, 0x40, RZ ;  /* 0x000000400b0a9810 */ /* 0x000fe40007ffe0ff */
[----:B------:R-:W-:Y:S01]  /*1a10*/  @!P1 LEA.HI R9, R9, R14, RZ, 0x3 ;  /* 0x0000000e09099211 */ /* 0x000fe200078f18ff */
[----:B-123--:R-:W-:Y:S01]  /*1a20*/  IMAD R3, R99, c[0x0][0x1e4], RZ ;  /* 0x0000790063037a24 */ /* 0x00efe200078e02ff */
[----:B-----5:R-:W-:Y:S01]  /*1a30*/  @!P1 LEA R16, P0, R11, R18, 0x1 ;  /* 0x000000120b109211 */ /* 0x020fe200078008ff */
[----:B------:R-:W-:Y:S01]  /*1a40*/  IMAD.WIDE.U32 R98, R99, c[0x0][0x1e0], RZ ;  /* 0x0000780063627a25 */ /* 0x000fe200078e00ff */
[----:B------:R-:W-:Y:S02]  /*1a50*/  @!P1 SHF.R.S32.HI R7, RZ, 0x1f, R10 ;  /* 0x0000001fff079819 */ /* 0x000fe4000001140a */
[----:B----4-:R-:W-:Y:S01]  /*1a60*/  @!P1 LEA.HI.X R17, R11, R19, R17, 0x1, P0 ;  /* 0x000000130b119211 */ /* 0x010fe200000f0c11 */
[----:B------:R-:W-:Y:S01]  /*1a70*/  IMAD.IADD R3, R99, 0x1, R3 ;  /* 0x0000000163037824 */ /* 0x000fe200078e0203 */
[----:B------:R-:W-:-:S02]  /*1a80*/  @!P1 LOP3.LUT R9, R9, 0xfffffff8, RZ, 0xc0, !PT ;  /* 0xfffffff809099812 */ /* 0x000fc400078ec0ff */
[----:B------:R-:W-:Y:S01]  /*1a90*/  ISETP.NE.AND P0, PT, R15, RZ, PT ;  /* 0x000000ff0f00720c */ /* 0x000fe20003f05270 */
[----:B------:R-:W-:Y:S01]  /*1aa0*/  @!PT LDS RZ, [RZ] ;  /* 0x00000000fffff984 */ /* 0x000fe20000000800 */
[----:B------:R1:W-:Y:S01]  /*1ab0*/  @!P1 LDGSTS.E.BYPASS.LTC128B.128 [R218+0x6100], [R16.64], !P3 ;  /* 0x0610000010da9fae */ /* 0x0003e2000d901d4a */
[----:B------:R-:W-:Y:S01]  /*1ac0*/  @!P1 LEA.HI R7, R7, R10, RZ, 0x3 ;  /* 0x0000000a07079211 */ /* 0x000fe200078f18ff */
[----:B------:R-:W-:Y:S01]  /*1ad0*/  @!P1 IMAD.WIDE R14, R9, 0x2, R18 ;  /* 0x00000002090e9825 */ /* 0x000fe200078e0212 */
[----:B------:R-:W-:Y:S02]  /*1ae0*/  IMNMX R9, R92, 0x30, PT ;  /* 0x000000305c097817 */ /* 0x000fe40003800200 */
[----:B------:R-:W-:Y:S02]  /*1af0*/  @!P1 LOP3.LUT R7, R7, 0xfffffff8, RZ, 0xc0, !PT ;  /* 0xfffffff807079812 */ /* 0x000fe400078ec0ff */
[----:B------:R-:W-:Y:S01]  /*1b00*/  IADD3 R2, R148, -0x1, RZ ;  /* 0xffffffff94027810 */ /* 0x000fe20007ffe0ff */
[----:B------:R-:W-:Y:S01]  /*1b10*/  IMAD.IADD R9, R9, 0x1, -R232 ;  /* 0x0000000109097824 */ /* 0x000fe200078e0ae8 */
[----:B------:R-:W-:Y:S01]  /*1b20*/  SEL R54, RZ, 0x2, P5 ;  /* 0x00000002ff367807 */ /* 0x000fe20002800000 */
[----:B------:R-:W-:Y:S01]  /*1b30*/  @!P1 IMAD.WIDE R20, R7, 0x2, R18 ;  /* 0x0000000207149825 */ /* 0x000fe200078e0212 */
[----:B------:R-:W-:Y:S01]  /*1b40*/  SEL R76, RZ, 0x4, P4 ;  /* 0x00000004ff4c7807 */ /* 0x000fe20002000000 */
[----:B------:R2:W-:Y:S01]  /*1b50*/  @!P1 LDGSTS.E.BYPASS.LTC128B.128 [R218+0x8100], [R14.64], !P0 ;  /* 0x081000000eda9fae */ /* 0x0005e2000c101d4a */
[----:B------:R-:W-:Y:S01]  /*1b60*/  ISETP.GE.AND P3, PT, R9, 0x1, PT ;  /* 0x000000010900780c */ /* 0x000fe20003f66270 */
[----:B------:R-:W-:Y:S01]  /*1b70*/  IMAD R10, R3, R2, RZ ;  /* 0x00000002030a7224 */ /* 0x000fe200078e02ff */
[----:B------:R-:W-:Y:S01]  /*1b80*/  ISETP.GE.AND P0, PT, R9, 0x21, PT ;  /* 0x000000210900780c */ /* 0x000fe20003f06270 */
[----:B------:R3:W-:Y:S01]  /*1b90*/  @!P1 LDGSTS.E.BYPASS.LTC128B.128 [R218+0xa100], [R20.64], !P2 ;  /* 0x0a10000014da9fae */ /* 0x0007e2000d101d4a */
[----:B------:R-:W-:Y:S01]  /*1ba0*/  SHF.R.S32.HI R9, RZ, 0x1f, R2 ;  /* 0x0000001fff097819 */ /* 0x000fe20000011402 */
[----:B------:R-:W-:Y:S01]  /*1bb0*/  IMAD.WIDE.U32 R78, R2, c[0x0][0x208], RZ ;  /* 0x00008200024e7a25 */ /* 0x000fe200078e00ff */
[----:B------:R-:W-:Y:S01]  /*1bc0*/  IADD3 R72, R94, c[0x0][0x1d0], -R232 ;  /* 0x000074005e487a10 */ /* 0x000fe20007ffe8e8 */
[----:B------:R-:W0:Y:S02]  /*1bd0*/  LDGDEPBAR ;  /* 0x00000000000079af */ /* 0x000e240000000000 */
[C---:B------:R-:W-:Y:S01]  /*1be0*/  IMAD R7, R9.reuse, R98, R10 ;  /* 0x0000006209077224 */ /* 0x040fe200078e020a */
[----:B------:R-:W-:Y:S01]  /*1bf0*/  LOP3.LUT R10, R8, 0xfffffff8, RZ, 0xc0, !PT ;  /* 0xfffffff8080a7812 */ /* 0x000fe200078ec0ff */
[----:B------:R-:W-:-:S02]  /*1c00*/  IMAD R53, R9, c[0x0][0x208], RZ ;  /* 0x0000820009357a24 */ /* 0x000fc400078e02ff */
[----:B------:R-:W-:Y:S01]  /*1c10*/  IMAD.IADD R73, R54, 0x1, R73 ;  /* 0x0000000136497824 */ /* 0x000fe200078e0249 */
[----:B-1----:R-:W-:Y:S01]  /*1c20*/  SHF.R.S32.HI R17, RZ, 0x4, R12 ;  /* 0x00000004ff117819 */ /* 0x002fe2000001140c */
[----:B------:R-:W-:Y:S02]  /*1c30*/  IMAD.IADD R13, R93, 0x1, -R10 ;  /* 0x000000015d0d7824 */ /* 0x000fe400078e0a0a */
[----:B------:R-:W-:Y:S01]  /*1c40*/  IMAD R53, R2, c[0x0][0x20c], R53 ;  /* 0x0000830002357a24 */ /* 0x000fe200078e0235 */
[----:B------:R-:W-:Y:S01]  /*1c50*/  LEA.HI R12, R12, R17, RZ, 0x1 ;  /* 0x000000110c0c7211 */ /* 0x000fe200078f08ff */
[----:B------:R-:W-:Y:S01]  /*1c60*/  IMAD.IADD R76, R76, 0x1, R73 ;  /* 0x000000014c4c7824 */ /* 0x000fe200078e0249 */
[----:B------:R-:W-:Y:S01]  /*1c70*/  LEA.HI R11, R13, R13, RZ, 0x1 ;  /* 0x0000000d0d0b7211 */ /* 0x000fe200078f08ff */
[----:B------:R-:W-:Y:S01]  /*1c80*/  IMAD.IADD R53, R79, 0x1, R53 ;  /* 0x000000014f357824 */ /* 0x000fe200078e0235 */
[----:B------:R-:W-:Y:S01]  /*1c90*/  LOP3.LUT R12, R12, 0xfffffffe, RZ, 0xc0, !PT ;  /* 0xfffffffe0c0c7812 */ /* 0x000fe200078ec0ff */
[----:B------:R-:W-:Y:S01]  /*1ca0*/  IMAD.WIDE.U32 R78, R78, 0x30, R226 ;  /* 0x000000304e4e7825 */ /* 0x000fe200078e00e2 */
[----:B------:R-:W-:-:S03]  /*1cb0*/  LOP3.LUT R10, R11, 0x3fffffe, RZ, 0xc0, !PT ;  /* 0x03fffffe0b0a7812 */ /* 0x000fc600078ec0ff */
[----:B--2---:R-:W-:-:S04]  /*1cc0*/  IMAD.WIDE.U32 R14, R2, R98, R228 ;  /* 0x00000062020e7225 */ /* 0x004fc800078e00e4 */
[----:B------:R-:W-:Y:S01]  /*1cd0*/  IMAD.IADD R7, R15, 0x1, R7 ;  /* 0x000000010f077824 */ /* 0x000fe200078e0207 */
[----:B------:R-:W-:Y:S01]  /*1ce0*/  BAR.SYNC.DEFER_BLOCKING 0x0 ;  /* 0x0000000000007b1d */ /* 0x000fe20000010000 */
[C---:B------:R-:W-:Y:S01]  /*1cf0*/  @P3 LEA R18, P2, R14.reuse, c[0x0][0x1c8], 0x1 ;  /* 0x000072000e123a11 */ /* 0x040fe200078408ff */
[----:B------:R-:W-:Y:S01]  /*1d00*/  IMAD.IADD R12, R17, 0x1, -R12 ;  /* 0x00000001110c7824 */ /* 0x000fe200078e0a0c */
[C---:B------:R-:W-:Y:S01]  /*1d10*/  @P0 IADD3 R8, P1, R14.reuse, UR7, RZ ;  /* 0x000000070e080c10 */ /* 0x040fe2000ff3e0ff */
[----:B------:R-:W-:Y:S01]  /*1d20*/  IMAD.IADD R13, R13, 0x1, -R10 ;  /* 0x000000010d0d7824 */ /* 0x000fe200078e0a0a */
[----:B------:R-:W-:Y:S01]  /*1d30*/  @P3 LEA.HI.X R19, R14, c[0x0][0x1cc], R7, 0x1, P2 ;  /* 0x000073000e133a11 */ /* 0x000fe200010f0c07 */
[C---:B------:R-:W-:Y:S01]  /*1d40*/  IMAD.SHL.U32 R100, R12.reuse, 0x8, RZ ;  /* 0x000000080c647824 */ /* 0x040fe200078e00ff */
[----:B------:R-:W-:Y:S01]  /*1d50*/  @P0 IADD3.X R7, R7, UR6, RZ, P1, !PT ;  /* 0x0000000607070c10 */ /* 0x000fe20008ffe4ff */
[----:B------:R-:W-:Y:S01]  /*1d60*/  IMAD R13, R12, 0x8, R13 ;  /* 0x000000080c0d7824 */ /* 0x000fe200078e020d */
[----:B------:R-:W-:Y:S01]  /*1d70*/  @P0 LEA R16, P1, R8, c[0x0][0x1c8], 0x1 ;  /* 0x0000720008100a11 */ /* 0x000fe200078208ff */
[----:B------:R-:W-:Y:S01]  /*1d80*/  IMAD R53, R53, 0x30, RZ ;  /* 0x0000003035357824 */ /* 0x000fe200078e02ff */
[----:B------:R-:W-:-:S02]  /*1d90*/  SHF.R.S32.HI R15, RZ, 0x1f, R6 ;  /* 0x0000001fff0f7819 */ /* 0x000fc40000011406 */
[----:B------:R-:W-:Y:S01]  /*1da0*/  @P0 LEA.HI.X R17, R8, c[0x0][0x1cc], R7, 0x1, P1 ;  /* 0x0000730008110a11 */ /* 0x000fe200008f0c07 */
[----:B------:R-:W-:Y:S01]  /*1db0*/  IMAD.SHL.U32 R7, R5, 0x40, RZ ;  /* 0x0000004005077824 */ /* 0x000fe200078e00ff */
[----:B------:R-:W-:Y:S01]  /*1dc0*/  SHF.R.S32.HI R8, RZ, 0x1, R11 ;  /* 0x00000001ff087819 */ /* 0x000fe2000001140b */
[----:B------:R-:W-:Y:S01]  /*1dd0*/  IMAD.IADD R52, R79, 0x1, R53 ;  /* 0x000000014f347824 */ /* 0x000fe200078e0235 */
[----:B------:R-:W-:Y:S02]  /*1de0*/  LEA.HI R15, R15, R6, RZ, 0x3 ;  /* 0x000000060f0f7211 */ /* 0x000fe400078f18ff */
[----:B------:R-:W-:Y:S01]  /*1df0*/  LOP3.LUT R7, R7, 0xc0, RZ, 0xc0, !PT ;  /* 0x000000c007077812 */ /* 0x000fe200078ec0ff */
[----:B------:R-:W-:Y:S01]  /*1e00*/  IMAD.SHL.U32 R5, R8, 0x40, RZ ;  /* 0x0000004008057824 */ /* 0x000fe200078e00ff */
[----:B------:R-:W-:Y:S01]  /*1e10*/  LOP3.LUT P1, RZ, R76, 0x1, RZ, 0xc0, !PT ;  /* 0x000000014cff7812 */ /* 0x000fe2000782c0ff */
[----:B------:R-:W-:Y:S01]  /*1e20*/  IMAD.SHL.U32 R15, R15, 0x20, RZ ;  /* 0x000000200f0f7824 */ /* 0x000fe200078e00ff */
[----:B------:R-:W-:Y:S01]  /*1e30*/  LOP3.LUT R100, R7, 0x8, R100, 0xf8, !PT ;  /* 0x0000000807647812 */ /* 0x000fe200078ef864 */
[----:B------:R-:W-:Y:S01]  /*1e40*/  @!PT LDS RZ, [RZ] ;  /* 0x00000000fffff984 */ /* 0x000fe20000000800 */
[----:B------:R-:W-:Y:S01]  /*1e50*/  @!PT LDS RZ, [RZ] ;  /* 0x00000000fffff984 */ /* 0x000fe20000000800 */
[----:B------:R-:W-:Y:S01]  /*1e60*/  @!PT LDS RZ, [RZ] ;  /* 0x00000000fffff984 */ /* 0x000fe20000000800 */
[----:B------:R1:W-:Y:S01]  /*1e70*/  @P3 LDGSTS.E.BYPASS.LTC128B.128 [R218+0x2500], [R18.64], !P6 ;  /* 0x0250000012da3fae */ /* 0x0003e2000f101d4a */
[----:B------:R-:W-:-:S02]  /*1e80*/  LOP3.LUT R5, R5, 0xc0, RZ, 0xc0, !PT ;  /* 0x000000c005057812 */ /* 0x000fc400078ec0ff */
[----:B------:R-:W-:Y:S01]  /*1e90*/  LOP3.LUT R102, R15, 0xffffff00, RZ, 0xc0, !PT ;  /* 0xffffff000f667812 */ /* 0x000fe200078ec0ff */
[----:B------:R1:W-:Y:S01]  /*1ea0*/  @P3 LDGSTS.E.BYPASS.LTC128B.128 [R218+0x3100], [R18.64+0x40], !P5 ;  /* 0x0310004012da3fae */ /* 0x0003e2000e901d4a */
[----:B------:R-:W-:Y:S02]  /*1eb0*/  LOP3.LUT R4, R5, 0x8, R4, 0xf8, !PT ;  /* 0x0000000805047812 */ /* 0x000fe400078ef804 */
[----:B------:R-:W-:Y:S01]  /*1ec0*/  SHF.R.U32.HI R7, RZ, 0x3, R7 ;  /* 0x00000003ff077819 */ /* 0x000fe20000011607 */
[----:B------:R1:W-:Y:S01]  /*1ed0*/  @P3 LDGSTS.E.BYPASS.LTC128B.128 [R218+0x3d00], [R18.64+0x80], !P4 ;  /* 0x03d0008012da3fae */ /* 0x0003e2000e101d4a */
[----:B------:R-:W-:Y:S01]  /*1ee0*/  SHF.R.U32.HI R5, RZ, 0x3, R5 ;  /* 0x00000003ff057819 */ /* 0x000fe20000011605 */
[----:B------:R-:W-:Y:S01]  /*1ef0*/  IMAD R6, R95, 0x200, R102 ;  /* 0x000002005f067824 */ /* 0x000fe200078e0266 */
[----:B------:R-:W-:Y:S01]  /*1f00*/  LOP3.LUT R100, R100, R7, RZ, 0x3c, !PT ;  /* 0x0000000764647212 */ /* 0x000fe200078e3cff */
[----:B------:R1:W-:Y:S01]  /*1f10*/  @P0 LDGSTS.E.BYPASS.LTC128B.128 [R218+0x2d00], [R16.64], !P6 ;  /* 0x02d0000010da0fae */ /* 0x0003e2000f101d4a */
[----:B------:R-:W-:Y:S01]  /*1f20*/  LOP3.LUT R4, R4, R5, RZ, 0x3c, !PT ;  /* 0x0000000504047212 */ /* 0x000fe200078e3cff */
[----:B------:R-:W-:Y:S01]  /*1f30*/  IMAD R217, R101, 0x20, R6 ;  /* 0x0000002065d97824 */ /* 0x000fe200078e0206 */
[----:B------:R-:W-:Y:S01]  /*1f40*/  ISETP.GT.AND P3, PT, R93, 0x3f, PT ;  /* 0x0000003f5d00780c */ /* 0x000fe20003f64270 */
[----:B------:R1:W-:Y:S01]  /*1f50*/  @P0 LDGSTS.E.BYPASS.LTC128B.128 [R218+0x3900], [R16.64+0x40], !P5 ;  /* 0x0390004010da0fae */ /* 0x0003e2000e901d4a */
[----:B------:R-:W-:Y:S01]  /*1f60*/  ISETP.LT.OR P1, PT, R72, 0x1, !P1 ;  /* 0x000000014800780c */ /* 0x000fe20004f21670 */
[----:B------:R-:W-:Y:S01]  /*1f70*/  IMAD.IADD R217, R100, 0x1, R217 ;  /* 0x0000000164d97824 */ /* 0x000fe200078e02d9 */
[----:B------:R-:W-:Y:S01]  /*1f80*/  LOP3.LUT P2, RZ, R76, 0x4, RZ, 0xc0, !PT ;  /* 0x000000044cff7812 */ /* 0x000fe2000784c0ff */
[----:B------:R1:W-:Y:S01]  /*1f90*/  @P0 LDGSTS.E.BYPASS.LTC128B.128 [R218+0x4500], [R16.64+0x80], !P4 ;  /* 0x0450008010da0fae */ /* 0x0003e2000e101d4a */
[----:B------:R-:W-:Y:S01]  /*1fa0*/  IMAD.U32 R216, R13, 0x20, R4 ;  /* 0x000000200dd87824 */ /* 0x000fe200078e0004 */
[----:B------:R-:W-:Y:S01]  /*1fb0*/  LOP3.LUT P0, RZ, R8, 0x2, RZ, 0xc0, !PT ;  /* 0x0000000208ff7812 */ /* 0x000fe2000780c0ff */
[----:B------:R-:W-:Y:S01]  /*1fc0*/  IMAD.SHL.U32 R217, R217, 0x2, RZ ;  /* 0x00000002d9d97824 */ /* 0x000fe200078e00ff */
[----:B------:R-:W0:Y:S01]  /*1fd0*/  LDGDEPBAR ;  /* 0x00000000000079af */ /* 0x000e220000000000 */
[----:B------:R-:W-:Y:S01]  /*1fe0*/  IMAD.SHL.U32 R216, R216, 0x2, RZ ;  /* 0x00000002d8d87824 */ /* 0x000fe200078e00ff */
[----:B------:R-:W-:Y:S01]  /*1ff0*/  ISETP.LT.OR P2, PT, R72, 0x1, !P2 ;  /* 0x000000014800780c */ /* 0x000fe20005741670 */
[----:B------:R-:W-:-:S02]  /*2000*/  IMAD R213, R0, 0x2, R217 ;  /* 0x0000000200d57824 */ /* 0x000fc400078e02d9 */
[----:B------:R-:W-:Y:S01]  /*2010*/  @!P3 IMAD.MOV.U32 R79, RZ, RZ, c[0x0][0x208] ;  /* 0x00008200ff4fb624 */ /* 0x000fe200078e00ff */
[C---:B------:R-:W-:Y:S01]  /*2020*/  IADD3 R8, R216.reuse, 0x2500, RZ ;  /* 0x00002500d8087810 */ /* 0x040fe20007ffe0ff */
[----:B------:R-:W-:Y:S01]  /*2030*/  @!P3 IMAD.MOV.U32 R77, RZ, RZ, c[0x0][0x20c] ;  /* 0x00008300ff4db624 */ /* 0x000fe200078e00ff */
[----:B------:R-:W-:Y:S01]  /*2040*/  IADD3 R215, R216, 0x2520, RZ ;  /* 0x00002520d8d77810 */ /* 0x000fe20007ffe0ff */
[----:B------:R-:W-:Y:S02]  /*2050*/  IMAD R101, R101, 0x20, R102 ;  /* 0x0000002065657824 */ /* 0x000fe400078e0266 */
[----:B------:R-:W-:Y:S02]  /*2060*/  @P0 IADD3 R215, R8, -0x20, RZ ;  /* 0xffffffe008d70810 */ /* 0x000fe40007ffe0ff */
[----:B------:R-:W-:Y:S02]  /*2070*/  LEA R74, P0, R78, c[0x0][0x1f8], 0x1 ;  /* 0x00007e004e4a7a11 */ /* 0x000fe400078008ff */
[----:B------:R-:W-:-:S02]  /*2080*/  IADD3 R211, R215, 0x400, RZ ;  /* 0x00000400d7d37810 */ /* 0x000fc40007ffe0ff */
[----:B------:R-:W-:Y:S02]  /*2090*/  LEA.HI.X R75, R78, c[0x0][0x1fc], R52, 0x1, P0 ;  /* 0x00007f004e4b7a11 */ /* 0x000fe400000f0c34 */
[----:B------:R-:W-:Y:S02]  /*20a0*/  @!P3 LEA R104, P0, R79, R74, 0x6 ;  /* 0x0000004a4f68b211 */ /* 0x000fe400078030ff */
[----:B------:R-:W-:Y:S02]  /*20b0*/  IADD3 R210, R215, 0x800, RZ ;  /* 0x00000800d7d27810 */ /* 0x000fe40007ffe0ff */
[----:B------:R-:W-:Y:S01]  /*20c0*/  @!P3 LEA.HI.X R105, R79, R75, R77, 0x6, P0 ;  /* 0x0000004b4f69b211 */ /* 0x000fe200000f344d */
[----:B------:R-:W-:-:S04]  /*20d0*/  DEPBAR.LE SB0, 0x1 ;  /* 0x000080400000791a */ /* 0x000fc80000000000 */
[----:B------:R-:W-:-:S04]  /*20e0*/  DEPBAR.LE SB0, 0x0 ;  /* 0x000080000000791a */ /* 0x000fc80000000000 */
[----:B------:R-:W-:Y:S01]  /*20f0*/  BAR.SYNC.DEFER_BLOCKING 0x0 ;  /* 0x0000000000007b1d */ /* 0x000fe20000010000 */
[----:B------:R-:W-:Y:S02]  /*2100*/  LOP3.LUT P0, RZ, R76, 0x2, RZ, 0xc0, !PT ;  /* 0x000000024cff7812 */ /* 0x000fe4000780c0ff */
[C---:B------:R-:W-:Y:S02]  /*2110*/  IADD3 R209, R215.reuse, 0xc00, RZ ;  /* 0x00000c00d7d17810 */ /* 0x040fe40007ffe0ff */
[----:B------:R-:W-:Y:S02]  /*2120*/  ISETP.LT.OR P0, PT, R72, 0x1, !P0 ;  /* 0x000000014800780c */ /* 0x000fe40004701670 */
[C---:B------:R-:W-:Y:S02]  /*2130*/  IADD3 R208, R215.reuse, 0x1000, RZ ;  /* 0x00001000d7d07810 */ /* 0x040fe40007ffe0ff */
[C---:B------:R-:W-:Y:S02]  /*2140*/  IADD3 R207, R215.reuse, 0x1400, RZ ;  /* 0x00001400d7cf7810 */ /* 0x040fe40007ffe0ff */
[----:B------:R-:W-:-:S02]  /*2150*/  IADD3 R206, R215, 0x1800, RZ ;  /* 0x00001800d7ce7810 */ /* 0x000fc40007ffe0ff */
[C---:B------:R-:W-:Y:S02]  /*2160*/  IADD3 R205, R215.reuse, 0x1c00, RZ ;  /* 0x00001c00d7cd7810 */ /* 0x040fe40007ffe0ff */
[----:B------:R-:W-:Y:S01]  /*2170*/  IADD3 R204, R215, 0x2000, RZ ;  /* 0x00002000d7cc7810 */ /* 0x000fe20007ffe0ff */
[----:B------:R-:W-:Y:S04]  /*2180*/  LDSM.16.M88.4 R48, [R217+0x5900] ;  /* 0x00590000d930783b */ /* 0x000fe80000000200 */
[----:B------:R-:W2:Y:S04]  /*2190*/  LDSM.16.M88.4 R64, [R216+0x2500] ;  /* 0x00250000d840783b */ /* 0x000ea80000000200 */
[----:B------:R-:W4:Y:S04]  /*21a0*/  LDSM.16.M88.4 R56, [R216+0x2900] ;  /* 0x00290000d838783b */ /* 0x000f280000000200 */
[----:B------:R-:W5:Y:S04]  /*21b0*/  LDSM.16.M88.4 R44, [R217+0x4900] ;  /* 0x00490000d92c783b */ /* 0x000f680000000200 */
[----:B------:R-:W5:Y:S04]  /*21c0*/  LDSM.16.M88.4 R4, [R216+0x2d00] ;  /* 0x002d0000d804783b */ /* 0x000f680000000200 */
[----:B------:R-:W-:Y:S04]  /*21d0*/  LDSM.16.M88.4 R40, [R213+0x5900] ;  /* 0x00590000d528783b */ /* 0x000fe80000000200 */
[----:B-1----:R-:W1:Y:S04]  /*21e0*/  LDSM.16.M88.4 R16, [R215+0x400] ;  /* 0x00040000d710783b */ /* 0x002e680000000200 */
[----:B------:R-:W1:Y:S04]  /*21f0*/  LDSM.16.M88.4 R8, [R215+0x800] ;  /* 0x00080000d708783b */ /* 0x000e680000000200 */
[----:B---3--:R-:W3:Y:S01]  /*2200*/  LDSM.16.M88.4 R20, [R215] ;  /* 0x00000000d714783b */ /* 0x008ee20000000200 */
[C---:B--2---:R-:W-:Y:S08]  /*2210*/  HMMA.16816.F32.BF16 R36, R48.reuse, R64, RZ ;  /* 0x000000403024723c */ /* 0x044ff000000418ff */
[C---:B----4-:R-:W-:Y:S08]  /*2220*/  HMMA.16816.F32.BF16 R28, R48.reuse, R56, RZ ;  /* 0x00000038301c723c */ /* 0x050ff000000418ff */
[C---:B------:R-:W-:Y:S08]  /*2230*/  HMMA.16816.F32.BF16 R32, R48.reuse, R66, RZ ;  /* 0x000000423020723c */ /* 0x040ff000000418ff */
[----:B------:R-:W-:Y:S08]  /*2240*/  HMMA.16816.F32.BF16 R24, R48, R58, RZ ;  /* 0x0000003a3018723c */ /* 0x000ff000000418ff */
[C---:B-----5:R-:W-:Y:S08]  /*2250*/  HMMA.16816.F32.BF16 R68, R44.reuse, R64, RZ ;  /* 0x000000402c44723c */ /* 0x060ff000000418ff */
[----:B------:R-:W-:Y:S08]  /*2260*/  HMMA.16816.F32.BF16 R60, R44, R56, RZ ;  /* 0x000000382c3c723c */ /* 0x000ff000000418ff */
[----:B------:R-:W-:Y:S08]  /*2270*/  HMMA.16816.F32.BF16 R12, R48, R4, RZ ;  /* 0x00000004300c723c */ /* 0x000ff000000418ff */
[C---:B------:R-:W-:Y:S08]  /*2280*/  HMMA.16816.F32.BF16 R64, R44.reuse, R66, RZ ;  /* 0x000000422c40723c */ /* 0x040ff000000418ff */
[C---:B------:R-:W-:Y:S08]  /*2290*/  HMMA.16816.F32.BF16 R56, R44.reuse, R58, RZ ;  /* 0x0000003a2c38723c */ /* 0x040ff000000418ff */
[----:B------:R-:W-:Y:S08]  /*22a0*/  HMMA.16816.F32.BF16 R52, R44, R4, RZ ;  /* 0x000000042c34723c */ /* 0x000ff000000418ff */
[-C--:B------:R-:W-:Y:S08]  /*22b0*/  HMMA.16816.F32.BF16 R48, R48, R6.reuse, RZ ;  /* 0x000000063030723c */ /* 0x080ff000000418ff */
[----:B------:R-:W-:Y:S01]  /*22c0*/  HMMA.16816.F32.BF16 R44, R44, R6, RZ ;  /* 0x000000062c2c723c */ /* 0x000fe200000418ff */
[----:B------:R-:W2:Y:S04]  /*22d0*/  LDSM.16.M88.4 R4, [R213+0x4900] ;  /* 0x00490000d504783b */ /* 0x000ea80000000200 */
[----:B------:R-:W-:Y:S01]  /*22e0*/  @!PT LDS RZ, [RZ] ;  /* 0x00000000fffff984 */ /* 0x000fe20000000800 */
[----:B------:R-:W-:Y:S01]  /*22f0*/  @!PT LDS RZ, [RZ] ;  /* 0x00000000fffff984 */ /* 0x000fe20000000800 */
[----:B------:R-:W-:Y:S01]  /*2300*/  @!PT LDS RZ, [RZ] ;  /* 0x00000000fffff984 */ /* 0x000fe20000000800 */
[----:B------:R4:W-:Y:S01]  /*2310*/  LDGSTS.E.BYPASS.LTC128B.128 [R218+0x100], [R74.64], !P1 ;  /* 0x001000004ada7fae */ /* 0x0009e2000c901d4a */
[----:B------:R-:W-:-:S02]  /*2320*/  @!P3 LOP3.LUT P1, RZ, R73, 0x1, RZ, 0xc0, !PT ;  /* 0x0000000149ffb812 */ /* 0x000fc4000782c0ff */
[C---:B-1----:R-:W-:Y:S01]  /*2330*/  HMMA.16816.F32.BF16 R24, R40.reuse, R18, R24 ;  /* 0x000000122818723c */ /* 0x042fe20000041818 */
[----:B------:R4:W-:Y:S01]  /*2340*/  LDGSTS.E.BYPASS.LTC128B.128 [R218+0xd00], [R74.64+0x40], !P0 ;  /* 0x00d000404ada7fae */ /* 0x0009e2000c101d4a */
[----:B------:R-:W-:Y:S02]  /*2350*/  @!P3 LOP3.LUT P0, RZ, R73, 0x2, RZ, 0xc0, !PT ;  /* 0x0000000249ffb812 */ /* 0x000fe4000780c0ff */
[C---:B------:R-:W-:Y:S01]  /*2360*/  @!P3 ISETP.LT.OR P1, PT, R72.reuse, 0x21, !P1 ;  /* 0x000000214800b80c */ /* 0x040fe20004f21670 */
[----:B------:R4:W-:Y:S01]  /*2370*/  LDGSTS.E.BYPASS.LTC128B.128 [R218+0x1900], [R74.64+0x80], !P2 ;  /* 0x019000804ada7fae */ /* 0x0009e2000d101d4a */
[C---:B------:R-:W-:Y:S02]  /*2380*/  @!P3 ISETP.LT.OR P2, PT, R72.reuse, 0x21, !P0 ;  /* 0x000000214800b80c */ /* 0x040fe40004741670 */
[----:B------:R-:W-:Y:S01]  /*2390*/  @!P3 ISETP.LT.OR P0, PT, R72, 0x21, P4 ;  /* 0x000000214800b80c */ /* 0x000fe20002701670 */
[C---:B------:R-:W-:Y:S08]  /*23a0*/  HMMA.16816.F32.BF16 R12, R40.reuse, R8, R12 ;  /* 0x00000008280c723c */ /* 0x040ff0000004180c */
[----:B------:R1:W-:Y:S01]  /*23b0*/  @!P3 LDGSTS.E.BYPASS.LTC128B.128 [R218+0x900], [R104.64], !P1 ;  /* 0x0090000068dabfae */ /* 0x0003e2000c901d4a */
[C---:B---3--:R-:W-:Y:S03]  /*23c0*/  HMMA.16816.F32.BF16 R36, R40.reuse, R20, R36 ;  /* 0x000000142824723c */ /* 0x048fe60000041824 */
[----:B------:R1:W-:Y:S04]  /*23d0*/  @!P3 LDGSTS.E.BYPASS.LTC128B.128 [R218+0x1500], [R104.64+0x40], !P2 ;  /* 0x0150004068dabfae */ /* 0x0003e8000d101d4a */
[----:B------:R1:W-:Y:S01]  /*23e0*/  @!P3 LDGSTS.E.BYPASS.LTC128B.128 [R218+0x2100], [R104.64+0x80], !P0 ;  /* 0x0210008068dabfae */ /* 0x0003e2000c101d4a */
[C---:B------:R-:W-:Y:S01]  /*23f0*/  HMMA.16816.F32.BF16 R28, R40.reuse, R16, R28 ;  /* 0x00000010281c723c */ /* 0x040fe2000004181c */
[----:B------:R-:W-:Y:S01]  /*2400*/  ISETP.GT.AND P0, PT, R2, R219, PT ;  /* 0x000000db0200720c */ /* 0x000fe20003f04270 */
[----:B------:R-:W-:Y:S01]  /*2410*/  IMAD.IADD R2, R100, 0x1, R101 ;  /* 0x0000000164027824 */ /* 0x000fe200078e0265 */
[----:B------:R-:W-:Y:S04]  /*2420*/  LDSM.16.M88.4 R88, [R217+0x7900] ;  /* 0x00790000d958783b */ /* 0x000fe80000000200 */
[----:B------:R-:W3:Y:S01]  /*2430*/  LDSM.16.M88.4 R80, [R216+0x3500] ;  /* 0x00350000d850783b */ /* 0x000ee20000000200 */
[C---:B------:R-:W-:Y:S03]  /*2440*/  HMMA.16816.F32.BF16 R32, R40.reuse, R22, R32 ;  /* 0x000000162820723c */ /* 0x040fe60000041820 */
[----:B------:R-:W5:Y:S04]  /*2450*/  LDSM.16.M88.4 R76, [R216+0x3900] ;  /* 0x00390000d84c783b */ /* 0x000f680000000200 */
[----:B------:R-:W1:Y:S01]  /*2460*/  LDSM.16.M88.4 R84, [R216+0x3100] ;  /* 0x00310000d854783b */ /* 0x000e620000000200 */
[----:B------:R-:W-:Y:S03]  /*2470*/  HMMA.16816.F32.BF16 R48, R40, R10, R48 ;  /* 0x0000000a2830723c */ /* 0x000fe60000041830 */
[----:B----4-:R-:W4:Y:S04]  /*2480*/  LDSM.16.M88.4 R72, [R217+0x6900] ;  /* 0x00690000d948783b */ /* 0x010f280000000200 */
[----:B------:R-:W-:Y:S01]  /*2490*/  LDSM.16.M88.4 R40, [R213+0x7900] ;  /* 0x00790000d528783b */ /* 0x000fe20000000200 */
[C---:B--2---:R-:W-:Y:S03]  /*24a0*/  HMMA.16816.F32.BF16 R68, R4.reuse, R20, R68 ;  /* 0x000000140444723c */ /* 0x044fe60000041844 */
[----:B------:R-:W0:Y:S05]  /*24b0*/  LDGDEPBAR ;  /* 0x00000000000079af */ /* 0x000e2a0000000000 */
[C---:B------:R-:W-:Y:S08]  /*24c0*/  HMMA.16816.F32.BF16 R60, R4.reuse, R16, R60 ;  /* 0x00000010043c723c */ /* 0x040ff0000004183c */
[C---:B------:R-:W-:Y:S08]  /*24d0*/  HMMA.16816.F32.BF16 R52, R4.reuse, R8, R52 ;  /* 0x000000080434723c */ /* 0x040ff00000041834 */
[C---:B------:R-:W-:Y:S01]  /*24e0*/  HMMA.16816.F32.BF16 R64, R4.reuse, R22, R64 ;  /* 0x000000160440723c */ /* 0x040fe20000041840 */
[----:B------:R-:W-:Y:S07]  /*24f0*/  LDSM.16.M88.4 R20, [R215+0x1400] ;  /* 0x00140000d714783b */ /* 0x000fee0000000200 */
[C---:B------:R-:W-:Y:S01]  /*2500*/  HMMA.16816.F32.BF16 R56, R4.reuse, R18, R56 ;  /* 0x000000120438723c */ /* 0x040fe20000041838 */
[----:B------:R-:W-:Y:S07]  /*2510*/  LDSM.16.M88.4 R16, [R215+0xc00] ;  /* 0x000c0000d710783b */ /* 0x000fee0000000200 */
[----:B------:R-:W-:Y:S01]  /*2520*/  HMMA.16816.F32.BF16 R44, R4, R10, R44 ;  /* 0x0000000a042c723c */ /* 0x000fe2000004182c */
[----:B------:R-:W2:Y:S04]  /*2530*/  LDSM.16.M88.4 R8, [R215+0x1000] ;  /* 0x00100000d708783b */ /* 0x000ea80000000200 */
[----:B------:R-:W2:Y:S03]  /*2540*/  LDSM.16.M88.4 R4, [R213+0x6900] ;  /* 0x00690000d504783b */ /* 0x000ea60000000200 */
[C---:B---3--:R-:W-:Y:S08]  /*2550*/  HMMA.16816.F32.BF16 R24, R88.reuse, R82, R24 ;  /* 0x000000525818723c */ /* 0x048ff00000041818 */
[C---:B-----5:R-:W-:Y:S08]  /*2560*/  HMMA.16816.F32.BF16 R12, R88.reuse, R76, R12 ;  /* 0x0000004c580c723c */ /* 0x060ff0000004180c */
[C---:B-1----:R-:W-:Y:S08]  /*2570*/  HMMA.16816.F32.BF16 R36, R88.reuse, R84, R36 ;  /* 0x000000545824723c */ /* 0x042ff00000041824 */
[C---:B------:R-:W-:Y:S08]  /*2580*/  HMMA.16816.F32.BF16 R28, R88.reuse, R80, R28 ;  /* 0x00000050581c723c */ /* 0x040ff0000004181c */
[C---:B------:R-:W-:Y:S08]  /*2590*/  HMMA.16816.F32.BF16 R32, R88.reuse, R86, R32 ;  /* 0x000000565820723c */ /* 0x040ff00000041820 */
[----:B------:R-:W-:Y:S01]  /*25a0*/  HMMA.16816.F32.BF16 R48, R88, R78, R48 ;  /* 0x0000004e5830723c */ /* 0x000fe20000041830 */
[----:B------:R-:W-:Y:S07]  /*25b0*/  LDSM.16.M88.4 R88, [R217+0x8900] ;  /* 0x00890000d958783b */ /* 0x000fee0000000200 */
[C---:B----4-:R-:W-:Y:S08]  /*25c0*/  HMMA.16816.F32.BF16 R68, R72.reuse, R84, R68 ;  /* 0x000000544844723c */ /* 0x050ff00000041844 */
[C---:B------:R-:W-:Y:S01]  /*25d0*/  HMMA.16816.F32.BF16 R64, R72.reuse, R86, R64 ;  /* 0x000000564840723c */ /* 0x040fe20000041840 */
[----:B------:R-:W-:Y:S07]  /*25e0*/  LDSM.16.M88.4 R84, [R217+0x9900] ;  /* 0x00990000d954783b */ /* 0x000fee0000000200 */
[C---:B------:R-:W-:Y:S08]  /*25f0*/  HMMA.16816.F32.BF16 R60, R72.reuse, R80, R60 ;  /* 0x00000050483c723c */ /* 0x040ff0000004183c */
[C---:B------:R-:W-:Y:S01]  /*2600*/  HMMA.16816.F32.BF16 R56, R72.reuse, R82, R56 ;  /* 0x000000524838723c */ /* 0x040fe20000041838 */
[----:B------:R-:W-:Y:S07]  /*2610*/  LDSM.16.M88.4 R80, [R216+0x3d00] ;  /* 0x003d0000d850783b */ /* 0x000fee0000000200 */
[C---:B------:R-:W-:Y:S08]  /*2620*/  HMMA.16816.F32.BF16 R52, R72.reuse, R76, R52 ;  /* 0x0000004c4834723c */ /* 0x040ff00000041834 */
[----:B------:R-:W-:Y:S01]  /*2630*/  HMMA.16816.F32.BF16 R44, R72, R78, R44 ;  /* 0x0000004e482c723c */ /* 0x000fe2000004182c */
[----:B------:R-:W1:Y:S04]  /*2640*/  LDSM.16.M88.4 R76, [R216+0x4100] ;  /* 0x00410000d84c783b */ /* 0x000e680000000200 */
[----:B------:R-:W3:Y:S03]  /*2650*/  LDSM.16.M88.4 R72, [R216+0x4500] ;  /* 0x00450000d848783b */ /* 0x000ee60000000200 */
[C---:B--2---:R-:W-:Y:S08]  /*2660*/  HMMA.16816.F32.BF16 R24, R40.reuse, R10, R24 ;  /* 0x0000000a2818723c */ /* 0x044ff00000041818 */
[C---:B------:R-:W-:Y:S08]  /*2670*/  HMMA.16816.F32.BF16 R12, R40.reuse, R20, R12 ;  /* 0x00000014280c723c */ /* 0x040ff0000004180c */
[C---:B------:R-:W-:Y:S08]  /*2680*/  HMMA.16816.F32.BF16 R36, R40.reuse, R16, R36 ;  /* 0x000000102824723c */ /* 0x040ff00000041824 */
[C---:B------:R-:W-:Y:S08]  /*2690*/  HMMA.16816.F32.BF16 R32, R40.reuse, R18, R32 ;  /* 0x000000122820723c */ /* 0x040ff00000041820 */
[C---:B------:R-:W-:Y:S08]  /*26a0*/  HMMA.16816.F32.BF16 R28, R40.reuse, R8, R28 ;  /* 0x00000008281c723c */ /* 0x040ff0000004181c */
[----:B------:R-:W-:Y:S01]  /*26b0*/  HMMA.16816.F32.BF16 R48, R40, R22, R48 ;  /* 0x000000162830723c */ /* 0x000fe20000041830 */
[----:B------:R-:W-:Y:S07]  /*26c0*/  LDSM.16.M88.4 R40, [R213+0x9900] ;  /* 0x00990000d528783b */ /* 0x000fee0000000200 */
[C---:B------:R-:W-:Y:S08]  /*26d0*/  HMMA.16816.F32.BF16 R68, R4.reuse, R16, R68 ;  /* 0x000000100444723c */ /* 0x040ff00000041844 */
[C---:B------:R-:W-:Y:S01]  /*26e0*/  HMMA.16816.F32.BF16 R64, R4.reuse, R18, R64 ;  /* 0x000000120440723c */ /* 0x040fe20000041840 */
[----:B------:R-:W-:Y:S07]  /*26f0*/  LDSM.16.M88.4 R16, [R215+0x1800] ;  /* 0x00180000d710783b */ /* 0x000fee0000000200 */
[C---:B------:R-:W-:Y:S08]  /*2700*/  HMMA.16816.F32.BF16 R60, R4.reuse, R8, R60 ;  /* 0x00000008043c723c */ /* 0x040ff0000004183c */
[C---:B------:R-:W-:Y:S01]  /*2710*/  HMMA.16816.F32.BF16 R56, R4.reuse, R10, R56 ;  /* 0x0000000a0438723c */ /* 0x040fe20000041838 */
[----:B------:R-:W2:Y:S07]  /*2720*/  LDSM.16.M88.4 R8, [R215+0x1c00] ;  /* 0x001c0000d708783b */ /* 0x000eae0000000200 */
[C---:B------:R-:W-:Y:S08]  /*2730*/  HMMA.16816.F32.BF16 R52, R4.reuse, R20, R52 ;  /* 0x000000140434723c */ /* 0x040ff00000041834 */
[----:B------:R-:W-:Y:S01]  /*2740*/  HMMA.16816.F32.BF16 R44, R4, R22, R44 ;  /* 0x00000016042c723c */ /* 0x000fe2000004182c */
[----:B------:R-:W4:Y:S04]  /*2750*/  LDSM.16.M88.4 R4, [R215+0x2000] ;  /* 0x00200000d704783b */ /* 0x000f280000000200 */
[----:B------:R-:W5:Y:S01]  /*2760*/  LDSM.16.M88.4 R20, [R213+0x8900] ;  /* 0x00890000d514783b */ /* 0x000f620000000200 */
[----:B------:R-:W-:-:S04]  /*2770*/  DEPBAR.LE SB0, 0x0 ;  /* 0x000080000000791a */ /* 0x000fc80000000000 */
[C---:B-1----:R-:W-:Y:S08]  /*2780*/  HMMA.16816.F32.BF16 R24, R84.reuse, R78, R24 ;  /* 0x0000004e5418723c */ /* 0x042ff00000041818 */
[C---:B---3--:R-:W-:Y:S08]  /*2790*/  HMMA.16816.F32.BF16 R12, R84.reuse, R72, R12 ;  /* 0x00000048540c723c */ /* 0x048ff0000004180c */
        /* <DEDUP_REMOVED lines=8> */
[C---:B------:R-:W-:Y:S08]  /*2820*/  HMMA.16816.F32.BF16 R52, R88.reuse, R72, R52 ;  /* 0x000000485834723c */ /* 0x040ff00000041834 */
[----:B------:R-:W-:Y:S08]  /*2830*/  HMMA.16816.F32.BF16 R44, R88, R74, R44 ;  /* 0x0000004a582c723c */ /* 0x000ff0000004182c */
[C---:B--2---:R-:W-:Y:S08]  /*2840*/  HMMA.16816.F32.BF16 R72, R40.reuse, R10, R24 ;  /* 0x0000000a2848723c */ /* 0x044ff00000041818 */
[C---:B----4-:R-:W-:Y:S08]  /*2850*/  HMMA.16816.F32.BF16 R24, R40.reuse, R4, R12 ;  /* 0x000000042818723c */ /* 0x050ff0000004180c */
[C---:B------:R-:W-:Y:S08]  /*2860*/  HMMA.16816.F32.BF16 R36, R40.reuse, R16, R36 ;  /* 0x000000102824723c */ /* 0x040ff00000041824 */
[C---:B------:R-:W-:Y:S08]  /*2870*/  HMMA.16816.F32.BF16 R32, R40.reuse, R18, R32 ;  /* 0x000000122820723c */ /* 0x040ff00000041820 */
[C---:B------:R-:W-:Y:S08]  /*2880*/  HMMA.16816.F32.BF16 R28, R40.reuse, R8, R28 ;  /* 0x00000008281c723c */ /* 0x040ff0000004181c */
[----:B------:R-:W-:Y:S08]  /*2890*/  HMMA.16816.F32.BF16 R12, R40, R6, R48 ;  /* 0x00000006280c723c */ /* 0x000ff00000041830 */
[C---:B-----5:R-:W-:Y:S08]  /*28a0*/  HMMA.16816.F32.BF16 R68, R20.reuse, R16, R68 ;  /* 0x000000101444723c */ /* 0x060ff00000041844 */
[C---:B------:R-:W-:Y:S08]  /*28b0*/  HMMA.16816.F32.BF16 R64, R20.reuse, R18, R64 ;  /* 0x000000121440723c */ /* 0x040ff00000041840 */
[C---:B------:R-:W-:Y:S08]  /*28c0*/  HMMA.16816.F32.BF16 R60, R20.reuse, R8, R60 ;  /* 0x00000008143c723c */ /* 0x040ff0000004183c */
[C---:B------:R-:W-:Y:S08]  /*28d0*/  HMMA.16816.F32.BF16 R56, R20.reuse, R10, R56 ;  /* 0x0000000a1438723c */ /* 0x040ff00000041838 */
[C---:B------:R-:W-:Y:S08]  /*28e0*/  HMMA.16816.F32.BF16 R52, R20.reuse, R4, R52 ;  /* 0x000000041434723c */ /* 0x040ff00000041834 */
[----:B------:R-:W-:Y:S01]  /*28f0*/  HMMA.16816.F32.BF16 R44, R20, R6, R44 ;  /* 0x00000006142c723c */ /* 0x000fe2000004182c */
[----:B------:R-:W-:Y:S06]  /*2900*/  BAR.SYNC.DEFER_BLOCKING 0x0 ;  /* 0x0000000000007b1d */ /* 0x000fec0000010000 */
[----:B------:R-:W-:Y:S05]  /*2910*/  @!P0 BRA `(.L_x_386) ;  /* 0x000001a000008947 */ /* 0x000fea0003800000 */
[----:B------:R-:W-:Y:S02]  /*2920*/  IADD3 R4, -R232, 0x30, RZ ;  /* 0x00000030e8047810 */ /* 0x000fe40007ffe1ff */
[----:B------:R-:W-:-:S02]  /*2930*/  IADD3 R6, R148, -0x2, RZ ;  /* 0xfffffffe94067810 */ /* 0x000fc40007ffe0ff */
[----:B------:R-:W-:Y:S02]  /*2940*/  ISETP.GE.AND P2, PT, R4, 0x21, PT ;  /* 0x000000210400780c */ /* 0x000fe40003f46270 */
[----:B------:R-:W-:Y:S01]  /*2950*/  SHF.R.S32.HI R5, RZ, 0x1f, R6 ;  /* 0x0000001fff057819 */ /* 0x000fe20000011406 */
[-C--:B------:R-:W-:Y:S02]  /*2960*/  IMAD R3, R3, R6.reuse, RZ ;  /* 0x0000000603037224 */ /* 0x080fe400078e02ff */
[----:B------:R-:W-:-:S04]  /*2970*/  IMAD.WIDE.U32 R8, R98, R6, RZ ;  /* 0x0000000662087225 */ /* 0x000fc800078e00ff */
[----:B------:R-:W-:-:S04]  /*2980*/  IMAD R3, R5, R98, R3 ;  /* 0x0000006205037224 */ /* 0x000fc800078e0203 */
[----:B------:R-:W-:Y:S01]  /*2990*/  IMAD.IADD R3, R9, 0x1, R3 ;  /* 0x0000000109037824 */ /* 0x000fe200078e0203 */
[----:B------:R-:W-:-:S04]  /*29a0*/  @P2 IADD3 R6, P1, P0, R224, UR7, R8 ;  /* 0x00000007e0062c10 */ /* 0x000fc8000f83e008 */
[----:B------:R-:W-:Y:S02]  /*29b0*/  @P2 IADD3.X R5, R229, UR6, R3, P1, P0 ;  /* 0x00000006e5052c10 */ /* 0x000fe40008fe0403 */
[----:B------:R-:W-:-:S13]  /*29c0*/  ISETP.GE.AND P1, PT, R4, 0x1, PT ;  /* 0x000000010400780c */ /* 0x000fda0003f26270 */
[----:B------:R-:W-:-:S05]  /*29d0*/  @P1 IADD3 R8, P0, R224, R8, RZ ;  /* 0x00000008e0081210 */ /* 0x000fca0007f1e0ff */
[----:B------:R-:W-:Y:S01]  /*29e0*/  @P1 IMAD.X R3, R3, 0x1, R229, P0 ;  /* 0x0000000103031824 */ /* 0x000fe200000e06e5 */
[----:B------:R-:W-:-:S04]  /*29f0*/  @P2 LEA R4, P0, R6, c[0x0][0x1c8], 0x1 ;  /* 0x0000720006042a11 */ /* 0x000fc800078008ff */
[----:B------:R-:W-:Y:S02]  /*2a00*/  @P2 LEA.HI.X R5, R6, c[0x0][0x1cc], R5, 0x1, P0 ;  /* 0x0000730006052a11 */ /* 0x000fe400000f0c05 */
[----:B------:R-:W-:-:S04]  /*2a10*/  @P1 LEA R6, P0, R8, c[0x0][0x1c8], 0x1 ;  /* 0x0000720008061a11 */ /* 0x000fc800078008ff */
[----:B------:R-:W-:-:S05]  /*2a20*/  @P1 LEA.HI.X R7, R8, c[0x0][0x1cc], R3, 0x1, P0 ;  /* 0x0000730008071a11 */ /* 0x000fca00000f0c03 */
        /* <DEDUP_REMOVED lines=9> */
.L_x_386:
[----:B------:R-:W-:Y:S01]  /*2ac0*/  LOP3.LUT R96, R96, 0xffffffe0, RZ, 0xc0, !PT ;  /* 0xffffffe060607812 */ /* 0x000fe200078ec0ff */
[----:B------:R-:W-:Y:S01]  /*2ad0*/  ULDC UR8, c[0x0][0x324] ;  /* 0x0000c90000087ab9 */ /* 0x000fe20000000800 */
[----:B------:R-:W-:Y:S01]  /*2ae0*/  SHF.R.S32.HI R8, RZ, 0x1f, R95 ;  /* 0x0000001fff087819 */ /* 0x000fe2000001145f */
[----:B------:R-:W-:Y:S01]  /*2af0*/  ULOP3.LUT UR8, URZ, UR8, URZ, 0x33, !UPT ;  /* 0x000000083f087292 */ /* 0x000fe2000f8e333f */
[----:B------:R-:W-:Y:S01]  /*2b00*/  PLOP3.LUT P1, PT, PT, PT, UP2, 0x80, 0x0 ;  /* 0x000000000000781c */ /* 0x000fe20003f2f028 */
[----:B------:R-:W-:Y:S01]  /*2b10*/  IMAD.IADD R93, R93, 0x1, -R96 ;  /* 0x000000015d5d7824 */ /* 0x000fe200078e0a60 */
[----:B------:R-:W-:Y:S01]  /*2b20*/  LEA.HI R8, R8, R95, RZ, 0x2 ;  /* 0x0000005f08087211 */ /* 0x000fe200078f10ff */
[----:B------:R-:W0:Y:S01]  /*2b30*/  LDGDEPBAR ;  /* 0x00000000000079af */ /* 0x000e220000000000 */
[----:B------:R-:W-:-:S02]  /*2b40*/  PLOP3.LUT P0, PT, PT, PT, UP2, 0x80, 0x0 ;  /* 0x000000000000781c */ /* 0x000fc40003f0f028 */
[----:B-1----:R-:W-:Y:S02]  /*2b50*/  SHF.R.S32.HI R4, RZ, 0x1f, R93 ;  /* 0x0000001fff047819 */ /* 0x002fe4000001145d */
[----:B------:R-:W-:Y:S02]  /*2b60*/  LOP3.LUT R8, R8, 0xffffffc, RZ, 0xc0, !PT ;  /* 0x0ffffffc08087812 */ /* 0x000fe400078ec0ff */
[----:B------:R-:W-:Y:S02]  /*2b70*/  LEA.HI R3, R4, R93, RZ, 0x2 ;  /* 0x0000005d04037211 */ /* 0x000fe400078f10ff */
[----:B------:R-:W-:Y:S01]  /*2b80*/  LEA.HI R4, R97, R97, RZ, 0x1 ;  /* 0x0000006161047211 */ /* 0x000fe200078f08ff */
[----:B------:R-:W-:Y:S01]  /*2b90*/  IMAD.IADD R8, R95, 0x1, -R8 ;  /* 0x000000015f087824 */ /* 0x000fe200078e0a08 */
[----:B------:R-:W-:-:S03]  /*2ba0*/  LEA.HI.SX32 R5, R3, UR13, 0x1e ;  /* 0x0000000d03057c11 */ /* 0x000fc6000f8ff2ff */
[C---:B------:R-:W-:Y:S01]  /*2bb0*/  IMAD.SHL.U32 R6, R4.reuse, 0x20, RZ ;  /* 0x0000002004067824 */ /* 0x040fe200078e00ff */
[----:B------:R-:W-:Y:S01]  /*2bc0*/  LOP3.LUT R4, R4, 0x1ffffffe, RZ, 0xc0, !PT ;  /* 0x1ffffffe04047812 */ /* 0x000fe200078ec0ff */
[----:B------:R-:W-:-:S03]  /*2bd0*/  IMAD R5, R8, 0x10, R5 ;  /* 0x0000001008057824 */ /* 0x000fc600078e0205 */
[----:B------:R-:W-:Y:S01]  /*2be0*/  LOP3.LUT R6, R6, 0xffffffc0, RZ, 0xc0, !PT ;  /* 0xffffffc006067812 */ /* 0x000fe200078ec0ff */
[----:B------:R-:W-:-:S04]  /*2bf0*/  IMAD.IADD R4, R97, 0x1, -R4 ;  /* 0x0000000161047824 */ /* 0x000fc800078e0a04 */
[----:B------:R-:W-:-:S04]  /*2c00*/  IMAD.IADD R5, R6, 0x1, R5 ;  /* 0x0000000106057824 */ /* 0x000fc800078e0205 */
[----:B------:R-:W-:-:S04]  /*2c10*/  IMAD R222, R4, 0x8, R5 ;  /* 0x0000000804de7824 */ /* 0x000fc800078e0205 */
[----:B------:R-:W-:-:S04]  /*2c20*/  @P1 IMAD.HI.U32 R4, R222, c[0x0][0x2c8], RZ ;  /* 0x0000b200de041a27 */ /* 0x000fc800078e00ff */
[----:B------:R-:W-:Y:S01]  /*2c30*/  IMAD.MOV.U32 R49, RZ, RZ, R222 ;  /* 0x000000ffff317224 */ /* 0x000fe200078e00de */
[----:B------:R-:W-:Y:S02]  /*2c40*/  @P0 SHF.R.U32.HI R49, RZ, c[0x0][0x2cc], R4 ;  /* 0x0000b300ff310a19 */ /* 0x000fe40000011604 */
[----:B------:R-:W-:Y:S02]  /*2c50*/  LOP3.LUT R4, R3, 0x7ffffffc, RZ, 0xc0, !PT ;  /* 0x7ffffffc03047812 */ /* 0x000fe400078ec0ff */
[----:B------:R-:W-:Y:S01]  /*2c60*/  PLOP3.LUT P0, PT, PT, PT, UP1, 0x40, 0x0 ;  /* 0x000000000000781c */ /* 0x000fe20003f0e818 */
[----:B------:R-:W1:Y:S02]  /*2c70*/  SHFL.IDX PT, R3, R49, RZ, 0x1c1f ;  /* 0x001c1fff31037589 */ /* 0x000e6400000e0000 */
[----:B------:R-:W-:-:S04]  /*2c80*/  IMAD.IADD R4, R93, 0x1, -R4 ;  /* 0x000000015d047824 */ /* 0x000fc800078e0a04 */
[----:B------:R-:W-:-:S04]  /*2c90*/  IMAD.SHL.U32 R223, R4, 0x2, RZ ;  /* 0x0000000204df7824 */ /* 0x000fc800078e00ff */
[----:B------:R-:W-:Y:S01]  /*2ca0*/  IMAD.IADD R48, R94, 0x1, -R223 ;  /* 0x000000015e307824 */ /* 0x000fe200078e0adf */
[C---:B------:R-:W-:Y:S02]  /*2cb0*/  IADD3 R23, -R223.reuse, 0x1, R92 ;  /* 0x00000001df177810 */ /* 0x040fe40007ffe15c */
[----:B------:R-:W-:Y:S02]  /*2cc0*/  IADD3 R77, -R223, c[0x0][0x1d0], R94 ;  /* 0x00007400df4d7a10 */ /* 0x000fe40007ffe15e */
[----:B------:R-:W-:-:S04]  /*2cd0*/  IADD3 R23, R23, -c[0x0][0x168], RZ ;  /* 0x80005a0017177a10 */ /* 0x000fc80007ffe0ff */
[C---:B------:R-:W-:Y:S02]  /*2ce0*/  IADD3 R78, R23.reuse, c[0x0][0x328], RZ ;  /* 0x0000ca00174e7a10 */ /* 0x040fe40007ffe0ff */
[----:B------:R-:W-:-:S03]  /*2cf0*/  IADD3 R23, R23, UR8, RZ ;  /* 0x0000000817177c10 */ /* 0x000fc6000fffe0ff */
[--C-:B-1----:R-:W-:Y:S02]  /*2d00*/  IMAD.IADD R4, R78, 0x1, R3.reuse ;  /* 0x000000014e047824 */ /* 0x102fe400078e0203 */
[----:B------:R-:W-:-:S03]  /*2d10*/  IMAD.IADD R5, R23, 0x1, R3 ;  /* 0x0000000117057824 */ /* 0x000fc600078e0203 */
[----:B------:R-:W-:Y:S01]  /*2d20*/  IMNMX R9, R4, R77, PT ;  /* 0x0000004d04097217 */ /* 0x000fe20003800200 */
[----:B------:R-:W-:Y:S05]  /*2d30*/  @P0 BRA `(.L_x_387) ;  /* 0x0000015000000947 */ /* 0x000fea0003800000 */
[----:B------:R-:W-:Y:S01]  /*2d40*/  IADD3 R3, R3, c[0x0][0x1d0], RZ ;  /* 0x0000740003037a10 */ /* 0x000fe20007ffe0ff */
[----:B------:R-:W-:Y:S03]  /*2d50*/  BSSY B0, `(.L_x_388) ;  /* 0x000000f000007945 */ /* 0x000fe60003800000 */
[----:B------:R-:W-:-:S04]  /*2d60*/  IADD3 R7, R3, -c[0x0][0x168], RZ ;  /* 0x80005a0003077a10 */ /* 0x000fc80007ffe0ff */
        /* <DEDUP_REMOVED lines=9> */
.L_x_389:
[----:B------:R-:W-:-:S04]  /*2e00*/  MOV R3, c[0x0][0x32c] ;  /* 0x0000cb0000037a02 */ /* 0x000fc80000000f00 */
[----:B------:R-:W-:-:S13]  /*2e10*/  ISETP.NE.AND P0, PT, R3, 0x1, PT ;  /* 0x000000010300780c */ /* 0x000fda0003f05270 */
[----:B------:R-:W-:-:S05]  /*2e20*/  @P0 IMAD.HI.U32 R3, R7, c[0x0][0x330], RZ ;  /* 0x0000cc0007030a27 */ /* 0x000fca00078e00ff */
[----:B------:R-:W-:Y:S02]  /*2e30*/  @P0 SHF.R.U32.HI R7, RZ, c[0x0][0x334], R3 ;  /* 0x0000cd00ff070a19 */ /* 0x000fe40000011603 */
.L_x_390:
[----:B------:R-:W-:Y:S05]  /*2e40*/  BSYNC B0 ;  /* 0x0000000000007941 */ /* 0x000fea0003800000 */
.L_x_388:
[----:B------:R-:W-:-:S05]  /*2e50*/  IMAD R6, R7, c[0x0][0x32c], R48 ;  /* 0x0000cb0007067a24 */ /* 0x000fca00078e0230 */
[----:B------:R-:W-:Y:S02]  /*2e60*/  IADD3 R4, R6, c[0x0][0x32c], RZ ;  /* 0x0000cb0006047a10 */ /* 0x000fe40007ffe0ff */
[----:B------:R-:W-:Y:S02]  /*2e70*/  IMNMX R5, R5, R6, !PT ;  /* 0x0000000605057217 */ /* 0x000fe40007800200 */
[----:B------:R-:W-:Y:S02]  /*2e80*/  IMNMX R9, R9, R4, PT ;  /* 0x0000000409097217 */ /* 0x000fe40003800200 */
.L_x_387:
[----:B------:R-:W1:Y:S01]  /*2e90*/  SHFL.IDX PT, R4, R49, 0x1, 0x1c1f ;  /* 0x003c1f0031047f89 */ /* 0x000e6200000e0000 */
[----:B------:R-:W-:Y:S01]  /*2ea0*/  PLOP3.LUT P0, PT, PT, PT, UP1, 0x40, 0x0 ;  /* 0x000000000000781c */ /* 0x000fe20003f0e818 */
[--C-:B-1----:R-:W-:Y:S02]  /*2eb0*/  IMAD.IADD R6, R78, 0x1, R4.reuse ;  /* 0x000000014e067824 */ /* 0x102fe400078e0204 */
[----:B------:R-:W-:-:S03]  /*2ec0*/  IMAD.IADD R3, R23, 0x1, R4 ;  /* 0x0000000117037824 */ /* 0x000fc600078e0204 */
[----:B------:R-:W-:-:S07]  /*2ed0*/  IMNMX R79, R6, R77, PT ;  /* 0x0000004d064f7217 */ /* 0x000fce0003800200 */
        /* <DEDUP_REMOVED lines=13> */
.L_x_393:
[----:B------:R-:W-:-:S04]  /*2fb0*/  MOV R4, c[0x0][0x32c] ;  /* 0x0000cb0000047a02 */ /* 0x000fc80000000f00 */
[----:B------:R-:W-:-:S13]  /*2fc0*/  ISETP.NE.AND P0, PT, R4, 0x1, PT ;  /* 0x000000010400780c */ /* 0x000fda0003f05270 */
[----:B------:R-:W-:-:S05]  /*2fd0*/  @P0 IMAD.HI.U32 R4, R7, c[0x0][0x330], RZ ;  /* 0x0000cc0007040a27 */ /* 0x000fca00078e00ff */
[----:B------:R-:W-:Y:S02]  /*2fe0*/  @P0 SHF.R.U32.HI R7, RZ, c[0x0][0x334], R4 ;  /* 0x0000cd00ff070a19 */ /* 0x000fe40000011604 */
.L_x_394:
[----:B------:R-:W-:Y:S05]  /*2ff0*/  BSYNC B0 ;  /* 0x0000000000007941 */ /* 0x000fea0003800000 */
.L_x_392:
[----:B------:R-:W-:-:S05]  /*3000*/  IMAD R6, R7, c[0x0][0x32c], R48 ;  /* 0x0000cb0007067a24 */ /* 0x000fca00078e0230 */
[----:B------:R-:W-:Y:S02]  /*3010*/  IADD3 R4, R6, c[0x0][0x32c], RZ ;  /* 0x0000cb0006047a10 */ /* 0x000fe40007ffe0ff */
[----:B------:R-:W-:Y:S02]  /*3020*/  IMNMX R3, R3, R6, !PT ;  /* 0x0000000603037217 */ /* 0x000fe40007800200 */
[----:B------:R-:W-:Y:S02]  /*3030*/  IMNMX R79, R79, R4, PT ;  /* 0x000000044f4f7217 */ /* 0x000fe40003800200 */
.L_x_391:
[C---:B------:R-:W-:Y:S02]  /*3040*/  ISETP.GE.AND P0, PT, R94.reuse, 0x2, PT ;  /* 0x000000025e00780c */ /* 0x040fe40003f06270 */
[----:B------:R-:W-:Y:S02]  /*3050*/  ISETP.GE.AND P1, PT, R94, 0x9, PT ;  /* 0x000000095e00780c */ /* 0x000fe40003f26270 */
[----:B------:R-:W-:Y:S02]  /*3060*/  P2R R7, PR, RZ, 0x1 ;  /* 0x00000001ff077803 */ /* 0x000fe40000000000 */
[----:B------:R-:W-:-:S02]  /*3070*/  ISETP.GT.AND P0, PT, R5, 0x1, !P0 ;  /* 0x000000010500780c */ /* 0x000fc40004704270 */
[----:B------:R-:W-:Y:S02]  /*3080*/  P2R R76, PR, RZ, 0x2 ;  /* 0x00000002ff4c7803 */ /* 0x000fe40000000000 */
[----:B------:R-:W-:Y:S02]  /*3090*/  ISETP.LT.OR P0, PT, R9, 0x2, P0 ;  /* 0x000000020900780c */ /* 0x000fe40000701670 */
[C---:B------:R-:W-:Y:S02]  /*30a0*/  ISETP.GE.AND P2, PT, R94.reuse, 0x29, PT ;  /* 0x000000295e00780c */ /* 0x040fe40003f46270 */
[----:B------:R-:W-:Y:S02]  /*30b0*/  FSEL R6, R69, -INF , !P0 ;  /* 0xff80000045067808 */ /* 0x000fe40004000000 */
[----:B------:R-:W-:Y:S02]  /*30c0*/  ISETP.GT.AND P0, PT, R5, 0x8, !P1 ;  /* 0x000000080500780c */ /* 0x000fe40004f04270 */
[----:B------:R-:W-:-:S02]  /*30d0*/  ISETP.GE.AND P1, PT, R94, 0xa, PT ;  /* 0x0000000a5e00780c */ /* 0x000fc40003f26270 */
[----:B------:R-:W-:Y:S02]  /*30e0*/  ISETP.LT.OR P0, PT, R9, 0x9, P0 ;  /* 0x000000090900780c */ /* 0x000fe40000701670 */
[----:B------:R-:W-:Y:S02]  /*30f0*/  P2R R69, PR, RZ, 0x2 ;  /* 0x00000002ff457803 */ /* 0x000fe40000000000 */
[----:B------:R-:W-:Y:S02]  /*3100*/  FSEL R64, R64, -INF , !P0 ;  /* 0xff80000040407808 */ /* 0x000fe40004000000 */
[----:B------:R-:W-:Y:S02]  /*3110*/  ISETP.GT.AND P0, PT, R5, 0x9, !P1 ;  /* 0x000000090500780c */ /* 0x000fe40004f04270 */
[----:B------:R-:W-:Y:S02]  /*3120*/  ISETP.GE.AND P1, PT, R94, 0x11, PT ;  /* 0x000000115e00780c */ /* 0x000fe40003f26270 */
[----:B------:R-:W-:-:S04]  /*3130*/  ISETP.LT.OR P0, PT, R9, 0xa, P0 ;  /* 0x0000000a0900780c */ /* 0x000fc80000701670 */
[----:B------:R-:W-:Y:S02]  /*3140*/  FSEL R4, R65, -INF , !P0 ;  /* 0xff80000041047808 */ /* 0x000fe40004000000 */
[----:B------:R-:W-:Y:S02]  /*3150*/  ISETP.GT.AND P0, PT, R5, 0x10, !P1 ;  /* 0x000000100500780c */ /* 0x000fe40004f04270 */
[----:B------:R-:W-:Y:S02]  /*3160*/  P2R R65, PR, RZ, 0x2 ;  /* 0x00000002ff417803 */ /* 0x000fe40000000000 */
[----:B------:R-:W-:Y:S02]  /*3170*/  ISETP.LT.OR P0, PT, R9, 0x11, P0 ;  /* 0x000000110900780c */ /* 0x000fe40000701670 */
[----:B------:R-:W-:Y:S02]  /*3180*/  ISETP.GE.AND P1, PT, R94, 0x12, PT ;  /* 0x000000125e00780c */ /* 0x000fe40003f26270 */
[----:B------:R-:W-:-:S02]  /*3190*/  FSEL R40, R60, -INF , !P0 ;  /* 0xff8000003c287808 */ /* 0x000fc40004000000 */
[----:B------:R-:W-:Y:S02]  /*31a0*/  ISETP.GT.AND P0, PT, R5, 0x11, !P1 ;  /* 0x000000110500780c */ /* 0x000fe40004f04270 */
[----:B------:R-:W-:Y:S02]  /*31b0*/  P2R R60, PR, RZ, 0x2 ;  /* 0x00000002ff3c7803 */ /* 0x000fe40000000000 */
[----:B------:R-:W-:Y:S02]  /*31c0*/  ISETP.LT.OR P0, PT, R9, 0x12, P0 ;  /* 0x000000120900780c */ /* 0x000fe40000701670 */
[----:B------:R-:W-:Y:S02]  /*31d0*/  ISETP.GE.AND P1, PT, R94, 0x19, PT ;  /* 0x000000195e00780c */ /* 0x000fe40003f26270 */
[----:B------:R-:W-:Y:S02]  /*31e0*/  FSEL R10, R61, -INF , !P0 ;  /* 0xff8000003d0a7808 */ /* 0x000fe40004000000 */
[----:B------:R-:W-:-:S02]  /*31f0*/  ISETP.GT.AND P0, PT, R5, 0x18, !P1 ;  /* 0x000000180500780c */ /* 0x000fc40004f04270 */
[----:B------:R-:W-:Y:S02]  /*3200*/  P2R R51, PR, RZ, 0x2 ;  /* 0x00000002ff337803 */ /* 0x000fe40000000000 */
[----:B------:R-:W-:Y:S02]  /*3210*/  ISETP.LT.OR P0, PT, R9, 0x19, P0 ;  /* 0x000000190900780c */ /* 0x000fe40000701670 */
[----:B------:R-:W-:Y:S02]  /*3220*/  ISETP.GE.AND P1, PT, R94, 0x1a, PT ;  /* 0x0000001a5e00780c */ /* 0x000fe40003f26270 */
[----:B------:R-:W-:Y:S02]  /*3230*/  FSEL R56, R56, -INF , !P0 ;  /* 0xff80000038387808 */ /* 0x000fe40004000000 */
[----:B------:R-:W-:Y:S02]  /*3240*/  ISETP.GT.AND P0, PT, R5, 0x19, !P1 ;  /* 0x000000190500780c */ /* 0x000fe40004f04270 */
[----:B------:R-:W-:-:S02]  /*3250*/  P2R R50, PR, RZ, 0x2 ;  /* 0x00000002ff327803 */ /* 0x000fc40000000000 */
[----:B------:R-:W-:Y:S02]  /*3260*/  ISETP.LT.OR P0, PT, R9, 0x1a, P0 ;  /* 0x0000001a0900780c */ /* 0x000fe40000701670 */
[----:B------:R-:W-:Y:S02]  /*3270*/  ISETP.GE.AND P1, PT, R94, 0x21, PT ;  /* 0x000000215e00780c */ /* 0x000fe40003f26270 */
[----:B------:R-:W-:Y:S02]  /*3280*/  FSEL R8, R57, -INF , !P0 ;  /* 0xff80000039087808 */ /* 0x000fe40004000000 */
[----:B------:R-:W-:Y:S02]  /*3290*/  ISETP.GT.AND P0, PT, R5, 0x20, !P1 ;  /* 0x000000200500780c */ /* 0x000fe40004f04270 */
[----:B------:R-:W-:Y:S02]  /*32a0*/  P2R R43, PR, RZ, 0x2 ;  /* 0x00000002ff2b7803 */ /* 0x000fe40000000000 */
[----:B------:R-:W-:-:S02]  /*32b0*/  ISETP.LT.OR P0, PT, R9, 0x21, P0 ;  /* 0x000000210900780c */ /* 0x000fc40000701670 */
[----:B------:R-:W-:Y:S02]  /*32c0*/  ISETP.GE.AND P1, PT, R94, 0x22, PT ;  /* 0x000000225e00780c */ /* 0x000fe40003f26270 */
[----:B------:R-:W-:Y:S02]  /*32d0*/  FSEL R22, R52, -INF , !P0 ;  /* 0xff80000034167808 */ /* 0x000fe40004000000 */
[----:B------:R-:W-:Y:S02]  /*32e0*/  ISETP.GT.AND P0, PT, R5, 0x21, !P1 ;  /* 0x000000210500780c */ /* 0x000fe40004f04270 */
[----:B------:R-:W-:Y:S02]  /*32f0*/  P2R R42, PR, RZ, 0x2 ;  /* 0x00000002ff2a7803 */ /* 0x000fe40000000000 */
[----:B------:R-:W-:Y:S02]  /*3300*/  ISETP.LT.OR P0, PT, R9, 0x22, P0 ;  /* 0x000000220900780c */ /* 0x000fe40000701670 */
[----:B------:R-:W-:-:S02]  /*3310*/  ISETP.GE.AND P1, PT, R94, 0x1, PT ;  /* 0x000000015e00780c */ /* 0x000fc40003f26270 */
[----:B------:R-:W-:Y:S02]  /*3320*/  FSEL R21, R53, -INF , !P0 ;  /* 0xff80000035157808 */ /* 0x000fe40004000000 */
[----:B------:R-:W-:-:S04]  /*3330*/  ISETP.GT.AND P0, PT, R5, 0x28, !P2 ;  /* 0x000000280500780c */ /* 0x000fc80005704270 */
[----:B------:R-:W-:-:S04]  /*3340*/  ISETP.LT.OR P0, PT, R9, 0x29, P0 ;  /* 0x000000290900780c */ /* 0x000fc80000701670 */
[----:B------:R-:W-:Y:S02]  /*3350*/  FSEL R20, R44, -INF , !P0 ;  /* 0xff8000002c147808 */ /* 0x000fe40004000000 */
[----:B------:R-:W-:Y:S02]  /*3360*/  ISETP.GT.AND P0, PT, R5, RZ, !P1 ;  /* 0x000000ff0500720c */ /* 0x000fe40004f04270 */
[----:B------:R-:W-:Y:S02]  /*3370*/  P2R R44, PR, RZ, 0x2 ;  /* 0x00000002ff2c7803 */ /* 0x000fe40000000000 */
[----:B------:R-:W-:Y:S02]  /*3380*/  ISETP.LT.OR P0, PT, R9, 0x1, P0 ;  /* 0x000000010900780c */ /* 0x000fe40000701670 */
[----:B------:R-:W-:Y:S02]  /*3390*/  ISETP.GE.AND P1, PT, R94, 0x2a, PT ;  /* 0x0000002a5e00780c */ /* 0x000fe40003f26270 */
[----:B------:R-:W-:-:S02]  /*33a0*/  FSEL R68, R68, -INF , !P0 ;  /* 0xff80000044447808 */ /* 0x000fc40004000000 */
[----:B------:R-:W-:Y:S02]  /*33b0*/  ISETP.GT.AND P0, PT, R5, 0x29, !P1 ;  /* 0x000000290500780c */ /* 0x000fe40004f04270 */
[----:B------:R-:W1:Y:S02]  /*33c0*/  SHFL.IDX PT, R5, R49, 0x2, 0x1c1f ;  /* 0x005c1f0031057f89 */ /* 0x000e6400000e0000 */
[----:B------:R-:W-:-:S04]  /*33d0*/  ISETP.LT.OR P0, PT, R9, 0x2a, P0 ;  /* 0x0000002a0900780c */ /* 0x000fc80000701670 */
[----:B------:R-:W-:Y:S02]  /*33e0*/  FSEL R18, R45, -INF , !P0 ;  /* 0xff8000002d127808 */ /* 0x000fe40004000000 */
        /* <DEDUP_REMOVED lines=17> */
.L_x_397:
[----:B------:R-:W-:-:S04]  /*3500*/  MOV R5, c[0x0][0x32c] ;  /* 0x0000cb0000057a02 */ /* 0x000fc80000000f00 */
[----:B------:R-:W-:-:S13]  /*3510*/  ISETP.NE.AND P0, PT, R5, 0x1, PT ;  /* 0x000000010500780c */ /* 0x000fda0003f05270 */
[----:B------:R-:W-:-:S05]  /*3520*/  @P0 IMAD.HI.U32 R5, R9, c[0x0][0x330], RZ ;  /* 0x0000cc0009050a27 */ /* 0x000fca00078e00ff */
[----:B------:R-:W-:Y:S02]  /*3530*/  @P0 SHF.R.U32.HI R9, RZ, c[0x0][0x334], R5 ;  /* 0x0000cd00ff090a19 */ /* 0x000fe40000011605 */
.L_x_398:
[----:B------:R-:W-:Y:S05]  /*3540*/  BSYNC B0 ;  /* 0x0000000000007941 */ /* 0x000fea0003800000 */
.L_x_396:
[----:B------:R-:W-:-:S05]  /*3550*/  IMAD R16, R9, c[0x0][0x32c], R48 ;  /* 0x0000cb0009107a24 */ /* 0x000fca00078e0230 */
[----:B------:R-:W-:Y:S02]  /*3560*/  IADD3 R5, R16, c[0x0][0x32c], RZ ;  /* 0x0000cb0010057a10 */ /* 0x000fe40007ffe0ff */
[----:B------:R-:W-:Y:S02]  /*3570*/  IMNMX R45, R45, R16, !PT ;  /* 0x000000102d2d7217 */ /* 0x000fe40007800200 */
[----:B------:R-:W-:Y:S02]  /*3580*/  IMNMX R52, R52, R5, PT ;  /* 0x0000000534347217 */ /* 0x000fe40003800200 */
.L_x_395:
[----:B------:R-:W-:Y:S02]  /*3590*/  ISETP.NE.AND P0, PT, R76, RZ, PT ;  /* 0x000000ff4c00720c */ /* 0x000fe40003f05270 */
[----:B------:R-:W-:Y:S02]  /*35a0*/  P2R R80, PR, RZ, 0x40 ;  /* 0x00000040ff507803 */ /* 0x000fe40000000000 */
[----:B------:R-:W-:Y:S02]  /*35b0*/  ISETP.GT.AND P0, PT, R3, 0x8, !P0 ;  /* 0x000000080300780c */ /* 0x000fe40004704270 */
[----:B------:R-:W-:-:S02]  /*35c0*/  ISETP.NE.AND P6, PT, R51, RZ, PT ;  /* 0x000000ff3300720c */ /* 0x000fc40003fc5270 */
[----:B------:R-:W-:Y:S02]  /*35d0*/  ISETP.LT.OR P0, PT, R79, 0x9, P0 ;  /* 0x000000094f00780c */ /* 0x000fe40000701670 */
[----:B------:R-:W-:Y:S02]  /*35e0*/  P2R R61, PR, RZ, 0x20 ;  /* 0x00000020ff3d7803 */ /* 0x000fe40000000000 */
[----:B------:R-:W-:Y:S02]  /*35f0*/  FSEL R5, R66, -INF , !P0 ;  /* 0xff80000042057808 */ /* 0x000fe40004000000 */
[----:B------:R-:W-:Y:S02]  /*3600*/  ISETP.NE.AND P0, PT, R69, RZ, PT ;  /* 0x000000ff4500720c */ /* 0x000fe40003f05270 */
[----:B------:R-:W-:Y:S02]  /*3610*/  ISETP.NE.AND P5, PT, R50, RZ, PT ;  /* 0x000000ff3200720c */ /* 0x000fe40003fa5270 */
[----:B------:R-:W-:-:S02]  /*3620*/  ISETP.GT.AND P0, PT, R3, 0x9, !P0 ;  /* 0x000000090300780c */ /* 0x000fc40004704270 */
[----:B------:R-:W-:Y:S02]  /*3630*/  P2R R57, PR, RZ, 0x10 ;  /* 0x00000010ff397803 */ /* 0x000fe40000000000 */
[----:B------:R-:W-:Y:S02]  /*3640*/  ISETP.LT.OR P0, PT, R79, 0xa, P0 ;  /* 0x0000000a4f00780c */ /* 0x000fe40000701670 */
[----:B------:R-:W-:Y:S02]  /*3650*/  ISETP.NE.AND P4, PT, R43, RZ, PT ;  /* 0x000000ff2b00720c */ /* 0x000fe40003f85270 */
[----:B------:R-:W-:Y:S02]  /*3660*/  FSEL R67, R67, -INF , !P0 ;  /* 0xff80000043437808 */ /* 0x000fe40004000000 */
[----:B------:R-:W-:Y:S02]  /*3670*/  ISETP.NE.AND P0, PT, R65, RZ, PT ;  /* 0x000000ff4100720c */ /* 0x000fe40003f05270 */
[----:B------:R-:W-:-:S02]  /*3680*/  P2R R53, PR, RZ, 0x8 ;  /* 0x00000008ff357803 */ /* 0x000fc40000000000 */
[----:B------:R-:W-:Y:S02]  /*3690*/  ISETP.GT.AND P0, PT, R3, 0x10, !P0 ;  /* 0x000000100300780c */ /* 0x000fe40004704270 */
[----:B------:R-:W-:Y:S02]  /*36a0*/  ISETP.NE.AND P3, PT, R42, RZ, PT ;  /* 0x000000ff2a00720c */ /* 0x000fe40003f65270 */
[----:B------:R-:W-:-:S04]  /*36b0*/  ISETP.LT.OR P0, PT, R79, 0x11, P0 ;  /* 0x000000114f00780c */ /* 0x000fc80000701670 */
[----:B------:R-:W-:Y:S02]  /*36c0*/  FSEL R41, R62, -INF , !P0 ;  /* 0xff8000003e297808 */ /* 0x000fe40004000000 */
[----:B------:R-:W-:Y:S02]  /*36d0*/  ISETP.NE.AND P0, PT, R60, RZ, PT ;  /* 0x000000ff3c00720c */ /* 0x000fe40003f05270 */
[----:B------:R-:W-:Y:S02]  /*36e0*/  P2R R62, PR, RZ, 0x40 ;  /* 0x00000040ff3e7803 */ /* 0x000fe40000000000 */
[----:B------:R-:W-:-:S04]  /*36f0*/  ISETP.GT.AND P0, PT, R3, 0x11, !P0 ;  /* 0x000000110300780c */ /* 0x000fc80004704270 */
[----:B------:R-:W-:-:S04]  /*3700*/  ISETP.LT.OR P0, PT, R79, 0x12, P0 ;  /* 0x000000124f00780c */ /* 0x000fc80000701670 */
[----:B------:R-:W-:Y:S02]  /*3710*/  FSEL R11, R63, -INF , !P0 ;  /* 0xff8000003f0b7808 */ /* 0x000fe40004000000 */
[----:B------:R-:W-:Y:S02]  /*3720*/  ISETP.GT.AND P0, PT, R3, 0x18, !P6 ;  /* 0x000000180300780c */ /* 0x000fe40007704270 */
[----:B------:R-:W-:Y:S02]  /*3730*/  ISETP.NE.AND P6, PT, R44, RZ, PT ;  /* 0x000000ff2c00720c */ /* 0x000fe40003fc5270 */
[----:B------:R-:W-:-:S04]  /*3740*/  ISETP.LT.OR P0, PT, R79, 0x19, P0 ;  /* 0x000000194f00780c */ /* 0x000fc80000701670 */
[----:B------:R-:W-:Y:S02]  /*3750*/  FSEL R9, R58, -INF , !P0 ;  /* 0xff8000003a097808 */ /* 0x000fe40004000000 */
[----:B------:R-:W-:-:S04]  /*3760*/  ISETP.GT.AND P0, PT, R3, 0x19, !P5 ;  /* 0x000000190300780c */ /* 0x000fc80006f04270 */
        /* <DEDUP_REMOVED lines=8> */
[----:B------:R-:W-:-:S04]  /*37f0*/  ISETP.NE.AND P0, PT, R7, RZ, PT ;  /* 0x000000ff0700720c */ /* 0x000fc80003f05270 */
[----:B------:R-:W-:-:S04]  /*3800*/  ISETP.GT.AND P0, PT, R3, 0x1, !P0 ;  /* 0x000000010300780c */ /* 0x000fc80004704270 */
[----:B------:R-:W-:-:S04]  /*3810*/  ISETP.LT.OR P0, PT, R79, 0x2, P0 ;  /* 0x000000024f00780c */ /* 0x000fc80000701670 */
[----:B------:R-:W-:Y:S02]  /*3820*/  FSEL R71, R71, -INF , !P0 ;  /* 0xff80000047477808 */ /* 0x000fe40004000000 */
[----:B------:R-:W-:-:S04]  /*3830*/  ISETP.GT.AND P0, PT, R3, RZ, !P6 ;  /* 0x000000ff0300720c */ /* 0x000fc80007704270 */
        /* <DEDUP_REMOVED lines=8> */
[----:B------:R-:W-:Y:S02]  /*38c0*/  ISETP.GT.AND P0, PT, R45, RZ, !P6 ;  /* 0x000000ff2d00720c */ /* 0x000fe40007704270 */
[----:B------:R-:W-:Y:S02]  /*38d0*/  ISETP.NE.AND P6, PT, R62, RZ, PT ;  /* 0x000000ff3e00720c */ /* 0x000fe40003fc5270 */
[----:B------:R-:W-:-:S04]  /*38e0*/  ISETP.LT.OR P0, PT, R52, 0x1, P0 ;  /* 0x000000013400780c */ /* 0x000fc80000701670 */
[----:B------:R-:W-:Y:S02]  /*38f0*/  FSEL R110, R36, -INF , !P0 ;  /* 0xff800000246e7808 */ /* 0x000fe40004000000 */
[----:B------:R-:W-:-:S04]  /*3900*/  ISETP.NE.AND P0, PT, R7, RZ, PT ;  /* 0x000000ff0700720c */ /* 0x000fc80003f05270 */
[----:B------:R-:W-:-:S04]  /*3910*/  ISETP.GT.AND P0, PT, R45, 0x1, !P0 ;  /* 0x000000012d00780c */ /* 0x000fc80004704270 */
        /* <DEDUP_REMOVED lines=18> */
[----:B------:R-:W-:Y:S02]  /*3a40*/  ISETP.GT.AND P0, PT, R45, 0x18, !P6 ;  /* 0x000000182d00780c */ /* 0x000fe40007704270 */
[----:B------:R-:W-:Y:S02]  /*3a50*/  ISETP.NE.AND P6, PT, R80, RZ, PT ;  /* 0x000000ff5000720c */ /* 0x000fe40003fc5270 */
        /* <DEDUP_REMOVED lines=17> */
[----:B------:R-:W1:Y:S01]  /*3b70*/  SHFL.IDX PT, R12, R49, 0x3, 0x1c1f ;  /* 0x007c1f00310c7f89 */ /* 0x000e6200000e0000 */
[----:B------:R-:W-:-:S04]  /*3b80*/  ISETP.GT.AND P0, PT, R45, 0x29, !P1 ;  /* 0x000000292d00780c */ /* 0x000fc80004f04270 */
        /* <DEDUP_REMOVED lines=19> */
.L_x_401:
[----:B------:R-:W-:-:S04]  /*3cc0*/  MOV R12, c[0x0][0x32c] ;  /* 0x0000cb00000c7a02 */ /* 0x000fc80000000f00 */
[----:B------:R-:W-:-:S13]  /*3cd0*/  ISETP.NE.AND P0, PT, R12, 0x1, PT ;  /* 0x000000010c00780c */ /* 0x000fda0003f05270 */
[----:B------:R-:W-:-:S05]  /*3ce0*/  @P0 IMAD.HI.U32 R12, R25, c[0x0][0x330], RZ ;  /* 0x0000cc00190c0a27 */ /* 0x000fca00078e00ff */
[----:B------:R-:W-:Y:S02]  /*3cf0*/  @P0 SHF.R.U32.HI R25, RZ, c[0x0][0x334], R12 ;  /* 0x0000cd00ff190a19 */ /* 0x000fe4000001160c */
.L_x_402:
[----:B------:R-:W-:Y:S05]  /*3d00*/  BSYNC B0 ;  /* 0x0000000000007941 */ /* 0x000fea0003800000 */
.L_x_400:
[----:B------:R-:W-:-:S05]  /*3d10*/  IMAD R48, R25, c[0x0][0x32c], R48 ;  /* 0x0000cb0019307a24 */ /* 0x000fca00078e0230 */
[----:B------:R-:W-:Y:S02]  /*3d20*/  IADD3 R12, R48, c[0x0][0x32c], RZ ;  /* 0x0000cb00300c7a10 */ /* 0x000fe40007ffe0ff */
[----:B------:R-:W-:Y:S02]  /*3d30*/  IMNMX R23, R23, R48, !PT ;  /* 0x0000003017177217 */ /* 0x000fe40007800200 */
[----:B------:R-:W-:Y:S02]  /*3d40*/  IMNMX R13, R13, R12, PT ;  /* 0x0000000c0d0d7217 */ /* 0x000fe40003800200 */
.L_x_399:
[----:B------:R-:W-:Y:S01]  /*3d50*/  ISETP.NE.AND P0, PT, R76, RZ, PT ;  /* 0x000000ff4c00720c */ /* 0x000fe20003f05270 */
[----:B------:R-:W-:Y:S01]  /*3d60*/  IMAD.SHL.U32 R214, R2, 0x2, RZ ;  /* 0x0000000202d67824 */ /* 0x000fe200078e00ff */
[C---:B------:R-:W-:Y:S01]  /*3d70*/  ISETP.GT.AND P2, PT, R23.reuse, 0x28, !P2 ;  /* 0x000000281700780c */ /* 0x040fe20005744270 */
[----:B------:R-:W-:Y:S01]  /*3d80*/  ULDC.64 UR4, c[0x0][0x2c8] ;  /* 0x0000b20000047ab9 */ /* 0x000fe20000000a00 */
[C---:B------:R-:W-:Y:S01]  /*3d90*/  ISETP.GT.AND P0, PT, R23.reuse, 0x8, !P0 ;  /* 0x000000081700780c */ /* 0x040fe20004704270 */
[----:B------:R-:W-:Y:S01]  /*3da0*/  IMAD R212, R0, 0x2, R214 ;  /* 0x0000000200d47824 */ /* 0x000fe200078e02d6 */
[----:B------:R-:W-:Y:S01]  /*3db0*/  ISETP.GT.AND P1, PT, R23, 0x29, !P1 ;  /* 0x000000291700780c */ /* 0x000fe20004f24270 */
[----:B------:R-:W-:Y:S01]  /*3dc0*/  LDSM.16.MT88.4 R136, [R214+0x100] ;  /* 0x00010000d688783b */ /* 0x000fe20000004200 */
[C---:B------:R-:W-:Y:S01]  /*3dd0*/  ISETP.LT.OR P0, PT, R13.reuse, 0x9, P0 ;  /* 0x000000090d00780c */ /* 0x040fe20000701670 */
[----:B------:R-:W-:Y:S01]  /*3de0*/  UIMAD.WIDE.U32 UR14, UR13, UR4, URZ ;  /* 0x000000040d0e72a5 */ /* 0x000fe2000f8e003f */
[----:B------:R-:W-:Y:S01]  /*3df0*/  ISETP.LT.OR P2, PT, R13, 0x29, P2 ;  /* 0x000000290d00780c */ /* 0x000fe20001741670 */
[----:B------:R-:W-:Y:S01]  /*3e00*/  LDSM.16.MT88.4 R112, [R212+0x100] ;  /* 0x00010000d470783b */ /* 0x000fe20000004200 */
[----:B------:R-:W-:Y:S01]  /*3e10*/  FSEL R92, R34, -INF , !P0 ;  /* 0xff800000225c7808 */ /* 0x000fe20004000000 */
[----:B------:R-:W-:Y:S01]  /*3e20*/  @UP2 USHF.R.U32.HI UR13, URZ, UR5, UR15 ;  /* 0x000000053f0d2299 */ /* 0x000fe2000801160f */
[----:B------:R-:W-:Y:S01]  /*3e30*/  ISETP.NE.AND P0, PT, R69, RZ, PT ;  /* 0x000000ff4500720c */ /* 0x000fe20003f05270 */
[----:B------:R-:W-:Y:S01]  /*3e40*/  LDSM.16.MT88.4 R132, [R214+0xd00] ;  /* 0x000d0000d684783b */ /* 0x000fe20000004200 */
[----:B------:R-:W-:Y:S01]  /*3e50*/  ISETP.LT.OR P1, PT, R13, 0x2a, P1 ;  /* 0x0000002a0d00780c */ /* 0x000fe20000f21670 */
[----:B------:R-:W-:Y:S01]  /*3e60*/  UIADD3 UR4, UR12, UR13, URZ ;  /* 0x0000000d0c047290 */ /* 0x000fe2000fffe03f */
[----:B------:R-:W-:Y:S01]  /*3e70*/  ISETP.GT.AND P0, PT, R23, 0x9, !P0 ;  /* 0x000000091700780c */ /* 0x000fe20004704270 */
[----:B------:R-:W-:Y:S01]  /*3e80*/  LDSM.16.MT88.4 R76, [R214+0x1900] ;  /* 0x00190000d64c783b */ /* 0x000fe20000004200 */
[----:B------:R-:W-:Y:S01]  /*3e90*/  FSEL R187, R14, -INF , !P2 ;  /* 0xff8000000ebb7808 */ /* 0x000fe20005000000 */
[----:B------:R-:W-:Y:S01]  /*3ea0*/  ULDC UR13, c[0x0][0x328] ;  /* 0x0000ca00000d7ab9 */ /* 0x000fe20000000800 */
[----:B------:R-:W-:Y:S01]  /*3eb0*/  ISETP.LT.OR P0, PT, R13, 0xa, P0 ;  /* 0x0000000a0d00780c */ /* 0x000fe20000701670 */
[----:B------:R-:W-:Y:S01]  /*3ec0*/  LDSM.16.MT88.4 R156, [R214+0x500] ;  /* 0x00050000d69c783b */ /* 0x000fe20000004200 */
[----:B------:R-:W-:Y:S01]  /*3ed0*/  FSEL R189, R15, -INF , !P1 ;  /* 0xff8000000fbd7808 */ /* 0x000fe20004800000 */
[----:B------:R-:W-:Y:S01]  /*3ee0*/  UIADD3 UR13, UR4, UR13, URZ ;  /* 0x0000000d040d7290 */ /* 0x000fe2000fffe03f */
[----:B------:R-:W-:-:S02]  /*3ef0*/  FSEL R90, R35, -INF , !P0 ;  /* 0xff800000235a7808 */ /* 0x000fc40004000000 */
[----:B------:R-:W-:Y:S01]  /*3f00*/  ISETP.NE.AND P0, PT, R65, RZ, PT ;  /* 0x000000ff4100720c */ /* 0x000fe20003f05270 */
[----:B------:R-:W-:Y:S01]  /*3f10*/  LDSM.16.MT88.4 R32, [R212+0x1d00] ;  /* 0x001d0000d420783b */ /* 0x000fe20000004200 */
[----:B------:R-:W-:Y:S02]  /*3f20*/  IADD3 R230, R148, -0x2, RZ ;  /* 0xfffffffe94e67810 */ /* 0x000fe40007ffe0ff */
[----:B------:R-:W-:-:S04]  /*3f30*/  ISETP.GT.AND P0, PT, R23, 0x10, !P0 ;  /* 0x000000101700780c */ /* 0x000fc80004704270 */
[----:B------:R-:W-:-:S04]  /*3f40*/  ISETP.LT.OR P0, PT, R13, 0x11, P0 ;  /* 0x000000110d00780c */ /* 0x000fc80000701670 */
[----:B------:R-:W-:Y:S02]  /*3f50*/  FSEL R88, R30, -INF , !P0 ;  /* 0xff8000001e587808 */ /* 0x000fe40004000000 */
[----:B------:R-:W-:Y:S02]  /*3f60*/  ISETP.NE.AND P0, PT, R60, RZ, PT ;  /* 0x000000ff3c00720c */ /* 0x000fe40003f05270 */
[----:B------:R-:W-:Y:S02]  /*3f70*/  LDSM.16.MT88.4 R60, [R212+0xd00] ;  /* 0x000d0000d43c783b */ /* 0x000fe40000004200 */
[----:B------:R-:W-:-:S04]  /*3f80*/  ISETP.GT.AND P0, PT, R23, 0x11, !P0 ;  /* 0x000000111700780c */ /* 0x000fc80004704270 */
[----:B------:R-:W-:-:S04]  /*3f90*/  ISETP.LT.OR P0, PT, R13, 0x12, P0 ;  /* 0x000000120d00780c */ /* 0x000fc80000701670 */
[----:B------:R-:W-:Y:S02]  /*3fa0*/  FSEL R72, R31, -INF , !P0 ;  /* 0xff8000001f487808 */ /* 0x000fe40004000000 */
[----:B------:R-:W-:-:S04]  /*3fb0*/  ISETP.NE.AND P0, PT, R51, RZ, PT ;  /* 0x000000ff3300720c */ /* 0x000fc80003f05270 */
        /* <DEDUP_REMOVED lines=8> */
[----:B------:R-:W-:Y:S02]  /*4040*/  ISETP.NE.AND P0, PT, R7, RZ, PT ;  /* 0x000000ff0700720c */ /* 0x000fe40003f05270 */
[----:B------:R-:W-:Y:S02]  /*4050*/  FMNMX.FTZ R7, R68, R6, !PT ;  /* 0x0000000644077209 */ /* 0x000fe40007810000 */
[----:B------:R-:W-:Y:S02]  /*4060*/  ISETP.GT.AND P0, PT, R23, 0x1, !P0 ;  /* 0x000000011700780c */ /* 0x000fe40004704270 */
[----:B------:R-:W-:Y:S02]  /*4070*/  FMNMX.FTZ R7, R64, R7, !PT ;  /* 0x0000000740077209 */ /* 0x000fe40007810000 */
[----:B------:R-:W-:-:S02]  /*4080*/  ISETP.LT.OR P0, PT, R13, 0x2, P0 ;  /* 0x000000020d00780c */ /* 0x000fc40000701670 */
[----:B------:R-:W-:Y:S02]  /*4090*/  FMNMX.FTZ R7, R4, R7, !PT ;  /* 0x0000000704077209 */ /* 0x000fe40007810000 */
[----:B------:R-:W-:Y:S02]  /*40a0*/  FSEL R94, R39, -INF , !P0 ;  /* 0xff800000275e7808 */ /* 0x000fe40004000000 */
[----:B------:R-:W-:Y:S02]  /*40b0*/  FMNMX.FTZ R7, R40, R7, !PT ;  /* 0x0000000728077209 */ /* 0x000fe40007810000 */
[----:B------:R-:W-:Y:S02]  /*40c0*/  ISETP.NE.AND P0, PT, R44, RZ, PT ;  /* 0x000000ff2c00720c */ /* 0x000fe40003f05270 */
[----:B------:R-:W-:Y:S01]  /*40d0*/  FMNMX.FTZ R7, R10, R7, !PT ;  /* 0x000000070a077209 */ /* 0x000fe20007810000 */
[----:B------:R-:W-:Y:S01]  /*40e0*/  LDSM.16.MT88.4 R44, [R214+0x1100] ;  /* 0x00110000d62c783b */ /* 0x000fe20000004200 */
[----:B------:R-:W-:-:S02]  /*40f0*/  ISETP.GT.AND P0, PT, R23, RZ, !P0 ;  /* 0x000000ff1700720c */ /* 0x000fc40004704270 */
[----:B------:R-:W-:Y:S02]  /*4100*/  FMNMX.FTZ R7, R56, R7, !PT ;  /* 0x0000000738077209 */ /* 0x000fe40007810000 */
[----:B------:R-:W-:Y:S02]  /*4110*/  ISETP.LT.OR P0, PT, R13, 0x1, P0 ;  /* 0x000000010d00780c */ /* 0x000fe40000701670 */
[----:B------:R-:W-:Y:S02]  /*4120*/  FMNMX.FTZ R7, R8, R7, !PT ;  /* 0x0000000708077209 */ /* 0x000fe40007810000 */
[----:B------:R-:W-:Y:S02]  /*4130*/  FSEL R108, R38, -INF , !P0 ;  /* 0xff800000266c7808 */ /* 0x000fe40004000000 */
[----:B------:R-:W-:Y:S01]  /*4140*/  FMNMX.FTZ R12, R22, R7, !PT ;  /* 0x00000007160c7209 */ /* 0x000fe20007810000 */
[----:B------:R-:W-:Y:S01]  /*4150*/  LDSM.16.MT88.4 R36, [R214+0x1d00] ;  /* 0x001d0000d624783b */ /* 0x000fe20000004200 */
[----:B------:R-:W-:-:S02]  /*4160*/  ISETP.NE.AND P0, PT, R43, RZ, PT ;  /* 0x000000ff2b00720c */ /* 0x000fc40003f05270 */
[----:B------:R-:W-:Y:S02]  /*4170*/  FMNMX.FTZ R7, R21, R12, !PT ;  /* 0x0000000c15077209 */ /* 0x000fe40007810000 */
[----:B------:R-:W-:Y:S02]  /*4180*/  FMNMX.FTZ R12, R70, R71, !PT ;  /* 0x00000047460c7209 */ /* 0x000fe40007810000 */
[----:B------:R-:W-:Y:S02]  /*4190*/  FMNMX.FTZ R7, R20, R7, !PT ;  /* 0x0000000714077209 */ /* 0x000fe40007810000 */
[----:B------:R-:W-:Y:S02]  /*41a0*/  FMNMX.FTZ R12, R5, R12, !PT ;  /* 0x0000000c050c7209 */ /* 0x000fe40007810000 */
[----:B------:R-:W-:Y:S02]  /*41b0*/  FMNMX.FTZ R7, R18, R7, !PT ;  /* 0x0000000712077209 */ /* 0x000fe40007810000 */
[----:B------:R-:W-:-:S02]  /*41c0*/  FMNMX.FTZ R12, R67, R12, !PT ;  /* 0x0000000c430c7209 */ /* 0x000fc40007810000 */
[----:B------:R-:W-:Y:S01]  /*41d0*/  ISETP.GT.AND P0, PT, R23, 0x20, !P0 ;  /* 0x000000201700780c */ /* 0x000fe20004704270 */
[----:B------:R-:W1:Y:S01]  /*41e0*/  SHFL.BFLY PT, R24, R7, 0x2, 0x1f ;  /* 0x0c401f0007187f89 */ /* 0x000e6200000e0000 */
[----:B------:R-:W-:Y:S02]  /*41f0*/  FMNMX.FTZ R12, R41, R12, !PT ;  /* 0x0000000c290c7209 */ /* 0x000fe40007810000 */
[----:B------:R-:W-:Y:S02]  /*4200*/  ISETP.LT.OR P0, PT, R13, 0x21, P0 ;  /* 0x000000210d00780c */ /* 0x000fe40000701670 */
[----:B------:R-:W-:Y:S02]  /*4210*/  FMNMX.FTZ R12, R11, R12, !PT ;  /* 0x0000000c0b0c7209 */ /* 0x000fe40007810000 */
[----:B------:R-:W-:Y:S02]  /*4220*/  FSEL R178, R26, -INF , !P0 ;  /* 0xff8000001ab27808 */ /* 0x000fe40004000000 */
[----:B------:R-:W-:-:S02]  /*4230*/  FMNMX.FTZ R12, R9, R12, !PT ;  /* 0x0000000c090c7209 */ /* 0x000fc40007810000 */
[----:B------:R-:W-:Y:S02]  /*4240*/  FMNMX.FTZ R31, R108, R94, !PT ;  /* 0x0000005e6c1f7209 */ /* 0x000fe40007810000 */
[----:B------:R-:W-:Y:S02]  /*4250*/  FMNMX.FTZ R12, R59, R12, !PT ;  /* 0x0000000c3b0c7209 */ /* 0x000fe40007810000 */
[----:B------:R-:W-:Y:S02]  /*4260*/  FMNMX.FTZ R31, R92, R31, !PT ;  /* 0x0000001f5c1f7209 */ /* 0x000fe40007810000 */
[----:B------:R-:W-:Y:S02]  /*4270*/  FMNMX.FTZ R12, R19, R12, !PT ;  /* 0x0000000c130c7209 */ /* 0x000fe40007810000 */
[----:B------:R-:W-:Y:S02]  /*4280*/  FMNMX.FTZ R31, R90, R31, !PT ;  /* 0x0000001f5a1f7209 */ /* 0x000fe40007810000 */
[----:B-1----:R-:W-:-:S02]  /*4290*/  FMNMX.FTZ R24, R7, R24, !PT ;  /* 0x0000001807187209 */ /* 0x002fc40007810000 */
[----:B------:R-:W-:-:S03]  /*42a0*/  FMNMX.FTZ R7, R17, R12, !PT ;  /* 0x0000000c11077209 */ /* 0x000fc60007810000 */
[----:B------:R-:W1:Y:S01]  /*42b0*/  SHFL.BFLY PT, R151, R24, 0x1, 0x1f ;  /* 0x0c201f0018977f89 */ /* 0x000e6200000e0000 */
[----:B------:R-:W-:-:S04]  /*42c0*/  FMNMX.FTZ R12, R16, R7, !PT ;  /* 0x00000007100c7209 */ /* 0x000fc80007810000 */
[----:B------:R-:W-:Y:S02]  /*42d0*/  FMNMX.FTZ R7, R3, R12, !PT ;  /* 0x0000000c03077209 */ /* 0x000fe40007810000 */
[----:B-1----:R-:W-:-:S03]  /*42e0*/  FMNMX.FTZ R151, R24, R151, !PT ;  /* 0x0000009718977209 */ /* 0x002fc60007810000 */
[----:B------:R-:W1:Y:S01]  /*42f0*/  SHFL.BFLY PT, R24, R7, 0x2, 0x1f ;  /* 0x0c401f0007187f89 */ /* 0x000e6200000e0000 */
[C---:B------:R-:W-:Y:S01]  /*4300*/  FSETP.NEU.FTZ.AND P0, PT, R151.reuse, -INF , PT ;  /* 0xff8000009700780b */ /* 0x040fe20003f1d000 */
[----:B------:R-:W-:-:S05]  /*4310*/  FMUL.FTZ R25, R151, c[0x0][0x2d0] ;  /* 0x0000b40097197a20 */ /* 0x000fca0000410000 */
[----:B------:R-:W-:-:S05]  /*4320*/  FSEL R25, R25, RZ, P0 ;  /* 0x000000ff19197208 */ /* 0x000fca0000000000 */
[--C-:B------:R-:W-:Y:S02]  /*4330*/  FFMA.FTZ R155, R56, c[0x0][0x2d0], -R25.reuse ;  /* 0x0000b400389b7a23 */ /* 0x100fe40000010819 */
[--C-:B------:R-:W-:Y:S02]  /*4340*/  FFMA.FTZ R170, R20, c[0x0][0x2d0], -R25.reuse ;  /* 0x0000b40014aa7a23 */ /* 0x100fe40000010819 */
[--C-:B------:R-:W-:Y:S02]  /*4350*/  FFMA.FTZ R164, R6, c[0x0][0x2d0], -R25.reuse ;  /* 0x0000b40006a47a23 */ /* 0x100fe40000010819 */
[--C-:B------:R-:W-:Y:S01]  /*4360*/  FFMA.FTZ R160, R4, c[0x0][0x2d0], -R25.reuse ;  /* 0x0000b40004a07a23 */ /* 0x100fe20000010819 */
[----:B------:R-:W-:Y:S01]  /*4370*/  MUFU.EX2 R155, R155 ;  /* 0x0000009b009b7308 */ /* 0x000fe20000000800 */
[--C-:B------:R-:W-:Y:S02]  /*4380*/  FFMA.FTZ R173, R21, c[0x0][0x2d0], -R25.reuse ;  /* 0x0000b40015ad7a23 */ /* 0x100fe40000010819 */
[--C-:B------:R-:W-:Y:S01]  /*4390*/  FFMA.FTZ R169, R68, c[0x0][0x2d0], -R25.reuse ;  /* 0x0000b40044a97a23 */ /* 0x100fe20000010819 */
[----:B-1----:R-:W-:Y:S01]  /*43a0*/  FMNMX.FTZ R24, R7, R24, !PT ;  /* 0x0000001807187209 */ /* 0x002fe20007810000 */
[----:B------:R-:W-:-:S02]  /*43b0*/  FFMA.FTZ R165, R64, c[0x0][0x2d0], -R25 ;  /* 0x0000b40040a57a23 */ /* 0x000fc40000010819 */
[--C-:B------:R-:W-:Y:S01]  /*43c0*/  FFMA.FTZ R163, R40, c[0x0][0x2d0], -R25.reuse ;  /* 0x0000b40028a37a23 */ /* 0x100fe20000010819 */
[----:B------:R-:W-:Y:S01]  /*43d0*/  MUFU.EX2 R164, R164 ;  /* 0x000000a400a47308 */ /* 0x000fe20000000800 */
[----:B------:R-:W1:Y:S01]  /*43e0*/  SHFL.BFLY PT, R149, R24, 0x1, 0x1f ;  /* 0x0c201f0018957f89 */ /* 0x000e6200000e0000 */
[--C-:B------:R-:W-:Y:S02]  /*43f0*/  FFMA.FTZ R154, R10, c[0x0][0x2d0], -R25.reuse ;  /* 0x0000b4000a9a7a23 */ /* 0x100fe40000010819 */
[--C-:B------:R-:W-:Y:S02]  /*4400*/  FFMA.FTZ R2, R8, c[0x0][0x2d0], -R25.reuse ;  /* 0x0000b40008027a23 */ /* 0x100fe40000010819 */
[--C-:B------:R-:W-:Y:S02]  /*4410*/  FFMA.FTZ R168, R22, c[0x0][0x2d0], -R25.reuse ;  /* 0x0000b40016a87a23 */ /* 0x100fe40000010819 */
[----:B------:R-:W2:Y:S01]  /*4420*/  MUFU.EX2 R169, R169 ;  /* 0x000000a900a97308 */ /* 0x000ea20000000800 */
[----:B------:R-:W-:-:S07]  /*4430*/  FFMA.FTZ R237, R18, c[0x0][0x2d0], -R25 ;  /* 0x0000b40012ed7a23 */ /* 0x000fce0000010819 */
[----:B------:R-:W-:Y:S08]  /*4440*/  MUFU.EX2 R165, R165 ;  /* 0x000000a500a57308 */ /* 0x000ff00000000800 */
[----:B------:R-:W3:Y:S01]  /*4450*/  MUFU.EX2 R160, R160 ;  /* 0x000000a000a07308 */ /* 0x000ee20000000800 */
[----:B-1----:R-:W-:Y:S02]  /*4460*/  FMNMX.FTZ R149, R24, R149, !PT ;  /* 0x0000009518957209 */ /* 0x002fe40007810000 */
[----:B------:R-:W-:-:S02]  /*4470*/  FMNMX.FTZ R24, R110, R111, !PT ;  /* 0x0000006f6e187209 */ /* 0x000fc40007810000 */
[C---:B------:R-:W-:Y:S01]  /*4480*/  FSETP.NEU.FTZ.AND P0, PT, R149.reuse, -INF , PT ;  /* 0xff8000009500780b */ /* 0x040fe20003f1d000 */
[----:B------:R-:W-:Y:S01]  /*4490*/  FMUL.FTZ R12, R149, c[0x0][0x2d0] ;  /* 0x0000b400950c7a20 */ /* 0x000fe20000410000 */
[----:B------:R-:W-:Y:S01]  /*44a0*/  FMNMX.FTZ R24, R109, R24, !PT ;  /* 0x000000186d187209 */ /* 0x000fe20007810000 */
[----:B------:R-:W-:Y:S01]  /*44b0*/  MUFU.EX2 R163, R163 ;  /* 0x000000a300a37308 */ /* 0x000fe20000000800 */
[----:B--2---:R-:W-:Y:S01]  /*44c0*/  F2FP.BF16.PACK_AB R96, R164, R169 ;  /* 0x000000a9a460723e */ /* 0x004fe200000010ff */
[----:B------:R-:W-:Y:S01]  /*44d0*/  FADD.FTZ R164, R169, R164 ;  /* 0x000000a4a9a47221 */ /* 0x000fe20000010000 */
[----:B------:R-:W-:Y:S02]  /*44e0*/  FMNMX.FTZ R24, R95, R24, !PT ;  /* 0x000000185f187209 */ /* 0x000fe40007810000 */
[----:B------:R-:W-:Y:S02]  /*44f0*/  FSEL R12, R12, RZ, P0 ;  /* 0x000000ff0c0c7208 */ /* 0x000fe40000000000 */
[----:B------:R-:W-:Y:S01]  /*4500*/  FMNMX.FTZ R24, R93, R24, !PT ;  /* 0x000000185d187209 */ /* 0x000fe20007810000 */
[----:B------:R-:W1:Y:S01]  /*4510*/  MUFU.EX2 R154, R154 ;  /* 0x0000009a009a7308 */ /* 0x000e620000000800 */
[----:B------:R-:W-:Y:S01]  /*4520*/  ISETP.NE.AND P0, PT, R42, RZ, PT ;  /* 0x000000ff2a00720c */ /* 0x000fe20003f05270 */
[--C-:B------:R-:W-:Y:S01]  /*4530*/  FFMA.FTZ R167, R5, c[0x0][0x2d0], -R12.reuse ;  /* 0x0000b40005a77a23 */ /* 0x100fe2000001080c */
[----:B------:R-:W-:Y:S01]  /*4540*/  FMNMX.FTZ R24, R91, R24, !PT ;  /* 0x000000185b187209 */ /* 0x000fe20007810000 */
[----:B------:R-:W-:Y:S01]  /*4550*/  LDSM.16.MT88.4 R4, [R212+0x1900] ;  /* 0x00190000d404783b */ /* 0x000fe20000004200 */
[----:B------:R-:W-:Y:S01]  /*4560*/  ISETP.GT.AND P0, PT, R23, 0x21, !P0 ;  /* 0x000000211700780c */ /* 0x000fe20004704270 */
[--C-:B------:R-:W-:Y:S01]  /*4570*/  FFMA.FTZ R0, R59, c[0x0][0x2d0], -R12.reuse ;  /* 0x0000b4003b007a23 */ /* 0x100fe2000001080c */
[----:B------:R-:W-:Y:S01]  /*4580*/  FMNMX.FTZ R24, R89, R24, !PT ;  /* 0x0000001859187209 */ /* 0x000fe20007810000 */
[--C-:B------:R-:W-:Y:S01]  /*4590*/  FFMA.FTZ R171, R70, c[0x0][0x2d0], -R12.reuse ;  /* 0x0000b40046ab7a23 */ /* 0x100fe2000001080c */
[----:B------:R-:W-:Y:S01]  /*45a0*/  ISETP.LT.OR P0, PT, R13, 0x22, P0 ;  /* 0x000000220d00780c */ /* 0x000fe20000701670 */
[--C-:B------:R-:W-:Y:S01]  /*45b0*/  FFMA.FTZ R166, R71, c[0x0][0x2d0], -R12.reuse ;  /* 0x0000b40047a67a23 */ /* 0x100fe2000001080c */
[----:B------:R-:W-:Y:S01]  /*45c0*/  FMNMX.FTZ R29, R73, R24, !PT ;  /* 0x00000018491d7209 */ /* 0x000fe20007810000 */
[--C-:B------:R-:W-:Y:S01]  /*45d0*/  FFMA.FTZ R162, R67, c[0x0][0x2d0], -R12.reuse ;  /* 0x0000b40043a27a23 */ /* 0x100fe2000001080c */
[----:B------:R-:W-:Y:S01]  /*45e0*/  FSEL R186, R27, -INF , !P0 ;  /* 0xff8000001bba7808 */ /* 0x000fe20004000000 */
[----:B------:R-:W-:Y:S01]  /*45f0*/  MUFU.EX2 R171, R171 ;  /* 0x000000ab00ab7308 */ /* 0x000fe20000000800 */
[----:B------:R-:W-:Y:S01]  /*4600*/  FMNMX.FTZ R24, R180, R29, !PT ;  /* 0x0000001db4187209 */ /* 0x000fe20007810000 */
[--C-:B------:R-:W-:Y:S01]  /*4610*/  FFMA.FTZ R161, R41, c[0x0][0x2d0], -R12.reuse ;  /* 0x0000b40029a17a23 */ /* 0x100fe2000001080c */
[----:B---3--:R-:W-:Y:S01]  /*4620*/  F2FP.BF16.PACK_AB R98, R160, R165 ;  /* 0x000000a5a062723e */ /* 0x008fe200000010ff */
[----:B------:R-:W-:Y:S01]  /*4630*/  LDSM.16.MT88.4 R40, [R212+0x1100] ;  /* 0x00110000d428783b */ /* 0x000fe20000004200 */
[----:B------:R-:W-:Y:S01]  /*4640*/  FMNMX.FTZ R24, R179, R24, !PT ;  /* 0x00000018b3187209 */ /* 0x000fe20007810000 */
[--C-:B------:R-:W-:Y:S01]  /*4650*/  FFMA.FTZ R150, R11, c[0x0][0x2d0], -R12.reuse ;  /* 0x0000b4000b967a23 */ /* 0x100fe2000001080c */
[----:B-1----:R-:W-:Y:S01]  /*4660*/  F2FP.BF16.PACK_AB R8, R154, R163 ;  /* 0x000000a39a08723e */ /* 0x002fe200000010ff */
[----:B------:R-:W1:Y:S01]  /*4670*/  MUFU.EX2 R166, R166 ;  /* 0x000000a600a67308 */ /* 0x000e620000000800 */
[----:B------:R-:W-:Y:S01]  /*4680*/  FMNMX.FTZ R29, R177, R24, !PT ;  /* 0x00000018b11d7209 */ /* 0x000fe20007810000 */
[--C-:B------:R-:W-:Y:S01]  /*4690*/  FFMA.FTZ R153, R9, c[0x0][0x2d0], -R12.reuse ;  /* 0x0000b40009997a23 */ /* 0x100fe2000001080c */
[----:B------:R-:W-:Y:S01]  /*46a0*/  LDSM.16.MT88.4 R24, [R212+0x900] ;  /* 0x00090000d418783b */ /* 0x000fe20000004200 */
[--C-:B------:R-:W-:Y:S01]  /*46b0*/  FFMA.FTZ R235, R3, c[0x0][0x2d0], -R12.reuse ;  /* 0x0000b40003eb7a23 */ /* 0x100fe2000001080c */
[----:B------:R-:W-:Y:S01]  /*46c0*/  FMNMX.FTZ R56, R176, R29, !PT ;  /* 0x0000001db0387209 */ /* 0x000fe20007810000 */
[--C-:B------:R-:W-:Y:S01]  /*46d0*/  FFMA.FTZ R172, R19, c[0x0][0x2d0], -R12.reuse ;  /* 0x0000b40013ac7a23 */ /* 0x100fe2000001080c */
[----:B------:R-:W-:Y:S01]  /*46e0*/  FMNMX.FTZ R29, R88, R31, !PT ;  /* 0x0000001f581d7209 */ /* 0x000fe20007810000 */
[----:B------:R-:W-:Y:S01]  /*46f0*/  MUFU.EX2 R167, R167 ;  /* 0x000000a700a77308 */ /* 0x000fe20000000800 */
[--C-:B------:R-:W-:Y:S01]  /*4700*/  FFMA.FTZ R175, R17, c[0x0][0x2d0], -R12.reuse ;  /* 0x0000b40011af7a23 */ /* 0x100fe2000001080c */
[----:B------:R-:W2:Y:S01]  /*4710*/  SHFL.BFLY PT, R21, R56, 0x2, 0x1f ;  /* 0x0c401f0038157f89 */ /* 0x000ea200000e0000 */
[----:B------:R-:W-:Y:S01]  /*4720*/  FMNMX.FTZ R29, R72, R29, !PT ;  /* 0x0000001d481d7209 */ /* 0x000fe20007810000 */
[----:B------:R-:W-:-:S02]  /*4730*/  FFMA.FTZ R174, R16, c[0x0][0x2d0], -R12 ;  /* 0x0000b40010ae7a23 */ /* 0x000fc4000001080c */
[----:B------:R-:W-:Y:S01]  /*4740*/  LDSM.16.MT88.4 R16, [R212+0x1500] ;  /* 0x00150000d410783b */ /* 0x000fe20000004200 */
[----:B------:R-:W-:Y:S01]  /*4750*/  FMNMX.FTZ R20, R74, R29, !PT ;  /* 0x0000001d4a147209 */ /* 0x000fe20007810000 */
[----:B------:R-:W3:Y:S01]  /*4760*/  MUFU.EX2 R162, R162 ;  /* 0x000000a200a27308 */ /* 0x000ee20000000800 */
[----:B-1----:R-:W-:Y:S01]  /*4770*/  F2FP.BF16.PACK_AB R97, R166, R171 ;  /* 0x000000aba661723e */ /* 0x002fe200000010ff */
[----:B------:R-:W-:Y:S01]  /*4780*/  LDSM.16.MT88.4 R28, [R214+0x900] ;  /* 0x00090000d61c783b */ /* 0x000fe20000004200 */
[----:B------:R-:W-:Y:S01]  /*4790*/  FMNMX.FTZ R23, R75, R20, !PT ;  /* 0x000000144b177209 */ /* 0x000fe20007810000 */
[----:B------:R-:W-:Y:S02]  /*47a0*/  FADD.FTZ R166, R171, R166 ;  /* 0x000000a6aba67221 */ /* 0x000fe40000010000 */
[----:B------:R-:W-:Y:S01]  /*47b0*/  FADD.FTZ R165, R165, R164 ;  /* 0x000000a4a5a57221 */ /* 0x000fe20000010000 */
[----:B------:R-:W-:Y:S01]  /*47c0*/  FMNMX.FTZ R13, R178, R23, !PT ;  /* 0x00000017b20d7209 */ /* 0x000fe20007810000 */
[----:B------:R-:W1:Y:S02]  /*47d0*/  MUFU.EX2 R2, R2 ;  /* 0x0000000200027308 */ /* 0x000e640000000800 */
[----:B------:R-:W-:Y:S01]  /*47e0*/  FADD.FTZ R160, R160, R165 ;  /* 0x000000a5a0a07221 */ /* 0x000fe20000010000 */
[----:B------:R-:W-:-:S02]  /*47f0*/  FMNMX.FTZ R152, R186, R13, !PT ;  /* 0x0000000dba987209 */ /* 0x000fc40007810000 */
[----:B------:R-:W-:Y:S01]  /*4800*/  LDSM.16.MT88.4 R12, [R214+0x2100] ;  /* 0x00210000d60c783b */ /* 0x000fe20000004200 */
[----:B------:R-:W-:Y:S01]  /*4810*/  FADD.FTZ R163, R163, R160 ;  /* 0x000000a0a3a37221 */ /* 0x000fe20000010000 */
[----:B------:R-:W-:Y:S01]  /*4820*/  FMNMX.FTZ R152, R187, R152, !PT ;  /* 0x00000098bb987209 */ /* 0x000fe20007810000 */
[----:B------:R-:W-:Y:S01]  /*4830*/  MUFU.EX2 R161, R161 ;  /* 0x000000a100a17308 */ /* 0x000fe20000000800 */
[----:B---3--:R-:W-:Y:S01]  /*4840*/  F2FP.BF16.PACK_AB R99, R162, R167 ;  /* 0x000000a7a263723e */ /* 0x008fe200000010ff */
[----:B------:R-:W-:Y:S01]  /*4850*/  FADD.FTZ R167, R167, R166 ;  /* 0x000000a6a7a77221 */ /* 0x000fe20000010000 */
[----:B------:R-:W-:Y:S01]  /*4860*/  FMNMX.FTZ R152, R189, R152, !PT ;  /* 0x00000098bd987209 */ /* 0x000fe20007810000 */
[----:B------:R-:W-:Y:S01]  /*4870*/  FADD.FTZ R154, R154, R163 ;  /* 0x000000a39a9a7221 */ /* 0x000fe20000010000 */
[----:B--2---:R-:W-:Y:S01]  /*4880*/  FMNMX.FTZ R56, R56, R21, !PT ;  /* 0x0000001538387209 */ /* 0x004fe20007810000 */
[----:B------:R-:W-:Y:S01]  /*4890*/  FADD.FTZ R162, R162, R167 ;  /* 0x000000a7a2a27221 */ /* 0x000fe20000010000 */
[----:B------:R-:W-:Y:S01]  /*48a0*/  LDSM.16.MT88.4 R20, [R214+0x1500] ;  /* 0x00150000d614783b */ /* 0x000fe20000004200 */
[----:B------:R-:W-:Y:S01]  /*48b0*/  HMMA.16816.F32.BF16 R144, R96, R136, RZ ;  /* 0x000000886090723c */ /* 0x000fe200000418ff */
[----:B------:R-:W2:Y:S01]  /*48c0*/  MUFU.EX2 R150, R150 ;  /* 0x0000009600967308 */ /* 0x000ea20000000800 */
[----:B-1----:R-:W-:Y:S01]  /*48d0*/  F2FP.BF16.PACK_AB R10, R2, R155 ;  /* 0x0000009b020a723e */ /* 0x002fe200000010ff */
[----:B------:R-:W1:Y:S01]  /*48e0*/  SHFL.BFLY PT, R59, R152, 0x2, 0x1f ;  /* 0x0c401f00983b7f89 */ /* 0x000e6200000e0000 */
[----:B------:R-:W-:-:S03]  /*48f0*/  FADD.FTZ R155, R155, R154 ;  /* 0x0000009a9b9b7221 */ /* 0x000fc60000010000 */
[----:B------:R-:W3:Y:S01]  /*4900*/  SHFL.BFLY PT, R57, R56, 0x1, 0x1f ;  /* 0x0c201f0038397f89 */ /* 0x000ee200000e0000 */
[----:B------:R-:W-:Y:S01]  /*4910*/  HMMA.16816.F32.BF16 R104, R96, R112, RZ ;  /* 0x000000706068723c */ /* 0x000fe200000418ff */
[----:B------:R-:W-:Y:S01]  /*4920*/  MUFU.EX2 R153, R153 ;  /* 0x0000009900997308 */ /* 0x000fe20000000800 */
[----:B------:R-:W-:-:S06]  /*4930*/  FADD.FTZ R155, R2, R155 ;  /* 0x0000009b029b7221 */ /* 0x000fcc0000010000 */
[----:B------:R-:W-:Y:S01]  /*4940*/  HMMA.16816.F32.BF16 R120, R96, R132, RZ ;  /* 0x000000846078723c */ /* 0x000fe200000418ff */
[----:B------:R-:W4:Y:S01]  /*4950*/  MUFU.EX2 R0, R0 ;  /* 0x0000000000007308 */ /* 0x000f220000000800 */
[----:B--2---:R-:W-:Y:S01]  /*4960*/  F2FP.BF16.PACK_AB R9, R150, R161 ;  /* 0x000000a19609723e */ /* 0x004fe200000010ff */
[----:B------:R-:W-:-:S04]  /*4970*/  FADD.FTZ R161, R161, R162 ;  /* 0x000000a2a1a17221 */ /* 0x000fc80000010000 */
[----:B------:R-:W-:Y:S01]  /*4980*/  FADD.FTZ R150, R150, R161 ;  /* 0x000000a196967221 */ /* 0x000fe20000010000 */
[----:B------:R-:W-:Y:S01]  /*4990*/  HMMA.16816.F32.BF16 R52, R96, R60, RZ ;  /* 0x0000003c6034723c */ /* 0x000fe200000418ff */
[----:B------:R-:W-:Y:S01]  /*49a0*/  MUFU.EX2 R168, R168 ;  /* 0x000000a800a87308 */ /* 0x000fe20000000800 */
[----:B-1----:R-:W-:Y:S02]  /*49b0*/  FMNMX.FTZ R152, R152, R59, !PT ;  /* 0x0000003b98987209 */ /* 0x002fe40007810000 */
[----:B---3--:R-:W-:-:S03]  /*49c0*/  FMNMX.FTZ R3, R56, R57, !PT ;  /* 0x0000003938037209 */ /* 0x008fc60007810000 */
[----:B------:R-:W1:Y:S01]  /*49d0*/  SHFL.BFLY PT, R125, R152, 0x1, 0x1f ;  /* 0x0c201f00987d7f89 */ /* 0x000e6200000e0000 */
[----:B------:R-:W-:Y:S01]  /*49e0*/  HMMA.16816.F32.BF16 R68, R96, R76, RZ ;  /* 0x0000004c6044723c */ /* 0x000fe200000418ff */
[----:B----4-:R-:W-:Y:S01]  /*49f0*/  F2FP.BF16.PACK_AB R11, R0, R153 ;  /* 0x00000099000b723e */ /* 0x010fe200000010ff */
[----:B------:R-:W2:Y:S01]  /*4a00*/  MUFU.EX2 R173, R173 ;  /* 0x000000ad00ad7308 */ /* 0x000ea20000000800 */
[C---:B------:R-:W-:Y:S01]  /*4a10*/  FMUL.FTZ R200, R3.reuse, c[0x0][0x2d0] ;  /* 0x0000b40003c87a20 */ /* 0x040fe20000410000 */
[----:B------:R-:W-:Y:S01]  /*4a20*/  FSETP.NEU.FTZ.AND P0, PT, R3, -INF , PT ;  /* 0xff8000000300780b */ /* 0x000fe20003f1d000 */
[----:B------:R-:W-:-:S03]  /*4a30*/  FADD.FTZ R153, R153, R150 ;  /* 0x0000009699997221 */ /* 0x000fc60000010000 */
[----:B------:R-:W-:Y:S01]  /*4a40*/  HMMA.16816.F32.BF16 R84, R96, R4, RZ ;  /* 0x000000046054723c */ /* 0x000fe200000418ff */
[----:B------:R-:W-:Y:S01]  /*4a50*/  FSEL R200, R200, RZ, P0 ;  /* 0x000000ffc8c87208 */ /* 0x000fe20000000000 */
[----:B------:R-:W-:Y:S01]  /*4a60*/  MUFU.EX2 R170, R170 ;  /* 0x000000aa00aa7308 */ /* 0x000fe20000000800 */
[----:B------:R-:W-:-:S03]  /*4a70*/  FADD.FTZ R153, R0, R153 ;  /* 0x0000009900997221 */ /* 0x000fc60000010000 */
[--C-:B------:R-:W-:Y:S02]  /*4a80*/  FFMA.FTZ R181, R110, c[0x0][0x2d0], -R200.reuse ;  /* 0x0000b4006eb57a23 */ /* 0x100fe400000108c8 */
[C---:B------:R-:W-:Y:S01]  /*4a90*/  HMMA.16816.F32.BF16 R100, R96.reuse, R138, RZ ;  /* 0x0000008a6064723c */ /* 0x040fe200000418ff */
[--C-:B------:R-:W-:Y:S01]  /*4aa0*/  FFMA.FTZ R182, R111, c[0x0][0x2d0], -R200.reuse ;  /* 0x0000b4006fb67a23 */ /* 0x100fe200000108c8 */
[----:B------:R-:W3:Y:S01]  /*4ab0*/  MUFU.EX2 R237, R237 ;  /* 0x000000ed00ed7308 */ /* 0x000ee20000000800 */
[--C-:B------:R-:W-:Y:S01]  /*4ac0*/  FFMA.FTZ R183, R109, c[0x0][0x2d0], -R200.reuse ;  /* 0x0000b4006db77a23 */ /* 0x100fe200000108c8 */
[----:B--2---:R-:W-:Y:S01]  /*4ad0*/  F2FP.BF16.PACK_AB R56, R173, R168 ;  /* 0x000000a8ad38723e */ /* 0x004fe200000010ff */
[--C-:B------:R-:W-:Y:S01]  /*4ae0*/  FFMA.FTZ R184, R95, c[0x0][0x2d0], -R200.reuse ;  /* 0x0000b4005fb87a23 */ /* 0x100fe200000108c8 */
[----:B-1----:R-:W-:Y:S02]  /*4af0*/  FMNMX.FTZ R152, R152, R125, !PT ;  /* 0x0000007d98987209 */ /* 0x002fe40007810000 */
[----:B------:R-:W-:Y:S01]  /*4b00*/  HMMA.16816.F32.BF16 R116, R96, R114, RZ ;  /* 0x000000726074723c */ /* 0x000fe200000418ff */
[----:B------:R-:W-:Y:S01]  /*4b10*/  FFMA.FTZ R192, R93, c[0x0][0x2d0], -R200 ;  /* 0x0000b4005dc07a23 */ /* 0x000fe200000108c8 */
[----:B------:R-:W-:Y:S01]  /*4b20*/  MUFU.EX2 R181, R181 ;  /* 0x000000b500b57308 */ /* 0x000fe20000000800 */
[C---:B------:R-:W-:Y:S01]  /*4b30*/  FSETP.NEU.FTZ.AND P0, PT, R152.reuse, -INF , PT ;  /* 0xff8000009800780b */ /* 0x040fe20003f1d000 */
[----:B------:R-:W-:-:S02]  /*4b40*/  FMUL.FTZ R201, R152, c[0x0][0x2d0] ;  /* 0x0000b40098c97a20 */ /* 0x000fc40000410000 */
[--C-:B------:R-:W-:Y:S02]  /*4b50*/  FFMA.FTZ R195, R91, c[0x0][0x2d0], -R200.reuse ;  /* 0x0000b4005bc37a23 */ /* 0x100fe400000108c8 */
[C---:B------:R-:W-:Y:S01]  /*4b60*/  HMMA.16816.F32.BF16 R128, R96.reuse, R134, RZ ;  /* 0x000000866080723c */ /* 0x040fe200000418ff */
[----:B------:R-:W-:Y:S01]  /*4b70*/  FSEL R201, R201, RZ, P0 ;  /* 0x000000ffc9c97208 */ /* 0x000fe20000000000 */
[----:B------:R-:W1:Y:S01]  /*4b80*/  MUFU.EX2 R182, R182 ;  /* 0x000000b600b67308 */ /* 0x000e620000000800 */
[----:B---3--:R-:W-:Y:S01]  /*4b90*/  F2FP.BF16.PACK_AB R58, R237, R170 ;  /* 0x000000aaed3a723e */ /* 0x008fe200000010ff */
[----:B------:R-:W-:Y:S01]  /*4ba0*/  FFMA.FTZ R194, R89, c[0x0][0x2d0], -R200 ;  /* 0x0000b40059c27a23 */ /* 0x000fe200000108c8 */
[----:B------:R-:W-:Y:S01]  /*4bb0*/  PLOP3.LUT P0, PT, PT, PT, UP1, 0x40, 0x0 ;  /* 0x000000000000781c */ /* 0x000fe20003f0e818 */
[--C-:B------:R-:W-:Y:S02]  /*4bc0*/  FFMA.FTZ R185, R108, c[0x0][0x2d0], -R201.reuse ;  /* 0x0000b4006cb97a23 */ /* 0x100fe400000108c9 */
[----:B------:R-:W-:Y:S01]  /*4bd0*/  HMMA.16816.F32.BF16 R64, R96, R62, RZ ;  /* 0x0000003e6040723c */ /* 0x000fe200000418ff */
[--C-:B------:R-:W-:Y:S01]  /*4be0*/  FFMA.FTZ R188, R94, c[0x0][0x2d0], -R201.reuse ;  /* 0x0000b4005ebc7a23 */ /* 0x100fe200000108c9 */
[----:B------:R-:W-:Y:S01]  /*4bf0*/  MUFU.EX2 R183, R183 ;  /* 0x000000b700b77308 */ /* 0x000fe20000000800 */
[----:B------:R-:W-:-:S02]  /*4c00*/  FFMA.FTZ R191, R92, c[0x0][0x2d0], -R201 ;  /* 0x0000b4005cbf7a23 */ /* 0x000fc400000108c9 */
[--C-:B------:R-:W-:Y:S02]  /*4c10*/  FFMA.FTZ R190, R90, c[0x0][0x2d0], -R201.reuse ;  /* 0x0000b4005abe7a23 */ /* 0x100fe400000108c9 */
[----:B------:R-:W-:Y:S01]  /*4c20*/  FFMA.FTZ R193, R73, c[0x0][0x2d0], -R200 ;  /* 0x0000b40049c17a23 */ /* 0x000fe200000108c8 */
[C---:B------:R-:W-:Y:S01]  /*4c30*/  HMMA.16816.F32.BF16 R80, R96.reuse, R78, RZ ;  /* 0x0000004e6050723c */ /* 0x040fe200000418ff */
[--C-:B------:R-:W-:Y:S01]  /*4c40*/  FFMA.FTZ R199, R88, c[0x0][0x2d0], -R201.reuse ;  /* 0x0000b40058c77a23 */ /* 0x100fe200000108c9 */
[----:B------:R-:W2:Y:S01]  /*4c50*/  MUFU.EX2 R184, R184 ;  /* 0x000000b800b87308 */ /* 0x000ea20000000800 */
[----:B-1----:R-:W-:Y:S01]  /*4c60*/  F2FP.BF16.PACK_AB R92, R182, R181 ;  /* 0x000000b5b65c723e */ /* 0x002fe200000010ff */
[--C-:B------:R-:W-:Y:S02]  /*4c70*/  FFMA.FTZ R196, R72, c[0x0][0x2d0], -R201.reuse ;  /* 0x0000b40048c47a23 */ /* 0x100fe400000108c9 */
[--C-:B------:R-:W-:Y:S02]  /*4c80*/  FFMA.FTZ R197, R74, c[0x0][0x2d0], -R201.reuse ;  /* 0x0000b4004ac57a23 */ /* 0x100fe400000108c9 */
[----:B------:R-:W-:Y:S01]  /*4c90*/  HMMA.16816.F32.BF16 R96, R96, R6, RZ ;  /* 0x000000066060723c */ /* 0x000fe200000418ff */
[----:B------:R-:W-:Y:S01]  /*4ca0*/  FFMA.FTZ R198, R75, c[0x0][0x2d0], -R201 ;  /* 0x0000b4004bc67a23 */ /* 0x000fe200000108c9 */
[----:B------:R-:W-:Y:S01]  /*4cb0*/  MUFU.EX2 R185, R185 ;  /* 0x000000b900b97308 */ /* 0x000fe20000000800 */
[----:B------:R-:W-:-:S02]  /*4cc0*/  FADD.FTZ R182, R181, R182 ;  /* 0x000000b6b5b67221 */ /* 0x000fc40000010000 */
[----:B------:R-:W-:Y:S02]  /*4cd0*/  FFMA.FTZ R233, R176, c[0x0][0x2d0], -R200 ;  /* 0x0000b400b0e97a23 */ /* 0x000fe400000108c8 */
[----:B------:R-:W-:Y:S01]  /*4ce0*/  FFMA.FTZ R231, R189, c[0x0][0x2d0], -R201 ;  /* 0x0000b400bde77a23 */ /* 0x000fe200000108c9 */
[C---:B------:R-:W-:Y:S01]  /*4cf0*/  HMMA.16816.F32.BF16 R144, R8.reuse, R156, R144 ;  /* 0x0000009c0890723c */ /* 0x040fe20000041890 */
[----:B------:R-:W-:Y:S01]  /*4d00*/  FADD.FTZ R168, R168, R155 ;  /* 0x0000009ba8a87221 */ /* 0x000fe20000010000 */
[----:B------:R-:W1:Y:S01]  /*4d10*/  MUFU.EX2 R188, R188 ;  /* 0x000000bc00bc7308 */ /* 0x000e620000000800 */
[C---:B--2---:R-:W-:Y:S01]  /*4d20*/  F2FP.BF16.PACK_AB R94, R184.reuse, R183 ;  /* 0x000000b7b85e723e */ /* 0x044fe200000010ff */
[----:B------:R-:W-:Y:S02]  /*4d30*/  FADD.FTZ R183, R183, R182 ;  /* 0x000000b6b7b77221 */ /* 0x000fe40000010000 */
[----:B------:R-:W-:Y:S02]  /*4d40*/  FADD.FTZ R173, R173, R168 ;  /* 0x000000a8adad7221 */ /* 0x000fe40000010000 */
[----:B------:R-:W-:Y:S01]  /*4d50*/  HMMA.16816.F32.BF16 R104, R8, R48, R104 ;  /* 0x000000300868723c */ /* 0x000fe20000041868 */
[----:B------:R-:W-:Y:S01]  /*4d60*/  FADD.FTZ R183, R184, R183 ;  /* 0x000000b7b8b77221 */ /* 0x000fe20000010000 */
[----:B------:R-:W-:Y:S01]  /*4d70*/  MUFU.EX2 R191, R191 ;  /* 0x000000bf00bf7308 */ /* 0x000fe20000000800 */
[----:B------:R-:W-:-:S04]  /*4d80*/  FADD.FTZ R170, R170, R173 ;  /* 0x000000adaaaa7221 */ /* 0x000fc80000010000 */
[----:B------:R-:W-:Y:S01]  /*4d90*/  FADD.FTZ R237, R237, R170 ;  /* 0x000000aaeded7221 */ /* 0x000fe20000010000 */
[----:B------:R-:W-:Y:S02]  /*4da0*/  HMMA.16816.F32.BF16 R120, R8, R44, R120 ;  /* 0x0000002c0878723c */ /* 0x000fe40000041878 */
[----:B------:R-:W2:Y:S01]  /*4db0*/  MUFU.EX2 R190, R190 ;  /* 0x000000be00be7308 */ /* 0x000ea20000000800 */
[----:B-1----:R-:W-:Y:S01]  /*4dc0*/  F2FP.BF16.PACK_AB R93, R188, R185 ;  /* 0x000000b9bc5d723e */ /* 0x002fe200000010ff */
[----:B------:R-:W-:-:S04]  /*4dd0*/  FADD.FTZ R188, R185, R188 ;  /* 0x000000bcb9bc7221 */ /* 0x000fc80000010000 */
[C---:B------:R-:W-:Y:S02]  /*4de0*/  HMMA.16816.F32.BF16 R52, R8.reuse, R40, R52 ;  /* 0x000000280834723c */ /* 0x040fe40000041834 */
[----:B------:R-:W-:Y:S06]  /*4df0*/  MUFU.EX2 R172, R172 ;  /* 0x000000ac00ac7308 */ /* 0x000fec0000000800 */
[----:B------:R-:W-:Y:S02]  /*4e00*/  HMMA.16816.F32.BF16 R68, R8, R36, R68 ;  /* 0x000000240844723c */ /* 0x000fe40000041844 */
[----:B------:R-:W1:Y:S01]  /*4e10*/  MUFU.EX2 R175, R175 ;  /* 0x000000af00af7308 */ /* 0x000e620000000800 */
[----:B--2---:R-:W-:Y:S01]  /*4e20*/  F2FP.BF16.PACK_AB R95, R190, R191 ;  /* 0x000000bfbe5f723e */ /* 0x004fe200000010ff */
[----:B------:R-:W-:-:S04]  /*4e30*/  FADD.FTZ R191, R191, R188 ;  /* 0x000000bcbfbf7221 */ /* 0x000fc80000010000 */
[C---:B------:R-:W-:Y:S01]  /*4e40*/  HMMA.16816.F32.BF16 R84, R8.reuse, R32, R84 ;  /* 0x000000200854723c */ /* 0x040fe20000041854 */
[----:B------:R-:W-:Y:S01]  /*4e50*/  FADD.FTZ R190, R190, R191 ;  /* 0x000000bfbebe7221 */ /* 0x000fe20000010000 */
[----:B------:R-:W-:Y:S06]  /*4e60*/  MUFU.EX2 R174, R174 ;  /* 0x000000ae00ae7308 */ /* 0x000fec0000000800 */
[----:B------:R-:W-:Y:S02]  /*4e70*/  HMMA.16816.F32.BF16 R100, R8, R158, R100 ;  /* 0x0000009e0864723c */ /* 0x000fe40000041864 */
[----:B------:R-:W2:Y:S01]  /*4e80*/  MUFU.EX2 R235, R235 ;  /* 0x000000eb00eb7308 */ /* 0x000ea20000000800 */
[----:B-1----:R-:W-:Y:S01]  /*4e90*/  F2FP.BF16.PACK_AB R57, R175, R172 ;  /* 0x000000acaf39723e */ /* 0x002fe200000010ff */
[----:B------:R-:W-:-:S04]  /*4ea0*/  FADD.FTZ R172, R172, R153 ;  /* 0x00000099acac7221 */ /* 0x000fc80000010000 */
[C---:B------:R-:W-:Y:S01]  /*4eb0*/  HMMA.16816.F32.BF16 R116, R8.reuse, R50, R116 ;  /* 0x000000320874723c */ /* 0x040fe20000041874 */
[----:B------:R-:W-:Y:S01]  /*4ec0*/  FADD.FTZ R175, R175, R172 ;  /* 0x000000acafaf7221 */ /* 0x000fe20000010000 */
[----:B------:R-:W-:Y:S06]  /*4ed0*/  MUFU.EX2 R192, R192 ;  /* 0x000000c000c07308 */ /* 0x000fec0000000800 */
[----:B------:R-:W-:Y:S01]  /*4ee0*/  HMMA.16816.F32.BF16 R128, R8, R46, R128 ;  /* 0x0000002e0880723c */ /* 0x000fe20000041880 */
[----:B--2---:R-:W-:Y:S01]  /*4ef0*/  F2FP.BF16.PACK_AB R59, R235, R174 ;  /* 0x000000aeeb3b723e */ /* 0x004fe200000010ff */
[----:B------:R-:W1:Y:S01]  /*4f00*/  MUFU.EX2 R195, R195 ;  /* 0x000000c300c37308 */ /* 0x000e620000000800 */
[----:B------:R-:W-:-:S05]  /*4f10*/  FADD.FTZ R174, R174, R175 ;  /* 0x000000afaeae7221 */ /* 0x000fca0000010000 */
[C---:B------:R-:W-:Y:S01]  /*4f20*/  HMMA.16816.F32.BF16 R64, R8.reuse, R42, R64 ;  /* 0x0000002a0840723c */ /* 0x040fe20000041840 */
[----:B------:R-:W-:Y:S01]  /*4f30*/  FADD.FTZ R235, R235, R174 ;  /* 0x000000aeebeb7221 */ /* 0x000fe20000010000 */
[----:B------:R-:W-:Y:S06]  /*4f40*/  MUFU.EX2 R194, R194 ;  /* 0x000000c200c27308 */ /* 0x000fec0000000800 */
[C---:B------:R-:W-:Y:S02]  /*4f50*/  HMMA.16816.F32.BF16 R80, R8.reuse, R38, R80 ;  /* 0x000000260850723c */ /* 0x040fe40000041850 */
[----:B------:R-:W-:Y:S06]  /*4f60*/  MUFU.EX2 R193, R193 ;  /* 0x000000c100c17308 */ /* 0x000fec0000000800 */
[----:B------:R-:W-:Y:S01]  /*4f70*/  HMMA.16816.F32.BF16 R96, R8, R34, R96 ;  /* 0x000000220860723c */ /* 0x000fe20000041860 */
[----:B------:R-:W2:Y:S01]  /*4f80*/  LDSM.16.MT88.4 R8, [R212+0x2100] ;  /* 0x00210000d408783b */ /* 0x000ea20000004200 */
[----:B------:R-:W-:Y:S06]  /*4f90*/  MUFU.EX2 R199, R199 ;  /* 0x000000c700c77308 */ /* 0x000fec0000000800 */
[C---:B------:R-:W-:Y:S02]  /*4fa0*/  HMMA.16816.F32.BF16 R108, R92.reuse, R112, RZ ;  /* 0x000000705c6c723c */ /* 0x040fe400000418ff */
[----:B------:R-:W3:Y:S06]  /*4fb0*/  MUFU.EX2 R196, R196 ;  /* 0x000000c400c47308 */ /* 0x000eec0000000800 */
[C---:B------:R-:W-:Y:S02]  /*4fc0*/  HMMA.16816.F32.BF16 R124, R92.reuse, R132, RZ ;  /* 0x000000845c7c723c */ /* 0x040fe400000418ff */
[----:B------:R-:W-:Y:S06]  /*4fd0*/  MUFU.EX2 R197, R197 ;  /* 0x000000c500c57308 */ /* 0x000fec0000000800 */
[----:B------:R-:W-:Y:S02]  /*4fe0*/  HMMA.16816.F32.BF16 R88, R92, R4, RZ ;  /* 0x000000045c58723c */ /* 0x000fe400000418ff */
[----:B------:R-:W4:Y:S05]  /*4ff0*/  MUFU.EX2 R198, R198 ;  /* 0x000000c600c67308 */ /* 0x000f2a0000000800 */
[----:B-1----:R-:W-:Y:S01]  /*5000*/  F2FP.BF16.PACK_AB R4, R195, R192 ;  /* 0x000000c0c304723e */ /* 0x002fe200000010ff */
[----:B------:R-:W-:Y:S01]  /*5010*/  HMMA.16816.F32.BF16 R144, R56, R28, R144 ;  /* 0x0000001c3890723c */ /* 0x000fe20000041890 */
[----:B---3--:R-:W-:Y:S01]  /*5020*/  F2FP.BF16.PACK_AB R5, R196, R199 ;  /* 0x000000c7c405723e */ /* 0x008fe200000010ff */
[----:B------:R-:W-:Y:S01]  /*5030*/  FADD.FTZ R192, R192, R183 ;  /* 0x000000b7c0c07221 */ /* 0x000fe20000010000 */
[----:B------:R-:W-:Y:S01]  /*5040*/  MUFU.EX2 R233, R233 ;  /* 0x000000e900e97308 */ /* 0x000fe20000000800 */
[----:B------:R-:W-:-:S02]  /*5050*/  FADD.FTZ R199, R199, R190 ;  /* 0x000000bec7c77221 */ /* 0x000fc40000010000 */
[----:B------:R-:W-:Y:S02]  /*5060*/  FADD.FTZ R195, R195, R192 ;  /* 0x000000c0c3c37221 */ /* 0x000fe40000010000 */
[C---:B------:R-:W-:Y:S01]  /*5070*/  HMMA.16816.F32.BF16 R104, R56.reuse, R24, R104 ;  /* 0x000000183868723c */ /* 0x040fe20000041868 */
[----:B------:R-:W-:Y:S02]  /*5080*/  FADD.FTZ R196, R196, R199 ;  /* 0x000000c7c4c47221 */ /* 0x000fe40000010000 */
[----:B------:R-:W-:Y:S05]  /*5090*/  MUFU.EX2 R231, R231 ;  /* 0x000000e700e77308 */ /* 0x000fea0000000800 */
[C---:B------:R-:W-:Y:S08]  /*50a0*/  HMMA.16816.F32.BF16 R120, R56.reuse, R20, R120 ;  /* 0x000000143878723c */ /* 0x040ff00000041878 */
[C---:B------:R-:W-:Y:S08]  /*50b0*/  HMMA.16816.F32.BF16 R52, R56.reuse, R16, R52 ;  /* 0x000000103834723c */ /* 0x040ff00000041834 */
[C---:B------:R-:W-:Y:S08]  /*50c0*/  HMMA.16816.F32.BF16 R68, R56.reuse, R12, R68 ;  /* 0x0000000c3844723c */ /* 0x040ff00000041844 */
[C---:B--2---:R-:W-:Y:S08]  /*50d0*/  HMMA.16816.F32.BF16 R84, R56.reuse, R8, R84 ;  /* 0x000000083854723c */ /* 0x044ff00000041854 */
[C---:B------:R-:W-:Y:S08]  /*50e0*/  HMMA.16816.F32.BF16 R100, R56.reuse, R30, R100 ;  /* 0x0000001e3864723c */ /* 0x040ff00000041864 */
[C---:B------:R-:W-:Y:S08]  /*50f0*/  HMMA.16816.F32.BF16 R116, R56.reuse, R26, R116 ;  /* 0x0000001a3874723c */ /* 0x040ff00000041874 */
[C---:B------:R-:W-:Y:S08]  /*5100*/  HMMA.16816.F32.BF16 R128, R56.reuse, R22, R128 ;  /* 0x000000163880723c */ /* 0x040ff00000041880 */
[C---:B------:R-:W-:Y:S08]  /*5110*/  HMMA.16816.F32.BF16 R64, R56.reuse, R18, R64 ;  /* 0x000000123840723c */ /* 0x040ff00000041840 */
[C---:B------:R-:W-:Y:S08]  /*5120*/  HMMA.16816.F32.BF16 R80, R56.reuse, R14, R80 ;  /* 0x0000000e3850723c */ /* 0x040ff00000041850 */
[----:B------:R-:W-:Y:S08]  /*5130*/  HMMA.16816.F32.BF16 R96, R56, R10, R96 ;  /* 0x0000000a3860723c */ /* 0x000ff00000041860 */
[C---:B------:R-:W-:Y:S08]  /*5140*/  HMMA.16816.F32.BF16 R56, R92.reuse, R60, RZ ;  /* 0x0000003c5c38723c */ /* 0x040ff000000418ff */
[C---:B------:R-:W-:Y:S08]  /*5150*/  HMMA.16816.F32.BF16 R72, R92.reuse, R76, RZ ;  /* 0x0000004c5c48723c */ /* 0x040ff000000418ff */
[C---:B------:R-:W-:Y:S08]  /*5160*/  HMMA.16816.F32.BF16 R140, R92.reuse, R136, RZ ;  /* 0x000000885c8c723c */ /* 0x040ff000000418ff */
[C---:B------:R-:W-:Y:S08]  /*5170*/  HMMA.16816.F32.BF16 R136, R92.reuse, R138, RZ ;  /* 0x0000008a5c88723c */ /* 0x040ff000000418ff */
[C---:B------:R-:W-:Y:S08]  /*5180*/  HMMA.16816.F32.BF16 R112, R92.reuse, R114, RZ ;  /* 0x000000725c70723c */ /* 0x040ff000000418ff */
[C---:B------:R-:W-:Y:S08]  /*5190*/  HMMA.16816.F32.BF16 R132, R92.reuse, R134, RZ ;  /* 0x000000865c84723c */ /* 0x040ff000000418ff */
[C---:B------:R-:W-:Y:S08]  /*51a0*/  HMMA.16816.F32.BF16 R60, R92.reuse, R62, RZ ;  /* 0x0000003e5c3c723c */ /* 0x040ff000000418ff */
[C---:B------:R-:W-:Y:S08]  /*51b0*/  HMMA.16816.F32.BF16 R76, R92.reuse, R78, RZ ;  /* 0x0000004e5c4c723c */ /* 0x040ff000000418ff */
[----:B------:R-:W-:Y:S07]  /*51c0*/  HMMA.16816.F32.BF16 R92, R92, R6, RZ ;  /* 0x000000065c5c723c */ /* 0x000fee00000418ff */
[----:B------:R-:W-:Y:S01]  /*51d0*/  F2FP.BF16.PACK_AB R6, R193, R194 ;  /* 0x000000c2c106723e */ /* 0x000fe200000010ff */
[----:B------:R-:W-:Y:S01]  /*51e0*/  FADD.FTZ R194, R194, R195 ;  /* 0x000000c3c2c27221 */ /* 0x000fe20000010000 */
[----:B----4-:R-:W-:Y:S01]  /*51f0*/  F2FP.BF16.PACK_AB R7, R198, R197 ;  /* 0x000000c5c607723e */ /* 0x010fe200000010ff */
[----:B------:R-:W-:-:S02]  /*5200*/  FADD.FTZ R197, R197, R196 ;  /* 0x000000c4c5c57221 */ /* 0x000fc40000010000 */
[----:B------:R-:W-:Y:S02]  /*5210*/  FADD.FTZ R193, R193, R194 ;  /* 0x000000c2c1c17221 */ /* 0x000fe40000010000 */
[----:B------:R-:W-:Y:S02]  /*5220*/  FADD.FTZ R197, R198, R197 ;  /* 0x000000c5c6c57221 */ /* 0x000fe40000010000 */
[C---:B------:R-:W-:Y:S07]  /*5230*/  HMMA.16816.F32.BF16 R108, R4.reuse, R48, R108 ;  /* 0x00000030046c723c */ /* 0x040fee000004186c */
[--C-:B------:R-:W-:Y:S01]  /*5240*/  FFMA.FTZ R48, R180, c[0x0][0x2d0], -R200.reuse ;  /* 0x0000b400b4307a23 */ /* 0x100fe200000108c8 */
[C---:B------:R-:W-:Y:S05]  /*5250*/  HMMA.16816.F32.BF16 R124, R4.reuse, R44, R124 ;  /* 0x0000002c047c723c */ /* 0x040fea000004187c */
[----:B------:R-:W-:Y:S02]  /*5260*/  MUFU.EX2 R48, R48 ;  /* 0x0000003000307308 */ /* 0x000fe40000000800 */
[----:B------:R-:W-:Y:S01]  /*5270*/  FFMA.FTZ R45, R179, c[0x0][0x2d0], -R200 ;  /* 0x0000b400b32d7a23 */ /* 0x000fe200000108c8 */
[C---:B------:R-:W-:Y:S05]  /*5280*/  HMMA.16816.F32.BF16 R88, R4.reuse, R32, R88 ;  /* 0x000000200458723c */ /* 0x040fea0000041858 */
[----:B------:R-:W1:Y:S02]  /*5290*/  MUFU.EX2 R45, R45 ;  /* 0x0000002d002d7308 */ /* 0x000e640000000800 */
[--C-:B------:R-:W-:Y:S01]  /*52a0*/  FFMA.FTZ R32, R178, c[0x0][0x2d0], -R201.reuse ;  /* 0x0000b400b2207a23 */ /* 0x100fe200000108c9 */
[----:B------:R-:W-:Y:S01]  /*52b0*/  HMMA.16816.F32.BF16 R56, R4, R40, R56 ;  /* 0x000000280438723c */ /* 0x000fe20000041838 */
[----:B------:R-:W-:-:S04]  /*52c0*/  FFMA.FTZ R33, R186, c[0x0][0x2d0], -R201 ;  /* 0x0000b400ba217a23 */ /* 0x000fc800000108c9 */
[----:B------:R-:W-:Y:S02]  /*52d0*/  MUFU.EX2 R32, R32 ;  /* 0x0000002000207308 */ /* 0x000fe40000000800 */
[----:B------:R-:W-:Y:S01]  /*52e0*/  FFMA.FTZ R40, R177, c[0x0][0x2d0], -R200 ;  /* 0x0000b400b1287a23 */ /* 0x000fe200000108c8 */
[C---:B------:R-:W-:Y:S05]  /*52f0*/  HMMA.16816.F32.BF16 R72, R4.reuse, R36, R72 ;  /* 0x000000240448723c */ /* 0x040fea0000041848 */
[----:B------:R-:W2:Y:S02]  /*5300*/  MUFU.EX2 R33, R33 ;  /* 0x0000002100217308 */ /* 0x000ea40000000800 */
[----:B------:R-:W-:Y:S01]  /*5310*/  FFMA.FTZ R36, R187, c[0x0][0x2d0], -R201 ;  /* 0x0000b400bb247a23 */ /* 0x000fe200000108c9 */
[C---:B------:R-:W-:Y:S05]  /*5320*/  HMMA.16816.F32.BF16 R140, R4.reuse, R156, R140 ;  /* 0x0000009c048c723c */ /* 0x040fea000004188c */
[----:B------:R-:W3:Y:S03]  /*5330*/  MUFU.EX2 R40, R40 ;  /* 0x0000002800287308 */ /* 0x000ee60000000800 */
[C---:B------:R-:W-:Y:S05]  /*5340*/  HMMA.16816.F32.BF16 R136, R4.reuse, R158, R136 ;  /* 0x0000009e0488723c */ /* 0x040fea0000041888 */
[----:B------:R-:W4:Y:S03]  /*5350*/  MUFU.EX2 R36, R36 ;  /* 0x0000002400247308 */ /* 0x000f260000000800 */
[C---:B------:R-:W-:Y:S08]  /*5360*/  HMMA.16816.F32.BF16 R112, R4.reuse, R50, R112 ;  /* 0x000000320470723c */ /* 0x040ff00000041870 */
[C---:B------:R-:W-:Y:S08]  /*5370*/  HMMA.16816.F32.BF16 R132, R4.reuse, R46, R132 ;  /* 0x0000002e0484723c */ /* 0x040ff00000041884 */
[C---:B------:R-:W-:Y:S08]  /*5380*/  HMMA.16816.F32.BF16 R60, R4.reuse, R42, R60 ;  /* 0x0000002a043c723c */ /* 0x040ff0000004183c */
[C---:B------:R-:W-:Y:S08]  /*5390*/  HMMA.16816.F32.BF16 R76, R4.reuse, R38, R76 ;  /* 0x00000026044c723c */ /* 0x040ff0000004184c */
[----:B------:R-:W-:Y:S07]  /*53a0*/  HMMA.16816.F32.BF16 R92, R4, R34, R92 ;  /* 0x00000022045c723c */ /* 0x000fee000004185c */
[----:B-1----:R-:W-:Y:S01]  /*53b0*/  F2FP.BF16.PACK_AB R4, R45, R48 ;  /* 0x000000302d04723e */ /* 0x002fe200000010ff */
[----:B------:R-:W-:Y:S01]  /*53c0*/  FADD.FTZ R48, R48, R193 ;  /* 0x000000c130307221 */ /* 0x000fe20000010000 */
[----:B--2---:R-:W-:Y:S01]  /*53d0*/  F2FP.BF16.PACK_AB R5, R33, R32 ;  /* 0x000000202105723e */ /* 0x004fe200000010ff */
[----:B------:R-:W-:Y:S01]  /*53e0*/  FADD.FTZ R32, R32, R197 ;  /* 0x000000c520207221 */ /* 0x000fe20000010000 */
[----:B---3--:R-:W-:Y:S01]  /*53f0*/  F2FP.BF16.PACK_AB R6, R233, R40 ;  /* 0x00000028e906723e */ /* 0x008fe200000010ff */
[----:B------:R-:W-:Y:S01]  /*5400*/  FADD.FTZ R45, R45, R48 ;  /* 0x000000302d2d7221 */ /* 0x000fe20000010000 */
[----:B----4-:R-:W-:Y:S01]  /*5410*/  F2FP.BF16.PACK_AB R7, R231, R36 ;  /* 0x00000024e707723e */ /* 0x010fe200000010ff */
[----:B------:R-:W-:-:S02]  /*5420*/  FADD.FTZ R33, R33, R32 ;  /* 0x0000002021217221 */ /* 0x000fc40000010000 */
[----:B------:R-:W-:Y:S02]  /*5430*/  FADD.FTZ R40, R40, R45 ;  /* 0x0000002d28287221 */ /* 0x000fe40000010000 */
[----:B------:R-:W-:Y:S02]  /*5440*/  FADD.FTZ R36, R36, R33 ;  /* 0x0000002124247221 */ /* 0x000fe40000010000 */
[----:B------:R-:W-:Y:S01]  /*5450*/  HMMA.16816.F32.BF16 R140, R4, R28, R140 ;  /* 0x0000001c048c723c */ /* 0x000fe2000004188c */
[----:B------:R-:W-:Y:S02]  /*5460*/  FADD.FTZ R233, R233, R40 ;  /* 0x00000028e9e97221 */ /* 0x000fe40000010000 */
[----:B------:R-:W-:-:S05]  /*5470*/  FADD.FTZ R231, R231, R36 ;  /* 0x00000024e7e77221 */ /* 0x000fca0000010000 */
[C---:B------:R-:W-:Y:S08]  /*5480*/  HMMA.16816.F32.BF16 R136, R4.reuse, R30, R136 ;  /* 0x0000001e0488723c */ /* 0x040ff00000041888 */
        /* <DEDUP_REMOVED lines=9> */
[----:B------:R-:W-:Y:S01]  /*5520*/  HMMA.16816.F32.BF16 R92, R4, R10, R92 ;  /* 0x0000000a045c723c */ /* 0x000fe2000004185c */
[----:B------:R-:W-:Y:S07]  /*5530*/  @P0 BRA `(.L_x_403) ;  /* 0x0000015000000947 */ /* 0x000fee0003800000 */
[----:B------:R-:W-:Y:S01]  /*5540*/  ISETP.LT.AND P0, PT, RZ, UR4, PT ;  /* 0x00000004ff007c0c */ /* 0x000fe2000bf01270 */
[----:B------:R-:W-:-:S02]  /*5550*/  UIADD3 UR14, UR4, -0x1, URZ ;  /* 0xffffffff040e7890 */ /* 0x000fc4000fffe03f */
[----:B------:R-:W-:-:S10]  /*5560*/  ULDC UR12, c[0x0][0x32c] ;  /* 0x0000cb00000c7ab9 */ /* 0x000fd40000000800 */
[----:B------:R-:W-:Y:S05]  /*5570*/  @P0 BRA `(.L_x_404) ;  /* 0x0000008000000947 */ /* 0x000fea0003800000 */
[----:B------:R-:W-:Y:S02]  /*5580*/  UISETP.NE.AND UP0, UPT, UR12, 0x1, UPT ;  /* 0x000000010c00788c */ /* 0x000fe4000bf05270 */
[----:B------:R-:W-:-:S03]  /*5590*/  UIADD3 UR14, -UR4, URZ, URZ ;  /* 0x0000003f040e7290 */ /* 0x000fc6000fffe13f */
[----:B------:R-:W-:Y:S02]  /*55a0*/  ULDC.64 UR4, c[0x0][0x330] ;  /* 0x0000cc0000047ab9 */ /* 0x000fe40000000a00 */
[----:B------:R-:W-:-:S07]  /*55b0*/  UIMAD.WIDE.U32 UR16, UR14, UR4, URZ ;  /* 0x000000040e1072a5 */ /* 0x000fce000f8e003f */
[----:B------:R-:W-:Y:S02]  /*55c0*/  @UP0 UMOV UR15, UR17 ;  /* 0x00000011000f0c82 */ /* 0x000fe40008000000 */
[----:B------:R-:W-:-:S04]  /*55d0*/  @UP0 USHF.R.U32.HI UR14, URZ, UR5, UR15 ;  /* 0x000000053f0e0299 */ /* 0x000fc8000801160f */
[----:B------:R-:W-:Y:S01]  /*55e0*/  ULOP3.LUT UR14, URZ, UR14, URZ, 0x33, !UPT ;  /* 0x0000000e3f0e7292 */ /* 0x000fe2000f8e333f */
[----:B------:R-:W-:Y:S05]  /*55f0*/  BRA `(.L_x_405) ;  /* 0x0000005000007947 */ /* 0x000fea0003800000 */
.L_x_404:
[----:B------:R-:W-:Y:S02]  /*5600*/  UISETP.NE.AND UP0, UPT, UR12, 0x1, UPT ;  /* 0x000000010c00788c */ /* 0x000fe4000bf05270 */
[----:B------:R-:W-:Y:S02]  /*5610*/  ULDC.64 UR4, c[0x0][0x330] ;  /* 0x0000cc0000047ab9 */ /* 0x000fe40000000a00 */
[----:B------:R-:W-:-:S07]  /*5620*/  UIMAD.WIDE.U32 UR16, UR14, UR4, URZ ;  /* 0x000000040e1072a5 */ /* 0x000fce000f8e003f */
[----:B------:R-:W-:Y:S02]  /*5630*/  @UP0 UMOV UR15, UR17 ;  /* 0x00000011000f0c82 */ /* 0x000fe40008000000 */
[----:B------:R-:W-:Y:S02]  /*5640*/  @UP0 USHF.R.U32.HI UR14, URZ, UR5, UR15 ;  /* 0x000000053f0e0299 */ /* 0x000fe4000801160f */
.L_x_405:
[----:B------:R-:W-:Y:S02]  /*5650*/  ULDC UR4, c[0x0][0x32c] ;  /* 0x0000cb0000047ab9 */ /* 0x000fe40000000800 */
[----:B------:R-:W-:-:S04]  /*5660*/  UIMAD UR4, UR14, UR12, UR4 ;  /* 0x0000000c0e0472a4 */ /* 0x000fc8000f8e0204 */
[----:B------:R-:W-:-:S04]  /*5670*/  UISETP.LT.AND UP0, UPT, UR13, UR4, UPT ;  /* 0x000000040d00728c */ /* 0x000fc8000bf01270 */
[----:B------:R-:W-:-:S03]  /*5680*/  USEL UR13, UR13, UR4, UP0 ;  /* 0x000000040d0d7287 */ /* 0x000fc60008000000 */
.L_x_403:
[----:B------:R-:W1:Y:S01]  /*5690*/  R2UR UR12, R219 ;  /* 0x00000000db0c73c2 */ /* 0x000e6200000e0000 */
[----:B------:R-:W-:-:S04]  /*56a0*/  UIMAD.WIDE UR4, UR13, 0x2aaaaaab, URZ ;  /* 0x2aaaaaab0d0478a5 */ /* 0x000fc8000f8e023f */
[----:B------:R-:W-:-:S04]  /*56b0*/  USHF.R.U32.HI UR4, URZ, 0x1f, UR5 ;  /* 0x0000001f3f047899 */ /* 0x000fc80008011605 */
[----:B------:R-:W-:-:S04]  /*56c0*/  ULEA.HI.SX32 UR4, UR5, UR4, 0x1d ;  /* 0x0000000405047291 */ /* 0x000fc8000f8fea3f */
[----:B-1----:R-:W-:-:S04]  /*56d0*/  UISETP.LT.AND UP0, UPT, UR12, UR4, UPT ;  /* 0x000000040c00728c */ /* 0x002fc8000bf01270 */
[----:B------:R-:W-:-:S06]  /*56e0*/  USEL UR4, UR12, UR4, !UP0 ;  /* 0x000000040c047287 */ /* 0x000fcc000c000000 */
[----:B------:R-:W-:-:S13]  /*56f0*/  ISETP.GE.AND P0, PT, R230, UR4, PT ;  /* 0x00000004e6007c0c */ /* 0x000fda000bf06270 */
[----:B------:R-:W-:Y:S05]  /*5700*/  @!P0 BRA `(.L_x_406) ;  /* 0x00003e3000008947 */ /* 0x000fea0003800000 */
[----:B------:R-:W-:Y:S01]  /*5710*/  IADD3 R239, P0, R220, 0x20, RZ ;  /* 0x00000020dcef7810 */ /* 0x000fe20007f1e0ff */
[----:B------:R-:W-:Y:S01]  /*5720*/  IMAD.MOV.U32 R148, RZ, RZ, R149 ;  /* 0x000000ffff947224 */ /* 0x000fe200078e0095 */
[----:B------:R-:W-:Y:S01]  /*5730*/  IADD3 R203, P1, R224, 0x20, RZ ;  /* 0x00000020e0cb7810 */ /* 0x000fe20007f3e0ff */
[----:B------:R-:W-:Y:S01]  /*5740*/  IMAD.MOV.U32 R150, RZ, RZ, R151 ;  /* 0x000000ffff967224 */ /* 0x000fe200078e0097 */
[-C--:B------:R-:W-:Y:S01]  /*5750*/  IADD3.X R238, RZ, R227.reuse, RZ, P0, !PT ;  /* 0x000000e3ffee7210 */ /* 0x080fe200007fe4ff */
[----:B------:R-:W-:Y:S01]  /*5760*/  IMAD.MOV.U32 R0, RZ, RZ, R152 ;  /* 0x000000ffff007224 */ /* 0x000fe200078e0098 */
[----:B------:R-:W-:Y:S01]  /*5770*/  IADD3 R236, P2, R220, 0x40, RZ ;  /* 0x00000040dcec7810 */ /* 0x000fe20007f5e0ff */
[----:B------:R-:W-:Y:S01]  /*5780*/  IMAD.MOV.U32 R2, RZ, RZ, R3 ;  /* 0x000000ffff027224 */ /* 0x000fe200078e0003 */
[----:B------:R-:W-:Y:S01]  /*5790*/  IADD3 R201, P0, R224, 0x40, RZ ;  /* 0x00000040e0c97810 */ /* 0x000fe20007f1e0ff */
[----:B------:R-:W-:Y:S01]  /*57a0*/  IMAD.X R202, RZ, RZ, R229, P1 ;  /* 0x000000ffffca7224 */ /* 0x000fe200008e06e5 */
[----:B------:R-:W-:-:S02]  /*57b0*/  IADD3.X R234, RZ, R227, RZ, P2, !PT ;  /* 0x000000e3ffea7210 */ /* 0x000fc400017fe4ff */
[----:B------:R-:W-:Y:S02]  /*57c0*/  IADD3.X R200, RZ, R229, RZ, P0, !PT ;  /* 0x000000e5ffc87210 */ /* 0x000fe400007fe4ff */
.L_x_425:
[----:B------:R-:W-:Y:S04]  /*57d0*/  DEPBAR.LE SB0, 0x0 ;  /* 0x000080000000791a */ /* 0x000fe80000000000 */
[----:B------:R-:W-:Y:S01]  /*57e0*/  BAR.SYNC.DEFER_BLOCKING 0x0 ;  /* 0x0000000000007b1d */ /* 0x000fe20000010000 */
[----:B------:R-:W-:Y:S05]  /*57f0*/  ISETP.GT.AND P0, PT, R219, R230, PT ;  /* 0x000000e6db00720c */ /* 0x000fea0003f04270 */
[----:B------:R1:W2:Y:S04]  /*5800*/  LDSM.16.M88.4 R152, [R217+0x4900] ;  /* 0x00490000d998783b */ /* 0x0002a80000000200 */
[----:B------:R1:W3:Y:S04]  /*5810*/  LDSM.16.M88.4 R160, [R217+0x5900] ;  /* 0x00590000d9a0783b */ /* 0x0002e80000000200 */
[----:B------:R1:W4:Y:S04]  /*5820*/  LDSM.16.M88.4 R156, [R216+0x2500] ;  /* 0x00250000d89c783b */ /* 0x0003280000000200 */
[----:B------:R1:W1:Y:S04]  /*5830*/  LDSM.16.M88.4 R164, [R216+0x2900] ;  /* 0x00290000d8a4783b */ /* 0x0002680000000200 */
[----:B------:R1:W1:Y:S04]  /*5840*/  LDSM.16.M88.4 R168, [R216+0x2d00] ;  /* 0x002d0000d8a8783b */ /* 0x0002680000000200 */
[----:B------:R1:W1:Y:S04]  /*5850*/  LDSM.16.M88.4 R172, [R213+0x4900] ;  /* 0x00490000d5ac783b */ /* 0x0002680000000200 */
[----:B------:R1:W1:Y:S04]  /*5860*/  LDSM.16.M88.4 R180, [R213+0x5900] ;  /* 0x00590000d5b4783b */ /* 0x0002680000000200 */
[----:B------:R1:W1:Y:S04]  /*5870*/  LDSM.16.M88.4 R176, [R215] ;  /* 0x00000000d7b0783b */ /* 0x0002680000000200 */
[----:B------:R1:W1:Y:S04]  /*5880*/  LDSM.16.M88.4 R184, [R211] ;  /* 0x00000000d3b8783b */ /* 0x0002680000000200 */
[----:B------:R1:W1:Y:S01]  /*5890*/  LDSM.16.M88.4 R188, [R210] ;  /* 0x00000000d2bc783b */ /* 0x0002620000000200 */
[----:B------:R-:W-:-:S05]  /*58a0*/  @P0 BRA `(.L_x_407) ;  /* 0x000002d000000947 */ /* 0x000fca0003800000 */
[----:B------:R-:W-:Y:S01]  /*58b0*/  SHF.R.S32.HI R3, RZ, 0x1f, R230 ;  /* 0x0000001fff037819 */ /* 0x000fe200000114e6 */
[C---:B------:R-:W-:Y:S04]  /*58c0*/  IMAD.WIDE.U32 R6, R230.reuse, c[0x0][0x208], RZ ;  /* 0x00008200e6067a25 */ /* 0x040fe800078e00ff */
[----:B------:R-:W-:Y:S02]  /*58d0*/  IMAD R3, R3, c[0x0][0x208], RZ ;  /* 0x0000820003037a24 */ /* 0x000fe400078e02ff */
[----:B------:R-:W-:Y:S02]  /*58e0*/  @!P3 IMAD.MOV.U32 R9, RZ, RZ, c[0x0][0x208] ;  /* 0x00008200ff09b624 */ /* 0x000fe400078e00ff */
[----:B------:R-:W-:Y:S02]  /*58f0*/  IMAD R3, R230, c[0x0][0x20c], R3 ;  /* 0x00008300e6037a24 */ /* 0x000fe400078e0203 */
[----:B------:R-:W-:Y:S02]  /*5900*/  @!P3 IMAD.MOV.U32 R4, RZ, RZ, c[0x0][0x20c] ;  /* 0x00008300ff04b624 */ /* 0x000fe400078e00ff */
[----:B------:R-:W-:Y:S02]  /*5910*/  IMAD.IADD R3, R7, 0x1, R3 ;  /* 0x0000000107037824 */ /* 0x000fe400078e0203 */
[----:B------:R-:W-:Y:S04]  /*5920*/  IMAD.WIDE.U32 R6, R6, 0x30, RZ ;  /* 0x0000003006067825 */ /* 0x000fe800078e00ff */
[----:B------:R-:W-:Y:S01]  /*5930*/  IMAD R3, R3, 0x30, RZ ;  /* 0x0000003003037824 */ /* 0x000fe200078e02ff */
[-C--:B------:R-:W-:Y:S02]  /*5940*/  IADD3 R5, P2, R220, R6.reuse, RZ ;  /* 0x00000006dc057210 */ /* 0x080fe40007f5e0ff */
[-C--:B------:R-:W-:Y:S01]  /*5950*/  @!P3 LEA R11, P0, R9, R6.reuse, 0x5 ;  /* 0x00000006090bb211 */ /* 0x080fe200078028ff */
[----:B------:R-:W-:Y:S01]  /*5960*/  IMAD.IADD R3, R7, 0x1, R3 ;  /* 0x0000000107037824 */ /* 0x000fe200078e0203 */
[-C--:B------:R-:W-:Y:S04]  /*5970*/  IADD3 R7, P1, R239, R6.reuse, RZ ;  /* 0x00000006ef077210 */ /* 0x080fe80007f3e0ff */
[----:B------:R-:W-:Y:S01]  /*5980*/  @!P3 LEA.HI.X R9, R9, R3, R4, 0x5, P0 ;  /* 0x000000030909b211 */ /* 0x000fe200000f2c04 */
[----:B------:R-:W-:Y:S01]  /*5990*/  IMAD.X R4, R3, 0x1, R227, P2 ;  /* 0x0000000103047824 */ /* 0x000fe200010e06e3 */
[----:B------:R-:W-:Y:S02]  /*59a0*/  LEA R14, P2, R5, c[0x0][0x1f8], 0x1 ;  /* 0x00007e00050e7a11 */ /* 0x000fe400078408ff */
[----:B------:R-:W-:Y:S01]  /*59b0*/  IADD3 R8, P0, R236, R6, RZ ;  /* 0x00000006ec087210 */ /* 0x000fe20007f1e0ff */
[----:B------:R-:W-:Y:S01]  /*59c0*/  IMAD.X R6, R3, 0x1, R238, P1 ;  /* 0x0000000103067824 */ /* 0x000fe200008e06ee */
[----:B------:R-:W-:Y:S02]  /*59d0*/  LEA.HI.X R15, R5, c[0x0][0x1fc], R4, 0x1, P2 ;  /* 0x00007f00050f7a11 */ /* 0x000fe400010f0c04 */
[----:B------:R-:W-:Y:S01]  /*59e0*/  LEA R12, P1, R7, c[0x0][0x1f8], 0x1 ;  /* 0x00007e00070c7a11 */ /* 0x000fe200078208ff */
[----:B------:R-:W-:Y:S01]  /*59f0*/  IMAD.X R3, R3, 0x1, R234, P0 ;  /* 0x0000000103037824 */ /* 0x000fe200000e06ea */
[C---:B------:R-:W-:Y:S01]  /*5a00*/  LEA R16, P0, R8.reuse, c[0x0][0x1f8], 0x1 ;  /* 0x00007e0008107a11 */ /* 0x040fe200078008ff */
[----:B------:R-:W-:Y:S01]  /*5a10*/  @!PT LDS RZ, [RZ] ;  /* 0x00000000fffff984 */ /* 0x000fe20000000800 */
[----:B------:R-:W-:Y:S01]  /*5a20*/  @!PT LDS RZ, [RZ] ;  /* 0x00000000fffff984 */ /* 0x000fe20000000800 */
[----:B------:R-:W-:Y:S01]  /*5a30*/  @!PT LDS RZ, [RZ] ;  /* 0x00000000fffff984 */ /* 0x000fe20000000800 */
[----:B------:R4:W-:Y:S01]  /*5a40*/  LDGSTS.E.BYPASS.LTC128B.128 [R218+0x100], [R14.64], !P6 ;  /* 0x001000000eda7fae */ /* 0x0009e2000f101d4a */
[----:B------:R-:W-:Y:S02]  /*5a50*/  LEA.HI.X R13, R7, c[0x0][0x1fc], R6, 0x1, P1 ;  /* 0x00007f00070d7a11 */ /* 0x000fe400008f0c06 */
[C---:B------:R-:W-:Y:S02]  /*5a60*/  @!P3 IADD3 R4, P2, R11.reuse, R220, RZ ;  /* 0x000000dc0b04b210 */ /* 0x040fe40007f5e0ff */
[----:B------:R-:W-:Y:S01]  /*5a70*/  LEA.HI.X R17, R8, c[0x0][0x1fc], R3, 0x1, P0 ;  /* 0x00007f0008117a11 */ /* 0x000fe200000f0c03 */
[----:B------:R4:W-:Y:S01]  /*5a80*/  LDGSTS.E.BYPASS.LTC128B.128 [R218+0xd00], [R12.64], !P5 ;  /* 0x00d000000cda7fae */ /* 0x0009e2000e901d4a */
[----:B------:R-:W-:Y:S01]  /*5a90*/  @!P3 IADD3 R3, P1, R11, R239, RZ ;  /* 0x000000ef0b03b210 */ /* 0x000fe20007f3e0ff */
[----:B------:R-:W-:Y:S01]  /*5aa0*/  @!P3 IMAD.X R5, R9, 0x1, R227, P2 ;  /* 0x000000010905b824 */ /* 0x000fe200010e06e3 */
[C---:B------:R-:W-:Y:S02]  /*5ab0*/  @!P3 LEA R20, P2, R4.reuse, c[0x0][0x1f8], 0x1 ;  /* 0x00007e000414ba11 */ /* 0x040fe400078408ff */
[----:B------:R4:W-:Y:S01]  /*5ac0*/  LDGSTS.E.BYPASS.LTC128B.128 [R218+0x1900], [R16.64], !P4 ;  /* 0x0190000010da7fae */ /* 0x0009e2000e101d4a */
[----:B------:R-:W-:Y:S01]  /*5ad0*/  @!P3 IADD3 R11, P0, R11, R236, RZ ;  /* 0x000000ec0b0bb210 */ /* 0x000fe20007f1e0ff */
[----:B------:R-:W-:Y:S01]  /*5ae0*/  @!P3 IMAD.X R6, R9, 0x1, R238, P1 ;  /* 0x000000010906b824 */ /* 0x000fe200008e06ee */
[----:B------:R-:W-:Y:S02]  /*5af0*/  @!P3 LEA.HI.X R21, R4, c[0x0][0x1fc], R5, 0x1, P2 ;  /* 0x00007f000415ba11 */ /* 0x000fe400010f0c05 */
[----:B------:R-:W-:Y:S01]  /*5b00*/  @!P3 LEA R18, P1, R3, c[0x0][0x1f8], 0x1 ;  /* 0x00007e000312ba11 */ /* 0x000fe200078208ff */
[----:B------:R-:W-:Y:S01]  /*5b10*/  @!P3 IMAD.X R8, R9, 0x1, R234, P0 ;  /* 0x000000010908b824 */ /* 0x000fe200000e06ea */
[----:B------:R-:W-:Y:S01]  /*5b20*/  @!P3 LEA R10, P0, R11, c[0x0][0x1f8], 0x1 ;  /* 0x00007e000b0aba11 */ /* 0x000fe200078008ff */
[----:B------:R4:W-:Y:S01]  /*5b30*/  @!P3 LDGSTS.E.BYPASS.LTC128B.128 [R218+0x900], [R20.64], !P6 ;  /* 0x0090000014dabfae */ /* 0x0009e2000f101d4a */
[----:B------:R-:W-:Y:S02]  /*5b40*/  @!P3 LEA.HI.X R19, R3, c[0x0][0x1fc], R6, 0x1, P1 ;  /* 0x00007f000313ba11 */ /* 0x000fe400008f0c06 */
[----:B------:R-:W-:Y:S03]  /*5b50*/  @!P3 LEA.HI.X R11, R11, c[0x0][0x1fc], R8, 0x1, P0 ;  /* 0x00007f000b0bba11 */ /* 0x000fe600000f0c08 */
[----:B------:R4:W-:Y:S05]  /*5b60*/  @!P3 LDGSTS.E.BYPASS.LTC128B.128 [R218+0x1500], [R18.64], !P5 ;  /* 0x0150000012dabfae */ /* 0x0009ea000e901d4a */
[----:B------:R4:W-:Y:S02]  /*5b70*/  @!P3 LDGSTS.E.BYPASS.LTC128B.128 [R218+0x2100], [R10.64], !P4 ;  /* 0x021000000adabfae */ /* 0x0009e4000e101d4a */
.L_x_407:
[-C--:B--2-4-:R-:W-:Y:S01]  /*5b80*/  HMMA.16816.F32.BF16 R4, R152, R156.reuse, RZ ;  /* 0x0000009c9804723c */ /* 0x094fe200000418ff */
[----:B------:R-:W-:Y:S02]  /*5b90*/  LDSM.16.M88.4 R192, [R216+0x3100] ;  /* 0x00310000d8c0783b */ /* 0x000fe40000000200 */
[----:B------:R-:W-:Y:S05]  /*5ba0*/  ISETP.GT.AND P0, PT, R230, R219, PT ;  /* 0x000000dbe600720c */ /* 0x000fea0003f04270 */
[C---:B---3--:R-:W-:Y:S01]  /*5bb0*/  HMMA.16816.F32.BF16 R8, R160.reuse, R156, RZ ;  /* 0x0000009ca008723c */ /* 0x048fe200000418ff */
[----:B------:R-:W0:Y:S07]  /*5bc0*/  LDGDEPBAR ;  /* 0x00000000000079af */ /* 0x000e2e0000000000 */
[-C--:B------:R-:W-:Y:S01]  /*5bd0*/  HMMA.16816.F32.BF16 R12, R160, R158.reuse, RZ ;  /* 0x0000009ea00c723c */ /* 0x080fe200000418ff */
[----:B------:R-:W-:Y:S07]  /*5be0*/  LDSM.16.M88.4 R196, [R217+0x7900] ;  /* 0x00790000d9c4783b */ /* 0x000fee0000000200 */
[C---:B------:R-:W-:Y:S01]  /*5bf0*/  HMMA.16816.F32.BF16 R16, R152.reuse, R158, RZ ;  /* 0x0000009e9810723c */ /* 0x040fe200000418ff */
[----:B------:R-:W2:Y:S07]  /*5c00*/  LDSM.16.M88.4 R156, [R217+0x6900] ;  /* 0x00690000d99c783b */ /* 0x000eae0000000200 */
[-C--:B-1----:R-:W-:Y:S08]  /*5c10*/  HMMA.16816.F32.BF16 R20, R152, R164.reuse, RZ ;  /* 0x000000a49814723c */ /* 0x082ff000000418ff */
[C---:B------:R-:W-:Y:S08]  /*5c20*/  HMMA.16816.F32.BF16 R24, R160.reuse, R164, RZ ;  /* 0x000000a4a018723c */ /* 0x040ff000000418ff */
[-C--:B------:R-:W-:Y:S08]  /*5c30*/  HMMA.16816.F32.BF16 R28, R160, R166.reuse, RZ ;  /* 0x000000a6a01c723c */ /* 0x080ff000000418ff */
[C---:B------:R-:W-:Y:S01]  /*5c40*/  HMMA.16816.F32.BF16 R32, R152.reuse, R166, RZ ;  /* 0x000000a69820723c */ /* 0x040fe200000418ff */
[----:B------:R-:W-:Y:S07]  /*5c50*/  LDSM.16.M88.4 R164, [R213+0x6900] ;  /* 0x00690000d5a4783b */ /* 0x000fee0000000200 */
[-C--:B------:R-:W-:Y:S08]  /*5c60*/  HMMA.16816.F32.BF16 R36, R152, R168.reuse, RZ ;  /* 0x000000a89824723c */ /* 0x080ff000000418ff */
[C---:B------:R-:W-:Y:S08]  /*5c70*/  HMMA.16816.F32.BF16 R40, R160.reuse, R168, RZ ;  /* 0x000000a8a028723c */ /* 0x040ff000000418ff */
[-C--:B------:R-:W-:Y:S01]  /*5c80*/  HMMA.16816.F32.BF16 R44, R160, R170.reuse, RZ ;  /* 0x000000aaa02c723c */ /* 0x080fe200000418ff */
[----:B------:R-:W-:Y:S07]  /*5c90*/  LDSM.16.M88.4 R160, [R216+0x3900] ;  /* 0x00390000d8a0783b */ /* 0x000fee0000000200 */
[----:B------:R-:W-:Y:S01]  /*5ca0*/  HMMA.16816.F32.BF16 R48, R152, R170, RZ ;  /* 0x000000aa9830723c */ /* 0x000fe200000418ff */
[----:B------:R-:W1:Y:S07]  /*5cb0*/  LDSM.16.M88.4 R152, [R216+0x3500] ;  /* 0x00350000d898783b */ /* 0x000e6e0000000200 */
[-C--:B------:R-:W-:Y:S01]  /*5cc0*/  HMMA.16816.F32.BF16 R4, R172, R176.reuse, R4 ;  /* 0x000000b0ac04723c */ /* 0x080fe20000041804 */
[----:B------:R-:W3:Y:S07]  /*5cd0*/  LDSM.16.M88.4 R168, [R209] ;  /* 0x00000000d1a8783b */ /* 0x000eee0000000200 */
[C---:B------:R-:W-:Y:S08]  /*5ce0*/  HMMA.16816.F32.BF16 R8, R180.reuse, R176, R8 ;  /* 0x000000b0b408723c */ /* 0x040ff00000041808 */
[-C--:B------:R-:W-:Y:S08]  /*5cf0*/  HMMA.16816.F32.BF16 R12, R180, R178.reuse, R12 ;  /* 0x000000b2b40c723c */ /* 0x080ff0000004180c */
[C---:B------:R-:W-:Y:S01]  /*5d00*/  HMMA.16816.F32.BF16 R16, R172.reuse, R178, R16 ;  /* 0x000000b2ac10723c */ /* 0x040fe20000041810 */
[----:B------:R-:W4:Y:S07]  /*5d10*/  LDSM.16.M88.4 R176, [R213+0x7900] ;  /* 0x00790000d5b0783b */ /* 0x000f2e0000000200 */
[-C--:B------:R-:W-:Y:S08]  /*5d20*/  HMMA.16816.F32.BF16 R20, R172, R184.reuse, R20 ;  /* 0x000000b8ac14723c */ /* 0x080ff00000041814 */
[C---:B------:R-:W-:Y:S08]  /*5d30*/  HMMA.16816.F32.BF16 R24, R180.reuse, R184, R24 ;  /* 0x000000b8b418723c */ /* 0x040ff00000041818 */
[-C--:B------:R-:W-:Y:S08]  /*5d40*/  HMMA.16816.F32.BF16 R28, R180, R186.reuse, R28 ;  /* 0x000000bab41c723c */ /* 0x080ff0000004181c */
[C---:B------:R-:W-:Y:S01]  /*5d50*/  HMMA.16816.F32.BF16 R32, R172.reuse, R186, R32 ;  /* 0x000000baac20723c */ /* 0x040fe20000041820 */
[----:B------:R-:W-:Y:S07]  /*5d60*/  LDSM.16.M88.4 R184, [R216+0x4100] ;  /* 0x00410000d8b8783b */ /* 0x000fee0000000200 */
[-C--:B------:R-:W-:Y:S08]  /*5d70*/  HMMA.16816.F32.BF16 R36, R172, R188.reuse, R36 ;  /* 0x000000bcac24723c */ /* 0x080ff00000041824 */
[C---:B------:R-:W-:Y:S08]  /*5d80*/  HMMA.16816.F32.BF16 R40, R180.reuse, R188, R40 ;  /* 0x000000bcb428723c */ /* 0x040ff00000041828 */
[-C--:B------:R-:W-:Y:S01]  /*5d90*/  HMMA.16816.F32.BF16 R44, R180, R190.reuse, R44 ;  /* 0x000000beb42c723c */ /* 0x080fe2000004182c */
[----:B------:R-:W-:Y:S07]  /*5da0*/  LDSM.16.M88.4 R180, [R207] ;  /* 0x00000000cfb4783b */ /* 0x000fee0000000200 */
[----:B------:R-:W-:Y:S01]  /*5db0*/  HMMA.16816.F32.BF16 R48, R172, R190, R48 ;  /* 0x000000beac30723c */ /* 0x000fe20000041830 */
[----:B------:R-:W5:Y:S07]  /*5dc0*/  LDSM.16.M88.4 R172, [R208] ;  /* 0x00000000d0ac783b */ /* 0x000f6e0000000200 */
[-C--:B--2---:R-:W-:Y:S01]  /*5dd0*/  HMMA.16816.F32.BF16 R4, R156, R192.reuse, R4 ;  /* 0x000000c09c04723c */ /* 0x084fe20000041804 */
[----:B------:R-:W-:Y:S07]  /*5de0*/  LDSM.16.M88.4 R188, [R213+0x9900] ;  /* 0x00990000d5bc783b */ /* 0x000fee0000000200 */
[C---:B------:R-:W-:Y:S08]  /*5df0*/  HMMA.16816.F32.BF16 R8, R196.reuse, R192, R8 ;  /* 0x000000c0c408723c */ /* 0x040ff00000041808 */
[-C--:B------:R-:W-:Y:S08]  /*5e00*/  HMMA.16816.F32.BF16 R12, R196, R194.reuse, R12 ;  /* 0x000000c2c40c723c */ /* 0x080ff0000004180c */
[C---:B------:R-:W-:Y:S01]  /*5e10*/  HMMA.16816.F32.BF16 R16, R156.reuse, R194, R16 ;  /* 0x000000c29c10723c */ /* 0x040fe20000041810 */
[----:B------:R-:W-:Y:S07]  /*5e20*/  LDSM.16.M88.4 R192, [R205] ;  /* 0x00000000cdc0783b */ /* 0x000fee0000000200 */
[-C--:B-1----:R-:W-:Y:S08]  /*5e30*/  HMMA.16816.F32.BF16 R20, R156, R152.reuse, R20 ;  /* 0x000000989c14723c */ /* 0x082ff00000041814 */
[C---:B------:R-:W-:Y:S08]  /*5e40*/  HMMA.16816.F32.BF16 R24, R196.reuse, R152, R24 ;  /* 0x00000098c418723c */ /* 0x040ff00000041818 */
[-C--:B------:R-:W-:Y:S08]  /*5e50*/  HMMA.16816.F32.BF16 R28, R196, R154.reuse, R28 ;  /* 0x0000009ac41c723c */ /* 0x080ff0000004181c */
[C---:B------:R-:W-:Y:S01]  /*5e60*/  HMMA.16816.F32.BF16 R32, R156.reuse, R154, R32 ;  /* 0x0000009a9c20723c */ /* 0x040fe20000041820 */
[----:B------:R-:W-:Y:S07]  /*5e70*/  LDSM.16.M88.4 R152, [R217+0x8900] ;  /* 0x00890000d998783b */ /* 0x000fee0000000200 */
[-C--:B------:R-:W-:Y:S08]  /*5e80*/  HMMA.16816.F32.BF16 R36, R156, R160.reuse, R36 ;  /* 0x000000a09c24723c */ /* 0x080ff00000041824 */
[C---:B------:R-:W-:Y:S08]  /*5e90*/  HMMA.16816.F32.BF16 R40, R196.reuse, R160, R40 ;  /* 0x000000a0c428723c */ /* 0x040ff00000041828 */
[-C--:B------:R-:W-:Y:S08]  /*5ea0*/  HMMA.16816.F32.BF16 R44, R196, R162.reuse, R44 ;  /* 0x000000a2c42c723c */ /* 0x080ff0000004182c */
[----:B------:R-:W-:Y:S01]  /*5eb0*/  HMMA.16816.F32.BF16 R48, R156, R162, R48 ;  /* 0x000000a29c30723c */ /* 0x000fe20000041830 */
[----:B------:R-:W1:Y:S07]  /*5ec0*/  LDSM.16.M88.4 R156, [R216+0x3d00] ;  /* 0x003d0000d89c783b */ /* 0x000e6e0000000200 */
[-C--:B---3--:R-:W-:Y:S01]  /*5ed0*/  HMMA.16816.F32.BF16 R4, R164, R168.reuse, R4 ;  /* 0x000000a8a404723c */ /* 0x088fe20000041804 */
[----:B------:R-:W2:Y:S07]  /*5ee0*/  LDSM.16.M88.4 R160, [R217+0x9900] ;  /* 0x00990000d9a0783b */ /* 0x000eae0000000200 */
[C---:B----4-:R-:W-:Y:S08]  /*5ef0*/  HMMA.16816.F32.BF16 R8, R176.reuse, R168, R8 ;  /* 0x000000a8b008723c */ /* 0x050ff00000041808 */
[-C--:B------:R-:W-:Y:S08]  /*5f00*/  HMMA.16816.F32.BF16 R12, R176, R170.reuse, R12 ;  /* 0x000000aab00c723c */ /* 0x080ff0000004180c */
[C---:B------:R-:W-:Y:S01]  /*5f10*/  HMMA.16816.F32.BF16 R16, R164.reuse, R170, R16 ;  /* 0x000000aaa410723c */ /* 0x040fe20000041810 */
[----:B------:R-:W3:Y:S07]  /*5f20*/  LDSM.16.M88.4 R168, [R216+0x4500] ;  /* 0x00450000d8a8783b */ /* 0x000eee0000000200 */
[-C--:B-----5:R-:W-:Y:S08]  /*5f30*/  HMMA.16816.F32.BF16 R20, R164, R172.reuse, R20 ;  /* 0x000000aca414723c */ /* 0x0a0ff00000041814 */
[C---:B------:R-:W-:Y:S08]  /*5f40*/  HMMA.16816.F32.BF16 R24, R176.reuse, R172, R24 ;  /* 0x000000acb018723c */ /* 0x040ff00000041818 */
[-C--:B------:R-:W-:Y:S08]  /*5f50*/  HMMA.16816.F32.BF16 R28, R176, R174.reuse, R28 ;  /* 0x000000aeb01c723c */ /* 0x080ff0000004181c */
[C---:B------:R-:W-:Y:S01]  /*5f60*/  HMMA.16816.F32.BF16 R32, R164.reuse, R174, R32 ;  /* 0x000000aea420723c */ /* 0x040fe20000041820 */
[----:B------:R-:W-:Y:S07]  /*5f70*/  LDSM.16.M88.4 R172, [R213+0x8900] ;  /* 0x00890000d5ac783b */ /* 0x000fee0000000200 */
[-C--:B------:R-:W-:Y:S08]  /*5f80*/  HMMA.16816.F32.BF16 R36, R164, R180.reuse, R36 ;  /* 0x000000b4a424723c */ /* 0x080ff00000041824 */
[C---:B------:R-:W-:Y:S08]  /*5f90*/  HMMA.16816.F32.BF16 R40, R176.reuse, R180, R40 ;  /* 0x000000b4b028723c */ /* 0x040ff00000041828 */
[-C--:B------:R-:W-:Y:S01]  /*5fa0*/  HMMA.16816.F32.BF16 R44, R176, R182.reuse, R44 ;  /* 0x000000b6b02c723c */ /* 0x080fe2000004182c */
[----:B------:R-:W4:Y:S07]  /*5fb0*/  LDSM.16.M88.4 R176, [R206] ;  /* 0x00000000ceb0783b */ /* 0x000f2e0000000200 */
[----:B------:R-:W-:Y:S01]  /*5fc0*/  HMMA.16816.F32.BF16 R48, R164, R182, R48 ;  /* 0x000000b6a430723c */ /* 0x000fe20000041830 */
[----:B------:R-:W5:Y:S01]  /*5fd0*/  LDSM.16.M88.4 R164, [R204] ;  /* 0x00000000cca4783b */ /* 0x000f620000000200 */
[----:B------:R-:W-:Y:S06]  /*5fe0*/  DEPBAR.LE SB0, 0x0 ;  /* 0x000080000000791a */ /* 0x000fec0000000000 */
[-C--:B-1----:R-:W-:Y:S01]  /*5ff0*/  HMMA.16816.F32.BF16 R4, R152, R156.reuse, R4 ;  /* 0x0000009c9804723c */ /* 0x082fe20000041804 */
[----:B------:R-:W-:Y:S07]  /*6000*/  BAR.SYNC.DEFER_BLOCKING 0x0 ;  /* 0x0000000000007b1d */ /* 0x000fee0000010000 */
[C---:B--2---:R-:W-:Y:S08]  /*6010*/  HMMA.16816.F32.BF16 R8, R160.reuse, R156, R8 ;  /* 0x0000009ca008723c */ /* 0x044ff00000041808 */
[-C--:B------:R-:W-:Y:S08]  /*6020*/  HMMA.16816.F32.BF16 R12, R160, R158.reuse, R12 ;  /* 0x0000009ea00c723c */ /* 0x080ff0000004180c */
[C---:B------:R-:W-:Y:S08]  /*6030*/  HMMA.16816.F32.BF16 R16, R152.reuse, R158, R16 ;  /* 0x0000009e9810723c */ /* 0x040ff00000041810 */
[-C--:B------:R-:W-:Y:S08]  /*6040*/  HMMA.16816.F32.BF16 R20, R152, R184.reuse, R20 ;  /* 0x000000b89814723c */ /* 0x080ff00000041814 */
[C---:B------:R-:W-:Y:S08]  /*6050*/  HMMA.16816.F32.BF16 R24, R160.reuse, R184, R24 ;  /* 0x000000b8a018723c */ /* 0x040ff00000041818 */
[-C--:B------:R-:W-:Y:S08]  /*6060*/  HMMA.16816.F32.BF16 R28, R160, R186.reuse, R28 ;  /* 0x000000baa01c723c */ /* 0x080ff0000004181c */
[C---:B------:R-:W-:Y:S08]  /*6070*/  HMMA.16816.F32.BF16 R32, R152.reuse, R186, R32 ;  /* 0x000000ba9820723c */ /* 0x040ff00000041820 */
[-C--:B---3--:R-:W-:Y:S08]  /*6080*/  HMMA.16816.F32.BF16 R36, R152, R168.reuse, R36 ;  /* 0x000000a89824723c */ /* 0x088ff00000041824 */
[C---:B------:R-:W-:Y:S08]  /*6090*/  HMMA.16816.F32.BF16 R40, R160.reuse, R168, R40 ;  /* 0x000000a8a028723c */ /* 0x040ff00000041828 */
[-C--:B------:R-:W-:Y:S08]  /*60a0*/  HMMA.16816.F32.BF16 R44, R160, R170.reuse, R44 ;  /* 0x000000aaa02c723c */ /* 0x080ff0000004182c */
[----:B------:R-:W-:Y:S08]  /*60b0*/  HMMA.16816.F32.BF16 R48, R152, R170, R48 ;  /* 0x000000aa9830723c */ /* 0x000ff00000041830 */
[-C--:B----4-:R-:W-:Y:S08]  /*60c0*/  HMMA.16816.F32.BF16 R4, R172, R176.reuse, R4 ;  /* 0x000000b0ac04723c */ /* 0x090ff00000041804 */
[C---:B------:R-:W-:Y:S08]  /*60d0*/  HMMA.16816.F32.BF16 R8, R188.reuse, R176, R8 ;  /* 0x000000b0bc08723c */ /* 0x040ff00000041808 */
[-C--:B------:R-:W-:Y:S08]  /*60e0*/  HMMA.16816.F32.BF16 R12, R188, R178.reuse, R12 ;  /* 0x000000b2bc0c723c */ /* 0x080ff0000004180c */
[C---:B------:R-:W-:Y:S08]  /*60f0*/  HMMA.16816.F32.BF16 R16, R172.reuse, R178, R16 ;  /* 0x000000b2ac10723c */ /* 0x040ff00000041810 */
[-C--:B------:R-:W-:Y:S08]  /*6100*/  HMMA.16816.F32.BF16 R20, R172, R192.reuse, R20 ;  /* 0x000000c0ac14723c */ /* 0x080ff00000041814 */
[C---:B------:R-:W-:Y:S08]  /*6110*/  HMMA.16816.F32.BF16 R24, R188.reuse, R192, R24 ;  /* 0x000000c0bc18723c */ /* 0x040ff00000041818 */
[-C--:B------:R-:W-:Y:S08]  /*6120*/  HMMA.16816.F32.BF16 R28, R188, R194.reuse, R28 ;  /* 0x000000c2bc1c723c */ /* 0x080ff0000004181c */
[C---:B------:R-:W-:Y:S08]  /*6130*/  HMMA.16816.F32.BF16 R32, R172.reuse, R194, R32 ;  /* 0x000000c2ac20723c */ /* 0x040ff00000041820 */
[-C--:B-----5:R-:W-:Y:S08]  /*6140*/  HMMA.16816.F32.BF16 R36, R172, R164.reuse, R36 ;  /* 0x000000a4ac24723c */ /* 0x0a0ff00000041824 */
[C---:B------:R-:W-:Y:S08]  /*6150*/  HMMA.16816.F32.BF16 R40, R188.reuse, R164, R40 ;  /* 0x000000a4bc28723c */ /* 0x040ff00000041828 */
[-C--:B------:R-:W-:Y:S08]  /*6160*/  HMMA.16816.F32.BF16 R44, R188, R166.reuse, R44 ;  /* 0x000000a6bc2c723c */ /* 0x080ff0000004182c */
[----:B------:R-:W-:Y:S01]  /*6170*/  HMMA.16816.F32.BF16 R48, R172, R166, R48 ;  /* 0x000000a6ac30723c */ /* 0x000fe20000041830 */
[----:B------:R-:W-:-:S07]  /*6180*/  @!P0 BRA `(.L_x_408) ;  /* 0x000002f000008947 */ /* 0x000fce0003800000 */
[----:B------:R-:W-:Y:S02]  /*6190*/  IADD3 R152, R230, -0x1, RZ ;  /* 0xffffffffe6987810 */ /* 0x000fe40007ffe0ff */
[----:B------:R-:W-:Y:S02]  /*61a0*/  IADD3 R3, -R232, 0x30, RZ ;  /* 0x00000030e8037810 */ /* 0x000fe40007ffe1ff */
[----:B------:R-:W-:Y:S01]  /*61b0*/  SHF.R.S32.HI R149, RZ, 0x1f, R152 ;  /* 0x0000001fff957819 */ /* 0x000fe20000011498 */
[C---:B------:R-:W-:Y:S01]  /*61c0*/  IMAD.WIDE.U32 R162, R152.reuse, c[0x0][0x1e0], RZ ;  /* 0x0000780098a27a25 */ /* 0x040fe200078e00ff */
[----:B------:R-:W-:Y:S03]  /*61d0*/  ISETP.GE.AND P1, PT, R3, 0x1, PT ;  /* 0x000000010300780c */ /* 0x000fe60003f26270 */
[----:B------:R-:W-:Y:S04]  /*61e0*/  IMAD R149, R149, c[0x0][0x1e0], RZ ;  /* 0x0000780095957a24 */ /* 0x000fe800078e02ff */
[----:B------:R-:W-:Y:S04]  /*61f0*/  IMAD R149, R152, c[0x0][0x1e4], R149 ;  /* 0x0000790098957a24 */ /* 0x000fe800078e0295 */
[----:B------:R-:W-:Y:S02]  /*6200*/  IMAD.IADD R149, R163, 0x1, R149 ;  /* 0x00000001a3957824 */ /* 0x000fe400078e0295 */
[----:B------:R-:W-:Y:S04]  /*6210*/  IMAD.WIDE.U32 R162, R162, 0x30, RZ ;  /* 0x00000030a2a27825 */ /* 0x000fe800078e00ff */
[----:B------:R-:W-:Y:S01]  /*6220*/  IMAD R149, R149, 0x30, RZ ;  /* 0x0000003095957824 */ /* 0x000fe200078e02ff */
[-C--:B------:R-:W-:Y:S02]  /*6230*/  @P1 IADD3 R152, P0, R224, R162.reuse, RZ ;  /* 0x000000a2e0981210 */ /* 0x080fe40007f1e0ff */
[-C--:B------:R-:W-:Y:S01]  /*6240*/  @P1 IADD3 R154, P2, R203, R162.reuse, RZ ;  /* 0x000000a2cb9a1210 */ /* 0x080fe20007f5e0ff */
[----:B------:R-:W-:Y:S04]  /*6250*/  IMAD.IADD R149, R163, 0x1, R149 ;  /* 0x00000001a3957824 */ /* 0x000fe800078e0295 */
[C---:B------:R-:W-:Y:S01]  /*6260*/  @P1 IMAD.X R151, R149.reuse, 0x1, R229, P0 ;  /* 0x0000000195971824 */ /* 0x040fe200000e06e5 */
[----:B------:R-:W-:Y:S01]  /*6270*/  @P1 LEA R158, P0, R152, c[0x0][0x1c8], 0x1 ;  /* 0x00007200989e1a11 */ /* 0x000fe200078008ff */
[----:B------:R-:W-:Y:S01]  /*6280*/  @P1 IMAD.X R153, R149, 0x1, R202, P2 ;  /* 0x0000000195991824 */ /* 0x000fe200010e06ca */
[----:B------:R-:W-:Y:S02]  /*6290*/  @P1 LEA R156, P2, R154, c[0x0][0x1c8], 0x1 ;  /* 0x000072009a9c1a11 */ /* 0x000fe400078408ff */
[----:B------:R-:W-:Y:S02]  /*62a0*/  @P1 LEA.HI.X R159, R152, c[0x0][0x1cc], R151, 0x1, P0 ;  /* 0x00007300989f1a11 */ /* 0x000fe400000f0c97 */
[----:B------:R-:W-:Y:S02]  /*62b0*/  ISETP.GE.AND P0, PT, R3, 0x21, PT ;  /* 0x000000210300780c */ /* 0x000fe40003f06270 */
[----:B------:R-:W-:Y:S01]  /*62c0*/  @P1 LEA.HI.X R157, R154, c[0x0][0x1cc], R153, 0x1, P2 ;  /* 0x000073009a9d1a11 */ /* 0x000fe200010f0c99 */
[----:B------:R-:W-:Y:S01]  /*62d0*/  @!PT LDS RZ, [RZ] ;  /* 0x00000000fffff984 */ /* 0x000fe20000000800 */
[----:B------:R-:W-:Y:S01]  /*62e0*/  @!PT LDS RZ, [RZ] ;  /* 0x00000000fffff984 */ /* 0x000fe20000000800 */
[----:B------:R-:W-:Y:S01]  /*62f0*/  @!PT LDS RZ, [RZ] ;  /* 0x00000000fffff984 */ /* 0x000fe20000000800 */
[----:B------:R1:W-:Y:S01]  /*6300*/  @P1 LDGSTS.E.BYPASS.LTC128B.128 [R218+0x2500], [R158.64], !P6 ;  /* 0x025000009eda1fae */ /* 0x0003e2000f101d4a */
[----:B------:R-:W-:Y:S04]  /*6310*/  @P1 IADD3 R152, P2, R201, R162, RZ ;  /* 0x000000a2c9981210 */ /* 0x000fe80007f5e0ff */
[----:B------:R1:W-:Y:S01]  /*6320*/  @P1 LDGSTS.E.BYPASS.LTC128B.128 [R218+0x3100], [R156.64], !P5 ;  /* 0x031000009cda1fae */ /* 0x0003e2000e901d4a */
[C---:B------:R-:W-:Y:S01]  /*6330*/  @P1 IMAD.X R3, R149.reuse, 0x1, R200, P2 ;  /* 0x0000000195031824 */ /* 0x040fe200010e06c8 */
[C---:B------:R-:W-:Y:S04]  /*6340*/  @P1 LEA R160, P2, R152.reuse, c[0x0][0x1c8], 0x1 ;  /* 0x0000720098a01a11 */ /* 0x040fe800078408ff */
[----:B------:R-:W-:Y:S02]  /*6350*/  @P1 LEA.HI.X R161, R152, c[0x0][0x1cc], R3, 0x1, P2 ;  /* 0x0000730098a11a11 */ /* 0x000fe400010f0c03 */
[----:B------:R-:W-:Y:S03]  /*6360*/  @P0 IADD3 R152, P2, R162, UR7, RZ ;  /* 0x00000007a2980c10 */ /* 0x000fe6000ff5e0ff */
[----:B------:R1:W-:Y:S01]  /*6370*/  @P1 LDGSTS.E.BYPASS.LTC128B.128 [R218+0x3d00], [R160.64], !P4 ;  /* 0x03d00000a0da1fae */ /* 0x0003e2000e101d4a */
[----:B------:R-:W-:Y:S02]  /*6380*/  @P0 IADD3.X R149, R149, UR6, RZ, P2, !PT ;  /* 0x0000000695950c10 */ /* 0x000fe400097fe4ff */
[----:B------:R-:W-:Y:S05]  /*6390*/  @P0 IADD3 R154, P2, R152, R224, RZ ;  /* 0x000000e0989a0210 */ /* 0x000fea0007f5e0ff */
[C---:B------:R-:W-:Y:S01]  /*63a0*/  @P0 IMAD.X R3, R149.reuse, 0x1, R229, P2 ;  /* 0x0000000195030824 */ /* 0x040fe200010e06e5 */
[C---:B------:R-:W-:Y:S04]  /*63b0*/  @P0 LEA R162, P2, R154.reuse, c[0x0][0x1c8], 0x1 ;  /* 0x000072009aa20a11 */ /* 0x040fe800078408ff */
[----:B------:R-:W-:Y:S02]  /*63c0*/  @P0 LEA.HI.X R163, R154, c[0x0][0x1cc], R3, 0x1, P2 ;  /* 0x000073009aa30a11 */ /* 0x000fe400010f0c03 */
[----:B------:R-:W-:Y:S03]  /*63d0*/  @P0 IADD3 R154, P2, R152, R203, RZ ;  /* 0x000000cb989a0210 */ /* 0x000fe60007f5e0ff */
[----:B------:R1:W-:Y:S02]  /*63e0*/  @P0 LDGSTS.E.BYPASS.LTC128B.128 [R218+0x2d00], [R162.64], !P6 ;  /* 0x02d00000a2da0fae */ /* 0x0003e4000f101d4a */
[C---:B------:R-:W-:Y:S01]  /*63f0*/  @P0 IMAD.X R3, R149.reuse, 0x1, R202, P2 ;  /* 0x0000000195030824 */ /* 0x040fe200010e06ca */
[C---:B------:R-:W-:Y:S04]  /*6400*/  @P0 LEA R164, P2, R154.reuse, c[0x0][0x1c8], 0x1 ;  /* 0x000072009aa40a11 */ /* 0x040fe800078408ff */
[----:B------:R-:W-:Y:S02]  /*6410*/  @P0 LEA.HI.X R165, R154, c[0x0][0x1cc], R3, 0x1, P2 ;  /* 0x000073009aa50a11 */ /* 0x000fe400010f0c03 */
[----:B------:R-:W-:Y:S03]  /*6420*/  @P0 IADD3 R152, P2, R152, R201, RZ ;  /* 0x000000c998980210 */ /* 0x000fe60007f5e0ff */
[----:B------:R1:W-:Y:S02]  /*6430*/  @P0 LDGSTS.E.BYPASS.LTC128B.128 [R218+0x3900], [R164.64], !P5 ;  /* 0x03900000a4da0fae */ /* 0x0003e4000e901d4a */
[----:B------:R-:W-:Y:S01]  /*6440*/  @P0 IMAD.X R149, R149, 0x1, R200, P2 ;  /* 0x0000000195950824 */ /* 0x000fe200010e06c8 */
[C---:B------:R-:W-:Y:S04]  /*6450*/  @P0 LEA R154, P2, R152.reuse, c[0x0][0x1c8], 0x1 ;  /* 0x00007200989a0a11 */ /* 0x040fe800078408ff */
[----:B------:R-:W-:Y:S05]  /*6460*/  @P0 LEA.HI.X R155, R152, c[0x0][0x1cc], R149, 0x1, P2 ;  /* 0x00007300989b0a11 */ /* 0x000fea00010f0c95 */
[----:B------:R1:W-:Y:S04]  /*6470*/  @P0 LDGSTS.E.BYPASS.LTC128B.128 [R218+0x4500], [R154.64], !P4 ;  /* 0x045000009ada0fae */ /* 0x0003e8000e101d4a */
.L_x_408:
[----:B------:R-:W-:Y:S01]  /*6480*/  PLOP3.LUT P1, PT, PT, PT, UP2, 0x80, 0x0 ;  /* 0x000000000000781c */ /* 0x000fe20003f2f028 */
[----:B------:R-:W0:Y:S01]  /*6490*/  LDGDEPBAR ;  /* 0x00000000000079af */ /* 0x000e220000000000 */
[----:B------:R-:W-:Y:S01]  /*64a0*/  PLOP3.LUT P0, PT, PT, PT, UP2, 0x80, 0x0 ;  /* 0x000000000000781c */ /* 0x000fe20003f0f028 */
[----:B-1----:R-:W-:Y:S02]  /*64b0*/  IMAD.MOV.U32 R158, RZ, RZ, R222 ;  /* 0x000000ffff9e7224 */ /* 0x002fe400078e00de */
[----:B------:R-:W-:Y:S05]  /*64c0*/  IMAD R156, R230, -0x30, RZ ;  /* 0xffffffd0e69c7824 */ /* 0x000fea00078e02ff */
[----:B------:R-:W-:Y:S03]  /*64d0*/  IADD3 R153, -R223, 0x1, R156 ;  /* 0x00000001df997810 */ /* 0x000fe60007ffe19c */
[----:B------:R-:W-:Y:S01]  /*64e0*/  @P1 IMAD.HI.U32 R3, R222, c[0x0][0x2c8], RZ ;  /* 0x0000b200de031a27 */ /* 0x000fe200078e00ff */
[----:B------:R-:W-:Y:S04]  /*64f0*/  IADD3 R153, R153, c[0x0][0x1d0], RZ ;  /* 0x0000740099997a10 */ /* 0x000fe80007ffe0ff */
[----:B------:R-:W-:Y:S02]  /*6500*/  @P0 SHF.R.U32.HI R158, RZ, c[0x0][0x2cc], R3 ;  /* 0x0000b300ff9e0a19 */ /* 0x000fe40000011603 */
[----:B------:R-:W-:Y:S02]  /*6510*/  PLOP3.LUT P0, PT, PT, PT, UP1, 0x40, 0x0 ;  /* 0x000000000000781c */ /* 0x000fe40003f0e818 */
[----:B------:R-:W-:Y:S01]  /*6520*/  IADD3 R153, R153, -c[0x0][0x168], RZ ;  /* 0x80005a0099997a10 */ /* 0x000fe20007ffe0ff */
[----:B------:R-:W1:Y:S03]  /*6530*/  SHFL.IDX PT, R152, R158, RZ, 0x1c1f ;  /* 0x001c1fff9e987589 */ /* 0x000e6600000e0000 */
[C---:B------:R-:W-:Y:S02]  /*6540*/  IADD3 R155, R153.reuse, c[0x0][0x328], RZ ;  /* 0x0000ca00999b7a10 */ /* 0x040fe40007ffe0ff */
[----:B------:R-:W-:Y:S03]  /*6550*/  IADD3 R153, R153, UR8, RZ ;  /* 0x0000000899997c10 */ /* 0x000fe6000fffe0ff */
[----:B-1----:R-:W-:Y:S02]  /*6560*/  IMAD.IADD R171, R155, 0x1, R152 ;  /* 0x000000019bab7824 */ /* 0x002fe400078e0298 */
[----:B------:R-:W-:Y:S01]  /*6570*/  IMAD.IADD R168, R152, 0x1, R153 ;  /* 0x0000000198a87824 */ /* 0x000fe200078e0299 */
[----:B------:R-:W-:-:S05]  /*6580*/  @P0 BRA `(.L_x_409) ;  /* 0x0000019000000947 */ /* 0x000fca0003800000 */
[----:B------:R-:W-:Y:S01]  /*6590*/  IADD3 R149, R152, c[0x0][0x1d0], RZ ;  /* 0x0000740098957a10 */ /* 0x000fe20007ffe0ff */
[----:B------:R-:W-:Y:S03]  /*65a0*/  BSSY B0, `(.L_x_410) ;  /* 0x0000012000007945 */ /* 0x000fe60003800000 */
[----:B------:R-:W-:Y:S04]  /*65b0*/  IADD3 R149, R149, -c[0x0][0x168], RZ ;  /* 0x80005a0095957a10 */ /* 0x000fe80007ffe0ff */
[----:B------:R-:W-:Y:S11]  /*65c0*/  ISETP.GT.AND P0, PT, R149, -0x1, PT ;  /* 0xffffffff9500780c */ /* 0x000ff60003f04270 */
[----:B------:R-:W-:Y:S02]  /*65d0*/  @!UPT UIADD3 URZ, URZ, URZ, URZ ;  /* 0x0000003f3f3ff290 */ /* 0x000fe4000fffe03f */
[----:B------:R-:W-:-:S05]  /*65e0*/  @P0 BRA `(.L_x_411) ;  /* 0x0000008000000947 */ /* 0x000fca0003800000 */
[----:B------:R-:W-:Y:S01]  /*65f0*/  LOP3.LUT R149, RZ, R149, RZ, 0x33, !PT ;  /* 0x00000095ff957212 */ /* 0x000fe200078e33ff */
[----:B------:R-:W-:Y:S05]  /*6600*/  IMAD.MOV.U32 R3, RZ, RZ, c[0x0][0x32c] ;  /* 0x0000cb00ff037624 */ /* 0x000fea00078e00ff */
[----:B------:R-:W-:Y:S11]  /*6610*/  ISETP.NE.AND P0, PT, R3, 0x1, PT ;  /* 0x000000010300780c */ /* 0x000ff60003f05270 */
[----:B------:R-:W-:Y:S02]  /*6620*/  @!UPT UIADD3 URZ, URZ, URZ, URZ ;  /* 0x0000003f3f3ff290 */ /* 0x000fe4000fffe03f */
[----:B------:R-:W-:Y:S05]  /*6630*/  @P0 IMAD.HI.U32 R3, R149, c[0x0][0x330], RZ ;  /* 0x0000cc0095030a27 */ /* 0x000fea00078e00ff */
[----:B------:R-:W-:Y:S04]  /*6640*/  @P0 SHF.R.U32.HI R149, RZ, c[0x0][0x334], R3 ;  /* 0x0000cd00ff950a19 */ /* 0x000fe80000011603 */
[----:B------:R-:W-:Y:S01]  /*6650*/  LOP3.LUT R149, RZ, R149, RZ, 0x33, !PT ;  /* 0x00000095ff957212 */ /* 0x000fe200078e33ff */
[----:B------:R-:W-:-:S05]  /*6660*/  BRA `(.L_x_412) ;  /* 0x0000005000007947 */ /* 0x000fca0003800000 */
.L_x_411:
[----:B------:R-:W-:Y:S04]  /*6670*/  MOV R3, c[0x0][0x32c] ;  /* 0x0000cb0000037a02 */ /* 0x000fe80000000f00 */
[----:B------:R-:W-:Y:S11]  /*6680*/  ISETP.NE.AND P0, PT, R3, 0x1, PT ;  /* 0x000000010300780c */ /* 0x000ff60003f05270 */
[----:B------:R-:W-:Y:S02]  /*6690*/  @!UPT UIADD3 URZ, URZ, URZ, URZ ;  /* 0x0000003f3f3ff290 */ /* 0x000fe4000fffe03f */
[----:B------:R-:W-:Y:S05]  /*66a0*/  @P0 IMAD.HI.U32 R3, R149, c[0x0][0x330], RZ ;  /* 0x0000cc0095030a27 */ /* 0x000fea00078e00ff */
[----:B------:R-:W-:Y:S02]  /*66b0*/  @P0 SHF.R.U32.HI R149, RZ, c[0x0][0x334], R3 ;  /* 0x0000cd00ff950a19 */ /* 0x000fe40000011603 */
.L_x_412:
[----:B------:R-:W-:Y:S05]  /*66c0*/  BSYNC B0 ;  /* 0x0000000000007941 */ /* 0x000fea0003800000 */
.L_x_410:
[----:B------:R-:W-:Y:S04]  /*66d0*/  IMAD.IADD R152, R156, 0x1, -R223 ;  /* 0x000000019c987824 */ /* 0x000fe800078e0adf */
[----:B------:R-:W-:Y:S05]  /*66e0*/  IMAD R149, R149, c[0x0][0x32c], R152 ;  /* 0x0000cb0095957a24 */ /* 0x000fea00078e0298 */
[----:B------:R-:W-:Y:S02]  /*66f0*/  IADD3 R152, R149, c[0x0][0x32c], RZ ;  /* 0x0000cb0095987a10 */ /* 0x000fe40007ffe0ff */
[----:B------:R-:W-:Y:S02]  /*6700*/  IMNMX R168, R168, R149, !PT ;  /* 0x00000095a8a87217 */ /* 0x000fe40007800200 */
[----:B------:R-:W-:Y:S02]  /*6710*/  IMNMX R171, R171, R152, PT ;  /* 0x00000098abab7217 */ /* 0x000fe40003800200 */
.L_x_409:
[----:B------:R-:W-:Y:S01]  /*6720*/  PLOP3.LUT P0, PT, PT, PT, UP1, 0x40, 0x0 ;  /* 0x000000000000781c */ /* 0x000fe20003f0e818 */
[----:B------:R-:W1:Y:S02]  /*6730*/  SHFL.IDX PT, R152, R158, 0x1, 0x1c1f ;  /* 0x003c1f009e987f89 */ /* 0x000e6400000e0000 */
[----:B-1----:R-:W-:Y:S01]  /*6740*/  IADD3 R166, R153, R152, RZ ;  /* 0x0000009899a67210 */ /* 0x002fe20007ffe0ff */
[----:B------:R-:W-:Y:S09]  /*6750*/  IMAD.IADD R173, R155, 0x1, R152 ;  /* 0x000000019bad7824 */ /* 0x000ff200078e0298 */
        /* <DEDUP_REMOVED lines=15> */
.L_x_415:
[----:B------:R-:W-:Y:S04]  /*6850*/  MOV R3, c[0x0][0x32c] ;  /* 0x0000cb0000037a02 */ /* 0x000fe80000000f00 */
[----:B------:R-:W-:Y:S11]  /*6860*/  ISETP.NE.AND P0, PT, R3, 0x1, PT ;  /* 0x000000010300780c */ /* 0x000ff60003f05270 */
[----:B------:R-:W-:Y:S02]  /*6870*/  @!UPT UIADD3 URZ, URZ, URZ, URZ ;  /* 0x0000003f3f3ff290 */ /* 0x000fe4000fffe03f */
[----:B------:R-:W-:Y:S05]  /*6880*/  @P0 IMAD.HI.U32 R3, R152, c[0x0][0x330], RZ ;  /* 0x0000cc0098030a27 */ /* 0x000fea00078e00ff */
[----:B------:R-:W-:Y:S02]  /*6890*/  @P0 SHF.R.U32.HI R152, RZ, c[0x0][0x334], R3 ;  /* 0x0000cd00ff980a19 */ /* 0x000fe40000011603 */
.L_x_416:
[----:B------:R-:W-:Y:S05]  /*68a0*/  BSYNC B0 ;  /* 0x0000000000007941 */ /* 0x000fea0003800000 */
.L_x_414:
[----:B------:R-:W-:Y:S04]  /*68b0*/  IMAD.IADD R3, R156, 0x1, -R223 ;  /* 0x000000019c037824 */ /* 0x000fe800078e0adf */
[----:B------:R-:W-:Y:S05]  /*68c0*/  IMAD R3, R152, c[0x0][0x32c], R3 ;  /* 0x0000cb0098037a24 */ /* 0x000fea00078e0203 */
[----:B------:R-:W-:Y:S02]  /*68d0*/  IADD3 R152, R3, c[0x0][0x32c], RZ ;  /* 0x0000cb0003987a10 */ /* 0x000fe40007ffe0ff */
[----:B------:R-:W-:Y:S02]  /*68e0*/  IMNMX R166, R166, R3, !PT ;  /* 0x00000003a6a67217 */ /* 0x000fe40007800200 */
[----:B------:R-:W-:Y:S02]  /*68f0*/  IMNMX R173, R173, R152, PT ;  /* 0x00000098adad7217 */ /* 0x000fe40003800200 */
.L_x_413:
        /* <DEDUP_REMOVED lines=19> */
.L_x_419:
[----:B------:R-:W-:Y:S04]  /*6a30*/  MOV R3, c[0x0][0x32c] ;  /* 0x0000cb0000037a02 */ /* 0x000fe80000000f00 */
[----:B------:R-:W-:Y:S11]  /*6a40*/  ISETP.NE.AND P0, PT, R3, 0x1, PT ;  /* 0x000000010300780c */ /* 0x000ff60003f05270 */
[----:B------:R-:W-:Y:S02]  /*6a50*/  @!UPT UIADD3 URZ, URZ, URZ, URZ ;  /* 0x0000003f3f3ff290 */ /* 0x000fe4000fffe03f */
[----:B------:R-:W-:Y:S05]  /*6a60*/  @P0 IMAD.HI.U32 R3, R152, c[0x0][0x330], RZ ;  /* 0x0000cc0098030a27 */ /* 0x000fea00078e00ff */
[----:B------:R-:W-:Y:S02]  /*6a70*/  @P0 SHF.R.U32.HI R152, RZ, c[0x0][0x334], R3 ;  /* 0x0000cd00ff980a19 */ /* 0x000fe40000011603 */
.L_x_420:
[----:B------:R-:W-:Y:S05]  /*6a80*/  BSYNC B0 ;  /* 0x0000000000007941 */ /* 0x000fea0003800000 */
.L_x_418:
[----:B------:R-:W-:Y:S04]  /*6a90*/  IMAD.IADD R3, R156, 0x1, -R223 ;  /* 0x000000019c037824 */ /* 0x000fe800078e0adf */
[----:B------:R-:W-:Y:S05]  /*6aa0*/  IMAD R3, R152, c[0x0][0x32c], R3 ;  /* 0x0000cb0098037a24 */ /* 0x000fea00078e0203 */
[----:B------:R-:W-:Y:S02]  /*6ab0*/  IADD3 R149, R3, c[0x0][0x32c], RZ ;  /* 0x0000cb0003957a10 */ /* 0x000fe40007ffe0ff */
[----:B------:R-:W-:Y:S02]  /*6ac0*/  IMNMX R161, R161, R3, !PT ;  /* 0x00000003a1a17217 */ /* 0x000fe40007800200 */
[----:B------:R-:W-:Y:S02]  /*6ad0*/  IMNMX R162, R162, R149, PT ;  /* 0x00000095a2a27217 */ /* 0x000fe40003800200 */
.L_x_417:
[C---:B------:R-:W-:Y:S02]  /*6ae0*/  ISETP.GE.AND P2, PT, R156.reuse, 0x9, PT ;  /* 0x000000099c00780c */ /* 0x040fe40003f46270 */
[----:B------:R-:W-:Y:S02]  /*6af0*/  ISETP.GE.AND P1, PT, R156, 0xa, PT ;  /* 0x0000000a9c00780c */ /* 0x000fe40003f26270 */
[----:B------:R-:W-:Y:S02]  /*6b00*/  ISETP.GT.AND P0, PT, R168, 0x8, !P2 ;  /* 0x00000008a800780c */ /* 0x000fe40005704270 */
[----:B------:R-:W-:Y:S02]  /*6b10*/  P2R R151, PR, RZ, 0x4 ;  /* 0x00000004ff977803 */ /* 0x000fe40000000000 */
[C---:B------:R-:W-:Y:S02]  /*6b20*/  ISETP.LT.OR P0, PT, R171.reuse, 0x9, P0 ;  /* 0x00000009ab00780c */ /* 0x040fe40000701670 */
[----:B------:R-:W-:Y:S02]  /*6b30*/  P2R R149, PR, RZ, 0x2 ;  /* 0x00000002ff957803 */ /* 0x000fe40000000000 */
[----:B------:R-:W-:Y:S02]  /*6b40*/  FSEL R154, R16, -INF , !P0 ;  /* 0xff800000109a7808 */ /* 0x000fe40004000000 */
[----:B------:R-:W-:Y:S02]  /*6b50*/  ISETP.GT.AND P0, PT, R168, 0x9, !P1 ;  /* 0x00000009a800780c */ /* 0x000fe40004f04270 */
[----:B------:R-:W-:Y:S02]  /*6b60*/  P2R R169, PR, RZ, 0x40 ;  /* 0x00000040ffa97803 */ /* 0x000fe40000000000 */
[----:B------:R-:W-:Y:S02]  /*6b70*/  ISETP.LT.OR P0, PT, R171, 0xa, P0 ;  /* 0x0000000aab00780c */ /* 0x000fe40000701670 */
[----:B------:R-:W-:Y:S02]  /*6b80*/  ISETP.GE.AND P6, PT, R156, 0x1a, PT ;  /* 0x0000001a9c00780c */ /* 0x000fe40003fc6270 */
[----:B------:R-:W-:Y:S02]  /*6b90*/  FSEL R152, R17, -INF , !P0 ;  /* 0xff80000011987808 */ /* 0x000fe40004000000 */
[----:B------:R-:W-:Y:S02]  /*6ba0*/  ISETP.GT.AND P0, PT, R166, 0x8, !P2 ;  /* 0x00000008a600780c */ /* 0x000fe40005704270 */
[----:B------:R-:W-:Y:S02]  /*6bb0*/  ISETP.GE.AND P2, PT, R156, 0x11, PT ;  /* 0x000000119c00780c */ /* 0x000fe40003f46270 */
[C---:B------:R-:W-:Y:S02]  /*6bc0*/  ISETP.LT.OR P0, PT, R173.reuse, 0x9, P0 ;  /* 0x00000009ad00780c */ /* 0x040fe40000701670 */
[----:B------:R-:W-:Y:S02]  /*6bd0*/  P2R R164, PR, RZ, 0x20 ;  /* 0x00000020ffa47803 */ /* 0x000fe40000000000 */
[----:B------:R-:W-:Y:S02]  /*6be0*/  FSEL R3, R18, -INF , !P0 ;  /* 0xff80000012037808 */ /* 0x000fe40004000000 */
[----:B------:R-:W-:Y:S02]  /*6bf0*/  ISETP.GT.AND P0, PT, R166, 0x9, !P1 ;  /* 0x00000009a600780c */ /* 0x000fe40004f04270 */
[----:B------:R-:W-:Y:S02]  /*6c00*/  ISETP.GE.AND P1, PT, R156, 0x12, PT ;  /* 0x000000129c00780c */ /* 0x000fe40003f26270 */
[----:B------:R-:W-:Y:S02]  /*6c10*/  ISETP.LT.OR P0, PT, R173, 0xa, P0 ;  /* 0x0000000aad00780c */ /* 0x000fe40000701670 */
[----:B------:R-:W-:Y:S02]  /*6c20*/  P2R R159, PR, RZ, 0x2 ;  /* 0x00000002ff9f7803 */ /* 0x000fe40000000000 */
        /* <DEDUP_REMOVED lines=29> */
[----:B------:R-:W-:Y:S02]  /*6e00*/  P2R R175, PR, RZ, 0x8 ;  /* 0x00000008ffaf7803 */ /* 0x000fe40000000000 */
[----:B------:R-:W-:Y:S02]  /*6e10*/  FSEL R246, R33, -INF , !P0 ;  /* 0xff80000021f67808 */ /* 0x000fe40004000000 */
[----:B------:R-:W-:Y:S02]  /*6e20*/  ISETP.GT.AND P0, PT, R166, 0x18, !P1 ;  /* 0x00000018a600780c */ /* 0x000fe40004f04270 */
[----:B------:R-:W-:Y:S02]  /*6e30*/  ISETP.GE.AND P1, PT, R156, 0x29, PT ;  /* 0x000000299c00780c */ /* 0x000fe40003f26270 */
[C---:B------:R-:W-:Y:S04]  /*6e40*/  ISETP.LT.OR P0, PT, R173.reuse, 0x19, P0 ;  /* 0x00000019ad00780c */ /* 0x040fe80000701670 */
[----:B------:R-:W-:Y:S02]  /*6e50*/  FSEL R196, R34, -INF , !P0 ;  /* 0xff80000022c47808 */ /* 0x000fe40004000000 */
[----:B------:R-:W-:Y:S02]  /*6e60*/  ISETP.GT.AND P0, PT, R166, 0x19, !P6 ;  /* 0x00000019a600780c */ /* 0x000fe40007704270 */
[----:B------:R-:W-:Y:S02]  /*6e70*/  ISETP.GE.AND P6, PT, R156, 0x2, PT ;  /* 0x000000029c00780c */ /* 0x000fe40003fc6270 */
[----:B------:R-:W-:Y:S02]  /*6e80*/  ISETP.LT.OR P0, PT, R173, 0x1a, P0 ;  /* 0x0000001aad00780c */ /* 0x000fe40000701670 */
[----:B------:R-:W-:Y:S02]  /*6e90*/  P2R R174, PR, RZ, 0x40 ;  /* 0x00000040ffae7803 */ /* 0x000fe40000000000 */
[----:B------:R-:W-:Y:S02]  /*6ea0*/  FSEL R199, R35, -INF , !P0 ;  /* 0xff80000023c77808 */ /* 0x000fe40004000000 */
[----:B------:R-:W-:Y:S04]  /*6eb0*/  ISETP.GT.AND P0, PT, R168, 0x20, !P5 ;  /* 0x00000020a800780c */ /* 0x000fe80006f04270 */
[C---:B------:R-:W-:Y:S04]  /*6ec0*/  ISETP.LT.OR P0, PT, R171.reuse, 0x21, P0 ;  /* 0x00000021ab00780c */ /* 0x040fe80000701670 */
[----:B------:R-:W-:Y:S02]  /*6ed0*/  FSEL R198, R36, -INF , !P0 ;  /* 0xff80000024c67808 */ /* 0x000fe40004000000 */
[----:B------:R-:W-:Y:S02]  /*6ee0*/  ISETP.GT.AND P0, PT, R168, 0x21, !P4 ;  /* 0x00000021a800780c */ /* 0x000fe40006704270 */
[----:B------:R-:W-:Y:S02]  /*6ef0*/  P2R R36, PR, RZ, 0x10 ;  /* 0x00000010ff247803 */ /* 0x000fe40000000000 */
[----:B------:R-:W-:Y:S04]  /*6f00*/  ISETP.LT.OR P0, PT, R171, 0x22, P0 ;  /* 0x00000022ab00780c */ /* 0x000fe80000701670 */
[----:B------:R-:W-:Y:S02]  /*6f10*/  FSEL R197, R37, -INF , !P0 ;  /* 0xff80000025c57808 */ /* 0x000fe40004000000 */
[----:B------:R-:W-:Y:S04]  /*6f20*/  ISETP.GT.AND P0, PT, R166, 0x20, !P5 ;  /* 0x00000020a600780c */ /* 0x000fe80006f04270 */
[C---:B------:R-:W-:Y:S04]  /*6f30*/  ISETP.LT.OR P0, PT, R173.reuse, 0x21, P0 ;  /* 0x00000021ad00780c */ /* 0x040fe80000701670 */
[----:B------:R-:W-:Y:S02]  /*6f40*/  FSEL R193, R38, -INF , !P0 ;  /* 0xff80000026c17808 */ /* 0x000fe40004000000 */
[----:B------:R-:W-:Y:S04]  /*6f50*/  ISETP.GT.AND P0, PT, R166, 0x21, !P4 ;  /* 0x00000021a600780c */ /* 0x000fe80006704270 */
[----:B------:R-:W-:Y:S04]  /*6f60*/  ISETP.LT.OR P0, PT, R173, 0x22, P0 ;  /* 0x00000022ad00780c */ /* 0x000fe80000701670 */
[----:B------:R-:W-:Y:S02]  /*6f70*/  FSEL R191, R39, -INF , !P0 ;  /* 0xff80000027bf7808 */ /* 0x000fe40004000000 */
[----:B------:R-:W-:Y:S04]  /*6f80*/  ISETP.GT.AND P0, PT, R168, RZ, !P3 ;  /* 0x000000ffa800720c */ /* 0x000fe80005f04270 */
[C---:B------:R-:W-:Y:S04]  /*6f90*/  ISETP.LT.OR P0, PT, R171.reuse, 0x1, P0 ;  /* 0x00000001ab00780c */ /* 0x040fe80000701670 */
[----:B------:R-:W-:Y:S02]  /*6fa0*/  FSEL R38, R4, -INF , !P0 ;  /* 0xff80000004267808 */ /* 0x000fe40004000000 */
[----:B------:R-:W-:Y:S04]  /*6fb0*/  ISETP.GT.AND P0, PT, R168, 0x1, !P6 ;  /* 0x00000001a800780c */ /* 0x000fe80007704270 */
[----:B------:R-:W-:Y:S04]  /*6fc0*/  ISETP.LT.OR P0, PT, R171, 0x2, P0 ;  /* 0x00000002ab00780c */ /* 0x000fe80000701670 */
[----:B------:R-:W-:Y:S02]  /*6fd0*/  FSEL R4, R5, -INF , !P0 ;  /* 0xff80000005047808 */ /* 0x000fe40004000000 */
[C---:B------:R-:W-:Y:S04]  /*6fe0*/  ISETP.GT.AND P0, PT, R166.reuse, 0x1, !P6 ;  /* 0x00000001a600780c */ /* 0x040fe80007704270 */
[----:B------:R-:W-:Y:S04]  /*6ff0*/  ISETP.LT.OR P0, PT, R173, 0x2, P0 ;  /* 0x00000002ad00780c */ /* 0x000fe80000701670 */
[----:B------:R-:W-:Y:S02]  /*7000*/  FSEL R5, R7, -INF , !P0 ;  /* 0xff80000007057808 */ /* 0x000fe40004000000 */
[----:B------:R-:W-:Y:S04]  /*7010*/  ISETP.GT.AND P0, PT, R166, RZ, !P3 ;  /* 0x000000ffa600720c */ /* 0x000fe80005f04270 */
[----:B------:R-:W-:Y:S04]  /*7020*/  ISETP.LT.OR P0, PT, R173, 0x1, P0 ;  /* 0x00000001ad00780c */ /* 0x000fe80000701670 */
[----:B------:R-:W-:Y:S02]  /*7030*/  FSEL R39, R6, -INF , !P0 ;  /* 0xff80000006277808 */ /* 0x000fe40004000000 */
[----:B------:R-:W-:Y:S04]  /*7040*/  ISETP.GT.AND P0, PT, R168, 0x28, !P1 ;  /* 0x00000028a800780c */ /* 0x000fe80004f04270 */
[C---:B------:R-:W-:Y:S04]  /*7050*/  ISETP.LT.OR P0, PT, R171.reuse, 0x29, P0 ;  /* 0x00000029ab00780c */ /* 0x040fe80000701670 */
[----:B------:R-:W-:Y:S02]  /*7060*/  FSEL R192, R48, -INF , !P0 ;  /* 0xff80000030c07808 */ /* 0x000fe40004000000 */
[----:B------:R-:W-:Y:S04]  /*7070*/  ISETP.GE.AND P0, PT, R156, 0x2a, PT ;  /* 0x0000002a9c00780c */ /* 0x000fe80003f06270 */
[----:B------:R-:W-:Y:S04]  /*7080*/  ISETP.GT.AND P2, PT, R168, 0x29, !P0 ;  /* 0x00000029a800780c */ /* 0x000fe80004744270 */
        /* <DEDUP_REMOVED lines=8> */
[----:B------:R-:W-:Y:S02]  /*7110*/  ISETP.GT.AND P2, PT, R161, 0x1, !P6 ;  /* 0x00000001a100780c */ /* 0x000fe40007744270 */
[----:B------:R-:W-:Y:S02]  /*7120*/  ISETP.NE.AND P6, PT, R176, RZ, PT ;  /* 0x000000ffb000720c */ /* 0x000fe40003fc5270 */
[C---:B------:R-:W-:Y:S04]  /*7130*/  ISETP.LT.OR P2, PT, R162.reuse, 0x2, P2 ;  /* 0x00000002a200780c */ /* 0x040fe80001741670 */
[----:B------:R-:W-:Y:S02]  /*7140*/  FSEL R37, R9, -INF , !P2 ;  /* 0xff80000009257808 */ /* 0x000fe40005000000 */
[----:B------:R-:W-:Y:S04]  /*7150*/  ISETP.NE.AND P2, PT, R151, RZ, PT ;  /* 0x000000ff9700720c */ /* 0x000fe80003f45270 */
[----:B------:R-:W-:Y:S04]  /*7160*/  ISETP.GT.AND P2, PT, R161, 0x8, !P2 ;  /* 0x00000008a100780c */ /* 0x000fe80005744270 */
[----:B------:R-:W-:Y:S04]  /*7170*/  ISETP.LT.OR P2, PT, R162, 0x9, P2 ;  /* 0x00000009a200780c */ /* 0x000fe80001741670 */
        /* <DEDUP_REMOVED lines=14> */
[C---:B------:R-:W-:Y:S04]  /*7260*/  ISETP.GT.AND P2, PT, R161.reuse, 0x18, !P2 ;  /* 0x00000018a100780c */ /* 0x040fe80005744270 */
[----:B------:R-:W-:Y:S04]  /*7270*/  ISETP.LT.OR P2, PT, R162, 0x19, P2 ;  /* 0x00000019a200780c */ /* 0x000fe80001741670 */
[----:B------:R-:W-:Y:S02]  /*7280*/  FSEL R242, R28, -INF , !P2 ;  /* 0xff8000001cf27808 */ /* 0x000fe40005000000 */
[----:B------:R-:W-:Y:S02]  /*7290*/  ISETP.GT.AND P2, PT, R161, 0x19, !P6 ;  /* 0x00000019a100780c */ /* 0x000fe40007744270 */
[----:B------:R-:W-:Y:S02]  /*72a0*/  ISETP.NE.AND P6, PT, R169, RZ, PT ;  /* 0x000000ffa900720c */ /* 0x000fe40003fc5270 */
[----:B------:R-:W-:Y:S04]  /*72b0*/  ISETP.LT.OR P2, PT, R162, 0x1a, P2 ;  /* 0x0000001aa200780c */ /* 0x000fe80001741670 */
[----:B------:R-:W-:Y:S02]  /*72c0*/  FSEL R245, R29, -INF , !P2 ;  /* 0xff8000001df57808 */ /* 0x000fe40005000000 */
[C---:B------:R-:W-:Y:S02]  /*72d0*/  ISETP.GT.AND P2, PT, R161.reuse, 0x20, !P5 ;  /* 0x00000020a100780c */ /* 0x040fe40006f44270 */
[----:B------:R-:W-:Y:S02]  /*72e0*/  ISETP.NE.AND P5, PT, R164, RZ, PT ;  /* 0x000000ffa400720c */ /* 0x000fe40003fa5270 */
[----:B------:R-:W-:Y:S04]  /*72f0*/  ISETP.LT.OR P2, PT, R162, 0x21, P2 ;  /* 0x00000021a200780c */ /* 0x000fe80001741670 */
[----:B------:R-:W-:Y:S02]  /*7300*/  FSEL R169, R40, -INF , !P2 ;  /* 0xff80000028a97808 */ /* 0x000fe40005000000 */
[----:B------:R-:W-:Y:S02]  /*7310*/  ISETP.GT.AND P2, PT, R161, 0x21, !P4 ;  /* 0x00000021a100780c */ /* 0x000fe40006744270 */
[----:B------:R-:W-:Y:S02]  /*7320*/  ISETP.NE.AND P4, PT, R163, RZ, PT ;  /* 0x000000ffa300720c */ /* 0x000fe40003f85270 */
[C---:B------:R-:W-:Y:S04]  /*7330*/  ISETP.LT.OR P2, PT, R162.reuse, 0x22, P2 ;  /* 0x00000022a200780c */ /* 0x040fe80001741670 */
[----:B------:R-:W-:Y:S02]  /*7340*/  FSEL R164, R41, -INF , !P2 ;  /* 0xff80000029a47808 */ /* 0x000fe40005000000 */
[C---:B------:R-:W-:Y:S04]  /*7350*/  ISETP.GT.AND P2, PT, R161.reuse, 0x28, !P1 ;  /* 0x00000028a100780c */ /* 0x040fe80004f44270 */
[----:B------:R-:W-:Y:S04]  /*7360*/  ISETP.LT.OR P2, PT, R162, 0x29, P2 ;  /* 0x00000029a200780c */ /* 0x000fe80001741670 */
[----:B------:R-:W-:Y:S02]  /*7370*/  FSEL R163, R44, -INF , !P2 ;  /* 0xff8000002ca37808 */ /* 0x000fe40005000000 */
[----:B------:R-:W-:Y:S02]  /*7380*/  ISETP.GT.AND P2, PT, R161, RZ, !P3 ;  /* 0x000000ffa100720c */ /* 0x000fe40005f44270 */
[----:B------:R-:W-:Y:S02]  /*7390*/  ISETP.NE.AND P3, PT, R165, RZ, PT ;  /* 0x000000ffa500720c */ /* 0x000fe40003f65270 */
[----:B------:R-:W-:Y:S04]  /*73a0*/  ISETP.LT.OR P2, PT, R162, 0x1, P2 ;  /* 0x00000001a200780c */ /* 0x000fe80001741670 */
[----:B------:R-:W-:Y:S02]  /*73b0*/  FSEL R25, R8, -INF , !P2 ;  /* 0xff80000008197808 */ /* 0x000fe40005000000 */
[----:B------:R-:W1:Y:S01]  /*73c0*/  SHFL.IDX PT, R8, R158, 0x3, 0x1c1f ;  /* 0x007c1f009e087f89 */ /* 0x000e6200000e0000 */
[----:B------:R-:W-:Y:S04]  /*73d0*/  ISETP.GT.AND P2, PT, R161, 0x29, !P0 ;  /* 0x00000029a100780c */ /* 0x000fe80004744270 */
[----:B------:R-:W-:Y:S04]  /*73e0*/  ISETP.LT.OR P2, PT, R162, 0x2a, P2 ;  /* 0x0000002aa200780c */ /* 0x000fe80001741670 */
[----:B------:R-:W-:Y:S02]  /*73f0*/  FSEL R161, R45, -INF , !P2 ;  /* 0xff8000002da17808 */ /* 0x000fe40005000000 */
[----:B------:R-:W-:Y:S01]  /*7400*/  PLOP3.LUT P2, PT, PT, PT, UP1, 0x40, 0x0 ;  /* 0x000000000000781c */ /* 0x000fe20003f4e818 */
[--C-:B-1----:R-:W-:Y:S02]  /*7410*/  IMAD.IADD R6, R155, 0x1, R8.reuse ;  /* 0x000000019b067824 */ /* 0x102fe400078e0208 */
[----:B------:R-:W-:Y:S10]  /*7420*/  IMAD.IADD R153, R153, 0x1, R8 ;  /* 0x0000000199997824 */ /* 0x000ff400078e0208 */
        /* <DEDUP_REMOVED lines=15> */
.L_x_423:
[----:B------:R-:W-:Y:S04]  /*7520*/  MOV R8, c[0x0][0x32c] ;  /* 0x0000cb0000087a02 */ /* 0x000fe80000000f00 */
[----:B------:R-:W-:Y:S11]  /*7530*/  ISETP.NE.AND P2, PT, R8, 0x1, PT ;  /* 0x000000010800780c */ /* 0x000ff60003f45270 */
[----:B------:R-:W-:Y:S02]  /*7540*/  @!UPT UIADD3 URZ, URZ, URZ, URZ ;  /* 0x0000003f3f3ff290 */ /* 0x000fe4000fffe03f */
[----:B------:R-:W-:Y:S05]  /*7550*/  @P2 IMAD.HI.U32 R8, R9, c[0x0][0x330], RZ ;  /* 0x0000cc0009082a27 */ /* 0x000fea00078e00ff */
[----:B------:R-:W-:Y:S02]  /*7560*/  @P2 SHF.R.U32.HI R9, RZ, c[0x0][0x334], R8 ;  /* 0x0000cd00ff092a19 */ /* 0x000fe40000011608 */
.L_x_424:
[----:B------:R-:W-:Y:S05]  /*7570*/  BSYNC B0 ;  /* 0x0000000000007941 */ /* 0x000fea0003800000 */
.L_x_422:
[----:B------:R-:W-:Y:S04]  /*7580*/  IMAD.IADD R156, R156, 0x1, -R223 ;  /* 0x000000019c9c7824 */ /* 0x000fe800078e0adf */
[----:B------:R-:W-:Y:S05]  /*7590*/  IMAD R156, R9, c[0x0][0x32c], R156 ;  /* 0x0000cb00099c7a24 */ /* 0x000fea00078e029c */
[----:B------:R-:W-:Y:S02]  /*75a0*/  IADD3 R9, R156, c[0x0][0x32c], RZ ;  /* 0x0000cb009c097a10 */ /* 0x000fe40007ffe0ff */
[----:B------:R-:W-:Y:S02]  /*75b0*/  IMNMX R153, R153, R156, !PT ;  /* 0x0000009c99997217 */ /* 0x000fe40007800200 */
[----:B------:R-:W-:Y:S02]  /*75c0*/  IMNMX R6, R6, R9, PT ;  /* 0x0000000906067217 */ /* 0x000fe40003800200 */
.L_x_421:
[----:B------:R-:W-:Y:S01]  /*75d0*/  ISETP.NE.AND P2, PT, R175, RZ, PT ;  /* 0x000000ffaf00720c */ /* 0x000fe20003f45270 */
[----:B------:R-:W-:Y:S01]  /*75e0*/  LDSM.16.MT88.4 R20, [R214+0x100] ;  /* 0x00010000d614783b */ /* 0x000fe20000004200 */
[----:B------:R-:W-:Y:S02]  /*75f0*/  FMNMX.FTZ R19, R38, R150, !PT ;  /* 0x0000009626137209 */ /* 0x000fe40007810000 */
[C---:B------:R-:W-:Y:S02]  /*7600*/  ISETP.GT.AND P2, PT, R153.reuse, RZ, !P2 ;  /* 0x000000ff9900720c */ /* 0x040fe40005744270 */
[----:B------:R-:W-:Y:S02]  /*7610*/  FMNMX.FTZ R19, R4, R19, !PT ;  /* 0x0000001304137209 */ /* 0x000fe40007810000 */
[----:B------:R-:W-:Y:S02]  /*7620*/  ISETP.LT.OR P2, PT, R6, 0x1, P2 ;  /* 0x000000010600780c */ /* 0x000fe40001741670 */
[----:B------:R-:W-:Y:S02]  /*7630*/  FMNMX.FTZ R19, R154, R19, !PT ;  /* 0x000000139a137209 */ /* 0x000fe40007810000 */
[----:B------:R-:W-:Y:S02]  /*7640*/  FSEL R13, R10, -INF , !P2 ;  /* 0xff8000000a0d7808 */ /* 0x000fe40005000000 */
[----:B------:R-:W-:Y:S02]  /*7650*/  ISETP.NE.AND P2, PT, R174, RZ, PT ;  /* 0x000000ffae00720c */ /* 0x000fe40003f45270 */
[----:B------:R-:W-:Y:S02]  /*7660*/  FMNMX.FTZ R19, R152, R19, !PT ;  /* 0x0000001398137209 */ /* 0x000fe40007810000 */
[----:B------:R-:W-:Y:S02]  /*7670*/  ISETP.GT.AND P2, PT, R153, 0x1, !P2 ;  /* 0x000000019900780c */ /* 0x000fe40005744270 */
        /* <DEDUP_REMOVED lines=18> */
[----:B------:R-:W-:Y:S02]  /*77a0*/  FMNMX.FTZ R19, R197, R10, !PT ;  /* 0x0000000ac5137209 */ /* 0x000fe40007810000 */
[----:B------:R-:W-:Y:S02]  /*77b0*/  ISETP.NE.AND P2, PT, R160, RZ, PT ;  /* 0x000000ffa000720c */ /* 0x000fe40003f45270 */
[----:B------:R-:W-:Y:S02]  /*77c0*/  FMNMX.FTZ R8, R157, R8, !PT ;  /* 0x000000089d087209 */ /* 0x000fe40007810000 */
[----:B------:R-:W-:Y:S02]  /*77d0*/  FMNMX.FTZ R10, R192, R19, !PT ;  /* 0x00000013c00a7209 */ /* 0x000fe40007810000 */
[----:B------:R-:W-:Y:S02]  /*77e0*/  ISETP.GT.AND P2, PT, R153, 0x10, !P2 ;  /* 0x000000109900780c */ /* 0x000fe40005744270 */
[----:B------:R-:W-:Y:S02]  /*77f0*/  FMNMX.FTZ R8, R195, R8, !PT ;  /* 0x00000008c3087209 */ /* 0x000fe40007810000 */
[----:B------:R-:W-:Y:S02]  /*7800*/  FMNMX.FTZ R17, R171, R10, !PT ;  /* 0x0000000aab117209 */ /* 0x000fe40007810000 */
[----:B------:R-:W-:Y:S02]  /*7810*/  ISETP.LT.OR P2, PT, R6, 0x11, P2 ;  /* 0x000000110600780c */ /* 0x000fe40001741670 */
[----:B------:R-:W-:Y:S02]  /*7820*/  FMNMX.FTZ R19, R189, R8, !PT ;  /* 0x00000008bd137209 */ /* 0x000fe40007810000 */
[----:B------:R-:W-:Y:S01]  /*7830*/  FSEL R244, R26, -INF , !P2 ;  /* 0xff8000001af47808 */ /* 0x000fe20005000000 */
[----:B------:R-:W1:Y:S01]  /*7840*/  SHFL.BFLY PT, R8, R17, 0x2, 0x1f ;  /* 0x0c401f0011087f89 */ /* 0x000e6200000e0000 */
        /* <DEDUP_REMOVED lines=12> */
[----:B-1----:R-:W-:Y:S02]  /*7910*/  FMNMX.FTZ R8, R17, R8, !PT ;  /* 0x0000000811087209 */ /* 0x002fe40007810000 */
[----:B------:R-:W-:Y:S02]  /*7920*/  FSEL R249, R30, -INF , !P2 ;  /* 0xff8000001ef97808 */ /* 0x000fe40005000000 */
[----:B------:R-:W-:Y:S01]  /*7930*/  ISETP.NE.AND P2, PT, R167, RZ, PT ;  /* 0x000000ffa700720c */ /* 0x000fe20003f45270 */
[----:B------:R-:W1:Y:S01]  /*7940*/  SHFL.BFLY PT, R151, R8, 0x1, 0x1f ;  /* 0x0c201f0008977f89 */ /* 0x000e6200000e0000 */
[----:B------:R-:W-:Y:S02]  /*7950*/  FMNMX.FTZ R12, R166, R19, !PT ;  /* 0x00000013a60c7209 */ /* 0x000fe40007810000 */
[----:B------:R-:W-:Y:S02]  /*7960*/  FMNMX.FTZ R10, R25, R2, !PT ;  /* 0x00000002190a7209 */ /* 0x000fe40007810000 */
[----:B------:R-:W-:Y:S02]  /*7970*/  ISETP.GT.AND P2, PT, R153, 0x19, !P2 ;  /* 0x000000199900780c */ /* 0x000fe40005744270 */
[----:B------:R-:W-:Y:S01]  /*7980*/  FMNMX.FTZ R10, R37, R10, !PT ;  /* 0x0000000a250a7209 */ /* 0x000fe20007810000 */
[----:B------:R-:W2:Y:S01]  /*7990*/  SHFL.BFLY PT, R149, R12, 0x2, 0x1f ;  /* 0x0c401f000c957f89 */ /* 0x000ea200000e0000 */
        /* <DEDUP_REMOVED lines=13> */
[----:B-1----:R-:W-:Y:S02]  /*7a70*/  FMNMX.FTZ R151, R8, R151, !PT ;  /* 0x0000009708977209 */ /* 0x002fe40007810000 */
[----:B------:R-:W-:Y:S02]  /*7a80*/  FMNMX.FTZ R10, R245, R10, !PT ;  /* 0x0000000af50a7209 */ /* 0x000fe40007810000 */
[----:B------:R-:W-:Y:S01]  /*7a90*/  ISETP.LT.OR P2, PT, R6, 0x22, P2 ;  /* 0x000000220600780c */ /* 0x000fe20001741670 */
[----:B------:R-:W-:Y:S01]  /*7aa0*/  FMUL.FTZ R241, R151, c[0x0][0x2d0] ;  /* 0x0000b40097f17a20 */ /* 0x000fe20000410000 */
[----:B--2---:R-:W-:Y:S02]  /*7ab0*/  FMNMX.FTZ R149, R12, R149, !PT ;  /* 0x000000950c957209 */ /* 0x004fe40007810000 */
[----:B------:R-:W-:Y:S02]  /*7ac0*/  FMNMX.FTZ R17, R169, R10, !PT ;  /* 0x0000000aa9117209 */ /* 0x000fe40007810000 */
[----:B------:R-:W-:Y:S01]  /*7ad0*/  FSEL R165, R43, -INF , !P2 ;  /* 0xff8000002ba57808 */ /* 0x000fe20005000000 */
[----:B------:R-:W1:Y:S01]  /*7ae0*/  SHFL.BFLY PT, R10, R149, 0x1, 0x1f ;  /* 0x0c201f00950a7f89 */ /* 0x000e6200000e0000 */
[----:B------:R-:W-:Y:S02]  /*7af0*/  FSETP.NEU.FTZ.AND P2, PT, R151, -INF , PT ;  /* 0xff8000009700780b */ /* 0x000fe40003f5d000 */
[----:B------:R-:W-:Y:S02]  /*7b00*/  FMNMX.FTZ R12, R13, R0, !PT ;  /* 0x000000000d0c7209 */ /* 0x000fe40007810000 */
[----:B------:R-:W-:Y:S02]  /*7b10*/  FSEL R241, R241, RZ, P2 ;  /* 0x000000fff1f17208 */ /* 0x000fe40001000000 */
[----:B------:R-:W-:Y:S02]  /*7b20*/  FMNMX.FTZ R8, R164, R17, !PT ;  /* 0x00000011a4087209 */ /* 0x000fe40007810000 */
[----:B------:R-:W-:Y:S01]  /*7b30*/  ISETP.GT.AND P1, PT, R153, 0x28, !P1 ;  /* 0x000000289900780c */ /* 0x000fe20004f24270 */
[--C-:B------:R-:W-:Y:S01]  /*7b40*/  FFMA.FTZ R155, R4, c[0x0][0x2d0], -R241.reuse ;  /* 0x0000b400049b7a23 */ /* 0x100fe200000108f1 */
[----:B------:R-:W-:Y:S01]  /*7b50*/  FMNMX.FTZ R4, R11, R12, !PT ;  /* 0x0000000c0b047209 */ /* 0x000fe20007810000 */
[--C-:B------:R-:W-:Y:S01]  /*7b60*/  FFMA.FTZ R175, R152, c[0x0][0x2d0], -R241.reuse ;  /* 0x0000b40098af7a23 */ /* 0x100fe200000108f1 */
[----:B------:R-:W-:Y:S01]  /*7b70*/  FMNMX.FTZ R8, R163, R8, !PT ;  /* 0x00000008a3087209 */ /* 0x000fe20007810000 */
[--C-:B------:R-:W-:Y:S01]  /*7b80*/  FFMA.FTZ R172, R38, c[0x0][0x2d0], -R241.reuse ;  /* 0x0000b40026ac7a23 */ /* 0x100fe200000108f1 */
[----:B------:R-:W-:Y:S01]  /*7b90*/  FMNMX.FTZ R4, R9, R4, !PT ;  /* 0x0000000409047209 */ /* 0x000fe20007810000 */
[--C-:B------:R-:W-:Y:S01]  /*7ba0*/  FFMA.FTZ R154, R154, c[0x0][0x2d0], -R241.reuse ;  /* 0x0000b4009a9a7a23 */ /* 0x100fe200000108f1 */
[----:B------:R-:W-:Y:S01]  /*7bb0*/  FMNMX.FTZ R17, R161, R8, !PT ;  /* 0x00000008a1117209 */ /* 0x000fe20007810000 */
[----:B------:R-:W-:Y:S01]  /*7bc0*/  MUFU.EX2 R155, R155 ;  /* 0x0000009b009b7308 */ /* 0x000fe20000000800 */
[----:B------:R-:W-:Y:S01]  /*7bd0*/  FMNMX.FTZ R19, R15, R4, !PT ;  /* 0x000000040f137209 */ /* 0x000fe20007810000 */
[--C-:B------:R-:W-:Y:S01]  /*7be0*/  FFMA.FTZ R186, R186, c[0x0][0x2d0], -R241.reuse ;  /* 0x0000b400baba7a23 */ /* 0x100fe200000108f1 */
[----:B------:R-:W-:Y:S01]  /*7bf0*/  ISETP.LT.OR P1, PT, R6, 0x29, P1 ;  /* 0x000000290600780c */ /* 0x000fe20000f21670 */
[----:B------:R-:W2:Y:S01]  /*7c00*/  SHFL.BFLY PT, R8, R17, 0x2, 0x1f ;  /* 0x0c401f0011087f89 */ /* 0x000ea200000e0000 */
[----:B------:R-:W-:Y:S01]  /*7c10*/  FMNMX.FTZ R4, R244, R19, !PT ;  /* 0x00000013f4047209 */ /* 0x000fe20007810000 */
[--C-:B------:R-:W-:Y:S01]  /*7c20*/  FFMA.FTZ R187, R188, c[0x0][0x2d0], -R241.reuse ;  /* 0x0000b400bcbb7a23 */ /* 0x100fe200000108f1 */
[----:B-1----:R-:W-:Y:S01]  /*7c30*/  FMNMX.FTZ R149, R149, R10, !PT ;  /* 0x0000000a95957209 */ /* 0x002fe20007810000 */
[--C-:B------:R-:W-:Y:S01]  /*7c40*/  FFMA.FTZ R190, R190, c[0x0][0x2d0], -R241.reuse ;  /* 0x0000b400bebe7a23 */ /* 0x100fe200000108f1 */
[----:B------:R-:W-:Y:S01]  /*7c50*/  FMNMX.FTZ R4, R247, R4, !PT ;  /* 0x00000004f7047209 */ /* 0x000fe20007810000 */
[----:B------:R-:W1:Y:S01]  /*7c60*/  MUFU.EX2 R172, R172 ;  /* 0x000000ac00ac7308 */ /* 0x000e620000000800 */
[----:B------:R-:W-:Y:S01]  /*7c70*/  FSEL R160, R46, -INF , !P1 ;  /* 0xff8000002ea07808 */ /* 0x000fe20004800000 */
[----:B------:R-:W-:Y:S01]  /*7c80*/  FMUL.FTZ R194, R149, c[0x0][0x2d0] ;  /* 0x0000b40095c27a20 */ /* 0x000fe20000410000 */
[----:B------:R-:W-:Y:S01]  /*7c90*/  FMNMX.FTZ R4, R249, R4, !PT ;  /* 0x00000004f9047209 */ /* 0x000fe20007810000 */
[--C-:B------:R-:W-:Y:S01]  /*7ca0*/  FFMA.FTZ R198, R198, c[0x0][0x2d0], -R241.reuse ;  /* 0x0000b400c6c67a23 */ /* 0x100fe200000108f1 */
[----:B------:R-:W-:Y:S01]  /*7cb0*/  FSETP.NEU.FTZ.AND P1, PT, R149, -INF , PT ;  /* 0xff8000009500780b */ /* 0x000fe20003f3d000 */
[--C-:B------:R-:W-:Y:S01]  /*7cc0*/  FFMA.FTZ R197, R197, c[0x0][0x2d0], -R241.reuse ;  /* 0x0000b400c5c57a23 */ /* 0x100fe200000108f1 */
[----:B------:R-:W-:Y:S02]  /*7cd0*/  FMNMX.FTZ R4, R251, R4, !PT ;  /* 0x00000004fb047209 */ /* 0x000fe40007810000 */
[----:B------:R-:W-:Y:S01]  /*7ce0*/  FSEL R194, R194, RZ, P1 ;  /* 0x000000ffc2c27208 */ /* 0x000fe20000800000 */
[----:B------:R-:W-:Y:S01]  /*7cf0*/  MUFU.EX2 R154, R154 ;  /* 0x0000009a009a7308 */ /* 0x000fe20000000800 */
[----:B------:R-:W-:Y:S02]  /*7d00*/  FMNMX.FTZ R4, R167, R4, !PT ;  /* 0x00000004a7047209 */ /* 0x000fe40007810000 */
        /* <DEDUP_REMOVED lines=9> */
[----:B------:R-:W3:Y:S01]  /*7da0*/  MUFU.EX2 R175, R175 ;  /* 0x000000af00af7308 */ /* 0x000ee20000000800 */
[----:B--2---:R-:W-:Y:S01]  /*7db0*/  FMNMX.FTZ R17, R17, R8, !PT ;  /* 0x0000000811117209 */ /* 0x004fe20007810000 */
[--C-:B------:R-:W-:Y:S01]  /*7dc0*/  FFMA.FTZ R250, R168, c[0x0][0x2d0], -R194.reuse ;  /* 0x0000b400a8fa7a23 */ /* 0x100fe200000108c2 */
[----:B------:R-:W-:Y:S01]  /*7dd0*/  FMNMX.FTZ R4, R153, R6, !PT ;  /* 0x0000000699047209 */ /* 0x000fe20007810000 */
[--C-:B------:R-:W-:Y:S01]  /*7de0*/  FFMA.FTZ R188, R195, c[0x0][0x2d0], -R194.reuse ;  /* 0x0000b400c3bc7a23 */ /* 0x100fe200000108c2 */
[----:B-1----:R-:W-:Y:S01]  /*7df0*/  F2FP.BF16.PACK_AB R156, R155, R172 ;  /* 0x000000ac9b9c723e */ /* 0x002fe200000010ff */
[----:B------:R-:W1:Y:S01]  /*7e00*/  SHFL.BFLY PT, R8, R17, 0x1, 0x1f ;  /* 0x0c201f0011087f89 */ /* 0x000e6200000e0000 */
[--C-:B------:R-:W-:Y:S02]  /*7e10*/  FFMA.FTZ R189, R189, c[0x0][0x2d0], -R194.reuse ;  /* 0x0000b400bdbd7a23 */ /* 0x100fe400000108c2 */
[--C-:B------:R-:W-:Y:S01]  /*7e20*/  FFMA.FTZ R195, R246, c[0x0][0x2d0], -R241.reuse ;  /* 0x0000b400f6c37a23 */ /* 0x100fe200000108f1 */
[----:B------:R-:W-:Y:S01]  /*7e30*/  MUFU.EX2 R173, R173 ;  /* 0x000000ad00ad7308 */ /* 0x000fe20000000800 */
[--C-:B------:R-:W-:Y:S02]  /*7e40*/  FFMA.FTZ R196, R196, c[0x0][0x2d0], -R194.reuse ;  /* 0x0000b400c4c47a23 */ /* 0x100fe400000108c2 */
[--C-:B------:R-:W-:Y:S01]  /*7e50*/  FFMA.FTZ R199, R199, c[0x0][0x2d0], -R194.reuse ;  /* 0x0000b400c7c77a23 */ /* 0x100fe200000108c2 */
[----:B------:R-:W2:Y:S01]  /*7e60*/  SHFL.BFLY PT, R5, R4, 0x2, 0x1f ;  /* 0x0c401f0004057f89 */ /* 0x000ea200000e0000 */
[--C-:B------:R-:W-:Y:S02]  /*7e70*/  FFMA.FTZ R248, R191, c[0x0][0x2d0], -R194.reuse ;  /* 0x0000b400bff87a23 */ /* 0x100fe400000108c2 */
[--C-:B------:R-:W-:Y:S02]  /*7e80*/  FFMA.FTZ R191, R192, c[0x0][0x2d0], -R241.reuse ;  /* 0x0000b400c0bf7a23 */ /* 0x100fe400000108f1 */
[----:B------:R-:W-:Y:S01]  /*7e90*/  FFMA.FTZ R241, R171, c[0x0][0x2d0], -R241 ;  /* 0x0000b400abf17a23 */ /* 0x000fe200000108f1 */
[----:B------:R-:W4:Y:S01]  /*7ea0*/  MUFU.EX2 R174, R174 ;  /* 0x000000ae00ae7308 */ /* 0x000f220000000800 */
[--C-:B------:R-:W-:Y:S02]  /*7eb0*/  FFMA.FTZ R193, R193, c[0x0][0x2d0], -R194.reuse ;  /* 0x0000b400c1c17a23 */ /* 0x100fe400000108c2 */
[----:B------:R-:W-:Y:S01]  /*7ec0*/  FFMA.FTZ R194, R166, c[0x0][0x2d0], -R194 ;  /* 0x0000b400a6c27a23 */ /* 0x000fe200000108c2 */
[----:B---3--:R-:W-:Y:S02]  /*7ed0*/  F2FP.BF16.PACK_AB R158, R175, R154 ;  /* 0x0000009aaf9e723e */ /* 0x008fe400000010ff */
[----:B-1----:R-:W-:Y:S04]  /*7ee0*/  FMNMX.FTZ R3, R17, R8, !PT ;  /* 0x0000000811037209 */ /* 0x002fe80007810000 */
[----:B------:R-:W-:Y:S01]  /*7ef0*/  MUFU.EX2 R179, R179 ;  /* 0x000000b300b37308 */ /* 0x000fe20000000800 */
[C---:B------:R-:W-:Y:S01]  /*7f00*/  FSETP.NEU.FTZ.AND P0, PT, R3.reuse, -INF , PT ;  /* 0xff8000000300780b */ /* 0x040fe20003f1d000 */
[----:B------:R-:W-:Y:S01]  /*7f10*/  FMUL.FTZ R170, R3, c[0x0][0x2d0] ;  /* 0x0000b40003aa7a20 */ /* 0x000fe20000410000 */
[----:B--2---:R-:W-:Y:S04]  /*7f20*/  FMNMX.FTZ R5, R4, R5, !PT ;  /* 0x0000000504057209 */ /* 0x004fe80007810000 */
[----:B------:R-:W-:Y:S03]  /*7f30*/  FSEL R170, R170, RZ, P0 ;  /* 0x000000ffaaaa7208 */ /* 0x000fe60000000000 */
[----:B------:R-:W1:Y:S01]  /*7f40*/  MUFU.EX2 R178, R178 ;  /* 0x000000b200b27308 */ /* 0x000e620000000800 */
[----:B------:R-:W2:Y:S01]  /*7f50*/  SHFL.BFLY PT, R152, R5, 0x1, 0x1f ;  /* 0x0c201f0005987f89 */ /* 0x000ea200000e0000 */
[----:B----4-:R-:W-:Y:S01]  /*7f60*/  F2FP.BF16.PACK_AB R157, R174, R173 ;  /* 0x000000adae9d723e */ /* 0x010fe200000010ff */
[--C-:B------:R-:W-:Y:S01]  /*7f70*/  FFMA.FTZ R181, R7, c[0x0][0x2d0], -R170.reuse ;  /* 0x0000b40007b57a23 */ /* 0x100fe200000108aa */
[----:B------:R-:W-:Y:S01]  /*7f80*/  FSEL R7, R151, RZ, P2 ;  /* 0x000000ff97077208 */ /* 0x000fe20001000000 */
[--C-:B------:R-:W-:Y:S02]  /*7f90*/  FFMA.FTZ R176, R37, c[0x0][0x2d0], -R170.reuse ;  /* 0x0000b40025b07a23 */ /* 0x100fe400000108aa */
[----:B------:R-:W-:Y:S02]  /*7fa0*/  FFMA.FTZ R177, R25, c[0x0][0x2d0], -R170 ;  /* 0x0000b40019b17a23 */ /* 0x000fe400000108aa */
[----:B------:R-:W-:Y:S01]  /*7fb0*/  FADD.FTZ R4, -R7, R150 ;  /* 0x0000009607047221 */ /* 0x000fe20000010100 */
[----:B------:R-:W-:Y:S01]  /*7fc0*/  FSEL R7, R149, RZ, P1 ;  /* 0x000000ff95077208 */ /* 0x000fe20000800000 */
[----:B------:R-:W-:Y:S01]  /*7fd0*/  FFMA.FTZ R180, R35, c[0x0][0x2d0], -R170 ;  /* 0x0000b40023b47a23 */ /* 0x000fe200000108aa */
[----:B------:R-:W-:Y:S01]  /*7fe0*/  MUFU.EX2 R176, R176 ;  /* 0x000000b000b07308 */ /* 0x000fe20000000800 */
[----:B------:R-:W-:Y:S01]  /*7ff0*/  FMUL.FTZ R150, R4, c[0x0][0x2d0] ;  /* 0x0000b40004967a20 */ /* 0x000fe20000410000 */
[----:B------:R-:W3:Y:S01]  /*8000*/  LDSM.16.MT88.4 R36, [R212+0x100] ;  /* 0x00010000d424783b */ /* 0x000ee20000004200 */
[----:B------:R-:W-:Y:S01]  /*8010*/  FADD.FTZ R4, -R7, R148 ;  /* 0x0000009407047221 */ /* 0x000fe20000010100 */
[----:B------:R-:W-:Y:S01]  /*8020*/  FSEL R7, R3, RZ, P0 ;  /* 0x000000ff03077208 */ /* 0x000fe20000000000 */
[----:B------:R-:W-:Y:S02]  /*8030*/  FFMA.FTZ R252, R169, c[0x0][0x2d0], -R170 ;  /* 0x0000b400a9fc7a23 */ /* 0x000fe400000108aa */
[----:B------:R-:W-:Y:S02]  /*8040*/  FMUL.FTZ R148, R4, c[0x0][0x2d0] ;  /* 0x0000b40004947a20 */ /* 0x000fe40000410000 */
[----:B------:R-:W-:Y:S01]  /*8050*/  FADD.FTZ R2, -R7, R2 ;  /* 0x0000000207027221 */ /* 0x000fe20000010100 */
[----:B------:R-:W4:Y:S01]  /*8060*/  MUFU.EX2 R150, R150 ;  /* 0x0000009600967308 */ /* 0x000f220000000800 */
[----:B-1----:R-:W-:Y:S01]  /*8070*/  F2FP.BF16.PACK_AB R159, R178, R179 ;  /* 0x000000b3b29f723e */ /* 0x002fe200000010ff */
[--C-:B------:R-:W-:Y:S01]  /*8080*/  FFMA.FTZ R240, R240, c[0x0][0x2d0], -R170.reuse ;  /* 0x0000b400f0f07a23 */ /* 0x100fe200000108aa */
[----:B--2---:R-:W-:Y:S01]  /*8090*/  FMNMX.FTZ R152, R5, R152, !PT ;  /* 0x0000009805987209 */ /* 0x004fe20007810000 */
[----:B------:R-:W-:Y:S02]  /*80a0*/  FMUL.FTZ R6, R2, c[0x0][0x2d0] ;  /* 0x0000b40002067a20 */ /* 0x000fe40000410000 */
[--C-:B------:R-:W-:Y:S01]  /*80b0*/  FFMA.FTZ R243, R243, c[0x0][0x2d0], -R170.reuse ;  /* 0x0000b400f3f37a23 */ /* 0x100fe200000108aa */
[C---:B------:R-:W-:Y:S01]  /*80c0*/  FSETP.NEU.FTZ.AND P0, PT, R152.reuse, -INF , PT ;  /* 0xff8000009800780b */ /* 0x040fe20003f1d000 */
[C---:B------:R-:W-:Y:S02]  /*80d0*/  FMUL.FTZ R162, R152.reuse, c[0x0][0x2d0] ;  /* 0x0000b40098a27a20 */ /* 0x040fe40000410000 */
[----:B------:R-:W1:Y:S01]  /*80e0*/  MUFU.EX2 R148, R148 ;  /* 0x0000009400947308 */ /* 0x000e620000000800 */
[----:B------:R-:W-:Y:S01]  /*80f0*/  FSEL R5, R152, RZ, P0 ;  /* 0x000000ff98057208 */ /* 0x000fe20000000000 */
[--C-:B------:R-:W-:Y:S01]  /*8100*/  FFMA.FTZ R242, R242, c[0x0][0x2d0], -R170.reuse ;  /* 0x0000b400f2f27a23 */ /* 0x100fe200000108aa */
[----:B------:R-:W-:Y:S01]  /*8110*/  FSEL R162, R162, RZ, P0 ;  /* 0x000000ffa2a27208 */ /* 0x000fe20000000000 */
[----:B------:R-:W-:Y:S01]  /*8120*/  FFMA.FTZ R245, R245, c[0x0][0x2d0], -R170 ;  /* 0x0000b400f5f57a23 */ /* 0x000fe200000108aa */
[C---:B------:R-:W-:Y:S01]  /*8130*/  ISETP.GT.AND P0, PT, R230.reuse, UR4, PT ;  /* 0x00000004e6007c0c */ /* 0x040fe2000bf04270 */
[----:B------:R-:W-:Y:S01]  /*8140*/  FADD.FTZ R5, -R5, R0 ;  /* 0x0000000005057221 */ /* 0x000fe20000010100 */
[----:B------:R-:W-:Y:S01]  /*8150*/  IADD3 R230, R230, -0x1, RZ ;  /* 0xffffffffe6e67810 */ /* 0x000fe20007ffe0ff */
[--C-:B------:R-:W-:Y:S02]  /*8160*/  FFMA.FTZ R185, R13, c[0x0][0x2d0], -R162.reuse ;  /* 0x0000b4000db97a23 */ /* 0x100fe400000108a2 */
[----:B------:R2:W5:Y:S01]  /*8170*/  MUFU.EX2 R2, R6 ;  /* 0x0000000600027308 */ /* 0x0005620000000800 */
[--C-:B------:R-:W-:Y:S02]  /*8180*/  FFMA.FTZ R182, R15, c[0x0][0x2d0], -R162.reuse ;  /* 0x0000b4000fb67a23 */ /* 0x100fe400000108a2 */
[----:B------:R-:W-:Y:S02]  /*8190*/  FMUL.FTZ R0, R5, c[0x0][0x2d0] ;  /* 0x0000b40005007a20 */ /* 0x000fe40000410000 */
[--C-:B------:R-:W-:Y:S02]  /*81a0*/  FFMA.FTZ R184, R11, c[0x0][0x2d0], -R162.reuse ;  /* 0x0000b4000bb87a23 */ /* 0x100fe400000108a2 */
[--C-:B------:R-:W-:Y:S02]  /*81b0*/  FFMA.FTZ R183, R9, c[0x0][0x2d0], -R162.reuse ;  /* 0x0000b40009b77a23 */ /* 0x100fe400000108a2 */
[C---:B----4-:R-:W-:Y:S01]  /*81c0*/  FMUL.FTZ R4, R150.reuse, R144 ;  /* 0x0000009096047220 */ /* 0x050fe20000410000 */
[----:B------:R-:W4:Y:S01]  /*81d0*/  MUFU.EX2 R0, R0 ;  /* 0x0000000000007308 */ /* 0x000f220000000800 */
[C---:B------:R-:W-:Y:S02]  /*81e0*/  FMUL.FTZ R5, R150.reuse, R145 ;  /* 0x0000009196057220 */ /* 0x040fe40000410000 */
[----:B------:R-:W-:Y:S02]  /*81f0*/  FMUL.FTZ R16, R150, R100 ;  /* 0x0000006496107220 */ /* 0x000fe40000410000 */
[----:B-1----:R-:W-:Y:S02]  /*8200*/  FMUL.FTZ R7, R148, R147 ;  /* 0x0000009394077220 */ /* 0x002fe40000410000 */
[----:B------:R-:W-:Y:S02]  /*8210*/  FMUL.FTZ R17, R150, R101 ;  /* 0x0000006596117220 */ /* 0x000fe40000410000 */
[C---:B------:R-:W-:Y:S01]  /*8220*/  FMUL.FTZ R18, R148.reuse, R102 ;  /* 0x0000006694127220 */ /* 0x040fe20000410000 */
[----:B------:R-:W1:Y:S01]  /*8230*/  MUFU.EX2 R177, R177 ;  /* 0x000000b100b17308 */ /* 0x000e620000000800 */
[C---:B------:R-:W-:Y:S02]  /*8240*/  FMUL.FTZ R19, R148.reuse, R103 ;  /* 0x0000006794137220 */ /* 0x040fe40000410000 */
[----:B------:R-:W3:Y:S01]  /*8250*/  LDSM.16.MT88.4 R100, [R214+0xd00] ;  /* 0x000d0000d664783b */ /* 0x000ee20000004200 */
[----:B--2---:R-:W-:Y:S02]  /*8260*/  FMUL.FTZ R6, R148, R146 ;  /* 0x0000009294067220 */ /* 0x004fe40000410000 */
[C---:B-----5:R-:W-:Y:S02]  /*8270*/  FMUL.FTZ R24, R2.reuse, R108 ;  /* 0x0000006c02187220 */ /* 0x060fe40000410000 */
[C---:B------:R-:W-:Y:S02]  /*8280*/  FMUL.FTZ R25, R2.reuse, R109 ;  /* 0x0000006d02197220 */ /* 0x040fe40000410000 */
[----:B------:R-:W-:Y:S01]  /*8290*/  MUFU.EX2 R181, R181 ;  /* 0x000000b500b57308 */ /* 0x000fe20000000800 */
[-C--:B------:R-:W-:Y:S01]  /*82a0*/  HMMA.16816.F32.BF16 R4, R156, R20.reuse, R4 ;  /* 0x000000149c04723c */ /* 0x080fe20000041804 */
[C---:B------:R-:W-:Y:S02]  /*82b0*/  FMUL.FTZ R8, R2.reuse, R140 ;  /* 0x0000008c02087220 */ /* 0x040fe40000410000 */
[----:B------:R-:W-:Y:S02]  /*82c0*/  FMUL.FTZ R9, R2, R141 ;  /* 0x0000008d02097220 */ /* 0x000fe40000410000 */
[C---:B----4-:R-:W-:Y:S02]  /*82d0*/  FMUL.FTZ R10, R0.reuse, R142 ;  /* 0x0000008e000a7220 */ /* 0x050fe40000410000 */
[----:B------:R-:W-:Y:S02]  /*82e0*/  FMUL.FTZ R11, R0, R143 ;  /* 0x0000008f000b7220 */ /* 0x000fe40000410000 */
[----:B------:R-:W2:Y:S03]  /*82f0*/  MUFU.EX2 R180, R180 ;  /* 0x000000b400b47308 */ /* 0x000ea60000000800 */
[----:B------:R-:W-:Y:S01]  /*8300*/  FMUL.FTZ R12, R2, R136 ;  /* 0x00000088020c7220 */ /* 0x000fe20000410000 */
[----:B-1----:R-:W-:Y:S01]  /*8310*/  F2FP.BF16.PACK_AB R144, R176, R177 ;  /* 0x000000b1b090723e */ /* 0x002fe200000010ff */
[----:B------:R-:W-:Y:S02]  /*8320*/  FMUL.FTZ R13, R2, R137 ;  /* 0x00000089020d7220 */ /* 0x000fe40000410000 */
[C---:B------:R-:W-:Y:S02]  /*8330*/  FMUL.FTZ R15, R0.reuse, R139 ;  /* 0x0000008b000f7220 */ /* 0x040fe40000410000 */
[C---:B------:R-:W-:Y:S01]  /*8340*/  FMUL.FTZ R14, R0.reuse, R138 ;  /* 0x0000008a000e7220 */ /* 0x040fe20000410000 */
[----:B------:R-:W-:Y:S01]  /*8350*/  MUFU.EX2 R185, R185 ;  /* 0x000000b900b97308 */ /* 0x000fe20000000800 */
[C---:B------:R-:W-:Y:S02]  /*8360*/  FMUL.FTZ R26, R0.reuse, R110 ;  /* 0x0000006e001a7220 */ /* 0x040fe40000410000 */
[----:B------:R-:W-:Y:S02]  /*8370*/  FMUL.FTZ R27, R0, R111 ;  /* 0x0000006f001b7220 */ /* 0x000fe40000410000 */
[----:B------:R-:W-:Y:S01]  /*8380*/  LDSM.16.MT88.4 R108, [R214+0x500] ;  /* 0x00050000d66c783b */ /* 0x000fe20000004200 */
[C---:B------:R-:W-:Y:S02]  /*8390*/  FMUL.FTZ R28, R2.reuse, R112 ;  /* 0x00000070021c7220 */ /* 0x040fe40000410000 */
[----:B------:R-:W-:Y:S02]  /*83a0*/  FMUL.FTZ R29, R2, R113 ;  /* 0x00000071021d7220 */ /* 0x000fe40000410000 */
[----:B------:R-:W1:Y:S01]  /*83b0*/  MUFU.EX2 R184, R184 ;  /* 0x000000b800b87308 */ /* 0x000e620000000800 */
[C---:B------:R-:W-:Y:S02]  /*83c0*/  FMUL.FTZ R30, R0.reuse, R114 ;  /* 0x00000072001e7220 */ /* 0x040fe40000410000 */
[----:B------:R-:W-:Y:S01]  /*83d0*/  FMUL.FTZ R31, R0, R115 ;  /* 0x00000073001f7220 */ /* 0x000fe20000410000 */
[----:B--2---:R-:W-:Y:S01]  /*83e0*/  F2FP.BF16.PACK_AB R146, R180, R181 ;  /* 0x000000b5b492723e */ /* 0x004fe200000010ff */
[----:B------:R-:W-:Y:S01]  /*83f0*/  LDSM.16.MT88.4 R112, [R212+0x500] ;  /* 0x00050000d470783b */ /* 0x000fe20000004200 */
[C---:B------:R-:W-:Y:S02]  /*8400*/  FMUL.FTZ R32, R150.reuse, R116 ;  /* 0x0000007496207220 */ /* 0x040fe40000410000 */
[----:B------:R-:W-:Y:S02]  /*8410*/  FMUL.FTZ R33, R150, R117 ;  /* 0x0000007596217220 */ /* 0x000fe40000410000 */
[----:B------:R-:W-:Y:S01]  /*8420*/  MUFU.EX2 R183, R183 ;  /* 0x000000b700b77308 */ /* 0x000fe20000000800 */
[C---:B------:R-:W-:Y:S02]  /*8430*/  FMUL.FTZ R34, R148.reuse, R118 ;  /* 0x0000007694227220 */ /* 0x040fe40000410000 */
[----:B------:R-:W-:Y:S02]  /*8440*/  FMUL.FTZ R35, R148, R119 ;  /* 0x0000007794237220 */ /* 0x000fe40000410000 */
[----:B------:R-:W-:Y:S01]  /*8450*/  LDSM.16.MT88.4 R116, [R214+0x1100] ;  /* 0x00110000d674783b */ /* 0x000fe20000004200 */
[C---:B------:R-:W-:Y:S02]  /*8460*/  FMUL.FTZ R48, R150.reuse, R128 ;  /* 0x0000008096307220 */ /* 0x040fe40000410000 */
[----:B------:R-:W-:Y:S02]  /*8470*/  FMUL.FTZ R49, R150, R129 ;  /* 0x0000008196317220 */ /* 0x000fe40000410000 */
[----:B------:R-:W2:Y:S01]  /*8480*/  MUFU.EX2 R182, R182 ;  /* 0x000000b600b67308 */ /* 0x000ea20000000800 */
[C---:B------:R-:W-:Y:S02]  /*8490*/  FMUL.FTZ R50, R148.reuse, R130 ;  /* 0x0000008294327220 */ /* 0x040fe40000410000 */
[----:B------:R-:W-:Y:S01]  /*84a0*/  FMUL.FTZ R51, R148, R131 ;  /* 0x0000008394337220 */ /* 0x000fe20000410000 */
[----:B-1----:R-:W-:Y:S01]  /*84b0*/  F2FP.BF16.PACK_AB R145, R184, R185 ;  /* 0x000000b9b891723e */ /* 0x002fe200000010ff */
[----:B------:R-:W-:Y:S01]  /*84c0*/  LDSM.16.MT88.4 R128, [R214+0x1500] ;  /* 0x00150000d680783b */ /* 0x000fe20000004200 */
[--C-:B------:R-:W-:Y:S02]  /*84d0*/  FFMA.FTZ R167, R167, c[0x0][0x2d0], -R162.reuse ;  /* 0x0000b400a7a77a23 */ /* 0x100fe400000108a2 */
[----:B------:R-:W-:Y:S02]  /*84e0*/  FFMA.FTZ R165, R165, c[0x0][0x2d0], -R162 ;  /* 0x0000b400a5a57a23 */ /* 0x000fe400000108a2 */
[----:B------:R-:W-:Y:S01]  /*84f0*/  MUFU.EX2 R136, R167 ;  /* 0x000000a700887308 */ /* 0x000fe20000000800 */
[C---:B------:R-:W-:Y:S02]  /*8500*/  FMUL.FTZ R40, R2.reuse, R124 ;  /* 0x0000007c02287220 */ /* 0x040fe40000410000 */
[----:B------:R-:W-:Y:S02]  /*8510*/  FMUL.FTZ R41, R2, R125 ;  /* 0x0000007d02297220 */ /* 0x000fe40000410000 */
[C---:B------:R-:W-:Y:S02]  /*8520*/  FMUL.FTZ R42, R0.reuse, R126 ;  /* 0x0000007e002a7220 */ /* 0x040fe40000410000 */
[----:B------:R-:W-:Y:S02]  /*8530*/  FMUL.FTZ R43, R0, R127 ;  /* 0x0000007f002b7220 */ /* 0x000fe40000410000 */
[C---:B------:R-:W-:Y:S01]  /*8540*/  FMUL.FTZ R44, R2.reuse, R132 ;  /* 0x00000084022c7220 */ /* 0x040fe20000410000 */
[----:B------:R-:W1:Y:S01]  /*8550*/  MUFU.EX2 R137, R165 ;  /* 0x000000a500897308 */ /* 0x000e620000000800 */
[----:B------:R-:W-:Y:S02]  /*8560*/  FMUL.FTZ R45, R2, R133 ;  /* 0x00000085022d7220 */ /* 0x000fe40000410000 */
[----:B------:R-:W-:Y:S01]  /*8570*/  FMUL.FTZ R46, R0, R134 ;  /* 0x00000086002e7220 */ /* 0x000fe20000410000 */
[----:B--2---:R-:W-:Y:S01]  /*8580*/  F2FP.BF16.PACK_AB R147, R182, R183 ;  /* 0x000000b7b693723e */ /* 0x004fe200000010ff */
[----:B------:R-:W-:Y:S02]  /*8590*/  FMUL.FTZ R47, R0, R135 ;  /* 0x00000087002f7220 */ /* 0x000fe40000410000 */
[C---:B------:R-:W-:Y:S02]  /*85a0*/  FMUL.FTZ R52, R150.reuse, R52 ;  /* 0x0000003496347220 */ /* 0x040fe40000410000 */
[----:B------:R-:W-:Y:S01]  /*85b0*/  FMUL.FTZ R53, R150, R53 ;  /* 0x0000003596357220 */ /* 0x000fe20000410000 */
[----:B------:R2:W-:Y:S01]  /*85c0*/  MUFU.EX2 R192, R241 ;  /* 0x000000f100c07308 */ /* 0x0005e20000000800 */
[C---:B------:R-:W-:Y:S01]  /*85d0*/  HMMA.16816.F32.BF16 R8, R144.reuse, R20, R8 ;  /* 0x000000149008723c */ /* 0x040fe20000041808 */
[C---:B------:R-:W-:Y:S02]  /*85e0*/  FMUL.FTZ R54, R148.reuse, R54 ;  /* 0x0000003694367220 */ /* 0x040fe40000410000 */
[----:B------:R-:W-:Y:S02]  /*85f0*/  FMUL.FTZ R55, R148, R55 ;  /* 0x0000003794377220 */ /* 0x000fe40000410000 */
[----:B------:R-:W-:Y:S02]  /*8600*/  FMUL.FTZ R56, R2, R56 ;  /* 0x0000003802387220 */ /* 0x000fe40000410000 */
[C---:B------:R-:W-:Y:S01]  /*8610*/  FMUL.FTZ R20, R150.reuse, R104 ;  /* 0x0000006896147220 */ /* 0x040fe20000410000 */
[-C--:B------:R-:W-:Y:S01]  /*8620*/  HMMA.16816.F32.BF16 R12, R144, R22.reuse, R12 ;  /* 0x00000016900c723c */ /* 0x080fe2000004180c */
[----:B------:R-:W-:Y:S01]  /*8630*/  FMUL.FTZ R21, R150, R105 ;  /* 0x0000006996157220 */ /* 0x000fe20000410000 */
[----:B------:R-:W-:Y:S02]  /*8640*/  MUFU.EX2 R186, R186 ;  /* 0x000000ba00ba7308 */ /* 0x000fe40000000800 */
[----:B------:R-:W-:Y:S02]  /*8650*/  FMUL.FTZ R57, R2, R57 ;  /* 0x0000003902397220 */ /* 0x000fe40000410000 */
[C---:B------:R-:W-:Y:S02]  /*8660*/  FMUL.FTZ R58, R0.reuse, R58 ;  /* 0x0000003a003a7220 */ /* 0x040fe40000410000 */
[C---:B------:R-:W-:Y:S01]  /*8670*/  HMMA.16816.F32.BF16 R16, R156.reuse, R22, R16 ;  /* 0x000000169c10723c */ /* 0x040fe20000041810 */
[----:B------:R-:W-:Y:S03]  /*8680*/  FMUL.FTZ R59, R0, R59 ;  /* 0x0000003b003b7220 */ /* 0x000fe60000410000 */
[C---:B------:R-:W-:Y:S01]  /*8690*/  FMUL.FTZ R60, R2.reuse, R60 ;  /* 0x0000003c023c7220 */ /* 0x040fe20000410000 */
[----:B------:R-:W4:Y:S01]  /*86a0*/  MUFU.EX2 R187, R187 ;  /* 0x000000bb00bb7308 */ /* 0x000f220000000800 */
[----:B------:R-:W-:Y:S02]  /*86b0*/  FMUL.FTZ R61, R2, R61 ;  /* 0x0000003d023d7220 */ /* 0x000fe40000410000 */
[C---:B------:R-:W-:Y:S04]  /*86c0*/  FMUL.FTZ R22, R148.reuse, R106 ;  /* 0x0000006a94167220 */ /* 0x040fe80000410000 */
[----:B------:R-:W-:Y:S02]  /*86d0*/  FMUL.FTZ R23, R148, R107 ;  /* 0x0000006b94177220 */ /* 0x000fe40000410000 */
[----:B------:R-:W5:Y:S01]  /*86e0*/  LDSM.16.MT88.4 R104, [R212+0xd00] ;  /* 0x000d0000d468783b */ /* 0x000f620000004200 */
[--C-:B--2---:R-:W-:Y:S01]  /*86f0*/  FFMA.FTZ R241, R164, c[0x0][0x2d0], -R170.reuse ;  /* 0x0000b400a4f17a23 */ /* 0x104fe200000108aa */
[----:B------:R-:W-:Y:S01]  /*8700*/  MUFU.EX2 R188, R188 ;  /* 0x000000bc00bc7308 */ /* 0x000fe20000000800 */
[C---:B------:R-:W-:Y:S02]  /*8710*/  FMUL.FTZ R62, R0.reuse, R62 ;  /* 0x0000003e003e7220 */ /* 0x040fe40000410000 */
[-C--:B---3--:R-:W-:Y:S01]  /*8720*/  HMMA.16816.F32.BF16 R20, R156, R36.reuse, R20 ;  /* 0x000000249c14723c */ /* 0x088fe20000041814 */
[----:B------:R-:W-:Y:S02]  /*8730*/  FMUL.FTZ R63, R0, R63 ;  /* 0x0000003f003f7220 */ /* 0x000fe40000410000 */
[----:B------:R-:W-:Y:S01]  /*8740*/  LDSM.16.MT88.4 R164, [R212+0x1500] ;  /* 0x00150000d4a4783b */ /* 0x000fe20000004200 */
[C---:B------:R-:W-:Y:S02]  /*8750*/  FMUL.FTZ R64, R150.reuse, R64 ;  /* 0x0000004096407220 */ /* 0x040fe40000410000 */
[----:B------:R-:W-:Y:S01]  /*8760*/  FMUL.FTZ R65, R150, R65 ;  /* 0x0000004196417220 */ /* 0x000fe20000410000 */
[----:B------:R-:W2:Y:S01]  /*8770*/  MUFU.EX2 R189, R189 ;  /* 0x000000bd00bd7308 */ /* 0x000ea20000000800 */
[C---:B------:R-:W-:Y:S01]  /*8780*/  HMMA.16816.F32.BF16 R24, R144.reuse, R36, R24 ;  /* 0x000000249018723c */ /* 0x040fe20000041818 */
[C---:B------:R-:W-:Y:S03]  /*8790*/  FMUL.FTZ R66, R148.reuse, R66 ;  /* 0x0000004294427220 */ /* 0x040fe60000410000 */
[----:B------:R-:W-:Y:S02]  /*87a0*/  FMUL.FTZ R67, R148, R67 ;  /* 0x0000004394437220 */ /* 0x000fe40000410000 */
[--C-:B------:R-:W-:Y:S02]  /*87b0*/  FFMA.FTZ R163, R163, c[0x0][0x2d0], -R170.reuse ;  /* 0x0000b400a3a37a23 */ /* 0x100fe400000108aa */
[-C--:B------:R-:W-:Y:S01]  /*87c0*/  HMMA.16816.F32.BF16 R28, R144, R38.reuse, R28 ;  /* 0x00000026901c723c */ /* 0x080fe2000004181c */
[C---:B------:R-:W-:Y:S01]  /*87d0*/  FMUL.FTZ R36, R150.reuse, R120 ;  /* 0x0000007896247220 */ /* 0x040fe20000410000 */
[----:B------:R-:W-:Y:S02]  /*87e0*/  MUFU.EX2 R190, R190 ;  /* 0x000000be00be7308 */ /* 0x000fe40000000800 */
[----:B------:R-:W-:Y:S02]  /*87f0*/  FMUL.FTZ R37, R150, R121 ;  /* 0x0000007996257220 */ /* 0x000fe40000410000 */
[----:B------:R-:W-:Y:S01]  /*8800*/  FFMA.FTZ R170, R161, c[0x0][0x2d0], -R170 ;  /* 0x0000b400a1aa7a23 */ /* 0x000fe200000108aa */
[----:B-1----:R-:W-:Y:S01]  /*8810*/  F2FP.BF16.PACK_AB R161, R137, R136 ;  /* 0x0000008889a1723e */ /* 0x002fe200000010ff */
[C---:B------:R-:W-:Y:S01]  /*8820*/  HMMA.16816.F32.BF16 R32, R156.reuse, R38, R32 ;  /* 0x000000269c20723c */ /* 0x040fe20000041820 */
[C---:B------:R-:W-:Y:S03]  /*8830*/  FMUL.FTZ R72, R2.reuse, R72 ;  /* 0x0000004802487220 */ /* 0x040fe60000410000 */
[----:B------:R1:W-:Y:S01]  /*8840*/  MUFU.EX2 R139, R170 ;  /* 0x000000aa008b7308 */ /* 0x0003e20000000800 */
[----:B------:R-:W-:Y:S02]  /*8850*/  FMUL.FTZ R73, R2, R73 ;  /* 0x0000004902497220 */ /* 0x000fe40000410000 */
[C---:B------:R-:W-:Y:S02]  /*8860*/  FMUL.FTZ R38, R148.reuse, R122 ;  /* 0x0000007a94267220 */ /* 0x040fe40000410000 */
[----:B------:R-:W-:Y:S02]  /*8870*/  FMUL.FTZ R39, R148, R123 ;  /* 0x0000007b94277220 */ /* 0x000fe40000410000 */
[----:B------:R-:W-:Y:S01]  /*8880*/  LDSM.16.MT88.4 R120, [R212+0x900] ;  /* 0x00090000d478783b */ /* 0x000fe20000004200 */
[C---:B------:R-:W-:Y:S02]  /*8890*/  FMUL.FTZ R74, R0.reuse, R74 ;  /* 0x0000004a004a7220 */ /* 0x040fe40000410000 */
[----:B------:R-:W-:Y:S01]  /*88a0*/  FMUL.FTZ R75, R0, R75 ;  /* 0x0000004b004b7220 */ /* 0x000fe20000410000 */
[----:B------:R-:W3:Y:S01]  /*88b0*/  MUFU.EX2 R195, R195 ;  /* 0x000000c300c37308 */ /* 0x000ee20000000800 */
[-C--:B------:R-:W-:Y:S01]  /*88c0*/  HMMA.16816.F32.BF16 R36, R156, R100.reuse, R36 ;  /* 0x000000649c24723c */ /* 0x080fe20000041824 */
[C---:B------:R-:W-:Y:S02]  /*88d0*/  FMUL.FTZ R76, R2.reuse, R76 ;  /* 0x0000004c024c7220 */ /* 0x040fe40000410000 */
[----:B------:R-:W-:Y:S02]  /*88e0*/  FMUL.FTZ R77, R2, R77 ;  /* 0x0000004d024d7220 */ /* 0x000fe40000410000 */
[C---:B------:R-:W-:Y:S02]  /*88f0*/  FMUL.FTZ R78, R0.reuse, R78 ;  /* 0x0000004e004e7220 */ /* 0x040fe40000410000 */
[----:B------:R-:W-:Y:S01]  /*8900*/  FMUL.FTZ R79, R0, R79 ;  /* 0x0000004f004f7220 */ /* 0x000fe20000410000 */
[C---:B------:R-:W-:Y:S01]  /*8910*/  HMMA.16816.F32.BF16 R40, R144.reuse, R100, R40 ;  /* 0x000000649028723c */ /* 0x040fe20000041828 */
[----:B------:R-:W-:Y:S01]  /*8920*/  MUFU.EX2 R196, R196 ;  /* 0x000000c400c47308 */ /* 0x000fe20000000800 */
[----:B-1----:R-:W-:Y:S02]  /*8930*/  LDSM.16.MT88.4 R168, [R214+0x2100] ;  /* 0x00210000d6a8783b */ /* 0x002fe40000004200 */
[C---:B------:R-:W-:Y:S02]  /*8940*/  FMUL.FTZ R88, R2.reuse, R88 ;  /* 0x0000005802587220 */ /* 0x040fe40000410000 */
[----:B------:R-:W-:Y:S02]  /*8950*/  FMUL.FTZ R89, R2, R89 ;  /* 0x0000005902597220 */ /* 0x000fe40000410000 */
[-C--:B------:R-:W-:Y:S01]  /*8960*/  HMMA.16816.F32.BF16 R44, R144, R102.reuse, R44 ;  /* 0x00000066902c723c */ /* 0x080fe2000004182c */
[C---:B------:R-:W-:Y:S02]  /*8970*/  FMUL.FTZ R90, R0.reuse, R90 ;  /* 0x0000005a005a7220 */ /* 0x040fe40000410000 */
[----:B------:R-:W1:Y:S01]  /*8980*/  MUFU.EX2 R199, R199 ;  /* 0x000000c700c77308 */ /* 0x000e620000000800 */
[----:B------:R-:W-:Y:S02]  /*8990*/  FMUL.FTZ R91, R0, R91 ;  /* 0x0000005b005b7220 */ /* 0x000fe40000410000 */
[C---:B------:R-:W-:Y:S02]  /*89a0*/  FMUL.FTZ R92, R2.reuse, R92 ;  /* 0x0000005c025c7220 */ /* 0x040fe40000410000 */
[C---:B------:R-:W-:Y:S01]  /*89b0*/  HMMA.16816.F32.BF16 R48, R156.reuse, R102, R48 ;  /* 0x000000669c30723c */ /* 0x040fe20000041830 */
[----:B------:R-:W1:Y:S03]  /*89c0*/  LDSM.16.MT88.4 R100, [R214+0x1900] ;  /* 0x00190000d664783b */ /* 0x000e660000004200 */
[----:B------:R-:W-:Y:S01]  /*89d0*/  FMUL.FTZ R93, R2, R93 ;  /* 0x0000005d025d7220 */ /* 0x000fe20000410000 */
[----:B------:R-:W-:Y:S01]  /*89e0*/  MUFU.EX2 R240, R240 ;  /* 0x000000f000f07308 */ /* 0x000fe20000000800 */
[C---:B------:R-:W-:Y:S02]  /*89f0*/  FMUL.FTZ R94, R0.reuse, R94 ;  /* 0x0000005e005e7220 */ /* 0x040fe40000410000 */
[-C--:B-----5:R-:W-:Y:S01]  /*8a00*/  HMMA.16816.F32.BF16 R52, R156, R104.reuse, R52 ;  /* 0x000000689c34723c */ /* 0x0a0fe20000041834 */
[----:B------:R-:W-:Y:S03]  /*8a10*/  FMUL.FTZ R95, R0, R95 ;  /* 0x0000005f005f7220 */ /* 0x000fe60000410000 */
[C---:B------:R-:W-:Y:S02]  /*8a20*/  FMUL.FTZ R96, R150.reuse, R96 ;  /* 0x0000006096607220 */ /* 0x040fe40000410000 */
[----:B------:R-:W-:Y:S01]  /*8a30*/  FMUL.FTZ R97, R150, R97 ;  /* 0x0000006196617220 */ /* 0x000fe20000410000 */
[----:B------:R-:W5:Y:S01]  /*8a40*/  MUFU.EX2 R243, R243 ;  /* 0x000000f300f37308 */ /* 0x000f620000000800 */
[C---:B------:R-:W-:Y:S01]  /*8a50*/  HMMA.16816.F32.BF16 R56, R144.reuse, R104, R56 ;  /* 0x000000689038723c */ /* 0x040fe20000041838 */
[C---:B------:R-:W-:Y:S03]  /*8a60*/  FMUL.FTZ R98, R148.reuse, R98 ;  /* 0x0000006294627220 */ /* 0x040fe60000410000 */
[----:B------:R-:W-:Y:S02]  /*8a70*/  FMUL.FTZ R99, R148, R99 ;  /* 0x0000006394637220 */ /* 0x000fe40000410000 */
[C---:B------:R-:W-:Y:S02]  /*8a80*/  FMUL.FTZ R68, R150.reuse, R68 ;  /* 0x0000004496447220 */ /* 0x040fe40000410000 */
[-C--:B------:R-:W-:Y:S01]  /*8a90*/  HMMA.16816.F32.BF16 R60, R144, R106.reuse, R60 ;  /* 0x0000006a903c723c */ /* 0x080fe2000004183c */
[----:B------:R-:W-:Y:S03]  /*8aa0*/  MUFU.EX2 R242, R242 ;  /* 0x000000f200f27308 */ /* 0x000fe60000000800 */
[----:B------:R-:W-:Y:S02]  /*8ab0*/  FMUL.FTZ R69, R150, R69 ;  /* 0x0000004596457220 */ /* 0x000fe40000410000 */
[C---:B------:R-:W-:Y:S02]  /*8ac0*/  FMUL.FTZ R70, R148.reuse, R70 ;  /* 0x0000004694467220 */ /* 0x040fe40000410000 */
[C---:B------:R-:W-:Y:S01]  /*8ad0*/  HMMA.16816.F32.BF16 R64, R156.reuse, R106, R64 ;  /* 0x0000006a9c40723c */ /* 0x040fe20000041840 */
[----:B------:R-:W3:Y:S02]  /*8ae0*/  LDSM.16.MT88.4 R104, [R212+0x1900] ;  /* 0x00190000d468783b */ /* 0x000ee40000004200 */
[----:B------:R-:W2:Y:S01]  /*8af0*/  MUFU.EX2 R245, R245 ;  /* 0x000000f500f57308 */ /* 0x000ea20000000800 */
[----:B------:R-:W-:Y:S02]  /*8b00*/  FMUL.FTZ R71, R148, R71 ;  /* 0x0000004794477220 */ /* 0x000fe40000410000 */
[C---:B------:R-:W-:Y:S02]  /*8b10*/  FMUL.FTZ R80, R150.reuse, R80 ;  /* 0x0000005096507220 */ /* 0x040fe40000410000 */
[----:B------:R-:W-:Y:S03]  /*8b20*/  FMUL.FTZ R81, R150, R81 ;  /* 0x0000005196517220 */ /* 0x000fe60000410000 */
[-C--:B-1----:R-:W-:Y:S01]  /*8b30*/  HMMA.16816.F32.BF16 R68, R156, R100.reuse, R68 ;  /* 0x000000649c44723c */ /* 0x082fe20000041844 */
[C---:B------:R-:W-:Y:S01]  /*8b40*/  FMUL.FTZ R82, R148.reuse, R82 ;  /* 0x0000005294527220 */ /* 0x040fe20000410000 */
[----:B------:R-:W-:Y:S01]  /*8b50*/  MUFU.EX2 R198, R198 ;  /* 0x000000c600c67308 */ /* 0x000fe20000000800 */
[----:B------:R-:W-:Y:S02]  /*8b60*/  FMUL.FTZ R83, R148, R83 ;  /* 0x0000005394537220 */ /* 0x000fe40000410000 */
[C---:B------:R-:W-:Y:S02]  /*8b70*/  FMUL.FTZ R84, R150.reuse, R84 ;  /* 0x0000005496547220 */ /* 0x040fe40000410000 */
[----:B------:R-:W-:Y:S01]  /*8b80*/  FMUL.FTZ R85, R150, R85 ;  /* 0x0000005596557220 */ /* 0x000fe20000410000 */
[C---:B------:R-:W-:Y:S01]  /*8b90*/  HMMA.16816.F32.BF16 R72, R144.reuse, R100, R72 ;  /* 0x000000649048723c */ /* 0x040fe20000041848 */
[C---:B------:R-:W-:Y:S03]  /*8ba0*/  FMUL.FTZ R86, R148.reuse, R86 ;  /* 0x0000005694567220 */ /* 0x040fe60000410000 */
[----:B------:R-:W-:Y:S01]  /*8bb0*/  MUFU.EX2 R197, R197 ;  /* 0x000000c500c57308 */ /* 0x000fe20000000800 */
[----:B------:R-:W-:Y:S02]  /*8bc0*/  FMUL.FTZ R87, R148, R87 ;  /* 0x0000005794577220 */ /* 0x000fe40000410000 */
[----:B----4-:R-:W-:Y:S01]  /*8bd0*/  F2FP.BF16.PACK_AB R100, R187, R186 ;  /* 0x000000babb64723e */ /* 0x010fe200000010ff */
[-C--:B------:R-:W-:Y:S01]  /*8be0*/  HMMA.16816.F32.BF16 R76, R144, R102.reuse, R76 ;  /* 0x00000066904c723c */ /* 0x080fe2000004184c */
[----:B--2---:R-:W-:Y:S03]  /*8bf0*/  F2FP.BF16.PACK_AB R101, R189, R188 ;  /* 0x000000bcbd65723e */ /* 0x004fe600000010ff */
[--C-:B------:R-:W-:Y:S02]  /*8c00*/  FFMA.FTZ R244, R244, c[0x0][0x2d0], -R162.reuse ;  /* 0x0000b400f4f47a23 */ /* 0x100fe400000108a2 */
[----:B------:R-:W-:Y:S01]  /*8c10*/  MUFU.EX2 R193, R193 ;  /* 0x000000c100c17308 */ /* 0x000fe20000000800 */
[--C-:B------:R-:W-:Y:S01]  /*8c20*/  FFMA.FTZ R247, R247, c[0x0][0x2d0], -R162.reuse ;  /* 0x0000b400f7f77a23 */ /* 0x100fe200000108a2 */
[C---:B------:R-:W-:Y:S01]  /*8c30*/  HMMA.16816.F32.BF16 R80, R156.reuse, R102, R80 ;  /* 0x000000669c50723c */ /* 0x040fe20000041850 */
[--C-:B------:R-:W-:Y:S03]  /*8c40*/  FFMA.FTZ R249, R249, c[0x0][0x2d0], -R162.reuse ;  /* 0x0000b400f9f97a23 */ /* 0x100fe600000108a2 */
[--C-:B------:R-:W-:Y:S02]  /*8c50*/  FFMA.FTZ R246, R251, c[0x0][0x2d0], -R162.reuse ;  /* 0x0000b400fbf67a23 */ /* 0x100fe400000108a2 */
[--C-:B------:R-:W-:Y:S01]  /*8c60*/  FFMA.FTZ R160, R160, c[0x0][0x2d0], -R162.reuse ;  /* 0x0000b400a0a07a23 */ /* 0x100fe200000108a2 */
[----:B---3--:R-:W-:Y:S01]  /*8c70*/  F2FP.BF16.PACK_AB R102, R195, R190 ;  /* 0x000000bec366723e */ /* 0x008fe200000010ff */
[-C--:B------:R-:W-:Y:S01]  /*8c80*/  HMMA.16816.F32.BF16 R84, R156, R104.reuse, R84 ;  /* 0x000000689c54723c */ /* 0x080fe20000041854 */
[----:B------:R-:W-:Y:S01]  /*8c90*/  F2FP.BF16.PACK_AB R103, R199, R196 ;  /* 0x000000c4c767723e */ /* 0x000fe200000010ff */
[----:B------:R-:W-:Y:S02]  /*8ca0*/  MUFU.EX2 R244, R244 ;  /* 0x000000f400f47308 */ /* 0x000fe40000000800 */
[----:B------:R-:W-:Y:S02]  /*8cb0*/  FFMA.FTZ R162, R153, c[0x0][0x2d0], -R162 ;  /* 0x0000b40099a27a23 */ /* 0x000fe400000108a2 */
[----:B------:R-:W-:Y:S01]  /*8cc0*/  FFMA.FTZ R172, R150, R237, R172 ;  /* 0x000000ed96ac7223 */ /* 0x000fe200000100ac */
[----:B------:R-:W-:Y:S01]  /*8cd0*/  MOV R150, R151 ;  /* 0x0000009700967202 */ /* 0x000fe20000000f00 */
[C---:B------:R-:W-:Y:S01]  /*8ce0*/  HMMA.16816.F32.BF16 R88, R144.reuse, R104, R88 ;  /* 0x000000689058723c */ /* 0x040fe20000041858 */
[----:B------:R-:W-:Y:S03]  /*8cf0*/  FFMA.FTZ R173, R148, R235, R173 ;  /* 0x000000eb94ad7223 */ /* 0x000fe600000100ad */
[----:B------:R-:W1:Y:S01]  /*8d00*/  MUFU.EX2 R247, R247 ;  /* 0x000000f700f77308 */ /* 0x000e620000000800 */
[----:B------:R-:W-:Y:S01]  /*8d10*/  FFMA.FTZ R177, R2, R233, R177 ;  /* 0x000000e902b17223 */ /* 0x000fe200000100b1 */
[----:B------:R-:W-:Y:S01]  /*8d20*/  MOV R148, R149 ;  /* 0x0000009500947202 */ /* 0x000fe20000000f00 */
[----:B------:R-:W-:Y:S01]  /*8d30*/  FFMA.FTZ R185, R0, R231, R185 ;  /* 0x000000e700b97223 */ /* 0x000fe200000100b9 */
[-C--:B------:R-:W-:Y:S01]  /*8d40*/  HMMA.16816.F32.BF16 R92, R144, R106.reuse, R92 ;  /* 0x0000006a905c723c */ /* 0x080fe2000004185c */
[----:B-----5:R-:W-:Y:S03]  /*8d50*/  F2FP.BF16.PACK_AB R104, R243, R240 ;  /* 0x000000f0f368723e */ /* 0x020fe600000010ff */
[----:B------:R-:W-:Y:S01]  /*8d60*/  MOV R2, R3 ;  /* 0x0000000300027202 */ /* 0x000fe20000000f00 */
[----:B------:R-:W-:Y:S01]  /*8d70*/  FADD.FTZ R155, R155, R172 ;  /* 0x000000ac9b9b7221 */ /* 0x000fe20000010000 */
[----:B------:R-:W-:Y:S01]  /*8d80*/  MUFU.EX2 R249, R249 ;  /* 0x000000f900f97308 */ /* 0x000fe20000000800 */
[----:B------:R-:W-:Y:S01]  /*8d90*/  FADD.FTZ R174, R174, R173 ;  /* 0x000000adaeae7221 */ /* 0x000fe20000010000 */
[----:B------:R-:W-:Y:S01]  /*8da0*/  HMMA.16816.F32.BF16 R96, R156, R106, R96 ;  /* 0x0000006a9c60723c */ /* 0x000fe20000041860 */
[----:B------:R-:W-:Y:S03]  /*8db0*/  FADD.FTZ R176, R176, R177 ;  /* 0x000000b1b0b07221 */ /* 0x000fe60000010000 */
[----:B------:R-:W-:Y:S02]  /*8dc0*/  FADD.FTZ R184, R184, R185 ;  /* 0x000000b9b8b87221 */ /* 0x000fe40000010000 */
[----:B------:R-:W-:Y:S01]  /*8dd0*/  FADD.FTZ R154, R154, R155 ;  /* 0x0000009b9a9a7221 */ /* 0x000fe20000010000 */
[----:B------:R-:W-:Y:S01]  /*8de0*/  F2FP.BF16.PACK_AB R106, R245, R242 ;  /* 0x000000f2f56a723e */ /* 0x000fe200000010ff */
[-C--:B------:R-:W-:Y:S01]  /*8df0*/  HMMA.16816.F32.BF16 R4, R100, R108.reuse, R4 ;  /* 0x0000006c6404723c */ /* 0x080fe20000041804 */
[----:B------:R-:W2:Y:S03]  /*8e00*/  MUFU.EX2 R246, R246 ;  /* 0x000000f600f67308 */ /* 0x000ea60000000800 */
[----:B-1----:R-:W-:Y:S01]  /*8e10*/  F2FP.BF16.PACK_AB R105, R247, R244 ;  /* 0x000000f4f769723e */ /* 0x002fe200000010ff */
[----:B------:R-:W-:Y:S01]  /*8e20*/  FADD.FTZ R179, R179, R174 ;  /* 0x000000aeb3b37221 */ /* 0x000fe20000010000 */
[----:B------:R-:W-:Y:S01]  /*8e30*/  F2FP.BF16.PACK_AB R156, R197, R198 ;  /* 0x000000c6c59c723e */ /* 0x000fe200000010ff */
[----:B------:R-:W-:Y:S02]  /*8e40*/  FADD.FTZ R181, R181, R176 ;  /* 0x000000b0b5b57221 */ /* 0x000fe40000010000 */
[----:B------:R-:W-:Y:S02]  /*8e50*/  FADD.FTZ R183, R183, R184 ;  /* 0x000000b8b7b77221 */ /* 0x000fe40000010000 */
[----:B------:R-:W1:Y:S01]  /*8e60*/  MUFU.EX2 R248, R248 ;  /* 0x000000f800f87308 */ /* 0x000e620000000800 */
[----:B------:R-:W-:Y:S02]  /*8e70*/  FADD.FTZ R175, R175, R154 ;  /* 0x0000009aafaf7221 */ /* 0x000fe40000010000 */
[----:B------:R-:W-:Y:S02]  /*8e80*/  FADD.FTZ R179, R178, R179 ;  /* 0x000000b3b2b37221 */ /* 0x000fe40000010000 */
[----:B------:R-:W-:Y:S02]  /*8e90*/  FADD.FTZ R181, R180, R181 ;  /* 0x000000b5b4b57221 */ /* 0x000fe40000010000 */
[----:B------:R-:W-:Y:S02]  /*8ea0*/  FADD.FTZ R183, R182, R183 ;  /* 0x000000b7b6b77221 */ /* 0x000fe40000010000 */
[----:B------:R-:W-:Y:S01]  /*8eb0*/  FADD.FTZ R186, R186, R175 ;  /* 0x000000afbaba7221 */ /* 0x000fe20000010000 */
[----:B------:R-:W3:Y:S01]  /*8ec0*/  MUFU.EX2 R191, R191 ;  /* 0x000000bf00bf7308 */ /* 0x000ee20000000800 */
[----:B------:R-:W-:Y:S02]  /*8ed0*/  FADD.FTZ R188, R188, R179 ;  /* 0x000000b3bcbc7221 */ /* 0x000fe40000010000 */
[----:B------:R-:W-:Y:S01]  /*8ee0*/  FADD.FTZ R240, R240, R181 ;  /* 0x000000b5f0f07221 */ /* 0x000fe20000010000 */
[----:B--2---:R-:W-:Y:S01]  /*8ef0*/  F2FP.BF16.PACK_AB R107, R246, R249 ;  /* 0x000000f9f66b723e */ /* 0x004fe200000010ff */
[----:B------:R-:W-:Y:S02]  /*8f00*/  FADD.FTZ R244, R244, R183 ;  /* 0x000000b7f4f47221 */ /* 0x000fe40000010000 */
[----:B------:R-:W-:Y:S02]  /*8f10*/  FADD.FTZ R187, R187, R186 ;  /* 0x000000babbbb7221 */ /* 0x000fe40000010000 */
[----:B------:R-:W-:Y:S01]  /*8f20*/  FADD.FTZ R189, R189, R188 ;  /* 0x000000bcbdbd7221 */ /* 0x000fe20000010000 */
[----:B------:R-:W-:Y:S01]  /*8f30*/  MUFU.EX2 R250, R250 ;  /* 0x000000fa00fa7308 */ /* 0x000fe20000000800 */
[C---:B------:R-:W-:Y:S01]  /*8f40*/  HMMA.16816.F32.BF16 R8, R104.reuse, R108, R8 ;  /* 0x0000006c6808723c */ /* 0x040fe20000041808 */
[----:B------:R-:W-:Y:S01]  /*8f50*/  FADD.FTZ R243, R243, R240 ;  /* 0x000000f0f3f37221 */ /* 0x000fe20000010000 */
[----:B-1----:R-:W-:Y:S01]  /*8f60*/  F2FP.BF16.PACK_AB R157, R248, R193 ;  /* 0x000000c1f89d723e */ /* 0x002fe200000010ff */
[----:B------:R-:W-:Y:S02]  /*8f70*/  FADD.FTZ R244, R247, R244 ;  /* 0x000000f4f7f47221 */ /* 0x000fe40000010000 */
[----:B------:R-:W-:Y:S03]  /*8f80*/  FADD.FTZ R190, R190, R187 ;  /* 0x000000bbbebe7221 */ /* 0x000fe60000010000 */
[-C--:B------:R-:W-:Y:S01]  /*8f90*/  HMMA.16816.F32.BF16 R12, R104, R110.reuse, R12 ;  /* 0x0000006e680c723c */ /* 0x080fe2000004180c */
[----:B------:R-:W1:Y:S03]  /*8fa0*/  MUFU.EX2 R251, R194 ;  /* 0x000000c200fb7308 */ /* 0x000e660000000800 */
[----:B------:R-:W-:Y:S01]  /*8fb0*/  FADD.FTZ R196, R196, R189 ;  /* 0x000000bdc4c47221 */ /* 0x000fe20000010000 */
[----:B---3--:R-:W-:Y:S01]  /*8fc0*/  F2FP.BF16.PACK_AB R158, R192, R191 ;  /* 0x000000bfc09e723e */ /* 0x008fe200000010ff */
[----:B------:R-:W-:Y:S02]  /*8fd0*/  FADD.FTZ R242, R242, R243 ;  /* 0x000000f3f2f27221 */ /* 0x000fe40000010000 */
[C---:B------:R-:W-:Y:S01]  /*8fe0*/  HMMA.16816.F32.BF16 R16, R100.reuse, R110, R16 ;  /* 0x0000006e6410723c */ /* 0x040fe20000041810 */
[----:B------:R-:W2:Y:S02]  /*8ff0*/  LDSM.16.MT88.4 R108, [R212+0x1100] ;  /* 0x00110000d46c783b */ /* 0x000ea40000004200 */
[----:B------:R-:W-:Y:S01]  /*9000*/  MUFU.EX2 R252, R252 ;  /* 0x000000fc00fc7308 */ /* 0x000fe20000000800 */
[----:B------:R-:W-:Y:S02]  /*9010*/  FADD.FTZ R249, R249, R244 ;  /* 0x000000f4f9f97221 */ /* 0x000fe40000010000 */
[----:B------:R-:W-:Y:S02]  /*9020*/  FADD.FTZ R195, R195, R190 ;  /* 0x000000bec3c37221 */ /* 0x000fe40000010000 */
[-C--:B------:R-:W-:Y:S01]  /*9030*/  HMMA.16816.F32.BF16 R20, R100, R112.reuse, R20 ;  /* 0x000000706414723c */ /* 0x080fe20000041814 */
[----:B------:R-:W-:Y:S03]  /*9040*/  FADD.FTZ R196, R199, R196 ;  /* 0x000000c4c7c47221 */ /* 0x000fe60000010000 */
[----:B------:R-:W-:Y:S01]  /*9050*/  FADD.FTZ R245, R245, R242 ;  /* 0x000000f2f5f57221 */ /* 0x000fe20000010000 */
[----:B------:R-:W3:Y:S01]  /*9060*/  MUFU.EX2 R241, R241 ;  /* 0x000000f100f17308 */ /* 0x000ee20000000800 */
[----:B------:R-:W-:Y:S02]  /*9070*/  FADD.FTZ R249, R246, R249 ;  /* 0x000000f9f6f97221 */ /* 0x000fe40000010000 */
[C---:B------:R-:W-:Y:S01]  /*9080*/  HMMA.16816.F32.BF16 R24, R104.reuse, R112, R24 ;  /* 0x000000706818723c */ /* 0x040fe20000041818 */
[----:B-1----:R-:W-:Y:S03]  /*9090*/  F2FP.BF16.PACK_AB R159, R251, R250 ;  /* 0x000000fafb9f723e */ /* 0x002fe600000010ff */
[----:B------:R-:W-:Y:S02]  /*90a0*/  FADD.FTZ R198, R198, R195 ;  /* 0x000000c3c6c67221 */ /* 0x000fe40000010000 */
[----:B------:R-:W-:Y:S01]  /*90b0*/  FADD.FTZ R193, R193, R196 ;  /* 0x000000c4c1c17221 */ /* 0x000fe20000010000 */
[----:B------:R-:W1:Y:S01]  /*90c0*/  MUFU.EX2 R194, R163 ;  /* 0x000000a300c27308 */ /* 0x000e620000000800 */
[-C--:B------:R-:W-:Y:S01]  /*90d0*/  HMMA.16816.F32.BF16 R28, R104, R114.reuse, R28 ;  /* 0x00000072681c723c */ /* 0x080fe2000004181c */
[----:B------:R-:W-:Y:S03]  /*90e0*/  FADD.FTZ R198, R197, R198 ;  /* 0x000000c6c5c67221 */ /* 0x000fe60000010000 */
[----:B------:R-:W-:Y:S02]  /*90f0*/  FADD.FTZ R193, R248, R193 ;  /* 0x000000c1f8c17221 */ /* 0x000fe40000010000 */
[----:B------:R-:W-:Y:S02]  /*9100*/  FADD.FTZ R191, R191, R198 ;  /* 0x000000c6bfbf7221 */ /* 0x000fe40000010000 */
[C---:B------:R-:W-:Y:S01]  /*9110*/  HMMA.16816.F32.BF16 R32, R100.reuse, R114, R32 ;  /* 0x000000726420723c */ /* 0x040fe20000041820 */
[----:B------:R-:W4:Y:S01]  /*9120*/  LDSM.16.MT88.4 R112, [R214+0x1d00] ;  /* 0x001d0000d670783b */ /* 0x000f220000004200 */
[----:B------:R3:W-:Y:S02]  /*9130*/  MUFU.EX2 R138, R160 ;  /* 0x000000a0008a7308 */ /* 0x0007e40000000800 */
[----:B------:R-:W-:Y:S02]  /*9140*/  FADD.FTZ R250, R250, R193 ;  /* 0x000000c1fafa7221 */ /* 0x000fe40000010000 */
[----:B------:R-:W-:Y:S02]  /*9150*/  FADD.FTZ R237, R192, R191 ;  /* 0x000000bfc0ed7221 */ /* 0x000fe40000010000 */
[-C--:B------:R-:W-:Y:S01]  /*9160*/  HMMA.16816.F32.BF16 R36, R100, R116.reuse, R36 ;  /* 0x000000746424723c */ /* 0x080fe20000041824 */
[----:B------:R-:W-:Y:S03]  /*9170*/  FADD.FTZ R235, R251, R250 ;  /* 0x000000fafbeb7221 */ /* 0x000fe60000010000 */
[----:B------:R1:W5:Y:S04]  /*9180*/  MUFU.EX2 R153, R162 ;  /* 0x000000a200997308 */ /* 0x0003680000000800 */
[C---:B------:R-:W-:Y:S08]  /*9190*/  HMMA.16816.F32.BF16 R40, R104.reuse, R116, R40 ;  /* 0x000000746828723c */ /* 0x040ff00000041828 */
[-C--:B------:R-:W-:Y:S01]  /*91a0*/  HMMA.16816.F32.BF16 R44, R104, R118.reuse, R44 ;  /* 0x00000076682c723c */ /* 0x080fe2000004182c */
[----:B---3--:R-:W-:Y:S03]  /*91b0*/  F2FP.BF16.PACK_AB R160, R241, R252 ;  /* 0x000000fcf1a0723e */ /* 0x008fe600000010ff */
[----:B------:R-:W-:Y:S04]  /*91c0*/  FADD.FTZ R252, R252, R245 ;  /* 0x000000f5fcfc7221 */ /* 0x000fe80000010000 */
[C---:B------:R-:W-:Y:S01]  /*91d0*/  HMMA.16816.F32.BF16 R48, R100.reuse, R118, R48 ;  /* 0x000000766430723c */ /* 0x040fe20000041830 */
[----:B------:R-:W3:Y:S03]  /*91e0*/  LDSM.16.MT88.4 R116, [R212+0x1d00] ;  /* 0x001d0000d474783b */ /* 0x000ee60000004200 */
[----:B-1----:R-:W-:Y:S01]  /*91f0*/  F2FP.BF16.PACK_AB R162, R139, R194 ;  /* 0x000000c28ba2723e */ /* 0x002fe200000010ff */
[----:B------:R-:W-:Y:S01]  /*9200*/  FADD.FTZ R241, R241, R252 ;  /* 0x000000fcf1f17221 */ /* 0x000fe20000010000 */
[-C--:B-----5:R-:W-:Y:S02]  /*9210*/  F2FP.BF16.PACK_AB R163, R153, R138.reuse ;  /* 0x0000008a99a3723e */ /* 0x0a0fe400000010ff */
[-C--:B--2---:R-:W-:Y:S01]  /*9220*/  HMMA.16816.F32.BF16 R52, R100, R108.reuse, R52 ;  /* 0x0000006c6434723c */ /* 0x084fe20000041834 */
[----:B------:R-:W-:Y:S07]  /*9230*/  FADD.FTZ R241, R194, R241 ;  /* 0x000000f1c2f17221 */ /* 0x000fee0000010000 */
[C---:B------:R-:W-:Y:S08]  /*9240*/  HMMA.16816.F32.BF16 R56, R104.reuse, R108, R56 ;  /* 0x0000006c6838723c */ /* 0x040ff00000041838 */
[-C--:B------:R-:W-:Y:S08]  /*9250*/  HMMA.16816.F32.BF16 R60, R104, R110.reuse, R60 ;  /* 0x0000006e683c723c */ /* 0x080ff0000004183c */
[C---:B------:R-:W-:Y:S01]  /*9260*/  HMMA.16816.F32.BF16 R64, R100.reuse, R110, R64 ;  /* 0x0000006e6440723c */ /* 0x040fe20000041840 */
[----:B------:R-:W1:Y:S07]  /*9270*/  LDSM.16.MT88.4 R108, [R214+0x900] ;  /* 0x00090000d66c783b */ /* 0x000e6e0000004200 */
[-C--:B----4-:R-:W-:Y:S08]  /*9280*/  HMMA.16816.F32.BF16 R68, R100, R112.reuse, R68 ;  /* 0x000000706444723c */ /* 0x090ff00000041844 */
[C---:B------:R-:W-:Y:S08]  /*9290*/  HMMA.16816.F32.BF16 R72, R104.reuse, R112, R72 ;  /* 0x000000706848723c */ /* 0x040ff00000041848 */
[-C--:B------:R-:W-:Y:S08]  /*92a0*/  HMMA.16816.F32.BF16 R76, R104, R114.reuse, R76 ;  /* 0x00000072684c723c */ /* 0x080ff0000004184c */
[C---:B------:R-:W-:Y:S08]  /*92b0*/  HMMA.16816.F32.BF16 R80, R100.reuse, R114, R80 ;  /* 0x000000726450723c */ /* 0x040ff00000041850 */
[-C--:B---3--:R-:W-:Y:S08]  /*92c0*/  HMMA.16816.F32.BF16 R84, R100, R116.reuse, R84 ;  /* 0x000000746454723c */ /* 0x088ff00000041854 */
[C---:B------:R-:W-:Y:S08]  /*92d0*/  HMMA.16816.F32.BF16 R88, R104.reuse, R116, R88 ;  /* 0x000000746858723c */ /* 0x040ff00000041858 */
[-C--:B------:R-:W-:Y:S08]  /*92e0*/  HMMA.16816.F32.BF16 R92, R104, R118.reuse, R92 ;  /* 0x00000076685c723c */ /* 0x080ff0000004185c */
[----:B------:R-:W-:Y:S08]  /*92f0*/  HMMA.16816.F32.BF16 R96, R100, R118, R96 ;  /* 0x000000766460723c */ /* 0x000ff00000041860 */
[-C--:B-1----:R-:W-:Y:S01]  /*9300*/  HMMA.16816.F32.BF16 R144, R156, R108.reuse, R4 ;  /* 0x0000006c9c90723c */ /* 0x082fe20000041804 */
[----:B------:R-:W1:Y:S07]  /*9310*/  LDSM.16.MT88.4 R4, [R212+0x2100] ;  /* 0x00210000d404783b */ /* 0x000e6e0000004200 */
[C---:B------:R-:W-:Y:S07]  /*9320*/  HMMA.16816.F32.BF16 R140, R160.reuse, R108, R8 ;  /* 0x0000006ca08c723c */ /* 0x040fee0000041808 */
[----:B------:R-:W-:Y:S02]  /*9330*/  MOV R11, R139 ;  /* 0x0000008b000b7202 */ /* 0x000fe40000000f00 */
[----:B------:R-:W-:Y:S03]  /*9340*/  MOV R10, R138 ;  /* 0x0000008a000a7202 */ /* 0x000fe60000000f00 */
[----:B------:R-:W-:Y:S01]  /*9350*/  MOV R9, R137 ;  /* 0x0000008900097202 */ /* 0x000fe20000000f00 */
[----:B------:R-:W-:Y:S01]  /*9360*/  FADD.FTZ R233, R11, R241 ;  /* 0x000000f10be97221 */ /* 0x000fe20000010000 */
[----:B------:R-:W-:Y:S02]  /*9370*/  MOV R8, R136 ;  /* 0x0000008800087202 */ /* 0x000fe40000000f00 */
[-C--:B------:R-:W-:Y:S03]  /*9380*/  HMMA.16816.F32.BF16 R136, R160, R110.reuse, R12 ;  /* 0x0000006ea088723c */ /* 0x080fe6000004180c */
[----:B------:R-:W-:Y:S04]  /*9390*/  FADD.FTZ R249, R8, R249 ;  /* 0x000000f908f97221 */ /* 0x000fe80000010000 */
[----:B------:R-:W-:Y:S01]  /*93a0*/  FADD.FTZ R249, R9, R249 ;  /* 0x000000f909f97221 */ /* 0x000fe20000010000 */
[C---:B------:R-:W-:Y:S04]  /*93b0*/  HMMA.16816.F32.BF16 R100, R156.reuse, R110, R16 ;  /* 0x0000006e9c64723c */ /* 0x040fe80000041810 */
[----:B------:R-:W-:Y:S04]  /*93c0*/  FADD.FTZ R0, R10, R249 ;  /* 0x000000f90a007221 */ /* 0x000fe80000010000 */
[-C--:B------:R-:W-:Y:S01]  /*93d0*/  HMMA.16816.F32.BF16 R104, R156, R120.reuse, R20 ;  /* 0x000000789c68723c */ /* 0x080fe20000041814 */
[----:B------:R-:W-:Y:S03]  /*93e0*/  FADD.FTZ R231, R153, R0 ;  /* 0x0000000099e77221 */ /* 0x000fe60000010000 */
[----:B------:R-:W-:Y:S04]  /*93f0*/  MOV R0, R152 ;  /* 0x0000009800007202 */ /* 0x000fe80000000f00 */
[C---:B------:R-:W-:Y:S08]  /*9400*/  HMMA.16816.F32.BF16 R108, R160.reuse, R120, R24 ;  /* 0x00000078a06c723c */ /* 0x040ff00000041818 */
[-C--:B------:R-:W-:Y:S08]  /*9410*/  HMMA.16816.F32.BF16 R112, R160, R122.reuse, R28 ;  /* 0x0000007aa070723c */ /* 0x080ff0000004181c */
        /* <DEDUP_REMOVED lines=13> */
[-C--:B-1----:R-:W-:Y:S08]  /*94f0*/  HMMA.16816.F32.BF16 R84, R156, R4.reuse, R84 ;  /* 0x000000049c54723c */ /* 0x082ff00000041854 */
[C---:B------:R-:W-:Y:S08]  /*9500*/  HMMA.16816.F32.BF16 R88, R160.reuse, R4, R88 ;  /* 0x00000004a058723c */ /* 0x040ff00000041858 */
[-C--:B------:R-:W-:Y:S08]  /*9510*/  HMMA.16816.F32.BF16 R92, R160, R6.reuse, R92 ;  /* 0x00000006a05c723c */ /* 0x080ff0000004185c */
[----:B------:R-:W-:Y:S01]  /*9520*/  HMMA.16816.F32.BF16 R96, R156, R6, R96 ;  /* 0x000000069c60723c */ /* 0x000fe20000041860 */
[----:B------:R-:W-:-:S07]  /*9530*/  @P0 BRA `(.L_x_425) ;  /* 0xffffc29000000947 */ /* 0x000fce000383ffff */
.L_x_406:
[----:B------:R-:W1:Y:S01]  /*9540*/  S2UR UR13, SR_CTAID.X ;  /* 0x00000000000d79c3 */ /* 0x000e620000002500 */
[----:B------:R-:W-:Y:S01]  /*9550*/  ULDC.64 UR4, c[0x0][0x2c8] ;  /* 0x0000b20000047ab9 */ /* 0x000fe20000000a00 */
[----:B------:R-:W-:Y:S01]  /*9560*/  PLOP3.LUT P0, PT, PT, PT, UP1, 0x40, 0x0 ;  /* 0x000000000000781c */ /* 0x000fe20003f0e818 */
[----:B-1----:R-:W-:-:S04]  /*9570*/  ULEA UR13, UR13, 0x7f, 0x7 ;  /* 0x0000007f0d0d7891 */ /* 0x002fc8000f8e383f */
[----:B------:R-:W-:-:S03]  /*9580*/  UIMAD.WIDE.U32 UR14, UR13, UR4, URZ ;  /* 0x000000040d0e72a5 */ /* 0x000fc6000f8e003f */
[----:B------:R-:W-:Y:S02]  /*9590*/  ULDC UR4, c[0x0][0x168] ;  /* 0x00005a0000047ab9 */ /* 0x000fe40000000800 */
[----:B------:R-:W-:Y:S02]  /*95a0*/  @UP2 USHF.R.U32.HI UR13, URZ, UR5, UR15 ;  /* 0x000000053f0d2299 */ /* 0x000fe4000801160f */
[----:B------:R-:W-:Y:S02]  /*95b0*/  UIADD3 UR4, -UR4, 0x1, URZ ;  /* 0x0000000104047890 */ /* 0x000fe4000fffe13f */
[----:B------:R-:W-:Y:S02]  /*95c0*/  ULDC UR5, c[0x0][0x1d0] ;  /* 0x0000740000057ab9 */ /* 0x000fe40000000800 */
[----:B------:R-:W-:-:S03]  /*95d0*/  UIADD3 UR14, UR13, UR5, UR4 ;  /* 0x000000050d0e7290 */ /* 0x000fc6000fffe004 */
[----:B------:R-:W-:Y:S02]  /*95e0*/  ULDC UR13, c[0x0][0x324] ;  /* 0x0000c900000d7ab9 */ /* 0x000fe40000000800 */
[----:B------:R-:W-:Y:S01]  /*95f0*/  UIADD3 UR13, UR14, -UR13, URZ ;  /* 0x8000000d0e0d7290 */ /* 0x000fe2000fffe03f */
[----:B------:R-:W-:Y:S05]  /*9600*/  @P0 BRA `(.L_x_426) ;  /* 0x0000016000000947 */ /* 0x000fea0003800000 */
[----:B------:R-:W-:-:S06]  /*9610*/  UISETP.GT.AND UP0, UPT, UR14, -0x1, UPT ;  /* 0xffffffff0e00788c */ /* 0x000fcc000bf04270 */
[----:B------:R-:W-:-:S13]  /*9620*/  PLOP3.LUT P0, PT, PT, PT, UP0, 0x80, 0x0 ;  /* 0x000000000000781c */ /* 0x000fda0003f0f008 */
[----:B------:R-:W-:Y:S05]  /*9630*/  @P0 BRA `(.L_x_427) ;  /* 0x0000009000000947 */ /* 0x000fea0003800000 */
[----:B------:R-:W-:Y:S02]  /*9640*/  ULDC UR4, c[0x0][0x32c] ;  /* 0x0000cb0000047ab9 */ /* 0x000fe40000000800 */
[----:B------:R-:W-:Y:S02]  /*9650*/  UISETP.NE.AND UP0, UPT, UR4, 0x1, UPT ;  /* 0x000000010400788c */ /* 0x000fe4000bf05270 */
[----:B------:R-:W-:Y:S02]  /*9660*/  ULOP3.LUT UR14, URZ, UR14, URZ, 0x33, !UPT ;  /* 0x0000000e3f0e7292 */ /* 0x000fe4000f8e333f */
[----:B------:R-:W-:Y:S02]  /*9670*/  ULDC.64 UR4, c[0x0][0x330] ;  /* 0x0000cc0000047ab9 */ /* 0x000fe40000000a00 */
[----:B------:R-:W-:-:S07]  /*9680*/  UIMAD.WIDE.U32 UR16, UR14, UR4, URZ ;  /* 0x000000040e1072a5 */ /* 0x000fce000f8e003f */
[----:B------:R-:W-:Y:S02]  /*9690*/  @UP0 UMOV UR15, UR17 ;  /* 0x00000011000f0c82 */ /* 0x000fe40008000000 */
[----:B------:R-:W-:-:S04]  /*96a0*/  @UP0 USHF.R.U32.HI UR14, URZ, UR5, UR15 ;  /* 0x000000053f0e0299 */ /* 0x000fc8000801160f */
[----:B------:R-:W-:Y:S01]  /*96b0*/  ULOP3.LUT UR14, URZ, UR14, URZ, 0x33, !UPT ;  /* 0x0000000e3f0e7292 */ /* 0x000fe2000f8e333f */
[----:B------:R-:W-:Y:S05]  /*96c0*/  BRA `(.L_x_428) ;  /* 0x0000006000007947 */ /* 0x000fea0003800000 */
.L_x_427:
[----:B------:R-:W-:Y:S02]  /*96d0*/  ULDC UR4, c[0x0][0x32c] ;  /* 0x0000cb0000047ab9 */ /* 0x000fe40000000800 */
[----:B------:R-:W-:-:S03]  /*96e0*/  UISETP.NE.AND UP0, UPT, UR4, 0x1, UPT ;  /* 0x000000010400788c */ /* 0x000fc6000bf05270 */
[----:B------:R-:W-:Y:S02]  /*96f0*/  ULDC.64 UR4, c[0x0][0x330] ;  /* 0x0000cc0000047ab9 */ /* 0x000fe40000000a00 */
[----:B------:R-:W-:-:S07]  /*9700*/  UIMAD.WIDE.U32 UR16, UR14, UR4, URZ ;  /* 0x000000040e1072a5 */ /* 0x000fce000f8e003f */
[----:B------:R-:W-:Y:S02]  /*9710*/  @UP0 UMOV UR15, UR17 ;  /* 0x00000011000f0c82 */ /* 0x000fe40008000000 */
[----:B------:R-:W-:Y:S02]  /*9720*/  @UP0 USHF.R.U32.HI UR14, URZ, UR5, UR15 ;  /* 0x000000053f0e0299 */ /* 0x000fe4000801160f */
.L_x_428:
[----:B------:R-:W-:Y:S02]  /*9730*/  ULDC UR4, c[0x0][0x32c] ;  /* 0x0000cb0000047ab9 */ /* 0x000fe40000000800 */
[----:B------:R-:W-:-:S04]  /*9740*/  UIMAD UR4, UR14, UR4, URZ ;  /* 0x000000040e0472a4 */ /* 0x000fc8000f8e023f */
[----:B------:R-:W-:-:S04]  /*9750*/  UISETP.LT.AND UP0, UPT, UR13, UR4, UPT ;  /* 0x000000040d00728c */ /* 0x000fc8000bf01270 */
[----:B------:R-:W-:-:S04]  /*9760*/  USEL UR13, UR13, UR4, !UP0 ;  /* 0x000000040d0d7287 */ /* 0x000fc8000c000000 */
.L_x_426:
[----:B------:R-:W-:-:S04]  /*9770*/  UIADD3 UR13, UR13, 0x2f, URZ ;  /* 0x0000002f0d0d7890 */ /* 0x000fc8000fffe03f */
[----:B------:R-:W-:-:S04]  /*9780*/  UIMAD.WIDE UR4, UR13, 0x2aaaaaab, URZ ;  /* 0x2aaaaaab0d0478a5 */ /* 0x000fc8000f8e023f */
[----:B------:R-:W-:-:S04]  /*9790*/  USHF.R.U32.HI UR4, URZ, 0x1f, UR5 ;  /* 0x0000001f3f047899 */ /* 0x000fc80008011605 */
[----:B------:R-:W-:-:S04]  /*97a0*/  ULEA.HI.SX32 UR4, UR5, UR4, 0x1d ;  /* 0x0000000405047291 */ /* 0x000fc8000f8fea3f */
[----:B------:R-:W-:-:S04]  /*97b0*/  UISETP.LT.AND UP0, UPT, UR12, UR4, UPT ;  /* 0x000000040c00728c */ /* 0x000fc8000bf01270 */
[----:B------:R-:W-:-:S06]  /*97c0*/  USEL UR4, UR12, UR4, !UP0 ;  /* 0x000000040c047287 */ /* 0x000fcc000c000000 */
[----:B------:R-:W-:-:S13]  /*97d0*/  ISETP.GE.AND P0, PT, R230, UR4, PT ;  /* 0x00000004e6007c0c */ /* 0x000fda000bf06270 */
[----:B------:R-:W-:Y:S05]  /*97e0*/  @!P0 BRA `(.L_x_429) ;  /* 0x0000298000008947 */ /* 0x000fea0003800000 */
[C---:B------:R-:W-:Y:S02]  /*97f0*/  IADD3 R243, P0, R220.reuse, 0x20, RZ ;  /* 0x00000020dcf37810 */ /* 0x040fe40007f1e0ff */
[----:B------:R-:W-:Y:S02]  /*9800*/  IADD3 R241, P2, R220, 0x40, RZ ;  /* 0x00000040dcf17810 */ /* 0x000fe40007f5e0ff */
[C---:B------:R-:W-:Y:S01]  /*9810*/  IADD3 R239, P1, R224.reuse, 0x20, RZ ;  /* 0x00000020e0ef7810 */ /* 0x040fe20007f3e0ff */
[--C-:B------:R-:W-:Y:S01]  /*9820*/  IMAD.X R242, RZ, RZ, R227.reuse, P0 ;  /* 0x000000fffff27224 */ /* 0x100fe200000e06e3 */
[----:B------:R-:W-:Y:S01]  /*9830*/  IADD3 R236, P0, R224, 0x40, RZ ;  /* 0x00000040e0ec7810 */ /* 0x000fe20007f1e0ff */
[----:B------:R-:W-:Y:S02]  /*9840*/  IMAD.X R240, RZ, RZ, R227, P2 ;  /* 0x000000fffff07224 */ /* 0x000fe400010e06e3 */
[--C-:B------:R-:W-:Y:S02]  /*9850*/  IMAD.X R238, RZ, RZ, R229.reuse, P1 ;  /* 0x000000ffffee7224 */ /* 0x100fe400008e06e5 */
[----:B------:R-:W-:-:S02]  /*9860*/  IMAD.X R234, RZ, RZ, R229, P0 ;  /* 0x000000ffffea7224 */ /* 0x000fc400000e06e5 */
.L_x_432:
[----:B------:R-:W-:Y:S04]  /*9870*/  DEPBAR.LE SB0, 0x0 ;  /* 0x000080000000791a */ /* 0x000fe80000000000 */
[----:B------:R-:W-:Y:S01]  /*9880*/  BAR.SYNC.DEFER_BLOCKING 0x0 ;  /* 0x0000000000007b1d */ /* 0x000fe20000010000 */
[----:B------:R-:W-:Y:S01]  /*9890*/  ISETP.GT.AND P0, PT, R219, R230, PT ;  /* 0x000000e6db00720c */ /* 0x000fe20003f04270 */
[----:B------:R-:W-:Y:S01]  /*98a0*/  IMAD.MOV.U32 R148, RZ, RZ, R151 ;  /* 0x000000ffff947224 */ /* 0x000fe200078e0097 */
[----:B------:R-:W-:Y:S01]  /*98b0*/  MOV R2, R149 ;  /* 0x0000009500027202 */ /* 0x000fe20000000f00 */
[----:B------:R-:W-:Y:S02]  /*98c0*/  IMAD.MOV.U32 R0, RZ, RZ, R3 ;  /* 0x000000ffff007224 */ /* 0x000fe400078e0003 */
        /* <DEDUP_REMOVED lines=26> */
[----:B------:R-:W-:Y:S01]  /*9a70*/  LEA R14, P2, R7, c[0x0][0x1f8], 0x1 ;  /* 0x00007e00070e7a11 */ /* 0x000fe200078408ff */
[----:B------:R-:W-:Y:S01]  /*9a80*/  IMAD.X R6, R5, 0x1, R242, P1 ;  /* 0x0000000105067824 */ /* 0x000fe200008e06f2 */
[----:B------:R-:W-:Y:S02]  /*9a90*/  IADD3 R8, P0, R241, R8, RZ ;  /* 0x00000008f1087210 */ /* 0x000fe40007f1e0ff */
[----:B------:R-:W-:Y:S02]  /*9aa0*/  LEA.HI.X R15, R7, c[0x0][0x1fc], R4, 0x1, P2 ;  /* 0x00007f00070f7a11 */ /* 0x000fe400010f0c04 */
[----:B------:R-:W-:Y:S01]  /*9ab0*/  LEA R12, P1, R9, c[0x0][0x1f8], 0x1 ;  /* 0x00007e00090c7a11 */ /* 0x000fe200078208ff */
[----:B------:R-:W-:Y:S01]  /*9ac0*/  IMAD.X R5, R5, 0x1, R240, P0 ;  /* 0x0000000105057824 */ /* 0x000fe200000e06f0 */
[----:B------:R-:W-:Y:S01]  /*9ad0*/  LEA R16, P0, R8, c[0x0][0x1f8], 0x1 ;  /* 0x00007e0008107a11 */ /* 0x000fe200078008ff */
[----:B------:R-:W-:Y:S01]  /*9ae0*/  @!PT LDS RZ, [RZ] ;  /* 0x00000000fffff984 */ /* 0x000fe20000000800 */
[----:B------:R-:W-:Y:S01]  /*9af0*/  @!PT LDS RZ, [RZ] ;  /* 0x00000000fffff984 */ /* 0x000fe20000000800 */
[----:B------:R-:W-:Y:S01]  /*9b00*/  @!PT LDS RZ, [RZ] ;  /* 0x00000000fffff984 */ /* 0x000fe20000000800 */
[----:B------:R4:W-:Y:S01]  /*9b10*/  LDGSTS.E.BYPASS.LTC128B.128 [R218+0x100], [R14.64], !P6 ;  /* 0x001000000eda7fae */ /* 0x0009e2000f101d4a */
[----:B------:R-:W-:Y:S02]  /*9b20*/  LEA.HI.X R13, R9, c[0x0][0x1fc], R6, 0x1, P1 ;  /* 0x00007f00090d7a11 */ /* 0x000fe400008f0c06 */
[----:B------:R-:W-:Y:S02]  /*9b30*/  @!P3 IADD3 R4, P2, R10, R220, RZ ;  /* 0x000000dc0a04b210 */ /* 0x000fe40007f5e0ff */
[----:B------:R-:W-:Y:S01]  /*9b40*/  LEA.HI.X R17, R8, c[0x0][0x1fc], R5, 0x1, P0 ;  /* 0x00007f0008117a11 */ /* 0x000fe200000f0c05 */
[----:B------:R4:W-:Y:S01]  /*9b50*/  LDGSTS.E.BYPASS.LTC128B.128 [R218+0xd00], [R12.64], !P5 ;  /* 0x00d000000cda7fae */ /* 0x0009e2000e901d4a */
[----:B------:R-:W-:Y:S01]  /*9b60*/  @!P3 IADD3 R5, P1, R10, R243, RZ ;  /* 0x000000f30a05b210 */ /* 0x000fe20007f3e0ff */
[C---:B------:R-:W-:Y:S01]  /*9b70*/  @!P3 IMAD.X R7, R11.reuse, 0x1, R227, P2 ;  /* 0x000000010b07b824 */ /* 0x040fe200010e06e3 */
[----:B------:R-:W-:Y:S02]  /*9b80*/  @!P3 LEA R18, P2, R4, c[0x0][0x1f8], 0x1 ;  /* 0x00007e000412ba11 */ /* 0x000fe400078408ff */
[----:B------:R4:W-:Y:S01]  /*9b90*/  LDGSTS.E.BYPASS.LTC128B.128 [R218+0x1900], [R16.64], !P4 ;  /* 0x0190000010da7fae */ /* 0x0009e2000e101d4a */
[----:B------:R-:W-:Y:S01]  /*9ba0*/  @!P3 IADD3 R10, P0, R10, R241, RZ ;  /* 0x000000f10a0ab210 */ /* 0x000fe20007f1e0ff */
[----:B------:R-:W-:Y:S01]  /*9bb0*/  @!P3 IMAD.X R6, R11, 0x1, R242, P1 ;  /* 0x000000010b06b824 */ /* 0x000fe200008e06f2 */
[----:B------:R-:W-:Y:S02]  /*9bc0*/  @!P3 LEA.HI.X R19, R4, c[0x0][0x1fc], R7, 0x1, P2 ;  /* 0x00007f000413ba11 */ /* 0x000fe400010f0c07 */
[----:B------:R-:W-:Y:S01]  /*9bd0*/  @!P3 LEA R8, P1, R5, c[0x0][0x1f8], 0x1 ;  /* 0x00007e000508ba11 */ /* 0x000fe200078208ff */
[----:B------:R-:W-:Y:S01]  /*9be0*/  @!P3 IMAD.X R11, R11, 0x1, R240, P0 ;  /* 0x000000010b0bb824 */ /* 0x000fe200000e06f0 */
[C---:B------:R-:W-:Y:S01]  /*9bf0*/  @!P3 LEA R20, P0, R10.reuse, c[0x0][0x1f8], 0x1 ;  /* 0x00007e000a14ba11 */ /* 0x040fe200078008ff */
[----:B------:R4:W-:Y:S01]  /*9c00*/  @!P3 LDGSTS.E.BYPASS.LTC128B.128 [R218+0x900], [R18.64], !P6 ;  /* 0x0090000012dabfae */ /* 0x0009e2000f101d4a */
[----:B------:R-:W-:Y:S02]  /*9c10*/  @!P3 LEA.HI.X R9, R5, c[0x0][0x1fc], R6, 0x1, P1 ;  /* 0x00007f000509ba11 */ /* 0x000fe400008f0c06 */
[----:B------:R-:W-:Y:S03]  /*9c20*/  @!P3 LEA.HI.X R21, R10, c[0x0][0x1fc], R11, 0x1, P0 ;  /* 0x00007f000a15ba11 */ /* 0x000fe600000f0c0b */
[----:B------:R4:W-:Y:S05]  /*9c30*/  @!P3 LDGSTS.E.BYPASS.LTC128B.128 [R218+0x1500], [R8.64], !P5 ;  /* 0x0150000008dabfae */ /* 0x0009ea000e901d4a */
[----:B------:R4:W-:Y:S02]  /*9c40*/  @!P3 LDGSTS.E.BYPASS.LTC128B.128 [R218+0x2100], [R20.64], !P4 ;  /* 0x0210000014dabfae */ /* 0x0009e4000e101d4a */
.L_x_430:
        /* <DEDUP_REMOVED lines=9> */
[-C--:B-1----:R-:W-:Y:S01]  /*9ce0*/  HMMA.16816.F32.BF16 R20, R156, R32.reuse, RZ ;  /* 0x000000209c14723c */ /* 0x082fe200000418ff */
[----:B------:R-:W-:Y:S07]  /*9cf0*/  LDSM.16.M88.4 R192, [R216+0x3900] ;  /* 0x00390000d8c0783b */ /* 0x000fee0000000200 */
[C---:B------:R-:W-:Y:S01]  /*9d00*/  HMMA.16816.F32.BF16 R24, R44.reuse, R32, RZ ;  /* 0x000000202c18723c */ /* 0x040fe200000418ff */
[----:B------:R-:W-:Y:S07]  /*9d10*/  LDSM.16.M88.4 R196, [R209] ;  /* 0x00000000d1c4783b */ /* 0x000fee0000000200 */
[-C--:B------:R-:W-:Y:S01]  /*9d20*/  HMMA.16816.F32.BF16 R28, R44, R34.reuse, RZ ;  /* 0x000000222c1c723c */ /* 0x080fe200000418ff */
[----:B------:R-:W-:Y:S07]  /*9d30*/  LDSM.16.M88.4 R200, [R213+0x7900] ;  /* 0x00790000d5c8783b */ /* 0x000fee0000000200 */
[C---:B------:R-:W-:Y:S08]  /*9d40*/  HMMA.16816.F32.BF16 R32, R156.reuse, R34, RZ ;  /* 0x000000229c20723c */ /* 0x040ff000000418ff */
[-C--:B------:R-:W-:Y:S08]  /*9d50*/  HMMA.16816.F32.BF16 R36, R156, R48.reuse, RZ ;  /* 0x000000309c24723c */ /* 0x080ff000000418ff */
[C---:B------:R-:W-:Y:S08]  /*9d60*/  HMMA.16816.F32.BF16 R40, R44.reuse, R48, RZ ;  /* 0x000000302c28723c */ /* 0x040ff000000418ff */
[-C--:B------:R-:W-:Y:S08]  /*9d70*/  HMMA.16816.F32.BF16 R44, R44, R50.reuse, RZ ;  /* 0x000000322c2c723c */ /* 0x080ff000000418ff */
[----:B------:R-:W-:Y:S01]  /*9d80*/  HMMA.16816.F32.BF16 R48, R156, R50, RZ ;  /* 0x000000329c30723c */ /* 0x000fe200000418ff */
[----:B------:R-:W1:Y:S07]  /*9d90*/  LDSM.16.M88.4 R156, [R216+0x3500] ;  /* 0x00350000d89c783b */ /* 0x000e6e0000000200 */
[-C--:B------:R-:W-:Y:S08]  /*9da0*/  HMMA.16816.F32.BF16 R4, R164, R168.reuse, R4 ;  /* 0x000000a8a404723c */ /* 0x080ff00000041804 */
[C---:B------:R-:W-:Y:S08]  /*9db0*/  HMMA.16816.F32.BF16 R8, R172.reuse, R168, R8 ;  /* 0x000000a8ac08723c */ /* 0x040ff00000041808 */
[-C--:B------:R-:W-:Y:S08]  /*9dc0*/  HMMA.16816.F32.BF16 R12, R172, R170.reuse, R12 ;  /* 0x000000aaac0c723c */ /* 0x080ff0000004180c */
[C---:B------:R-:W-:Y:S01]  /*9dd0*/  HMMA.16816.F32.BF16 R16, R164.reuse, R170, R16 ;  /* 0x000000aaa410723c */ /* 0x040fe20000041810 */
[----:B------:R-:W3:Y:S07]  /*9de0*/  LDSM.16.M88.4 R168, [R213+0x6900] ;  /* 0x00690000d5a8783b */ /* 0x000eee0000000200 */
        /* <DEDUP_REMOVED lines=10> */
[----:B------:R-:W4:Y:S07]  /*9e90*/  LDSM.16.M88.4 R164, [R208] ;  /* 0x00000000d0a4783b */ /* 0x000f2e0000000200 */
[-C--:B--2---:R-:W-:Y:S01]  /*9ea0*/  HMMA.16816.F32.BF16 R4, R160, R184.reuse, R4 ;  /* 0x000000b8a004723c */ /* 0x084fe20000041804 */
[----:B------:R-:W-:Y:S07]  /*9eb0*/  LDSM.16.M88.4 R180, [R216+0x4100] ;  /* 0x00410000d8b4783b */ /* 0x000fee0000000200 */
[C---:B------:R-:W-:Y:S08]  /*9ec0*/  HMMA.16816.F32.BF16 R8, R188.reuse, R184, R8 ;  /* 0x000000b8bc08723c */ /* 0x040ff00000041808 */
[-C--:B------:R-:W-:Y:S08]  /*9ed0*/  HMMA.16816.F32.BF16 R12, R188, R186.reuse, R12 ;  /* 0x000000babc0c723c */ /* 0x080ff0000004180c */
[C---:B------:R-:W-:Y:S01]  /*9ee0*/  HMMA.16816.F32.BF16 R16, R160.reuse, R186, R16 ;  /* 0x000000baa010723c */ /* 0x040fe20000041810 */
[----:B------:R-:W-:Y:S07]  /*9ef0*/  LDSM.16.M88.4 R184, [R216+0x4500] ;  /* 0x00450000d8b8783b */ /* 0x000fee0000000200 */
[-C--:B-1----:R-:W-:Y:S08]  /*9f00*/  HMMA.16816.F32.BF16 R20, R160, R156.reuse, R20 ;  /* 0x0000009ca014723c */ /* 0x082ff00000041814 */
        /* <DEDUP_REMOVED lines=9> */
[----:B------:R-:W1:Y:S07]  /*9fa0*/  LDSM.16.M88.4 R160, [R216+0x3d00] ;  /* 0x003d0000d8a0783b */ /* 0x000e6e0000000200 */
[-C--:B---3--:R-:W-:Y:S01]  /*9fb0*/  HMMA.16816.F32.BF16 R4, R168, R196.reuse, R4 ;  /* 0x000000c4a804723c */ /* 0x088fe20000041804 */
[----:B------:R-:W-:Y:S07]  /*9fc0*/  LDSM.16.M88.4 R192, [R213+0x9900] ;  /* 0x00990000d5c0783b */ /* 0x000fee0000000200 */
[C---:B------:R-:W-:Y:S08]  /*9fd0*/  HMMA.16816.F32.BF16 R8, R200.reuse, R196, R8 ;  /* 0x000000c4c808723c */ /* 0x040ff00000041808 */
[-C--:B------:R-:W-:Y:S08]  /*9fe0*/  HMMA.16816.F32.BF16 R12, R200, R198.reuse, R12 ;  /* 0x000000c6c80c723c */ /* 0x080ff0000004180c */
[C---:B------:R-:W-:Y:S01]  /*9ff0*/  HMMA.16816.F32.BF16 R16, R168.reuse, R198, R16 ;  /* 0x000000c6a810723c */ /* 0x040fe20000041810 */
[----:B------:R-:W-:Y:S07]  /*a000*/  LDSM.16.M88.4 R196, [R205] ;  /* 0x00000000cdc4783b */ /* 0x000fee0000000200 */
[-C--:B----4-:R-:W-:Y:S08]  /*a010*/  HMMA.16816.F32.BF16 R20, R168, R164.reuse, R20 ;  /* 0x000000a4a814723c */ /* 0x090ff00000041814 */
[C---:B------:R-:W-:Y:S08]  /*a020*/  HMMA.16816.F32.BF16 R24, R200.reuse, R164, R24 ;  /* 0x000000a4c818723c */ /* 0x040ff00000041818 */
[-C--:B------:R-:W-:Y:S08]  /*a030*/  HMMA.16816.F32.BF16 R28, R200, R166.reuse, R28 ;  /* 0x000000a6c81c723c */ /* 0x080ff0000004181c */
[C---:B------:R-:W-:Y:S01]  /*a040*/  HMMA.16816.F32.BF16 R32, R168.reuse, R166, R32 ;  /* 0x000000a6a820723c */ /* 0x040fe20000041820 */
[----:B------:R-:W2:Y:S07]  /*a050*/  LDSM.16.M88.4 R164, [R213+0x8900] ;  /* 0x00890000d5a4783b */ /* 0x000eae0000000200 */
[-C--:B------:R-:W-:Y:S08]  /*a060*/  HMMA.16816.F32.BF16 R36, R168, R172.reuse, R36 ;  /* 0x000000aca824723c */ /* 0x080ff00000041824 */
[C---:B------:R-:W-:Y:S08]  /*a070*/  HMMA.16816.F32.BF16 R40, R200.reuse, R172, R40 ;  /* 0x000000acc828723c */ /* 0x040ff00000041828 */
[-C--:B------:R-:W-:Y:S08]  /*a080*/  HMMA.16816.F32.BF16 R44, R200, R174.reuse, R44 ;  /* 0x000000aec82c723c */ /* 0x080ff0000004182c */
[----:B------:R-:W-:Y:S01]  /*a090*/  HMMA.16816.F32.BF16 R48, R168, R174, R48 ;  /* 0x000000aea830723c */ /* 0x000fe20000041830 */
[----:B------:R-:W3:Y:S01]  /*a0a0*/  LDSM.16.M88.4 R168, [R204] ;  /* 0x00000000cca8783b */ /* 0x000ee20000000200 */
[----:B------:R-:W-:Y:S06]  /*a0b0*/  DEPBAR.LE SB0, 0x0 ;  /* 0x000080000000791a */ /* 0x000fec0000000000 */
[-C--:B-1----:R-:W-:Y:S01]  /*a0c0*/  HMMA.16816.F32.BF16 R4, R156, R160.reuse, R4 ;  /* 0x000000a09c04723c */ /* 0x082fe20000041804 */
[----:B------:R-:W-:Y:S07]  /*a0d0*/  BAR.SYNC.DEFER_BLOCKING 0x0 ;  /* 0x0000000000007b1d */ /* 0x000fee0000010000 */
        /* <DEDUP_REMOVED lines=10> */
[----:B------:R-:W-:Y:S08]  /*a180*/  HMMA.16816.F32.BF16 R48, R156, R186, R48 ;  /* 0x000000ba9c30723c */ /* 0x000ff00000041830 */
[-C--:B--2---:R-:W-:Y:S08]  /*a190*/  HMMA.16816.F32.BF16 R4, R164, R188.reuse, R4 ;  /* 0x000000bca404723c */ /* 0x084ff00000041804 */
[C---:B------:R-:W-:Y:S08]  /*a1a0*/  HMMA.16816.F32.BF16 R8, R192.reuse, R188, R8 ;  /* 0x000000bcc008723c */ /* 0x040ff00000041808 */
        /* <DEDUP_REMOVED lines=9> */
[----:B------:R-:W-:Y:S01]  /*a240*/  HMMA.16816.F32.BF16 R48, R164, R170, R48 ;  /* 0x000000aaa430723c */ /* 0x000fe20000041830 */
[----:B------:R-:W-:-:S07]  /*a250*/  @!P0 BRA `(.L_x_431) ;  /* 0x000003a000008947 */ /* 0x000fce0003800000 */
[----:B------:R-:W-:Y:S01]  /*a260*/  IMAD.U32 R164, RZ, RZ, UR7 ;  /* 0x00000007ffa47e24 */ /* 0x000fe2000f8e00ff */
[----:B------:R-:W-:Y:S01]  /*a270*/  IADD3 R154, -R232, 0x30, RZ ;  /* 0x00000030e89a7810 */ /* 0x000fe20007ffe1ff */
[----:B------:R-:W-:Y:S03]  /*a280*/  IMAD.U32 R165, RZ, RZ, UR6 ;  /* 0x00000006ffa57e24 */ /* 0x000fe6000f8e00ff */
[----:B------:R-:W-:Y:S11]  /*a290*/  ISETP.GE.AND P1, PT, R154, 0x1, PT ;  /* 0x000000019a00780c */ /* 0x000ff60003f26270 */
[----:B------:R-:W-:Y:S02]  /*a2a0*/  @!UPT UIADD3 URZ, URZ, URZ, URZ ;  /* 0x0000003f3f3ff290 */ /* 0x000fe4000fffe03f */
[----:B------:R-:W-:Y:S01]  /*a2b0*/  @P1 IMAD.MOV.U32 R156, RZ, RZ, R224 ;  /* 0x000000ffff9c1224 */ /* 0x000fe200078e00e0 */
[----:B------:R-:W-:Y:S01]  /*a2c0*/  @P1 IADD3 R153, R230, -0x1, RZ ;  /* 0xffffffffe6991810 */ /* 0x000fe20007ffe0ff */
[----:B------:R-:W-:Y:S03]  /*a2d0*/  @P1 IMAD.MOV.U32 R157, RZ, RZ, R229 ;  /* 0x000000ffff9d1224 */ /* 0x000fe600078e00e5 */
[----:B------:R-:W-:Y:S01]  /*a2e0*/  @P1 SHF.R.S32.HI R150, RZ, 0x1f, R153 ;  /* 0x0000001fff961819 */ /* 0x000fe20000011499 */
[C---:B------:R-:W-:Y:S04]  /*a2f0*/  @P1 IMAD.WIDE.U32 R158, R153.reuse, c[0x0][0x1e0], RZ ;  /* 0x00007800999e1a25 */ /* 0x040fe800078e00ff */
[----:B------:R-:W-:Y:S02]  /*a300*/  @P1 IMAD R150, R150, c[0x0][0x1e0], RZ ;  /* 0x0000780096961a24 */ /* 0x000fe400078e02ff */
[----:B------:R-:W-:Y:S04]  /*a310*/  @P1 IMAD.WIDE.U32 R156, R158, 0x30, R156 ;  /* 0x000000309e9c1825 */ /* 0x000fe800078e009c */
[----:B------:R-:W-:Y:S02]  /*a320*/  @P1 IMAD R150, R153, c[0x0][0x1e4], R150 ;  /* 0x0000790099961a24 */ /* 0x000fe400078e0296 */
[----:B------:R-:W-:Y:S02]  /*a330*/  @P1 IMAD.SHL.U32 R153, R156, 0x2, RZ ;  /* 0x000000029c991824 */ /* 0x000fe400078e00ff */
[----:B------:R-:W-:Y:S03]  /*a340*/  @P1 IMAD.IADD R150, R159, 0x1, R150 ;  /* 0x000000019f961824 */ /* 0x000fe600078e0296 */
[----:B------:R-:W-:Y:S01]  /*a350*/  @P1 IADD3 R160, P2, R153, 0x40, RZ ;  /* 0x0000004099a01810 */ /* 0x000fe20007f5e0ff */
[----:B------:R-:W-:Y:S03]  /*a360*/  @P1 IMAD R150, R150, 0x30, RZ ;  /* 0x0000003096961824 */ /* 0x000fe600078e02ff */
[----:B------:R-:W-:Y:S01]  /*a370*/  @P1 IADD3 R160, P0, R160, c[0x0][0x1c8], RZ ;  /* 0x00007200a0a01a10 */ /* 0x000fe20007f1e0ff */
[----:B------:R-:W-:Y:S05]  /*a380*/  @P1 IMAD.IADD R150, R157, 0x1, R150 ;  /* 0x000000019d961824 */ /* 0x000fea00078e0296 */
[----:B------:R-:W-:Y:S04]  /*a390*/  @P1 SHF.L.U64.HI R150, R156, 0x1, R150 ;  /* 0x000000019c961819 */ /* 0x000fe80000010296 */
[--C-:B------:R-:W-:Y:S02]  /*a3a0*/  @P1 IADD3.X R161, RZ, c[0x0][0x1cc], R150.reuse, P0, P2 ;  /* 0x00007300ffa11a10 */ /* 0x100fe400007e4496 */
[----:B------:R-:W-:Y:S04]  /*a3b0*/  @P1 IADD3 R158, P2, R153, 0x80, RZ ;  /* 0x00000080999e1810 */ /* 0x000fe80007f5e0ff */
[----:B------:R-:W-:Y:S04]  /*a3c0*/  @P1 IADD3 R158, P0, R158, c[0x0][0x1c8], RZ ;  /* 0x000072009e9e1a10 */ /* 0x000fe80007f1e0ff */
[----:B------:R-:W-:Y:S02]  /*a3d0*/  @P1 IADD3.X R159, RZ, c[0x0][0x1cc], R150, P0, P2 ;  /* 0x00007300ff9f1a10 */ /* 0x000fe400007e4496 */
[----:B------:R-:W-:Y:S11]  /*a3e0*/  ISETP.GE.AND P0, PT, R154, 0x21, PT ;  /* 0x000000219a00780c */ /* 0x000ff60003f06270 */
[----:B------:R-:W-:Y:S02]  /*a3f0*/  @!UPT UIADD3 URZ, URZ, URZ, URZ ;  /* 0x0000003f3f3ff290 */ /* 0x000fe4000fffe03f */
[----:B------:R-:W-:Y:S04]  /*a400*/  @P0 IADD3 R154, R230, -0x1, RZ ;  /* 0xffffffffe69a0810 */ /* 0x000fe80007ffe0ff */
[----:B------:R-:W-:Y:S01]  /*a410*/  @P0 SHF.R.S32.HI R155, RZ, 0x1f, R154 ;  /* 0x0000001fff9b0819 */ /* 0x000fe2000001149a */
[----:B------:R-:W-:Y:S04]  /*a420*/  @P0 IMAD.WIDE.U32 R156, R154, c[0x0][0x1e0], RZ ;  /* 0x000078009a9c0a25 */ /* 0x000fe800078e00ff */
[----:B------:R-:W-:Y:S02]  /*a430*/  @P0 IMAD R155, R155, c[0x0][0x1e0], RZ ;  /* 0x000078009b9b0a24 */ /* 0x000fe400078e02ff */
[----:B------:R-:W-:Y:S04]  /*a440*/  @P0 IMAD.WIDE.U32 R164, R156, 0x30, R164 ;  /* 0x000000309ca40825 */ /* 0x000fe800078e00a4 */
[----:B------:R-:W-:Y:S04]  /*a450*/  @P0 IMAD R155, R154, c[0x0][0x1e4], R155 ;  /* 0x000079009a9b0a24 */ /* 0x000fe800078e029b */
[----:B------:R-:W-:Y:S01]  /*a460*/  @P0 IMAD.IADD R155, R157, 0x1, R155 ;  /* 0x000000019d9b0824 */ /* 0x000fe200078e029b */
[-C--:B------:R-:W-:Y:S03]  /*a470*/  @P0 IADD3 R157, P2, R224, R164.reuse, RZ ;  /* 0x000000a4e09d0210 */ /* 0x080fe60007f5e0ff */
[----:B------:R-:W-:Y:S04]  /*a480*/  @P0 IMAD R155, R155, 0x30, RZ ;  /* 0x000000309b9b0824 */ /* 0x000fe800078e02ff */
[----:B------:R-:W-:Y:S04]  /*a490*/  @P0 IMAD.IADD R155, R155, 0x1, R165 ;  /* 0x000000019b9b0824 */ /* 0x000fe800078e02a5 */
[----:B------:R-:W-:Y:S01]  /*a4a0*/  @P0 IMAD.X R154, R155, 0x1, R229, P2 ;  /* 0x000000019b9a0824 */ /* 0x000fe200010e06e5 */
[C---:B------:R-:W-:Y:S04]  /*a4b0*/  @P0 LEA R162, P2, R157.reuse, c[0x0][0x1c8], 0x1 ;  /* 0x000072009da20a11 */ /* 0x040fe800078408ff */
[----:B------:R-:W-:Y:S02]  /*a4c0*/  @P0 LEA.HI.X R163, R157, c[0x0][0x1cc], R154, 0x1, P2 ;  /* 0x000073009da30a11 */ /* 0x000fe400010f0c9a */
[-C--:B------:R-:W-:Y:S05]  /*a4d0*/  @P0 IADD3 R157, P2, R239, R164.reuse, RZ ;  /* 0x000000a4ef9d0210 */ /* 0x080fea0007f5e0ff */
[----:B------:R-:W-:Y:S01]  /*a4e0*/  @P0 IMAD.X R154, R155, 0x1, R238, P2 ;  /* 0x000000019b9a0824 */ /* 0x000fe200010e06ee */
[C---:B------:R-:W-:Y:S04]  /*a4f0*/  @P0 LEA R156, P2, R157.reuse, c[0x0][0x1c8], 0x1 ;  /* 0x000072009d9c0a11 */ /* 0x040fe800078408ff */
[----:B------:R-:W-:Y:S02]  /*a500*/  @P0 LEA.HI.X R157, R157, c[0x0][0x1cc], R154, 0x1, P2 ;  /* 0x000073009d9d0a11 */ /* 0x000fe400010f0c9a */
[----:B------:R-:W-:Y:S05]  /*a510*/  @P0 IADD3 R154, P2, R236, R164, RZ ;  /* 0x000000a4ec9a0210 */ /* 0x000fea0007f5e0ff */
[----:B------:R-:W-:Y:S01]  /*a520*/  @P0 IMAD.X R155, R155, 0x1, R234, P2 ;  /* 0x000000019b9b0824 */ /* 0x000fe200010e06ea */
[----:B------:R-:W-:Y:S04]  /*a530*/  @P1 IADD3 R164, P2, R153, c[0x0][0x1c8], RZ ;  /* 0x0000720099a41a10 */ /* 0x000fe80007f5e0ff */
[----:B------:R-:W-:Y:S02]  /*a540*/  @P1 IADD3.X R165, R150, c[0x0][0x1cc], RZ, P2, !PT ;  /* 0x0000730096a51a10 */ /* 0x000fe400017fe4ff */
[C---:B------:R-:W-:Y:S03]  /*a550*/  @P0 LEA R166, P2, R154.reuse, c[0x0][0x1c8], 0x1 ;  /* 0x000072009aa60a11 */ /* 0x040fe600078408ff */
[----:B------:R-:W-:Y:S01]  /*a560*/  @!PT LDS RZ, [RZ] ;  /* 0x00000000fffff984 */ /* 0x000fe20000000800 */
[----:B------:R-:W-:Y:S01]  /*a570*/  @!PT LDS RZ, [RZ] ;  /* 0x00000000fffff984 */ /* 0x000fe20000000800 */
[----:B------:R-:W-:Y:S01]  /*a580*/  @!PT LDS RZ, [RZ] ;  /* 0x00000000fffff984 */ /* 0x000fe20000000800 */
[----:B------:R1:W-:Y:S01]  /*a590*/  @P1 LDGSTS.E.BYPASS.LTC128B.128 [R218+0x2500], [R164.64], !P6 ;  /* 0x02500000a4da1fae */ /* 0x0003e2000f101d4a */
[----:B------:R-:W-:Y:S06]  /*a5a0*/  @P0 LEA.HI.X R167, R154, c[0x0][0x1cc], R155, 0x1, P2 ;  /* 0x000073009aa70a11 */ /* 0x000fec00010f0c9b */
[----:B------:R1:W-:Y:S07]  /*a5b0*/  @P1 LDGSTS.E.BYPASS.LTC128B.128 [R218+0x3100], [R160.64], !P5 ;  /* 0x03100000a0da1fae */ /* 0x0003ee000e901d4a */
[----:B------:R1:W-:Y:S07]  /*a5c0*/  @P1 LDGSTS.E.BYPASS.LTC128B.128 [R218+0x3d00], [R158.64], !P4 ;  /* 0x03d000009eda1fae */ /* 0x0003ee000e101d4a */
[----:B------:R1:W-:Y:S07]  /*a5d0*/  @P0 LDGSTS.E.BYPASS.LTC128B.128 [R218+0x2d00], [R162.64], !P6 ;  /* 0x02d00000a2da0fae */ /* 0x0003ee000f101d4a */
[----:B------:R1:W-:Y:S07]  /*a5e0*/  @P0 LDGSTS.E.BYPASS.LTC128B.128 [R218+0x3900], [R156.64], !P5 ;  /* 0x039000009cda0fae */ /* 0x0003ee000e901d4a */
[----:B------:R1:W-:Y:S02]  /*a5f0*/  @P0 LDGSTS.E.BYPASS.LTC128B.128 [R218+0x4500], [R166.64], !P4 ;  /* 0x04500000a6da0fae */ /* 0x0003e4000e101d4a */
.L_x_431:
[----:B------:R-:W-:Y:S01]  /*a600*/  FMNMX.FTZ R150, R4, R151, !PT ;  /* 0x0000009704967209 */ /* 0x000fe20007810000 */
[----:B------:R-:W0:Y:S01]  /*a610*/  LDGDEPBAR ;  /* 0x00000000000079af */ /* 0x000e220000000000 */
[----:B------:R-:W-:Y:S02]  /*a620*/  FMNMX.FTZ R154, R6, R149, !PT ;  /* 0x00000095069a7209 */ /* 0x000fe40007810000 */
[----:B------:R-:W-:Y:S02]  /*a630*/  FMNMX.FTZ R153, R5, R150, !PT ;  /* 0x0000009605997209 */ /* 0x000fe40007810000 */
[----:B-1----:R-:W-:Y:S02]  /*a640*/  FMNMX.FTZ R156, R8, R3, !PT ;  /* 0x00000003089c7209 */ /* 0x002fe40007810000 */
        /* <DEDUP_REMOVED lines=35> */
[C---:B------:R-:W-:Y:S02]  /*a880*/  ISETP.GT.AND P0, PT, R230.reuse, UR4, PT ;  /* 0x00000004e6007c0c */ /* 0x040fe4000bf04270 */
[----:B------:R-:W-:Y:S03]  /*a890*/  IADD3 R230, R230, -0x1, RZ ;  /* 0xffffffffe6e67810 */ /* 0x000fe60007ffe0ff */
[----:B------:R-:W1:Y:S02]  /*a8a0*/  SHFL.BFLY PT, R156, R3, 0x2, 0x1f ;  /* 0x0c401f00039c7f89 */ /* 0x000e6400000e0000 */
[----:B-1----:R-:W-:Y:S02]  /*a8b0*/  FMNMX.FTZ R156, R3, R156, !PT ;  /* 0x0000009c039c7209 */ /* 0x002fe40007810000 */
[----:B------:R-:W-:Y:S02]  /*a8c0*/  FMNMX.FTZ R155, R153, R150, !PT ;  /* 0x00000096999b7209 */ /* 0x000fe40007810000 */
[----:B------:R-:W-:Y:S02]  /*a8d0*/  FMNMX.FTZ R153, R11, R158, !PT ;  /* 0x0000009e0b997209 */ /* 0x000fe40007810000 */
[----:B------:R-:W-:Y:S01]  /*a8e0*/  FMNMX.FTZ R150, R160, R149, !PT ;  /* 0x00000095a0967209 */ /* 0x000fe20007810000 */
[----:B------:R-:W1:Y:S01]  /*a8f0*/  SHFL.BFLY PT, R154, R155, 0x1, 0x1f ;  /* 0x0c201f009b9a7f89 */ /* 0x000e6200000e0000 */
[----:B------:R-:W-:Y:S04]  /*a900*/  FMNMX.FTZ R158, R14, R153, !PT ;  /* 0x000000990e9e7209 */ /* 0x000fe80007810000 */
[----:B------:R-:W-:Y:S03]  /*a910*/  FMNMX.FTZ R153, R15, R158, !PT ;  /* 0x0000009e0f997209 */ /* 0x000fe60007810000 */
[----:B------:R-:W2:Y:S01]  /*a920*/  SHFL.BFLY PT, R149, R150, 0x1, 0x1f ;  /* 0x0c201f0096957f89 */ /* 0x000ea200000e0000 */
[----:B------:R-:W-:Y:S04]  /*a930*/  FMNMX.FTZ R158, R26, R153, !PT ;  /* 0x000000991a9e7209 */ /* 0x000fe80007810000 */
[----:B------:R-:W-:Y:S03]  /*a940*/  FMNMX.FTZ R3, R27, R158, !PT ;  /* 0x0000009e1b037209 */ /* 0x000fe60007810000 */
[----:B------:R-:W3:Y:S01]  /*a950*/  SHFL.BFLY PT, R153, R156, 0x1, 0x1f ;  /* 0x0c201f009c997f89 */ /* 0x000ee200000e0000 */
[----:B-1----:R-:W-:Y:S02]  /*a960*/  FMNMX.FTZ R151, R155, R154, !PT ;  /* 0x0000009a9b977209 */ /* 0x002fe40007810000 */
[----:B------:R-:W-:Y:S03]  /*a970*/  FMNMX.FTZ R154, R30, R3, !PT ;  /* 0x000000031e9a7209 */ /* 0x000fe60007810000 */
[----:B------:R-:W-:Y:S01]  /*a980*/  FADD.FTZ R3, -R151, R148 ;  /* 0x0000009497037221 */ /* 0x000fe20000010100 */
[----:B------:R-:W-:Y:S01]  /*a990*/  FMNMX.FTZ R155, R31, R154, !PT ;  /* 0x0000009a1f9b7209 */ /* 0x000fe20007810000 */
[----:B------:R-:W-:Y:S01]  /*a9a0*/  FMUL.FTZ R178, R151, c[0x0][0x2d0] ;  /* 0x0000b40097b27a20 */ /* 0x000fe20000410000 */
[----:B--2---:R-:W-:Y:S01]  /*a9b0*/  FMNMX.FTZ R149, R150, R149, !PT ;  /* 0x0000009596957209 */ /* 0x004fe20007810000 */
[----:B------:R-:W-:Y:S01]  /*a9c0*/  FMUL.FTZ R150, R3, c[0x0][0x2d0] ;  /* 0x0000b40003967a20 */ /* 0x000fe20000410000 */
[----:B------:R-:W-:Y:S01]  /*a9d0*/  FMNMX.FTZ R154, R42, R155, !PT ;  /* 0x0000009b2a9a7209 */ /* 0x000fe20007810000 */
[----:B------:R-:W-:Y:S02]  /*a9e0*/  FFMA.FTZ R161, R5, c[0x0][0x2d0], -R178 ;  /* 0x0000b40005a17a23 */ /* 0x000fe400000108b2 */
[----:B------:R-:W-:Y:S01]  /*a9f0*/  FADD.FTZ R155, -R149, R2 ;  /* 0x00000002959b7221 */ /* 0x000fe20000010100 */
[----:B------:R-:W-:Y:S01]  /*aa00*/  FMNMX.FTZ R3, R43, R154, !PT ;  /* 0x0000009a2b037209 */ /* 0x000fe20007810000 */
[----:B------:R-:W-:Y:S01]  /*aa10*/  FMUL.FTZ R176, R149, c[0x0][0x2d0] ;  /* 0x0000b40095b07a20 */ /* 0x000fe20000410000 */
[----:B------:R-:W1:Y:S01]  /*aa20*/  MUFU.EX2 R150, R150 ;  /* 0x0000009600967308 */ /* 0x000e620000000800 */
[----:B------:R-:W-:Y:S01]  /*aa30*/  FMUL.FTZ R148, R155, c[0x0][0x2d0] ;  /* 0x0000b4009b947a20 */ /* 0x000fe20000410000 */
[----:B------:R-:W-:Y:S01]  /*aa40*/  FMNMX.FTZ R154, R46, R3, !PT ;  /* 0x000000032e9a7209 */ /* 0x000fe20007810000 */
[----:B------:R-:W-:Y:S01]  /*aa50*/  FFMA.FTZ R162, R6, c[0x0][0x2d0], -R176 ;  /* 0x0000b40006a27a23 */ /* 0x000fe200000108b0 */
[----:B---3--:R-:W-:Y:S01]  /*aa60*/  FMNMX.FTZ R3, R156, R153, !PT ;  /* 0x000000999c037209 */ /* 0x008fe20007810000 */
[----:B------:R-:W-:Y:S01]  /*aa70*/  FFMA.FTZ R160, R4, c[0x0][0x2d0], -R178 ;  /* 0x0000b40004a07a23 */ /* 0x000fe200000108b2 */
[----:B------:R-:W-:Y:S01]  /*aa80*/  FMNMX.FTZ R153, R47, R154, !PT ;  /* 0x0000009a2f997209 */ /* 0x000fe20007810000 */
[----:B------:R-:W-:Y:S01]  /*aa90*/  FFMA.FTZ R7, R7, c[0x0][0x2d0], -R176 ;  /* 0x0000b40007077a23 */ /* 0x000fe200000108b0 */
[----:B------:R-:W-:Y:S01]  /*aaa0*/  LDSM.16.MT88.4 R156, [R212+0x100] ;  /* 0x00010000d49c783b */ /* 0x000fe20000004200 */
[C---:B------:R-:W-:Y:S01]  /*aab0*/  FADD.FTZ R154, -R3.reuse, R0 ;  /* 0x00000000039a7221 */ /* 0x040fe20000010100 */
[----:B------:R-:W2:Y:S01]  /*aac0*/  MUFU.EX2 R148, R148 ;  /* 0x0000009400947308 */ /* 0x000ea20000000800 */
[----:B------:R-:W-:Y:S02]  /*aad0*/  FMUL.FTZ R175, R3, c[0x0][0x2d0] ;  /* 0x0000b40003af7a20 */ /* 0x000fe40000410000 */
[----:B------:R-:W-:Y:S02]  /*aae0*/  FMUL.FTZ R2, R154, c[0x0][0x2d0] ;  /* 0x0000b4009a027a20 */ /* 0x000fe40000410000 */
[--C-:B------:R-:W-:Y:S01]  /*aaf0*/  FFMA.FTZ R163, R16, c[0x0][0x2d0], -R178.reuse ;  /* 0x0000b40010a37a23 */ /* 0x100fe200000108b2 */
[----:B------:R-:W3:Y:S01]  /*ab00*/  SHFL.BFLY PT, R0, R153, 0x2, 0x1f ;  /* 0x0c401f0099007f89 */ /* 0x000ee200000e0000 */
[----:B------:R-:W-:Y:S02]  /*ab10*/  FFMA.FTZ R164, R17, c[0x0][0x2d0], -R178 ;  /* 0x0000b40011a47a23 */ /* 0x000fe400000108b2 */
[--C-:B------:R-:W-:Y:S01]  /*ab20*/  FFMA.FTZ R165, R18, c[0x0][0x2d0], -R176.reuse ;  /* 0x0000b40012a57a23 */ /* 0x100fe200000108b0 */
[----:B------:R-:W-:Y:S01]  /*ab30*/  MUFU.EX2 R160, R160 ;  /* 0x000000a000a07308 */ /* 0x000fe20000000800 */
[----:B------:R-:W-:Y:S02]  /*ab40*/  FFMA.FTZ R166, R19, c[0x0][0x2d0], -R176 ;  /* 0x0000b40013a67a23 */ /* 0x000fe400000108b0 */
[--C-:B------:R-:W-:Y:S02]  /*ab50*/  FFMA.FTZ R8, R8, c[0x0][0x2d0], -R175.reuse ;  /* 0x0000b40008087a23 */ /* 0x100fe400000108af */
[--C-:B------:R-:W-:Y:S02]  /*ab60*/  FFMA.FTZ R167, R9, c[0x0][0x2d0], -R175.reuse ;  /* 0x0000b40009a77a23 */ /* 0x100fe400000108af */
[--C-:B------:R-:W-:Y:S02]  /*ab70*/  FFMA.FTZ R168, R12, c[0x0][0x2d0], -R175.reuse ;  /* 0x0000b4000ca87a23 */ /* 0x100fe400000108af */
[--C-:B------:R-:W-:Y:S01]  /*ab80*/  FFMA.FTZ R169, R13, c[0x0][0x2d0], -R175.reuse ;  /* 0x0000b4000da97a23 */ /* 0x100fe200000108af */
[----:B------:R-:W-:Y:S01]  /*ab90*/  MUFU.EX2 R161, R161 ;  /* 0x000000a100a17308 */ /* 0x000fe20000000800 */
[C---:B-1----:R-:W-:Y:S02]  /*aba0*/  FMUL.FTZ R9, R150.reuse, R145 ;  /* 0x0000009196097220 */ /* 0x042fe40000410000 */
[C---:B------:R-:W-:Y:S02]  /*abb0*/  FMUL.FTZ R100, R150.reuse, R100 ;  /* 0x0000006496647220 */ /* 0x040fe40000410000 */
[----:B------:R-:W-:Y:S02]  /*abc0*/  FMUL.FTZ R101, R150, R101 ;  /* 0x0000006596657220 */ /* 0x000fe40000410000 */
[C---:B--2---:R-:W-:Y:S02]  /*abd0*/  FMUL.FTZ R102, R148.reuse, R102 ;  /* 0x0000006694667220 */ /* 0x044fe40000410000 */
[----:B------:R-:W-:Y:S01]  /*abe0*/  FMUL.FTZ R103, R148, R103 ;  /* 0x0000006794677220 */ /* 0x000fe20000410000 */
[----:B---3--:R-:W-:Y:S01]  /*abf0*/  FMNMX.FTZ R0, R153, R0, !PT ;  /* 0x0000000099007209 */ /* 0x008fe20007810000 */
[----:B------:R-:W-:Y:S01]  /*ac00*/  MUFU.EX2 R162, R162 ;  /* 0x000000a200a27308 */ /* 0x000fe20000000800 */
[--C-:B------:R-:W-:Y:S02]  /*ac10*/  FFMA.FTZ R177, R32, c[0x0][0x2d0], -R178.reuse ;  /* 0x0000b40020b17a23 */ /* 0x100fe400000108b2 */
[----:B------:R-:W-:Y:S01]  /*ac20*/  FFMA.FTZ R180, R33, c[0x0][0x2d0], -R178 ;  /* 0x0000b40021b47a23 */ /* 0x000fe200000108b2 */
[----:B------:R-:W1:Y:S01]  /*ac30*/  SHFL.BFLY PT, R5, R0, 0x1, 0x1f ;  /* 0x0c201f0000057f89 */ /* 0x000e6200000e0000 */
[--C-:B------:R-:W-:Y:S02]  /*ac40*/  FFMA.FTZ R179, R34, c[0x0][0x2d0], -R176.reuse ;  /* 0x0000b40022b37a23 */ /* 0x100fe400000108b0 */
[----:B------:R-:W-:Y:S02]  /*ac50*/  FFMA.FTZ R182, R35, c[0x0][0x2d0], -R176 ;  /* 0x0000b40023b67a23 */ /* 0x000fe400000108b0 */
[--C-:B------:R-:W-:Y:S01]  /*ac60*/  FFMA.FTZ R189, R36, c[0x0][0x2d0], -R178.reuse ;  /* 0x0000b40024bd7a23 */ /* 0x100fe200000108b2 */
[----:B------:R-:W2:Y:S01]  /*ac70*/  MUFU.EX2 R7, R7 ;  /* 0x0000000700077308 */ /* 0x000ea20000000800 */
[----:B------:R-:W-:Y:S01]  /*ac80*/  FFMA.FTZ R192, R37, c[0x0][0x2d0], -R178 ;  /* 0x0000b40025c07a23 */ /* 0x000fe200000108b2 */
[----:B------:R-:W-:Y:S01]  /*ac90*/  LDSM.16.MT88.4 R32, [R212+0x1900] ;  /* 0x00190000d420783b */ /* 0x000fe20000004200 */
[--C-:B------:R-:W-:Y:S02]  /*aca0*/  FFMA.FTZ R191, R38, c[0x0][0x2d0], -R176.reuse ;  /* 0x0000b40026bf7a23 */ /* 0x100fe400000108b0 */
[----:B------:R-:W-:Y:S02]  /*acb0*/  FFMA.FTZ R194, R39, c[0x0][0x2d0], -R176 ;  /* 0x0000b40027c27a23 */ /* 0x000fe400000108b0 */
[--C-:B------:R-:W-:Y:S02]  /*acc0*/  FFMA.FTZ R196, R40, c[0x0][0x2d0], -R175.reuse ;  /* 0x0000b40028c47a23 */ /* 0x100fe400000108af */
[--C-:B------:R-:W-:Y:S01]  /*acd0*/  FFMA.FTZ R197, R41, c[0x0][0x2d0], -R175.reuse ;  /* 0x0000b40029c57a23 */ /* 0x100fe200000108af */
[----:B------:R-:W-:Y:S01]  /*ace0*/  MUFU.EX2 R163, R163 ;  /* 0x000000a300a37308 */ /* 0x000fe20000000800 */
[----:B------:R-:W-:Y:S01]  /*acf0*/  LDSM.16.MT88.4 R36, [R214+0x1d00] ;  /* 0x001d0000d624783b */ /* 0x000fe20000004200 */
[----:B------:R-:W-:Y:S02]  /*ad00*/  FFMA.FTZ R193, R48, c[0x0][0x2d0], -R178 ;  /* 0x0000b40030c17a23 */ /* 0x000fe400000108b2 */
[----:B------:R-:W-:Y:S02]  /*ad10*/  FFMA.FTZ R195, R50, c[0x0][0x2d0], -R176 ;  /* 0x0000b40032c37a23 */ /* 0x000fe400000108b0 */
[--C-:B------:R-:W-:Y:S01]  /*ad20*/  FFMA.FTZ R200, R44, c[0x0][0x2d0], -R175.reuse ;  /* 0x0000b4002cc87a23 */ /* 0x100fe200000108af */
[----:B-1----:R-:W-:Y:S01]  /*ad30*/  FMNMX.FTZ R5, R0, R5, !PT ;  /* 0x0000000500057209 */ /* 0x002fe20007810000 */
[C---:B------:R-:W-:Y:S02]  /*ad40*/  FMUL.FTZ R120, R150.reuse, R120 ;  /* 0x0000007896787220 */ /* 0x040fe40000410000 */
[----:B------:R-:W1:Y:S01]  /*ad50*/  MUFU.EX2 R164, R164 ;  /* 0x000000a400a47308 */ /* 0x000e620000000800 */
[----:B------:R-:W-:Y:S02]  /*ad60*/  FMUL.FTZ R121, R150, R121 ;  /* 0x0000007996797220 */ /* 0x000fe40000410000 */
[----:B------:R-:W-:Y:S01]  /*ad70*/  FADD.FTZ R6, -R5, R152 ;  /* 0x0000009805067221 */ /* 0x000fe20000010100 */
[----:B--2---:R-:W-:Y:S01]  /*ad80*/  F2FP.BF16.PACK_AB R145, R7, R162 ;  /* 0x000000a20791723e */ /* 0x004fe200000010ff */
[----:B------:R-:W2:Y:S01]  /*ad90*/  LDSM.16.MT88.4 R152, [R214+0x100] ;  /* 0x00010000d698783b */ /* 0x000ea20000004200 */
[----:B------:R-:W-:Y:S02]  /*ada0*/  FMUL.FTZ R174, R5, c[0x0][0x2d0] ;  /* 0x0000b40005ae7a20 */ /* 0x000fe40000410000 */
[----:B------:R-:W-:Y:S02]  /*adb0*/  FMUL.FTZ R0, R6, c[0x0][0x2d0] ;  /* 0x0000b40006007a20 */ /* 0x000fe40000410000 */
[----:B------:R-:W-:Y:S01]  /*adc0*/  MUFU.EX2 R165, R165 ;  /* 0x000000a500a57308 */ /* 0x000fe20000000800 */
[--C-:B------:R-:W-:Y:S02]  /*add0*/  FFMA.FTZ R170, R10, c[0x0][0x2d0], -R174.reuse ;  /* 0x0000b4000aaa7a23 */ /* 0x100fe400000108ae */
[--C-:B------:R-:W-:Y:S02]  /*ade0*/  FFMA.FTZ R171, R11, c[0x0][0x2d0], -R174.reuse ;  /* 0x0000b4000bab7a23 */ /* 0x100fe400000108ae */
[--C-:B------:R-:W-:Y:S02]  /*adf0*/  FFMA.FTZ R172, R14, c[0x0][0x2d0], -R174.reuse ;  /* 0x0000b4000eac7a23 */ /* 0x100fe400000108ae */
[--C-:B------:R-:W-:Y:S02]  /*ae00*/  FFMA.FTZ R173, R15, c[0x0][0x2d0], -R174.reuse ;  /* 0x0000b4000fad7a23 */ /* 0x100fe400000108ae */
[C---:B------:R-:W-:Y:S01]  /*ae10*/  FMUL.FTZ R10, R148.reuse, R146 ;  /* 0x00000092940a7220 */ /* 0x040fe20000410000 */
[----:B------:R-:W3:Y:S01]  /*ae20*/  MUFU.EX2 R166, R166 ;  /* 0x000000a600a67308 */ /* 0x000ee20000000800 */
[----:B------:R-:W-:Y:S02]  /*ae30*/  FMUL.FTZ R11, R148, R147 ;  /* 0x00000093940b7220 */ /* 0x000fe40000410000 */
[--C-:B------:R-:W-:Y:S01]  /*ae40*/  FFMA.FTZ R198, R42, c[0x0][0x2d0], -R174.reuse ;  /* 0x0000b4002ac67a23 */ /* 0x100fe200000108ae */
[----:B-1----:R-:W-:Y:S01]  /*ae50*/  F2FP.BF16.PACK_AB R146, R164, R163 ;  /* 0x000000a3a492723e */ /* 0x002fe200000010ff */
[--C-:B------:R-:W-:Y:S02]  /*ae60*/  FFMA.FTZ R199, R43, c[0x0][0x2d0], -R174.reuse ;  /* 0x0000b4002bc77a23 */ /* 0x100fe400000108ae */
[----:B------:R-:W-:Y:S01]  /*ae70*/  LDSM.16.MT88.4 R40, [R214+0x900] ;  /* 0x00090000d628783b */ /* 0x000fe20000004200 */
[----:B------:R-:W-:Y:S02]  /*ae80*/  FFMA.FTZ R201, R46, c[0x0][0x2d0], -R174 ;  /* 0x0000b4002ec97a23 */ /* 0x000fe400000108ae */
[----:B------:R1:W-:Y:S01]  /*ae90*/  MUFU.EX2 R6, R8 ;  /* 0x0000000800067308 */ /* 0x0003e20000000800 */
[C---:B------:R-:W-:Y:S02]  /*aea0*/  FMUL.FTZ R122, R148.reuse, R122 ;  /* 0x0000007a947a7220 */ /* 0x040fe40000410000 */
[----:B------:R-:W-:Y:S02]  /*aeb0*/  FMUL.FTZ R123, R148, R123 ;  /* 0x0000007b947b7220 */ /* 0x000fe40000410000 */
[C---:B------:R-:W-:Y:S02]  /*aec0*/  FMUL.FTZ R128, R150.reuse, R128 ;  /* 0x0000008096807220 */ /* 0x040fe40000410000 */
[----:B------:R-:W-:Y:S02]  /*aed0*/  FMUL.FTZ R129, R150, R129 ;  /* 0x0000008196817220 */ /* 0x000fe40000410000 */
[C---:B------:R-:W-:Y:S01]  /*aee0*/  FMUL.FTZ R130, R148.reuse, R130 ;  /* 0x0000008294827220 */ /* 0x040fe20000410000 */
[----:B------:R-:W4:Y:S01]  /*aef0*/  MUFU.EX2 R2, R2 ;  /* 0x0000000200027308 */ /* 0x000f220000000800 */
[----:B------:R-:W-:Y:S02]  /*af00*/  FMUL.FTZ R131, R148, R131 ;  /* 0x0000008394837220 */ /* 0x000fe40000410000 */
[----:B------:R-:W-:Y:S01]  /*af10*/  FMUL.FTZ R52, R150, R52 ;  /* 0x0000003496347220 */ /* 0x000fe20000410000 */
[----:B---3--:R-:W-:Y:S01]  /*af20*/  F2FP.BF16.PACK_AB R147, R166, R165 ;  /* 0x000000a5a693723e */ /* 0x008fe200000010ff */
[----:B------:R-:W-:Y:S02]  /*af30*/  FMUL.FTZ R53, R150, R53 ;  /* 0x0000003596357220 */ /* 0x000fe40000410000 */
[C---:B------:R-:W-:Y:S02]  /*af40*/  FMUL.FTZ R54, R148.reuse, R54 ;  /* 0x0000003694367220 */ /* 0x040fe40000410000 */
[----:B------:R-:W-:Y:S01]  /*af50*/  FMUL.FTZ R55, R148, R55 ;  /* 0x0000003794377220 */ /* 0x000fe20000410000 */
[----:B------:R-:W3:Y:S01]  /*af60*/  MUFU.EX2 R0, R0 ;  /* 0x0000000000007308 */ /* 0x000ee20000000800 */
[C---:B------:R-:W-:Y:S02]  /*af70*/  FMUL.FTZ R64, R150.reuse, R64 ;  /* 0x0000004096407220 */ /* 0x040fe40000410000 */
[C---:B------:R-:W-:Y:S02]  /*af80*/  FMUL.FTZ R65, R150.reuse, R65 ;  /* 0x0000004196417220 */ /* 0x040fe40000410000 */
[----:B-1----:R-:W-:Y:S01]  /*af90*/  FMUL.FTZ R8, R150, R144 ;  /* 0x0000009096087220 */ /* 0x002fe20000410000 */
[----:B------:R-:W-:Y:S01]  /*afa0*/  F2FP.BF16.PACK_AB R144, R161, R160 ;  /* 0x000000a0a190723e */ /* 0x000fe200000010ff */
[C---:B------:R-:W-:Y:S02]  /*afb0*/  FMUL.FTZ R66, R148.reuse, R66 ;  /* 0x0000004294427220 */ /* 0x040fe40000410000 */
[----:B------:R-:W-:Y:S01]  /*afc0*/  FMUL.FTZ R67, R148, R67 ;  /* 0x0000004394437220 */ /* 0x000fe20000410000 */
[----:B------:R-:W1:Y:S01]  /*afd0*/  MUFU.EX2 R167, R167 ;  /* 0x000000a700a77308 */ /* 0x000e620000000800 */
[----:B------:R-:W-:Y:S02]  /*afe0*/  FMUL.FTZ R68, R150, R68 ;  /* 0x0000004496447220 */ /* 0x000fe40000410000 */
[-C--:B--2---:R-:W-:Y:S05]  /*aff0*/  HMMA.16816.F32.BF16 R8, R144, R152.reuse, R8 ;  /* 0x000000989008723c */ /* 0x084fea0000041808 */
[C---:B----4-:R-:W-:Y:S02]  /*b000*/  FMUL.FTZ R12, R2.reuse, R140 ;  /* 0x0000008c020c7220 */ /* 0x050fe40000410000 */
[----:B------:R-:W-:Y:S01]  /*b010*/  MUFU.EX2 R168, R168 ;  /* 0x000000a800a87308 */ /* 0x000fe20000000800 */
[----:B------:R-:W-:Y:S04]  /*b020*/  FMUL.FTZ R13, R2, R141 ;  /* 0x0000008d020d7220 */ /* 0x000fe80000410000 */
[C---:B---3--:R-:W-:Y:S02]  /*b030*/  FMUL.FTZ R14, R0.reuse, R142 ;  /* 0x0000008e000e7220 */ /* 0x048fe40000410000 */
[----:B------:R-:W-:Y:S02]  /*b040*/  FMUL.FTZ R15, R0, R143 ;  /* 0x0000008f000f7220 */ /* 0x000fe40000410000 */
[C---:B------:R-:W-:Y:S01]  /*b050*/  FMUL.FTZ R16, R2.reuse, R136 ;  /* 0x0000008802107220 */ /* 0x040fe20000410000 */
[----:B------:R-:W2:Y:S01]  /*b060*/  MUFU.EX2 R169, R169 ;  /* 0x000000a900a97308 */ /* 0x000ea20000000800 */
[----:B------:R-:W-:Y:S02]  /*b070*/  FMUL.FTZ R17, R2, R137 ;  /* 0x0000008902117220 */ /* 0x000fe40000410000 */
[C---:B------:R-:W-:Y:S01]  /*b080*/  FMUL.FTZ R18, R0.reuse, R138 ;  /* 0x0000008a00127220 */ /* 0x040fe20000410000 */
[----:B-1----:R-:W-:Y:S01]  /*b090*/  F2FP.BF16.PACK_AB R140, R167, R6 ;  /* 0x00000006a78c723e */ /* 0x002fe200000010ff */
[----:B------:R-:W-:Y:S02]  /*b0a0*/  FMUL.FTZ R19, R0, R139 ;  /* 0x0000008b00137220 */ /* 0x000fe40000410000 */
[----:B------:R-:W1:Y:S01]  /*b0b0*/  LDSM.16.MT88.4 R136, [R214+0xd00] ;  /* 0x000d0000d688783b */ /* 0x000e620000004200 */
[C---:B------:R-:W-:Y:S02]  /*b0c0*/  FMUL.FTZ R104, R150.reuse, R104 ;  /* 0x0000006896687220 */ /* 0x040fe40000410000 */
[----:B------:R-:W-:Y:S01]  /*b0d0*/  MUFU.EX2 R170, R170 ;  /* 0x000000aa00aa7308 */ /* 0x000fe20000000800 */
[----:B------:R-:W-:Y:S02]  /*b0e0*/  FMUL.FTZ R105, R150, R105 ;  /* 0x0000006996697220 */ /* 0x000fe40000410000 */
[C---:B------:R-:W-:Y:S02]  /*b0f0*/  FMUL.FTZ R106, R148.reuse, R106 ;  /* 0x0000006a946a7220 */ /* 0x040fe40000410000 */
[----:B------:R-:W-:Y:S02]  /*b100*/  FMUL.FTZ R107, R148, R107 ;  /* 0x0000006b946b7220 */ /* 0x000fe40000410000 */
[C---:B------:R-:W-:Y:S02]  /*b110*/  FMUL.FTZ R124, R2.reuse, R124 ;  /* 0x0000007c027c7220 */ /* 0x040fe40000410000 */
[----:B------:R-:W-:Y:S01]  /*b120*/  FMUL.FTZ R125, R2, R125 ;  /* 0x0000007d027d7220 */ /* 0x000fe20000410000 */
[----:B------:R-:W3:Y:S01]  /*b130*/  MUFU.EX2 R171, R171 ;  /* 0x000000ab00ab7308 */ /* 0x000ee20000000800 */
[C---:B------:R-:W-:Y:S02]  /*b140*/  FMUL.FTZ R126, R0.reuse, R126 ;  /* 0x0000007e007e7220 */ /* 0x040fe40000410000 */
[----:B------:R-:W-:Y:S01]  /*b150*/  FMUL.FTZ R127, R0, R127 ;  /* 0x0000007f007f7220 */ /* 0x000fe20000410000 */
[----:B--2---:R-:W-:Y:S01]  /*b160*/  F2FP.BF16.PACK_AB R142, R169, R168 ;  /* 0x000000a8a98e723e */ /* 0x004fe200000010ff */
[C---:B------:R-:W-:Y:S02]  /*b170*/  FMUL.FTZ R56, R2.reuse, R56 ;  /* 0x0000003802387220 */ /* 0x040fe40000410000 */
[----:B------:R-:W-:Y:S02]  /*b180*/  FMUL.FTZ R57, R2, R57 ;  /* 0x0000003902397220 */ /* 0x000fe40000410000 */
[C---:B------:R-:W-:Y:S01]  /*b190*/  FMUL.FTZ R58, R0.reuse, R58 ;  /* 0x0000003a003a7220 */ /* 0x040fe20000410000 */
[----:B------:R-:W-:Y:S01]  /*b1a0*/  MUFU.EX2 R172, R172 ;  /* 0x000000ac00ac7308 */ /* 0x000fe20000000800 */
[----:B------:R-:W-:Y:S02]  /*b1b0*/  FMUL.FTZ R59, R0, R59 ;  /* 0x0000003b003b7220 */ /* 0x000fe40000410000 */
[C---:B------:R-:W-:Y:S02]  /*b1c0*/  FMUL.FTZ R60, R2.reuse, R60 ;  /* 0x0000003c023c7220 */ /* 0x040fe40000410000 */
[----:B------:R-:W-:Y:S02]  /*b1d0*/  FMUL.FTZ R61, R2, R61 ;  /* 0x0000003d023d7220 */ /* 0x000fe40000410000 */
[C---:B------:R-:W-:Y:S02]  /*b1e0*/  FMUL.FTZ R62, R0.reuse, R62 ;  /* 0x0000003e003e7220 */ /* 0x040fe40000410000 */
[----:B------:R-:W-:Y:S01]  /*b1f0*/  FMUL.FTZ R63, R0, R63 ;  /* 0x0000003f003f7220 */ /* 0x000fe20000410000 */
[----:B------:R-:W2:Y:S01]  /*b200*/  MUFU.EX2 R173, R173 ;  /* 0x000000ad00ad7308 */ /* 0x000ea20000000800 */
[----:B------:R-:W-:Y:S02]  /*b210*/  FMUL.FTZ R69, R150, R69 ;  /* 0x0000004596457220 */ /* 0x000fe40000410000 */
[C---:B------:R-:W-:Y:S01]  /*b220*/  FMUL.FTZ R70, R148.reuse, R70 ;  /* 0x0000004694467220 */ /* 0x040fe20000410000 */
[----:B---3--:R-:W-:Y:S01]  /*b230*/  F2FP.BF16.PACK_AB R141, R171, R170 ;  /* 0x000000aaab8d723e */ /* 0x008fe200000010ff */
[----:B------:R-:W-:Y:S02]  /*b240*/  FMUL.FTZ R71, R148, R71 ;  /* 0x0000004794477220 */ /* 0x000fe40000410000 */
[C---:B------:R-:W-:Y:S02]  /*b250*/  FMUL.FTZ R72, R2.reuse, R72 ;  /* 0x0000004802487220 */ /* 0x040fe40000410000 */
[----:B------:R-:W-:Y:S01]  /*b260*/  FMUL.FTZ R73, R2, R73 ;  /* 0x0000004902497220 */ /* 0x000fe20000410000 */
[----:B------:R-:W-:Y:S01]  /*b270*/  MUFU.EX2 R177, R177 ;  /* 0x000000b100b17308 */ /* 0x000fe20000000800 */
[C---:B------:R-:W-:Y:S02]  /*b280*/  FMUL.FTZ R74, R0.reuse, R74 ;  /* 0x0000004a004a7220 */ /* 0x040fe40000410000 */
[----:B------:R-:W-:Y:S02]  /*b290*/  FMUL.FTZ R75, R0, R75 ;  /* 0x0000004b004b7220 */ /* 0x000fe40000410000 */
[C---:B------:R-:W-:Y:S02]  /*b2a0*/  FMUL.FTZ R76, R2.reuse, R76 ;  /* 0x0000004c024c7220 */ /* 0x040fe40000410000 */
[----:B------:R-:W-:Y:S02]  /*b2b0*/  FMUL.FTZ R77, R2, R77 ;  /* 0x0000004d024d7220 */ /* 0x000fe40000410000 */
[C---:B------:R-:W-:Y:S01]  /*b2c0*/  FMUL.FTZ R78, R0.reuse, R78 ;  /* 0x0000004e004e7220 */ /* 0x040fe20000410000 */
[----:B------:R-:W3:Y:S01]  /*b2d0*/  MUFU.EX2 R180, R180 ;  /* 0x000000b400b47308 */ /* 0x000ee20000000800 */
[----:B------:R-:W-:Y:S02]  /*b2e0*/  FMUL.FTZ R79, R0, R79 ;  /* 0x0000004f004f7220 */ /* 0x000fe40000410000 */
[C---:B------:R-:W-:Y:S01]  /*b2f0*/  FMUL.FTZ R80, R150.reuse, R80 ;  /* 0x0000005096507220 */ /* 0x040fe20000410000 */
[----:B--2---:R-:W-:Y:S01]  /*b300*/  F2FP.BF16.PACK_AB R143, R173, R172 ;  /* 0x000000acad8f723e */ /* 0x004fe200000010ff */
[----:B------:R-:W-:Y:S02]  /*b310*/  FMUL.FTZ R81, R150, R81 ;  /* 0x0000005196517220 */ /* 0x000fe40000410000 */
[C---:B------:R-:W-:Y:S02]  /*b320*/  FMUL.FTZ R82, R148.reuse, R82 ;  /* 0x0000005294527220 */ /* 0x040fe40000410000 */
[----:B------:R-:W-:Y:S01]  /*b330*/  FMUL.FTZ R83, R148, R83 ;  /* 0x0000005394537220 */ /* 0x000fe20000410000 */
[----:B------:R-:W-:Y:S01]  /*b340*/  MUFU.EX2 R179, R179 ;  /* 0x000000b300b37308 */ /* 0x000fe20000000800 */
[C---:B------:R-:W-:Y:S04]  /*b350*/  HMMA.16816.F32.BF16 R12, R140.reuse, R152, R12 ;  /* 0x000000988c0c723c */ /* 0x040fe8000004180c */
[C---:B------:R-:W-:Y:S02]  /*b360*/  FMUL.FTZ R84, R150.reuse, R84 ;  /* 0x0000005496547220 */ /* 0x040fe40000410000 */
[----:B------:R-:W-:Y:S02]  /*b370*/  FMUL.FTZ R85, R150, R85 ;  /* 0x0000005596557220 */ /* 0x000fe40000410000 */
[-C--:B------:R-:W-:Y:S01]  /*b380*/  HMMA.16816.F32.BF16 R16, R140, R154.reuse, R16 ;  /* 0x0000009a8c10723c */ /* 0x080fe20000041810 */
[----:B------:R-:W-:Y:S03]  /*b390*/  MUFU.EX2 R182, R182 ;  /* 0x000000b600b67308 */ /* 0x000fe60000000800 */
[C---:B------:R-:W-:Y:S02]  /*b3a0*/  FMUL.FTZ R86, R148.reuse, R86 ;  /* 0x0000005694567220 */ /* 0x040fe40000410000 */
[----:B------:R-:W-:Y:S02]  /*b3b0*/  FMUL.FTZ R87, R148, R87 ;  /* 0x0000005794577220 */ /* 0x000fe40000410000 */
[C---:B------:R-:W-:Y:S01]  /*b3c0*/  HMMA.16816.F32.BF16 R100, R144.reuse, R154, R100 ;  /* 0x0000009a9064723c */ /* 0x040fe20000041864 */
[----:B------:R-:W2:Y:S02]  /*b3d0*/  LDSM.16.MT88.4 R152, [R212+0xd00] ;  /* 0x000d0000d498783b */ /* 0x000ea40000004200 */
[----:B------:R-:W-:Y:S01]  /*b3e0*/  MUFU.EX2 R189, R189 ;  /* 0x000000bd00bd7308 */ /* 0x000fe20000000800 */
[C---:B------:R-:W-:Y:S02]  /*b3f0*/  FMUL.FTZ R88, R2.reuse, R88 ;  /* 0x0000005802587220 */ /* 0x040fe40000410000 */
[C---:B------:R-:W-:Y:S02]  /*b400*/  FMUL.FTZ R89, R2.reuse, R89 ;  /* 0x0000005902597220 */ /* 0x040fe40000410000 */
[-C--:B------:R-:W-:Y:S04]  /*b410*/  HMMA.16816.F32.BF16 R104, R144, R156.reuse, R104 ;  /* 0x0000009c9068723c */ /* 0x080fe80000041868 */
[C---:B------:R-:W-:Y:S01]  /*b420*/  FMUL.FTZ R108, R2.reuse, R108 ;  /* 0x0000006c026c7220 */ /* 0x040fe20000410000 */
[----:B------:R-:W-:Y:S01]  /*b430*/  MUFU.EX2 R192, R192 ;  /* 0x000000c000c07308 */ /* 0x000fe20000000800 */
[----:B------:R-:W-:Y:S02]  /*b440*/  FMUL.FTZ R109, R2, R109 ;  /* 0x0000006d026d7220 */ /* 0x000fe40000410000 */
[C---:B------:R-:W-:Y:S04]  /*b450*/  FMUL.FTZ R110, R0.reuse, R110 ;  /* 0x0000006e006e7220 */ /* 0x040fe80000410000 */
[C---:B------:R-:W-:Y:S02]  /*b460*/  FMUL.FTZ R111, R0.reuse, R111 ;  /* 0x0000006f006f7220 */ /* 0x040fe40000410000 */
[C---:B------:R-:W-:Y:S01]  /*b470*/  FMUL.FTZ R90, R0.reuse, R90 ;  /* 0x0000005a005a7220 */ /* 0x040fe20000410000 */
[----:B------:R-:W-:Y:S01]  /*b480*/  MUFU.EX2 R191, R191 ;  /* 0x000000bf00bf7308 */ /* 0x000fe20000000800 */
[----:B------:R-:W-:Y:S02]  /*b490*/  FMUL.FTZ R91, R0, R91 ;  /* 0x0000005b005b7220 */ /* 0x000fe40000410000 */
[--C-:B------:R-:W-:Y:S01]  /*b4a0*/  FFMA.FTZ R181, R24, c[0x0][0x2d0], -R175.reuse ;  /* 0x0000b40018b57a23 */ /* 0x100fe200000108af */
[C---:B------:R-:W-:Y:S04]  /*b4b0*/  HMMA.16816.F32.BF16 R108, R140.reuse, R156, R108 ;  /* 0x0000009c8c6c723c */ /* 0x040fe8000004186c */
[C---:B------:R-:W-:Y:S02]  /*b4c0*/  FMUL.FTZ R112, R2.reuse, R112 ;  /* 0x0000007002707220 */ /* 0x040fe40000410000 */
[----:B------:R-:W-:Y:S01]  /*b4d0*/  FMUL.FTZ R113, R2, R113 ;  /* 0x0000007102717220 */ /* 0x000fe20000410000 */
[----:B------:R-:W-:Y:S01]  /*b4e0*/  MUFU.EX2 R181, R181 ;  /* 0x000000b500b57308 */ /* 0x000fe20000000800 */
[C---:B------:R-:W-:Y:S04]  /*b4f0*/  FMUL.FTZ R114, R0.reuse, R114 ;  /* 0x0000007200727220 */ /* 0x040fe80000410000 */
[----:B------:R-:W-:Y:S02]  /*b500*/  FMUL.FTZ R115, R0, R115 ;  /* 0x0000007300737220 */ /* 0x000fe40000410000 */
[--C-:B------:R-:W-:Y:S02]  /*b510*/  FFMA.FTZ R156, R20, c[0x0][0x2d0], -R178.reuse ;  /* 0x0000b400149c7a23 */ /* 0x100fe400000108b2 */
[----:B------:R-:W-:Y:S01]  /*b520*/  FMUL.FTZ R20, R2, R132 ;  /* 0x0000008402147220 */ /* 0x000fe20000410000 */
[----:B------:R-:W-:Y:S01]  /*b530*/  MUFU.EX2 R194, R194 ;  /* 0x000000c200c27308 */ /* 0x000fe20000000800 */
[--C-:B------:R-:W-:Y:S01]  /*b540*/  FFMA.FTZ R157, R21, c[0x0][0x2d0], -R178.reuse ;  /* 0x0000b400159d7a23 */ /* 0x100fe200000108b2 */
[-C--:B------:R-:W-:Y:S03]  /*b550*/  HMMA.16816.F32.BF16 R112, R140, R158.reuse, R112 ;  /* 0x0000009e8c70723c */ /* 0x080fe60000041870 */
[C---:B------:R-:W-:Y:S02]  /*b560*/  FMUL.FTZ R116, R150.reuse, R116 ;  /* 0x0000007496747220 */ /* 0x040fe40000410000 */
[----:B------:R-:W-:Y:S02]  /*b570*/  FMUL.FTZ R117, R150, R117 ;  /* 0x0000007596757220 */ /* 0x000fe40000410000 */
[C---:B------:R-:W-:Y:S01]  /*b580*/  FMUL.FTZ R118, R148.reuse, R118 ;  /* 0x0000007694767220 */ /* 0x040fe20000410000 */
[----:B------:R-:W-:Y:S01]  /*b590*/  MUFU.EX2 R156, R156 ;  /* 0x0000009c009c7308 */ /* 0x000fe20000000800 */
[----:B------:R-:W-:Y:S03]  /*b5a0*/  FMUL.FTZ R119, R148, R119 ;  /* 0x0000007794777220 */ /* 0x000fe60000410000 */
[----:B------:R-:W-:Y:S02]  /*b5b0*/  FMUL.FTZ R21, R2, R133 ;  /* 0x0000008502157220 */ /* 0x000fe40000410000 */
[----:B------:R-:W-:Y:S02]  /*b5c0*/  FFMA.FTZ R178, R49, c[0x0][0x2d0], -R178 ;  /* 0x0000b40031b27a23 */ /* 0x000fe400000108b2 */
[C---:B------:R-:W-:Y:S02]  /*b5d0*/  HMMA.16816.F32.BF16 R116, R144.reuse, R158, R116 ;  /* 0x0000009e9074723c */ /* 0x040fe40000041874 */
[----:B------:R-:W4:Y:S02]  /*b5e0*/  MUFU.EX2 R157, R157 ;  /* 0x0000009d009d7308 */ /* 0x000f240000000800 */
[--C-:B------:R-:W-:Y:S02]  /*b5f0*/  FFMA.FTZ R184, R25, c[0x0][0x2d0], -R175.reuse ;  /* 0x0000b40019b87a23 */ /* 0x100fe400000108af */
[----:B------:R-:W-:Y:S01]  /*b600*/  FFMA.FTZ R183, R26, c[0x0][0x2d0], -R174 ;  /* 0x0000b4001ab77a23 */ /* 0x000fe200000108ae */
[----:B---3--:R-:W-:Y:S01]  /*b610*/  F2FP.BF16.PACK_AB R26, R180, R177 ;  /* 0x000000b1b41a723e */ /* 0x008fe200000010ff */
[-C--:B-1----:R-:W-:Y:S04]  /*b620*/  HMMA.16816.F32.BF16 R120, R144, R136.reuse, R120 ;  /* 0x000000889078723c */ /* 0x082fe80000041878 */
[--C-:B------:R-:W-:Y:S01]  /*b630*/  FFMA.FTZ R158, R22, c[0x0][0x2d0], -R176.reuse ;  /* 0x0000b400169e7a23 */ /* 0x100fe200000108b0 */
[----:B------:R-:W1:Y:S01]  /*b640*/  MUFU.EX2 R184, R184 ;  /* 0x000000b800b87308 */ /* 0x000e620000000800 */
[C---:B------:R-:W-:Y:S02]  /*b650*/  FMUL.FTZ R22, R0.reuse, R134 ;  /* 0x0000008600167220 */ /* 0x040fe40000410000 */
[C---:B------:R-:W-:Y:S04]  /*b660*/  HMMA.16816.F32.BF16 R124, R140.reuse, R136, R124 ;  /* 0x000000888c7c723c */ /* 0x040fe8000004187c */
[--C-:B------:R-:W-:Y:S02]  /*b670*/  FFMA.FTZ R159, R23, c[0x0][0x2d0], -R176.reuse ;  /* 0x0000b400179f7a23 */ /* 0x100fe400000108b0 */
[----:B------:R-:W-:Y:S01]  /*b680*/  FMUL.FTZ R23, R0, R135 ;  /* 0x0000008700177220 */ /* 0x000fe20000410000 */
[----:B------:R-:W-:Y:S01]  /*b690*/  MUFU.EX2 R158, R158 ;  /* 0x0000009e009e7308 */ /* 0x000fe20000000800 */
[----:B------:R-:W3:Y:S01]  /*b6a0*/  LDSM.16.MT88.4 R132, [R214+0x1900] ;  /* 0x00190000d684783b */ /* 0x000ee20000004200 */
[----:B------:R-:W-:Y:S03]  /*b6b0*/  FFMA.FTZ R176, R51, c[0x0][0x2d0], -R176 ;  /* 0x0000b40033b07a23 */ /* 0x000fe600000108b0 */
[--C-:B------:R-:W-:Y:S01]  /*b6c0*/  FFMA.FTZ R186, R27, c[0x0][0x2d0], -R174.reuse ;  /* 0x0000b4001bba7a23 */ /* 0x100fe200000108ae */
[-C--:B------:R-:W-:Y:S03]  /*b6d0*/  HMMA.16816.F32.BF16 R20, R140, R138.reuse, R20 ;  /* 0x0000008a8c14723c */ /* 0x080fe60000041814 */
[----:B------:R-:W-:Y:S01]  /*b6e0*/  LDSM.16.MT88.4 R48, [R212+0x1500] ;  /* 0x00150000d430783b */ /* 0x000fe20000004200 */
[--C-:B------:R-:W-:Y:S01]  /*b6f0*/  FFMA.FTZ R185, R28, c[0x0][0x2d0], -R175.reuse ;  /* 0x0000b4001cb97a23 */ /* 0x100fe200000108af */
[----:B----4-:R-:W-:Y:S01]  /*b700*/  F2FP.BF16.PACK_AB R24, R157, R156 ;  /* 0x0000009c9d18723e */ /* 0x010fe200000010ff */
[--C-:B------:R-:W-:Y:S01]  /*b710*/  FFMA.FTZ R188, R29, c[0x0][0x2d0], -R175.reuse ;  /* 0x0000b4001dbc7a23 */ /* 0x100fe200000108af */
[----:B------:R-:W-:Y:S01]  /*b720*/  F2FP.BF16.PACK_AB R27, R182, R179 ;  /* 0x000000b3b61b723e */ /* 0x000fe200000010ff */
[C---:B------:R-:W-:Y:S01]  /*b730*/  HMMA.16816.F32.BF16 R128, R144.reuse, R138, R128 ;  /* 0x0000008a9080723c */ /* 0x040fe20000041880 */
[----:B------:R-:W4:Y:S02]  /*b740*/  MUFU.EX2 R159, R159 ;  /* 0x0000009f009f7308 */ /* 0x000f240000000800 */
[----:B------:R-:W-:Y:S01]  /*b750*/  LDSM.16.MT88.4 R136, [R212+0x500] ;  /* 0x00050000d488783b */ /* 0x000fe20000004200 */
[----:B------:R-:W-:Y:S01]  /*b760*/  FFMA.FTZ R175, R45, c[0x0][0x2d0], -R175 ;  /* 0x0000b4002daf7a23 */ /* 0x000fe200000108af */
[----:B-1----:R-:W-:Y:S01]  /*b770*/  F2FP.BF16.PACK_AB R28, R184, R181 ;  /* 0x000000b5b81c723e */ /* 0x002fe200000010ff */
[--C-:B------:R-:W-:Y:S02]  /*b780*/  FFMA.FTZ R187, R30, c[0x0][0x2d0], -R174.reuse ;  /* 0x0000b4001ebb7a23 */ /* 0x100fe400000108ae */
[-C--:B--2---:R-:W-:Y:S03]  /*b790*/  HMMA.16816.F32.BF16 R52, R144, R152.reuse, R52 ;  /* 0x000000989034723c */ /* 0x084fe60000041834 */
[----:B------:R-:W-:Y:S01]  /*b7a0*/  MUFU.EX2 R183, R183 ;  /* 0x000000b700b77308 */ /* 0x000fe20000000800 */
[--C-:B------:R-:W-:Y:S02]  /*b7b0*/  FFMA.FTZ R190, R31, c[0x0][0x2d0], -R174.reuse ;  /* 0x0000b4001fbe7a23 */ /* 0x100fe400000108ae */
[----:B------:R-:W-:Y:S02]  /*b7c0*/  FFMA.FTZ R174, R47, c[0x0][0x2d0], -R174 ;  /* 0x0000b4002fae7a23 */ /* 0x000fe400000108ae */
[C---:B------:R-:W-:Y:S01]  /*b7d0*/  HMMA.16816.F32.BF16 R56, R140.reuse, R152, R56 ;  /* 0x000000988c38723c */ /* 0x040fe20000041838 */
[----:B------:R-:W-:Y:S03]  /*b7e0*/  LDSM.16.MT88.4 R44, [R214+0x1500] ;  /* 0x00150000d62c783b */ /* 0x000fe60000004200 */
[C---:B------:R-:W-:Y:S01]  /*b7f0*/  FMUL.FTZ R92, R2.reuse, R92 ;  /* 0x0000005c025c7220 */ /* 0x040fe20000410000 */
[----:B------:R-:W1:Y:S01]  /*b800*/  MUFU.EX2 R186, R186 ;  /* 0x000000ba00ba7308 */ /* 0x000e620000000800 */
[----:B------:R-:W-:Y:S02]  /*b810*/  FMUL.FTZ R93, R2, R93 ;  /* 0x0000005d025d7220 */ /* 0x000fe40000410000 */
[-C--:B------:R-:W-:Y:S04]  /*b820*/  HMMA.16816.F32.BF16 R60, R140, R154.reuse, R60 ;  /* 0x0000009a8c3c723c */ /* 0x080fe8000004183c */
[C---:B------:R-:W-:Y:S01]  /*b830*/  FMUL.FTZ R94, R0.reuse, R94 ;  /* 0x0000005e005e7220 */ /* 0x040fe20000410000 */
[----:B----4-:R-:W-:Y:S01]  /*b840*/  F2FP.BF16.PACK_AB R25, R159, R158 ;  /* 0x0000009e9f19723e */ /* 0x010fe200000010ff */
[----:B------:R-:W-:Y:S01]  /*b850*/  FMUL.FTZ R95, R0, R95 ;  /* 0x0000005f005f7220 */ /* 0x000fe20000410000 */
[----:B------:R-:W-:Y:S01]  /*b860*/  MUFU.EX2 R185, R185 ;  /* 0x000000b900b97308 */ /* 0x000fe20000000800 */
[C---:B------:R-:W-:Y:S01]  /*b870*/  HMMA.16816.F32.BF16 R64, R144.reuse, R154, R64 ;  /* 0x0000009a9040723c */ /* 0x040fe20000041840 */
[----:B------:R-:W-:Y:S03]  /*b880*/  LDSM.16.MT88.4 R152, [R214+0x2100] ;  /* 0x00210000d698783b */ /* 0x000fe60000004200 */
[C---:B------:R-:W-:Y:S02]  /*b890*/  FMUL.FTZ R96, R150.reuse, R96 ;  /* 0x0000006096607220 */ /* 0x040fe40000410000 */
[----:B------:R-:W-:Y:S02]  /*b8a0*/  FMUL.FTZ R97, R150, R97 ;  /* 0x0000006196617220 */ /* 0x000fe40000410000 */
[-C--:B---3--:R-:W-:Y:S01]  /*b8b0*/  HMMA.16816.F32.BF16 R68, R144, R132.reuse, R68 ;  /* 0x000000849044723c */ /* 0x088fe20000041844 */
[----:B------:R-:W2:Y:S03]  /*b8c0*/  MUFU.EX2 R188, R188 ;  /* 0x000000bc00bc7308 */ /* 0x000ea60000000800 */
[----:B------:R-:W-:Y:S01]  /*b8d0*/  FMUL.FTZ R98, R148, R98 ;  /* 0x0000006294627220 */ /* 0x000fe20000410000 */
[----:B-1----:R-:W-:Y:S01]  /*b8e0*/  F2FP.BF16.PACK_AB R29, R186, R183 ;  /* 0x000000b7ba1d723e */ /* 0x002fe200000010ff */
[----:B------:R-:W-:Y:S02]  /*b8f0*/  FMUL.FTZ R99, R148, R99 ;  /* 0x0000006394637220 */ /* 0x000fe40000410000 */
[C---:B------:R-:W-:Y:S03]  /*b900*/  HMMA.16816.F32.BF16 R72, R140.reuse, R132, R72 ;  /* 0x000000848c48723c */ /* 0x040fe60000041848 */
[----:B------:R-:W-:Y:S01]  /*b910*/  MUFU.EX2 R187, R187 ;  /* 0x000000bb00bb7308 */ /* 0x000fe20000000800 */
[----:B------:R-:W-:Y:S02]  /*b920*/  FFMA.FTZ R160, R150, R237, R160 ;  /* 0x000000ed96a07223 */ /* 0x000fe400000100a0 */
[----:B------:R-:W-:Y:S02]  /*b930*/  FFMA.FTZ R162, R148, R235, R162 ;  /* 0x000000eb94a27223 */ /* 0x000fe400000100a2 */
[-C--:B------:R-:W-:Y:S04]  /*b940*/  HMMA.16816.F32.BF16 R76, R140, R134.reuse, R76 ;  /* 0x000000868c4c723c */ /* 0x080fe8000004184c */
[----:B------:R-:W-:Y:S01]  /*b950*/  FFMA.FTZ R6, R2, R233, R6 ;  /* 0x000000e902067223 */ /* 0x000fe20000010006 */
[----:B------:R-:W1:Y:S01]  /*b960*/  MUFU.EX2 R190, R190 ;  /* 0x000000be00be7308 */ /* 0x000e620000000800 */
[----:B------:R-:W-:Y:S02]  /*b970*/  FFMA.FTZ R170, R0, R231, R170 ;  /* 0x000000e700aa7223 */ /* 0x000fe400000100aa */
[C---:B------:R-:W-:Y:S01]  /*b980*/  HMMA.16816.F32.BF16 R80, R144.reuse, R134, R80 ;  /* 0x000000869050723c */ /* 0x040fe20000041850 */
[----:B------:R-:W3:Y:S03]  /*b990*/  LDSM.16.MT88.4 R132, [R214+0x500] ;  /* 0x00050000d684783b */ /* 0x000ee60000004200 */
[----:B--2---:R-:W-:Y:S01]  /*b9a0*/  F2FP.BF16.PACK_AB R30, R188, R185 ;  /* 0x000000b9bc1e723e */ /* 0x004fe200000010ff */
[----:B------:R-:W-:Y:S02]  /*b9b0*/  FADD.FTZ R160, R161, R160 ;  /* 0x000000a0a1a07221 */ /* 0x000fe40000010000 */
[----:B------:R-:W-:Y:S01]  /*b9c0*/  MUFU.EX2 R193, R193 ;  /* 0x000000c100c17308 */ /* 0x000fe20000000800 */
[-C--:B------:R-:W-:Y:S04]  /*b9d0*/  HMMA.16816.F32.BF16 R84, R144, R32.reuse, R84 ;  /* 0x000000209054723c */ /* 0x080fe80000041854 */
[----:B------:R-:W-:Y:S02]  /*b9e0*/  FADD.FTZ R162, R7, R162 ;  /* 0x000000a207a27221 */ /* 0x000fe40000010000 */
[----:B------:R-:W-:Y:S02]  /*b9f0*/  FADD.FTZ R167, R167, R6 ;  /* 0x00000006a7a77221 */ /* 0x000fe40000010000 */
[C---:B------:R-:W-:Y:S01]  /*ba00*/  HMMA.16816.F32.BF16 R88, R140.reuse, R32, R88 ;  /* 0x000000208c58723c */ /* 0x040fe20000041858 */
[----:B------:R-:W-:Y:S03]  /*ba10*/  MUFU.EX2 R178, R178 ;  /* 0x000000b200b27308 */ /* 0x000fe60000000800 */
[----:B------:R-:W-:Y:S01]  /*ba20*/  FADD.FTZ R171, R171, R170 ;  /* 0x000000aaabab7221 */ /* 0x000fe20000010000 */
[----:B-1----:R-:W-:Y:S01]  /*ba30*/  F2FP.BF16.PACK_AB R31, R190, R187 ;  /* 0x000000bbbe1f723e */ /* 0x002fe200000010ff */
[----:B------:R-:W-:Y:S02]  /*ba40*/  FADD.FTZ R163, R163, R160 ;  /* 0x000000a0a3a37221 */ /* 0x000fe40000010000 */
[-C--:B------:R-:W-:Y:S03]  /*ba50*/  HMMA.16816.F32.BF16 R92, R140, R34.reuse, R92 ;  /* 0x000000228c5c723c */ /* 0x080fe6000004185c */
[----:B------:R-:W-:Y:S01]  /*ba60*/  MUFU.EX2 R195, R195 ;  /* 0x000000c300c37308 */ /* 0x000fe20000000800 */
[----:B------:R-:W-:Y:S02]  /*ba70*/  FADD.FTZ R165, R165, R162 ;  /* 0x000000a2a5a57221 */ /* 0x000fe40000010000 */
[----:B------:R-:W-:Y:S02]  /*ba80*/  FADD.FTZ R168, R168, R167 ;  /* 0x000000a7a8a87221 */ /* 0x000fe40000010000 */
[----:B------:R-:W-:Y:S01]  /*ba90*/  HMMA.16816.F32.BF16 R96, R144, R34, R96 ;  /* 0x000000229060723c */ /* 0x000fe20000041860 */
[----:B------:R-:W1:Y:S03]  /*baa0*/  LDSM.16.MT88.4 R32, [R214+0x1100] ;  /* 0x00110000d620783b */ /* 0x000e660000004200 */
[----:B------:R-:W-:Y:S01]  /*bab0*/  FADD.FTZ R172, R172, R171 ;  /* 0x000000abacac7221 */ /* 0x000fe20000010000 */
[----:B------:R-:W-:Y:S01]  /*bac0*/  MUFU.EX2 R176, R176 ;  /* 0x000000b000b07308 */ /* 0x000fe20000000800 */
[----:B------:R-:W-:Y:S02]  /*bad0*/  FADD.FTZ R163, R164, R163 ;  /* 0x000000a3a4a37221 */ /* 0x000fe40000010000 */
[----:B------:R-:W-:Y:S01]  /*bae0*/  FADD.FTZ R165, R166, R165 ;  /* 0x000000a5a6a57221 */ /* 0x000fe20000010000 */
[-C--:B---3--:R-:W-:Y:S05]  /*baf0*/  HMMA.16816.F32.BF16 R8, R24, R132.reuse, R8 ;  /* 0x000000841808723c */ /* 0x088fea0000041808 */
[----:B------:R-:W-:Y:S01]  /*bb00*/  FADD.FTZ R168, R169, R168 ;  /* 0x000000a8a9a87221 */ /* 0x000fe20000010000 */
[----:B------:R-:W-:Y:S01]  /*bb10*/  MUFU.EX2 R196, R196 ;  /* 0x000000c400c47308 */ /* 0x000fe20000000800 */
[----:B------:R-:W-:Y:S01]  /*bb20*/  FADD.FTZ R172, R173, R172 ;  /* 0x000000acadac7221 */ /* 0x000fe20000010000 */
[C---:B------:R-:W-:Y:S04]  /*bb30*/  HMMA.16816.F32.BF16 R12, R28.reuse, R132, R12 ;  /* 0x000000841c0c723c */ /* 0x040fe8000004180c */
[----:B------:R-:W-:Y:S02]  /*bb40*/  FADD.FTZ R156, R156, R163 ;  /* 0x000000a39c9c7221 */ /* 0x000fe40000010000 */
[----:B------:R-:W-:Y:S02]  /*bb50*/  FADD.FTZ R158, R158, R165 ;  /* 0x000000a59e9e7221 */ /* 0x000fe40000010000 */
[-C--:B------:R-:W-:Y:S01]  /*bb60*/  HMMA.16816.F32.BF16 R16, R28, R134.reuse, R16 ;  /* 0x000000861c10723c */ /* 0x080fe20000041810 */
[----:B------:R-:W2:Y:S03]  /*bb70*/  MUFU.EX2 R197, R197 ;  /* 0x000000c500c57308 */ /* 0x000ea60000000800 */
[----:B------:R-:W-:Y:S02]  /*bb80*/  FADD.FTZ R181, R181, R168 ;  /* 0x000000a8b5b57221 */ /* 0x000fe40000010000 */
[----:B------:R-:W-:Y:S02]  /*bb90*/  FADD.FTZ R183, R183, R172 ;  /* 0x000000acb7b77221 */ /* 0x000fe40000010000 */
[C---:B------:R-:W-:Y:S01]  /*bba0*/  HMMA.16816.F32.BF16 R100, R24.reuse, R134, R100 ;  /* 0x000000861864723c */ /* 0x040fe20000041864 */
[----:B------:R-:W3:Y:S02]  /*bbb0*/  LDSM.16.MT88.4 R132, [R212+0x1100] ;  /* 0x00110000d484783b */ /* 0x000ee40000004200 */
[----:B------:R-:W-:Y:S01]  /*bbc0*/  MUFU.EX2 R198, R198 ;  /* 0x000000c600c67308 */ /* 0x000fe20000000800 */
[----:B------:R-:W-:Y:S02]  /*bbd0*/  FADD.FTZ R156, R157, R156 ;  /* 0x0000009c9d9c7221 */ /* 0x000fe40000010000 */
[----:B------:R-:W-:Y:S02]  /*bbe0*/  FADD.FTZ R158, R159, R158 ;  /* 0x0000009e9f9e7221 */ /* 0x000fe40000010000 */
[-C--:B------:R-:W-:Y:S04]  /*bbf0*/  HMMA.16816.F32.BF16 R104, R24, R136.reuse, R104 ;  /* 0x000000881868723c */ /* 0x080fe80000041868 */
[----:B------:R-:W-:Y:S01]  /*bc00*/  FADD.FTZ R184, R184, R181 ;  /* 0x000000b5b8b87221 */ /* 0x000fe20000010000 */
[----:B------:R-:W4:Y:S01]  /*bc10*/  MUFU.EX2 R199, R199 ;  /* 0x000000c700c77308 */ /* 0x000f220000000800 */
[----:B------:R-:W-:Y:S02]  /*bc20*/  FADD.FTZ R186, R186, R183 ;  /* 0x000000b7baba7221 */ /* 0x000fe40000010000 */
[C---:B------:R-:W-:Y:S04]  /*bc30*/  HMMA.16816.F32.BF16 R108, R28.reuse, R136, R108 ;  /* 0x000000881c6c723c */ /* 0x040fe8000004186c */
[----:B------:R-:W-:Y:S02]  /*bc40*/  FADD.FTZ R177, R177, R156 ;  /* 0x0000009cb1b17221 */ /* 0x000fe40000010000 */
[----:B------:R-:W-:Y:S01]  /*bc50*/  FADD.FTZ R179, R179, R158 ;  /* 0x0000009eb3b37221 */ /* 0x000fe20000010000 */
[----:B------:R-:W-:Y:S01]  /*bc60*/  MUFU.EX2 R200, R200 ;  /* 0x000000c800c87308 */ /* 0x000fe20000000800 */
[-C--:B------:R-:W-:Y:S04]  /*bc70*/  HMMA.16816.F32.BF16 R112, R28, R138.reuse, R112 ;  /* 0x0000008a1c70723c */ /* 0x080fe80000041870 */
[----:B------:R-:W-:Y:S02]  /*bc80*/  FADD.FTZ R185, R185, R184 ;  /* 0x000000b8b9b97221 */ /* 0x000fe40000010000 */
[----:B------:R-:W-:Y:S02]  /*bc90*/  FADD.FTZ R187, R187, R186 ;  /* 0x000000babbbb7221 */ /* 0x000fe40000010000 */
[C---:B------:R-:W-:Y:S01]  /*bca0*/  HMMA.16816.F32.BF16 R116, R24.reuse, R138, R116 ;  /* 0x0000008a1874723c */ /* 0x040fe20000041874 */
[----:B------:R-:W5:Y:S03]  /*bcb0*/  MUFU.EX2 R175, R175 ;  /* 0x000000af00af7308 */ /* 0x000f660000000800 */
[----:B------:R-:W-:Y:S02]  /*bcc0*/  FADD.FTZ R180, R180, R177 ;  /* 0x000000b1b4b47221 */ /* 0x000fe40000010000 */
[----:B------:R-:W-:Y:S02]  /*bcd0*/  FADD.FTZ R182, R182, R179 ;  /* 0x000000b3b6b67221 */ /* 0x000fe40000010000 */
[-C--:B-1----:R-:W-:Y:S03]  /*bce0*/  HMMA.16816.F32.BF16 R120, R24, R32.reuse, R120 ;  /* 0x000000201878723c */ /* 0x082fe60000041878 */
[----:B------:R-:W-:Y:S01]  /*bcf0*/  MUFU.EX2 R201, R201 ;  /* 0x000000c900c97308 */ /* 0x000fe20000000800 */
[----:B------:R-:W-:Y:S02]  /*bd00*/  FADD.FTZ R185, R188, R185 ;  /* 0x000000b9bcb97221 */ /* 0x000fe40000010000 */
[----:B------:R-:W-:Y:S02]  /*bd10*/  FADD.FTZ R187, R190, R187 ;  /* 0x000000bbbebb7221 */ /* 0x000fe40000010000 */
[C---:B------:R-:W-:Y:S05]  /*bd20*/  HMMA.16816.F32.BF16 R124, R28.reuse, R32, R124 ;  /* 0x000000201c7c723c */ /* 0x040fea000004187c */
[----:B------:R-:W1:Y:S03]  /*bd30*/  MUFU.EX2 R174, R174 ;  /* 0x000000ae00ae7308 */ /* 0x000e660000000800 */
        /* <DEDUP_REMOVED lines=8> */
[C---:B------:R-:W-:Y:S08]  /*bdc0*/  HMMA.16816.F32.BF16 R72, R28.reuse, R36, R72 ;  /* 0x000000241c48723c */ /* 0x040ff00000041848 */
[-C--:B------:R-:W-:Y:S08]  /*bdd0*/  HMMA.16816.F32.BF16 R76, R28, R38.reuse, R76 ;  /* 0x000000261c4c723c */ /* 0x080ff0000004184c */
[C---:B------:R-:W-:Y:S01]  /*bde0*/  HMMA.16816.F32.BF16 R80, R24.reuse, R38, R80 ;  /* 0x000000261850723c */ /* 0x040fe20000041850 */
[----:B------:R-:W3:Y:S07]  /*bdf0*/  LDSM.16.MT88.4 R36, [R212+0x900] ;  /* 0x00090000d424783b */ /* 0x000eee0000004200 */
[-C--:B-1----:R-:W-:Y:S08]  /*be00*/  HMMA.16816.F32.BF16 R84, R24, R32.reuse, R84 ;  /* 0x000000201854723c */ /* 0x082ff00000041854 */
[C---:B------:R-:W-:Y:S08]  /*be10*/  HMMA.16816.F32.BF16 R88, R28.reuse, R32, R88 ;  /* 0x000000201c58723c */ /* 0x040ff00000041858 */
[-C--:B------:R-:W-:Y:S07]  /*be20*/  HMMA.16816.F32.BF16 R92, R28, R34.reuse, R92 ;  /* 0x000000221c5c723c */ /* 0x080fee000004185c */
[----:B--2---:R-:W-:Y:S01]  /*be30*/  F2FP.BF16.PACK_AB R28, R197, R196 ;  /* 0x000000c4c51c723e */ /* 0x004fe200000010ff */
[----:B------:R-:W-:Y:S01]  /*be40*/  HMMA.16816.F32.BF16 R96, R24, R34, R96 ;  /* 0x000000221860723c */ /* 0x000fe20000041860 */
[----:B------:R-:W1:Y:S03]  /*be50*/  LDSM.16.MT88.4 R32, [R212+0x2100] ;  /* 0x00210000d420783b */ /* 0x000e660000004200 */
[----:B----4-:R-:W-:Y:S01]  /*be60*/  F2FP.BF16.PACK_AB R29, R199, R198 ;  /* 0x000000c6c71d723e */ /* 0x010fe200000010ff */
[----:B------:R-:W-:Y:S01]  /*be70*/  FADD.FTZ R196, R196, R185 ;  /* 0x000000b9c4c47221 */ /* 0x000fe20000010000 */
[----:B-----5:R-:W-:Y:S01]  /*be80*/  F2FP.BF16.PACK_AB R30, R175, R200 ;  /* 0x000000c8af1e723e */ /* 0x020fe200000010ff */
[----:B------:R-:W-:Y:S01]  /*be90*/  FADD.FTZ R198, R198, R187 ;  /* 0x000000bbc6c67221 */ /* 0x000fe20000010000 */
[----:B------:R-:W-:Y:S01]  /*bea0*/  F2FP.BF16.PACK_AB R24, R192, R189 ;  /* 0x000000bdc018723e */ /* 0x000fe200000010ff */
[----:B------:R-:W-:Y:S03]  /*beb0*/  FADD.FTZ R189, R189, R180 ;  /* 0x000000b4bdbd7221 */ /* 0x000fe60000010000 */
[----:B------:R-:W-:Y:S01]  /*bec0*/  F2FP.BF16.PACK_AB R25, R194, R191 ;  /* 0x000000bfc219723e */ /* 0x000fe200000010ff */
[----:B------:R-:W-:Y:S01]  /*bed0*/  FADD.FTZ R191, R191, R182 ;  /* 0x000000b6bfbf7221 */ /* 0x000fe20000010000 */
[----:B------:R-:W-:Y:S01]  /*bee0*/  F2FP.BF16.PACK_AB R26, R178, R193 ;  /* 0x000000c1b21a723e */ /* 0x000fe200000010ff */
[----:B------:R-:W-:Y:S01]  /*bef0*/  FADD.FTZ R192, R192, R189 ;  /* 0x000000bdc0c07221 */ /* 0x000fe20000010000 */
[----:B------:R-:W-:Y:S01]  /*bf00*/  F2FP.BF16.PACK_AB R27, R176, R195 ;  /* 0x000000c3b01b723e */ /* 0x000fe200000010ff */
[----:B------:R-:W-:Y:S01]  /*bf10*/  FADD.FTZ R194, R194, R191 ;  /* 0x000000bfc2c27221 */ /* 0x000fe20000010000 */
[----:B------:R-:W-:Y:S01]  /*bf20*/  F2FP.BF16.PACK_AB R31, R174, R201 ;  /* 0x000000c9ae1f723e */ /* 0x000fe200000010ff */
[----:B------:R-:W-:Y:S02]  /*bf30*/  FADD.FTZ R197, R197, R196 ;  /* 0x000000c4c5c57221 */ /* 0x000fe40000010000 */
[----:B------:R-:W-:Y:S02]  /*bf40*/  FADD.FTZ R198, R199, R198 ;  /* 0x000000c6c7c67221 */ /* 0x000fe40000010000 */
[-C--:B------:R-:W-:Y:S03]  /*bf50*/  HMMA.16816.F32.BF16 R144, R24, R40.reuse, R8 ;  /* 0x000000281890723c */ /* 0x080fe60000041808 */
[----:B------:R-:W-:Y:S02]  /*bf60*/  FADD.FTZ R193, R193, R192 ;  /* 0x000000c0c1c17221 */ /* 0x000fe40000010000 */
[----:B------:R-:W-:Y:S02]  /*bf70*/  FADD.FTZ R195, R195, R194 ;  /* 0x000000c2c3c37221 */ /* 0x000fe40000010000 */
[----:B------:R-:W-:Y:S01]  /*bf80*/  FADD.FTZ R200, R200, R197 ;  /* 0x000000c5c8c87221 */ /* 0x000fe20000010000 */
[C---:B------:R-:W-:Y:S04]  /*bf90*/  HMMA.16816.F32.BF16 R140, R28.reuse, R40, R12 ;  /* 0x000000281c8c723c */ /* 0x040fe8000004180c */
[----:B------:R-:W-:Y:S02]  /*bfa0*/  FADD.FTZ R201, R201, R198 ;  /* 0x000000c6c9c97221 */ /* 0x000fe40000010000 */
[----:B------:R-:W-:Y:S02]  /*bfb0*/  FADD.FTZ R237, R178, R193 ;  /* 0x000000c1b2ed7221 */ /* 0x000fe40000010000 */
[-C--:B------:R-:W-:Y:S04]  /*bfc0*/  HMMA.16816.F32.BF16 R136, R28, R42.reuse, R16 ;  /* 0x0000002a1c88723c */ /* 0x080fe80000041810 */
[----:B------:R-:W-:Y:S02]  /*bfd0*/  FADD.FTZ R235, R176, R195 ;  /* 0x000000c3b0eb7221 */ /* 0x000fe40000010000 */
[----:B------:R-:W-:Y:S02]  /*bfe0*/  FADD.FTZ R233, R175, R200 ;  /* 0x000000c8afe97221 */ /* 0x000fe40000010000 */
[C---:B------:R-:W-:Y:S04]  /*bff0*/  HMMA.16816.F32.BF16 R100, R24.reuse, R42, R100 ;  /* 0x0000002a1864723c */ /* 0x040fe80000041864 */
[----:B------:R-:W-:Y:S04]  /*c000*/  FADD.FTZ R231, R174, R201 ;  /* 0x000000c9aee77221 */ /* 0x000fe80000010000 */
[-C--:B---3--:R-:W-:Y:S08]  /*c010*/  HMMA.16816.F32.BF16 R104, R24, R36.reuse, R104 ;  /* 0x000000241868723c */ /* 0x088ff00000041868 */
        /* <DEDUP_REMOVED lines=12> */
[C---:B------:R-:W-:Y:S07]  /*c0e0*/  HMMA.16816.F32.BF16 R72, R28.reuse, R152, R72 ;  /* 0x000000981c48723c */ /* 0x040fee0000041848 */
[----:B------:R-:W-:Y:S01]  /*c0f0*/  MOV R152, R5 ;  /* 0x0000000500987202 */ /* 0x000fe20000000f00 */
[-C--:B------:R-:W-:Y:S08]  /*c100*/  HMMA.16816.F32.BF16 R76, R28, R154.reuse, R76 ;  /* 0x0000009a1c4c723c */ /* 0x080ff0000004184c */
[C---:B------:R-:W-:Y:S08]  /*c110*/  HMMA.16816.F32.BF16 R80, R24.reuse, R154, R80 ;  /* 0x0000009a1850723c */ /* 0x040ff00000041850 */
[-C--:B-1----:R-:W-:Y:S08]  /*c120*/  HMMA.16816.F32.BF16 R84, R24, R32.reuse, R84 ;  /* 0x000000201854723c */ /* 0x082ff00000041854 */
[C---:B------:R-:W-:Y:S08]  /*c130*/  HMMA.16816.F32.BF16 R88, R28.reuse, R32, R88 ;  /* 0x000000201c58723c */ /* 0x040ff00000041858 */
[-C--:B------:R-:W-:Y:S08]  /*c140*/  HMMA.16816.F32.BF16 R92, R28, R34.reuse, R92 ;  /* 0x000000221c5c723c */ /* 0x080ff0000004185c */
[----:B------:R-:W-:Y:S01]  /*c150*/  HMMA.16816.F32.BF16 R96, R24, R34, R96 ;  /* 0x000000221860723c */ /* 0x000fe20000041860 */
[----:B------:R-:W-:-:S07]  /*c160*/  @P0 BRA `(.L_x_432) ;  /* 0xffffd70000000947 */ /* 0x000fce000383ffff */
.L_x_429:
[----:B------:R-:W-:-:S13]  /*c170*/  ISETP.GE.AND P0, PT, R230, R219, PT ;  /* 0x000000dbe600720c */ /* 0x000fda0003f06270 */
[----:B------:R-:W-:Y:S05]  /*c180*/  @!P0 BRA `(.L_x_433) ;  /* 0x00003e8000008947 */ /* 0x000fea0003800000 */
[----:B------:R-:W-:Y:S01]  /*c190*/  IADD3 R241, P0, R220, 0x20, RZ ;  /* 0x00000020dcf17810 */ /* 0x000fe20007f1e0ff */
[----:B------:R-:W-:Y:S01]  /*c1a0*/  ULDC.64 UR4, c[0x0][0x208] ;  /* 0x0000820000047ab9 */ /* 0x000fe20000000a00 */
[----:B------:R-:W-:Y:S01]  /*c1b0*/  IADD3 R234, P1, R224, 0x20, RZ ;  /* 0x00000020e0ea7810 */ /* 0x000fe20007f3e0ff */
[----:B------:R-:W-:Y:S01]  /*c1c0*/  UIMAD.WIDE.U32 UR12, UR4, 0x30, URZ ;  /* 0x00000030040c78a5 */ /* 0x000fe2000f8e003f */
[-C--:B------:R-:W-:Y:S01]  /*c1d0*/  IADD3.X R240, RZ, R227.reuse, RZ, P0, !PT ;  /* 0x000000e3fff07210 */ /* 0x080fe200007fe4ff */
[----:B------:R-:W-:Y:S01]  /*c1e0*/  UIMAD UR5, UR5, 0x30, URZ ;  /* 0x00000030050578a4 */ /* 0x000fe2000f8e023f */
[----:B------:R-:W-:Y:S01]  /*c1f0*/  IADD3 R239, P2, R220, 0x40, RZ ;  /* 0x00000040dcef7810 */ /* 0x000fe20007f5e0ff */
[----:B------:R-:W-:Y:S01]  /*c200*/  IMAD.MOV.U32 R148, RZ, RZ, R149 ;  /* 0x000000ffff947224 */ /* 0x000fe200078e0095 */
[----:B------:R-:W-:Y:S01]  /*c210*/  IADD3 R203, P0, R224, 0x40, RZ ;  /* 0x00000040e0cb7810 */ /* 0x000fe20007f1e0ff */
[----:B------:R-:W-:Y:S01]  /*c220*/  IMAD.MOV.U32 R150, RZ, RZ, R151 ;  /* 0x000000ffff967224 */ /* 0x000fe200078e0097 */
[----:B------:R-:W-:Y:S01]  /*c230*/  IADD3 R236, -R232, 0x30, RZ ;  /* 0x00000030e8ec7810 */ /* 0x000fe20007ffe1ff */
[----:B------:R-:W-:Y:S01]  /*c240*/  IMAD.MOV.U32 R0, RZ, RZ, R152 ;  /* 0x000000ffff007224 */ /* 0x000fe200078e0098 */
[----:B------:R-:W-:Y:S01]  /*c250*/  IADD3.X R238, RZ, R227, RZ, P2, !PT ;  /* 0x000000e3ffee7210 */ /* 0x000fe200017fe4ff */
[----:B------:R-:W-:Y:S01]  /*c260*/  IMAD.MOV.U32 R2, RZ, RZ, R3 ;  /* 0x000000ffff027224 */ /* 0x000fe200078e0003 */
[----:B------:R-:W-:Y:S01]  /*c270*/  IADD3.X R202, RZ, R229, RZ, P0, !PT ;  /* 0x000000e5ffca7210 */ /* 0x000fe200007fe4ff */
[----:B------:R-:W-:Y:S01]  /*c280*/  IMAD.X R232, RZ, RZ, R229, P1 ;  /* 0x000000ffffe87224 */ /* 0x000fe200008e06e5 */
[----:B------:R-:W-:Y:S01]  /*c290*/  MOV R200, c[0x0][0x20c] ;  /* 0x0000830000c87a02 */ /* 0x000fe20000000f00 */
[----:B------:R-:W-:Y:S01]  /*c2a0*/  IMAD.MOV.U32 R201, RZ, RZ, c[0x0][0x208] ;  /* 0x00008200ffc97624 */ /* 0x000fe200078e00ff */
[----:B------:R-:W-:-:S02]  /*c2b0*/  UIADD3 UR5, UR13, UR5, URZ ;  /* 0x000000050d057290 */ /* 0x000fc4000fffe03f */
.L_x_451:
[----:B------:R-:W-:Y:S04]  /*c2c0*/  DEPBAR.LE SB0, 0x0 ;  /* 0x000080000000791a */ /* 0x000fe80000000000 */
[----:B------:R-:W-:Y:S01]  /*c2d0*/  BAR.SYNC.DEFER_BLOCKING 0x0 ;  /* 0x0000000000007b1d */ /* 0x000fe20000010000 */
[----:B------:R-:W-:Y:S01]  /*c2e0*/  SHF.R.S32.HI R4, RZ, 0x1f, R230 ;  /* 0x0000001fff047819 */ /* 0x000fe200000114e6 */
[C---:B------:R-:W-:Y:S02]  /*c2f0*/  IMAD R3, R230.reuse, UR5, RZ ;  /* 0x00000005e6037c24 */ /* 0x040fe4000f8e02ff */
[----:B------:R-:W-:Y:S04]  /*c300*/  IMAD.WIDE.U32 R28, R230, UR12, RZ ;  /* 0x0000000ce61c7c25 */ /* 0x000fe8000f8e00ff */
[----:B------:R-:W-:Y:S01]  /*c310*/  IMAD R3, R4, UR12, R3 ;  /* 0x0000000c04037c24 */ /* 0x000fe2000f8e0203 */
[-C--:B------:R-:W-:Y:S03]  /*c320*/  IADD3 R13, P0, R220, R28.reuse, RZ ;  /* 0x0000001cdc0d7210 */ /* 0x080fe60007f1e0ff */
[----:B------:R-:W-:Y:S01]  /*c330*/  IMAD.IADD R3, R29, 0x1, R3 ;  /* 0x000000011d037824 */ /* 0x000fe200078e0203 */
[----:B------:R-:W-:Y:S03]  /*c340*/  LEA R36, P2, R13, c[0x0][0x1f8], 0x1 ;  /* 0x00007e000d247a11 */ /* 0x000fe600078408ff */
[--C-:B------:R-:W-:Y:S01]  /*c350*/  IMAD.X R12, R3, 0x1, R227.reuse, P0 ;  /* 0x00000001030c7824 */ /* 0x100fe200000e06e3 */
[-C--:B------:R-:W-:Y:S04]  /*c360*/  IADD3 R21, P0, R239, R28.reuse, RZ ;  /* 0x0000001cef157210 */ /* 0x080fe80007f1e0ff */
[----:B------:R-:W-:Y:S01]  /*c370*/  LEA.HI.X R37, R13, c[0x0][0x1fc], R12, 0x1, P2 ;  /* 0x00007f000d257a11 */ /* 0x000fe200010f0c0c */
[----:B------:R-:W-:Y:S01]  /*c380*/  IMAD.X R20, R3, 0x1, R238, P0 ;  /* 0x0000000103147824 */ /* 0x000fe200000e06ee */
[----:B------:R-:W-:Y:S07]  /*c390*/  LDSM.16.M88.4 R48, [R217+0x4900] ;  /* 0x00490000d930783b */ /* 0x000fee0000000200 */
[----:B------:R-:W1:Y:S07]  /*c3a0*/  LDSM.16.M88.4 R16, [R216+0x2500] ;  /* 0x00250000d810783b */ /* 0x000e6e0000000200 */
[----:B------:R-:W2:Y:S07]  /*c3b0*/  LDSM.16.M88.4 R44, [R217+0x5900] ;  /* 0x00590000d92c783b */ /* 0x000eae0000000200 */
[----:B------:R-:W3:Y:S07]  /*c3c0*/  LDSM.16.M88.4 R32, [R216+0x2900] ;  /* 0x00290000d820783b */ /* 0x000eee0000000200 */
[----:B------:R-:W4:Y:S07]  /*c3d0*/  LDSM.16.M88.4 R152, [R216+0x2d00] ;  /* 0x002d0000d898783b */ /* 0x000f2e0000000200 */
[----:B------:R-:W-:Y:S07]  /*c3e0*/  LDSM.16.M88.4 R156, [R213+0x4900] ;  /* 0x00490000d59c783b */ /* 0x000fee0000000200 */
[----:B------:R-:W5:Y:S01]  /*c3f0*/  LDSM.16.M88.4 R160, [R215] ;  /* 0x00000000d7a0783b */ /* 0x000f620000000200 */
[-C--:B-1----:R-:W-:Y:S06]  /*c400*/  HMMA.16816.F32.BF16 R4, R48, R16.reuse, RZ ;  /* 0x000000103004723c */ /* 0x082fec00000418ff */
[----:B------:R-:W1:Y:S02]  /*c410*/  LDSM.16.M88.4 R164, [R213+0x5900] ;  /* 0x00590000d5a4783b */ /* 0x000e640000000200 */
[C---:B--2---:R-:W-:Y:S05]  /*c420*/  HMMA.16816.F32.BF16 R8, R44.reuse, R16, RZ ;  /* 0x000000102c08723c */ /* 0x044fea00000418ff */
[----:B------:R-:W2:Y:S02]  /*c430*/  LDSM.16.M88.4 R168, [R211] ;  /* 0x00000000d3a8783b */ /* 0x000ea40000000200 */
[-C--:B------:R-:W-:Y:S01]  /*c440*/  IADD3 R17, P1, R241, R28.reuse, RZ ;  /* 0x0000001cf1117210 */ /* 0x080fe20007f3e0ff */
[-C--:B------:R-:W-:Y:S01]  /*c450*/  HMMA.16816.F32.BF16 R12, R44, R18.reuse, RZ ;  /* 0x000000122c0c723c */ /* 0x080fe200000418ff */
[----:B------:R-:W-:Y:S03]  /*c460*/  @!P3 LEA R28, P0, R201, R28, 0x5 ;  /* 0x0000001cc91cb211 */ /* 0x000fe600078028ff */
[----:B------:R-:W1:Y:S01]  /*c470*/  LDSM.16.M88.4 R172, [R210] ;  /* 0x00000000d2ac783b */ /* 0x000e620000000200 */
[----:B------:R-:W-:Y:S01]  /*c480*/  IMAD.X R16, R3, 0x1, R240, P1 ;  /* 0x0000000103107824 */ /* 0x000fe200008e06f0 */
[----:B------:R-:W-:Y:S02]  /*c490*/  LEA R40, P2, R17, c[0x0][0x1f8], 0x1 ;  /* 0x00007e0011287a11 */ /* 0x000fe400078408ff */
[----:B------:R-:W-:Y:S04]  /*c4a0*/  LEA R190, P1, R21, c[0x0][0x1f8], 0x1 ;  /* 0x00007e0015be7a11 */ /* 0x000fe800078208ff */
[----:B------:R-:W-:Y:S01]  /*c4b0*/  LEA.HI.X R41, R17, c[0x0][0x1fc], R16, 0x1, P2 ;  /* 0x00007f0011297a11 */ /* 0x000fe200010f0c10 */
[----:B------:R-:W-:Y:S01]  /*c4c0*/  @!PT LDS RZ, [RZ] ;  /* 0x00000000fffff984 */ /* 0x000fe20000000800 */
[----:B------:R-:W-:Y:S01]  /*c4d0*/  @!PT LDS RZ, [RZ] ;  /* 0x00000000fffff984 */ /* 0x000fe20000000800 */
[----:B------:R-:W-:Y:S01]  /*c4e0*/  @!PT LDS RZ, [RZ] ;  /* 0x00000000fffff984 */ /* 0x000fe20000000800 */
[----:B------:R4:W-:Y:S01]  /*c4f0*/  LDGSTS.E.BYPASS.LTC128B.128 [R218+0x100], [R36.64], !P6 ;  /* 0x0010000024da7fae */ /* 0x0009e2000f101d4a */
[C---:B------:R-:W-:Y:S02]  /*c500*/  HMMA.16816.F32.BF16 R16, R48.reuse, R18, RZ ;  /* 0x000000123010723c */ /* 0x040fe400000418ff */
[----:B------:R-:W-:Y:S02]  /*c510*/  LEA.HI.X R191, R21, c[0x0][0x1fc], R20, 0x1, P1 ;  /* 0x00007f0015bf7a11 */ /* 0x000fe400008f0c14 */
[C---:B------:R-:W-:Y:S02]  /*c520*/  @!P3 IADD3 R24, P2, R28.reuse, R220, RZ ;  /* 0x000000dc1c18b210 */ /* 0x040fe40007f5e0ff */
[C---:B------:R-:W-:Y:S01]  /*c530*/  @!P3 IADD3 R25, P1, R28.reuse, R241, RZ ;  /* 0x000000f11c19b210 */ /* 0x040fe20007f3e0ff */
[----:B------:R1:W-:Y:S01]  /*c540*/  LDGSTS.E.BYPASS.LTC128B.128 [R218+0xd00], [R40.64], !P5 ;  /* 0x00d0000028da7fae */ /* 0x0003e2000e901d4a */
[-C--:B---3--:R-:W-:Y:S01]  /*c550*/  HMMA.16816.F32.BF16 R20, R48, R32.reuse, RZ ;  /* 0x000000203014723c */ /* 0x088fe200000418ff */
[----:B------:R-:W-:Y:S03]  /*c560*/  @!P3 LEA.HI.X R3, R201, R3, R200, 0x5, P0 ;  /* 0x00000003c903b211 */ /* 0x000fe600000f2cc8 */
[----:B------:R-:W-:Y:S02]  /*c570*/  @!P3 IADD3 R28, P0, R28, R239, RZ ;  /* 0x000000ef1c1cb210 */ /* 0x000fe40007f1e0ff */
[C---:B------:R-:W-:Y:S01]  /*c580*/  @!P3 IMAD.X R27, R3.reuse, 0x1, R227, P2 ;  /* 0x00000001031bb824 */ /* 0x040fe200010e06e3 */
[C---:B------:R-:W-:Y:S01]  /*c590*/  @!P3 LEA R194, P2, R24.reuse, c[0x0][0x1f8], 0x1 ;  /* 0x00007e0018c2ba11 */ /* 0x040fe200078408ff */
[----:B------:R-:W-:Y:S01]  /*c5a0*/  @!P3 IMAD.X R26, R3, 0x1, R240, P1 ;  /* 0x00000001031ab824 */ /* 0x000fe200008e06f0 */
[----:B------:R-:W-:Y:S01]  /*c5b0*/  @!P3 LEA R192, P1, R25, c[0x0][0x1f8], 0x1 ;  /* 0x00007e0019c0ba11 */ /* 0x000fe200078208ff */
[----:B------:R3:W-:Y:S02]  /*c5c0*/  LDGSTS.E.BYPASS.LTC128B.128 [R218+0x1900], [R190.64], !P4 ;  /* 0x01900000beda7fae */ /* 0x0007e4000e101d4a */
[----:B------:R-:W-:Y:S01]  /*c5d0*/  @!P3 LEA.HI.X R195, R24, c[0x0][0x1fc], R27, 0x1, P2 ;  /* 0x00007f0018c3ba11 */ /* 0x000fe200010f0c1b */
[----:B------:R-:W-:Y:S01]  /*c5e0*/  @!P3 IMAD.X R3, R3, 0x1, R238, P0 ;  /* 0x000000010303b824 */ /* 0x000fe200000e06ee */
[----:B------:R-:W-:Y:S02]  /*c5f0*/  @!P3 LEA.HI.X R193, R25, c[0x0][0x1fc], R26, 0x1, P1 ;  /* 0x00007f0019c1ba11 */ /* 0x000fe400008f0c1a */
[C---:B------:R-:W-:Y:S01]  /*c600*/  HMMA.16816.F32.BF16 R24, R44.reuse, R32, RZ ;  /* 0x000000202c18723c */ /* 0x040fe200000418ff */
[----:B------:R1:W-:Y:S01]  /*c610*/  @!P3 LDGSTS.E.BYPASS.LTC128B.128 [R218+0x900], [R194.64], !P6 ;  /* 0x00900000c2dabfae */ /* 0x0003e2000f101d4a */
[C---:B------:R-:W-:Y:S04]  /*c620*/  @!P3 LEA R188, P0, R28.reuse, c[0x0][0x1f8], 0x1 ;  /* 0x00007e001cbcba11 */ /* 0x040fe800078008ff */
[----:B------:R-:W-:Y:S02]  /*c630*/  @!P3 LEA.HI.X R189, R28, c[0x0][0x1fc], R3, 0x1, P0 ;  /* 0x00007f001cbdba11 */ /* 0x000fe400000f0c03 */
[-C--:B------:R-:W-:Y:S01]  /*c640*/  HMMA.16816.F32.BF16 R28, R44, R34.reuse, RZ ;  /* 0x000000222c1c723c */ /* 0x080fe200000418ff */
[----:B------:R2:W-:Y:S01]  /*c650*/  @!P3 LDGSTS.E.BYPASS.LTC128B.128 [R218+0x1500], [R192.64], !P5 ;  /* 0x01500000c0dabfae */ /* 0x0005e2000e901d4a */
[----:B------:R-:W-:Y:S06]  /*c660*/  ISETP.GT.AND P0, PT, R230, R219, PT ;  /* 0x000000dbe600720c */ /* 0x000fec0003f04270 */
[C---:B------:R-:W-:Y:S01]  /*c670*/  HMMA.16816.F32.BF16 R32, R48.reuse, R34, RZ ;  /* 0x000000223020723c */ /* 0x040fe200000418ff */
[----:B------:R3:W-:Y:S07]  /*c680*/  @!P3 LDGSTS.E.BYPASS.LTC128B.128 [R218+0x2100], [R188.64], !P4 ;  /* 0x02100000bcdabfae */ /* 0x0007ee000e101d4a */
[-C--:B----4-:R-:W-:Y:S01]  /*c690*/  HMMA.16816.F32.BF16 R36, R48, R152.reuse, RZ ;  /* 0x000000983024723c */ /* 0x090fe200000418ff */
[----:B------:R-:W-:Y:S07]  /*c6a0*/  LDSM.16.M88.4 R176, [R217+0x6900] ;  /* 0x00690000d9b0783b */ /* 0x000fee0000000200 */
[C---:B-1----:R-:W-:Y:S01]  /*c6b0*/  HMMA.16816.F32.BF16 R40, R44.reuse, R152, RZ ;  /* 0x000000982c28723c */ /* 0x042fe200000418ff */
[----:B------:R-:W0:Y:S07]  /*c6c0*/  LDGDEPBAR ;  /* 0x00000000000079af */ /* 0x000e2e0000000000 */
[-C--:B------:R-:W-:Y:S01]  /*c6d0*/  HMMA.16816.F32.BF16 R44, R44, R154.reuse, RZ ;  /* 0x0000009a2c2c723c */ /* 0x080fe200000418ff */
[----:B------:R-:W1:Y:S07]  /*c6e0*/  LDSM.16.M88.4 R180, [R216+0x3100] ;  /* 0x00310000d8b4783b */ /* 0x000e6e0000000200 */
[----:B------:R-:W-:Y:S01]  /*c6f0*/  HMMA.16816.F32.BF16 R48, R48, R154, RZ ;  /* 0x0000009a3030723c */ /* 0x000fe200000418ff */
[----:B------:R-:W4:Y:S07]  /*c700*/  LDSM.16.M88.4 R184, [R217+0x7900] ;  /* 0x00790000d9b8783b */ /* 0x000f2e0000000200 */
[-C--:B-----5:R-:W-:Y:S01]  /*c710*/  HMMA.16816.F32.BF16 R4, R156, R160.reuse, R4 ;  /* 0x000000a09c04723c */ /* 0x0a0fe20000041804 */
[----:B------:R-:W5:Y:S07]  /*c720*/  LDSM.16.M88.4 R152, [R216+0x3500] ;  /* 0x00350000d898783b */ /* 0x000f6e0000000200 */
[C---:B------:R-:W-:Y:S01]  /*c730*/  HMMA.16816.F32.BF16 R8, R164.reuse, R160, R8 ;  /* 0x000000a0a408723c */ /* 0x040fe20000041808 */
[----:B---3--:R-:W3:Y:S07]  /*c740*/  LDSM.16.M88.4 R188, [R216+0x3900] ;  /* 0x00390000d8bc783b */ /* 0x008eee0000000200 */
[-C--:B------:R-:W-:Y:S01]  /*c750*/  HMMA.16816.F32.BF16 R12, R164, R162.reuse, R12 ;  /* 0x000000a2a40c723c */ /* 0x080fe2000004180c */
[----:B--2---:R-:W-:Y:S07]  /*c760*/  LDSM.16.M88.4 R192, [R209] ;  /* 0x00000000d1c0783b */ /* 0x004fee0000000200 */
[C---:B------:R-:W-:Y:S01]  /*c770*/  HMMA.16816.F32.BF16 R16, R156.reuse, R162, R16 ;  /* 0x000000a29c10723c */ /* 0x040fe20000041810 */
[----:B------:R-:W2:Y:S07]  /*c780*/  LDSM.16.M88.4 R160, [R213+0x6900] ;  /* 0x00690000d5a0783b */ /* 0x000eae0000000200 */
[-C--:B------:R-:W-:Y:S01]  /*c790*/  HMMA.16816.F32.BF16 R20, R156, R168.reuse, R20 ;  /* 0x000000a89c14723c */ /* 0x080fe20000041814 */
[----:B------:R-:W1:Y:S07]  /*c7a0*/  LDSM.16.M88.4 R196, [R213+0x7900] ;  /* 0x00790000d5c4783b */ /* 0x000e6e0000000200 */
        /* <DEDUP_REMOVED lines=9> */
[----:B------:R-:W2:Y:S07]  /*c840*/  LDSM.16.M88.4 R156, [R208] ;  /* 0x00000000d09c783b */ /* 0x000eae0000000200 */
[-C--:B-1----:R-:W-:Y:S01]  /*c850*/  HMMA.16816.F32.BF16 R4, R176, R180.reuse, R4 ;  /* 0x000000b4b004723c */ /* 0x082fe20000041804 */
[----:B------:R-:W-:Y:S07]  /*c860*/  LDSM.16.M88.4 R172, [R217+0x9900] ;  /* 0x00990000d9ac783b */ /* 0x000fee0000000200 */
[C---:B----4-:R-:W-:Y:S08]  /*c870*/  HMMA.16816.F32.BF16 R8, R184.reuse, R180, R8 ;  /* 0x000000b4b808723c */ /* 0x050ff00000041808 */
[-C--:B------:R-:W-:Y:S08]  /*c880*/  HMMA.16816.F32.BF16 R12, R184, R182.reuse, R12 ;  /* 0x000000b6b80c723c */ /* 0x080ff0000004180c */
[C---:B------:R-:W-:Y:S01]  /*c890*/  HMMA.16816.F32.BF16 R16, R176.reuse, R182, R16 ;  /* 0x000000b6b010723c */ /* 0x040fe20000041810 */
[----:B------:R-:W-:Y:S07]  /*c8a0*/  LDSM.16.M88.4 R180, [R216+0x4500] ;  /* 0x00450000d8b4783b */ /* 0x000fee0000000200 */
[-C--:B-----5:R-:W-:Y:S08]  /*c8b0*/  HMMA.16816.F32.BF16 R20, R176, R152.reuse, R20 ;  /* 0x00000098b014723c */ /* 0x0a0ff00000041814 */
[C---:B------:R-:W-:Y:S08]  /*c8c0*/  HMMA.16816.F32.BF16 R24, R184.reuse, R152, R24 ;  /* 0x00000098b818723c */ /* 0x040ff00000041818 */
[-C--:B------:R-:W-:Y:S08]  /*c8d0*/  HMMA.16816.F32.BF16 R28, R184, R154.reuse, R28 ;  /* 0x0000009ab81c723c */ /* 0x080ff0000004181c */
[C---:B------:R-:W-:Y:S01]  /*c8e0*/  HMMA.16816.F32.BF16 R32, R176.reuse, R154, R32 ;  /* 0x0000009ab020723c */ /* 0x040fe20000041820 */
[----:B------:R-:W1:Y:S07]  /*c8f0*/  LDSM.16.M88.4 R152, [R217+0x8900] ;  /* 0x00890000d998783b */ /* 0x000e6e0000000200 */
[-C--:B---3--:R-:W-:Y:S08]  /*c900*/  HMMA.16816.F32.BF16 R36, R176, R188.reuse, R36 ;  /* 0x000000bcb024723c */ /* 0x088ff00000041824 */
[C---:B------:R-:W-:Y:S08]  /*c910*/  HMMA.16816.F32.BF16 R40, R184.reuse, R188, R40 ;  /* 0x000000bcb828723c */ /* 0x040ff00000041828 */
[-C--:B------:R-:W-:Y:S01]  /*c920*/  HMMA.16816.F32.BF16 R44, R184, R190.reuse, R44 ;  /* 0x000000beb82c723c */ /* 0x080fe2000004182c */
[----:B------:R-:W-:Y:S07]  /*c930*/  LDSM.16.M88.4 R184, [R206] ;  /* 0x00000000ceb8783b */ /* 0x000fee0000000200 */
[----:B------:R-:W-:Y:S01]  /*c940*/  HMMA.16816.F32.BF16 R48, R176, R190, R48 ;  /* 0x000000beb030723c */ /* 0x000fe20000041830 */
[----:B------:R-:W3:Y:S07]  /*c950*/  LDSM.16.M88.4 R176, [R216+0x4100] ;  /* 0x00410000d8b0783b */ /* 0x000eee0000000200 */
[-C--:B--2---:R-:W-:Y:S01]  /*c960*/  HMMA.16816.F32.BF16 R4, R160, R192.reuse, R4 ;  /* 0x000000c0a004723c */ /* 0x084fe20000041804 */
[----:B------:R-:W-:Y:S07]  /*c970*/  LDSM.16.M88.4 R188, [R213+0x9900] ;  /* 0x00990000d5bc783b */ /* 0x000fee0000000200 */
[C---:B------:R-:W-:Y:S08]  /*c980*/  HMMA.16816.F32.BF16 R8, R196.reuse, R192, R8 ;  /* 0x000000c0c408723c */ /* 0x040ff00000041808 */
[-C--:B------:R-:W-:Y:S08]  /*c990*/  HMMA.16816.F32.BF16 R12, R196, R194.reuse, R12 ;  /* 0x000000c2c40c723c */ /* 0x080ff0000004180c */
[C---:B------:R-:W-:Y:S01]  /*c9a0*/  HMMA.16816.F32.BF16 R16, R160.reuse, R194, R16 ;  /* 0x000000c2a010723c */ /* 0x040fe20000041810 */
[----:B------:R-:W-:Y:S07]  /*c9b0*/  LDSM.16.M88.4 R192, [R205] ;  /* 0x00000000cdc0783b */ /* 0x000fee0000000200 */
[-C--:B------:R-:W-:Y:S08]  /*c9c0*/  HMMA.16816.F32.BF16 R20, R160, R156.reuse, R20 ;  /* 0x0000009ca014723c */ /* 0x080ff00000041814 */
        /* <DEDUP_REMOVED lines=8> */
[----:B------:R-:W4:Y:S01]  /*ca50*/  LDSM.16.M88.4 R160, [R204] ;  /* 0x00000000cca0783b */ /* 0x000f220000000200 */
[----:B------:R-:W-:Y:S06]  /*ca60*/  DEPBAR.LE SB0, 0x0 ;  /* 0x000080000000791a */ /* 0x000fec0000000000 */
[-C--:B-1----:R-:W-:Y:S01]  /*ca70*/  HMMA.16816.F32.BF16 R4, R152, R168.reuse, R4 ;  /* 0x000000a89804723c */ /* 0x082fe20000041804 */
[----:B------:R-:W-:Y:S07]  /*ca80*/  BAR.SYNC.DEFER_BLOCKING 0x0 ;  /* 0x0000000000007b1d */ /* 0x000fee0000010000 */
[C---:B------:R-:W-:Y:S08]  /*ca90*/  HMMA.16816.F32.BF16 R8, R172.reuse, R168, R8 ;  /* 0x000000a8ac08723c */ /* 0x040ff00000041808 */
[-C--:B------:R-:W-:Y:S08]  /*caa0*/  HMMA.16816.F32.BF16 R12, R172, R170.reuse, R12 ;  /* 0x000000aaac0c723c */ /* 0x080ff0000004180c */
[C---:B------:R-:W-:Y:S08]  /*cab0*/  HMMA.16816.F32.BF16 R16, R152.reuse, R170, R16 ;  /* 0x000000aa9810723c */ /* 0x040ff00000041810 */
[-C--:B---3--:R-:W-:Y:S08]  /*cac0*/  HMMA.16816.F32.BF16 R20, R152, R176.reuse, R20 ;  /* 0x000000b09814723c */ /* 0x088ff00000041814 */
        /* <DEDUP_REMOVED lines=15> */
[-C--:B----4-:R-:W-:Y:S08]  /*cbc0*/  HMMA.16816.F32.BF16 R36, R156, R160.reuse, R36 ;  /* 0x000000a09c24723c */ /* 0x090ff00000041824 */
[C---:B------:R-:W-:Y:S08]  /*cbd0*/  HMMA.16816.F32.BF16 R40, R188.reuse, R160, R40 ;  /* 0x000000a0bc28723c */ /* 0x040ff00000041828 */
[-C--:B------:R-:W-:Y:S08]  /*cbe0*/  HMMA.16816.F32.BF16 R44, R188, R162.reuse, R44 ;  /* 0x000000a2bc2c723c */ /* 0x080ff0000004182c */
[----:B------:R-:W-:Y:S01]  /*cbf0*/  HMMA.16816.F32.BF16 R48, R156, R162, R48 ;  /* 0x000000a29c30723c */ /* 0x000fe20000041830 */
[----:B------:R-:W-:-:S07]  /*cc00*/  @!P0 BRA `(.L_x_434) ;  /* 0x000002e000008947 */ /* 0x000fce0003800000 */
[----:B------:R-:W-:Y:S02]  /*cc10*/  IADD3 R152, R230, -0x1, RZ ;  /* 0xffffffffe6987810 */ /* 0x000fe40007ffe0ff */
[----:B------:R-:W-:Y:S02]  /*cc20*/  ISETP.GE.AND P1, PT, R236, 0x1, PT ;  /* 0x00000001ec00780c */ /* 0x000fe40003f26270 */
[----:B------:R-:W-:Y:S01]  /*cc30*/  SHF.R.S32.HI R3, RZ, 0x1f, R152 ;  /* 0x0000001fff037819 */ /* 0x000fe20000011498 */
[C---:B------:R-:W-:Y:S04]  /*cc40*/  IMAD.WIDE.U32 R160, R152.reuse, c[0x0][0x1e0], RZ ;  /* 0x0000780098a07a25 */ /* 0x040fe800078e00ff */
        /* <DEDUP_REMOVED lines=28> */
[----:B------:R-:W-:Y:S01]  /*ce10*/  @P0 IMAD.X R151, R3, 0x1, R229, P2 ;  /* 0x0000000103970824 */ /* 0x000fe200010e06e5 */
[C---:B------:R-:W-:Y:S04]  /*ce20*/  @P0 LEA R160, P2, R152.reuse, c[0x0][0x1c8], 0x1 ;  /* 0x0000720098a00a11 */ /* 0x040fe800078408ff */
[----:B------:R-:W-:Y:S02]  /*ce30*/  @P0 LEA.HI.X R161, R152, c[0x0][0x1cc], R151, 0x1, P2 ;  /* 0x0000730098a10a11 */ /* 0x000fe400010f0c97 */
[----:B------:R-:W-:Y:S03]  /*ce40*/  @P0 IADD3 R152, P2, R149, R234, RZ ;  /* 0x000000ea95980210 */ /* 0x000fe60007f5e0ff */
[----:B------:R1:W-:Y:S02]  /*ce50*/  @P0 LDGSTS.E.BYPASS.LTC128B.128 [R218+0x2d00], [R160.64], !P6 ;  /* 0x02d00000a0da0fae */ /* 0x0003e4000f101d4a */
[----:B------:R-:W-:Y:S01]  /*ce60*/  @P0 IMAD.X R151, R3, 0x1, R232, P2 ;  /* 0x0000000103970824 */ /* 0x000fe200010e06e8 */
        /* <DEDUP_REMOVED lines=8> */
.L_x_434:
[----:B------:R-:W-:Y:S01]  /*cef0*/  PLOP3.LUT P1, PT, PT, PT, UP2, 0x80, 0x0 ;  /* 0x000000000000781c */ /* 0x000fe20003f2f028 */
[----:B------:R-:W0:Y:S01]  /*cf00*/  LDGDEPBAR ;  /* 0x00000000000079af */ /* 0x000e220000000000 */
[----:B------:R-:W-:Y:S01]  /*cf10*/  PLOP3.LUT P0, PT, PT, PT, UP2, 0x80, 0x0 ;  /* 0x000000000000781c */ /* 0x000fe20003f0f028 */
[----:B-1----:R-:W-:Y:S02]  /*cf20*/  IMAD.MOV.U32 R160, RZ, RZ, R222 ;  /* 0x000000ffffa07224 */ /* 0x002fe400078e00de */
[----:B------:R-:W-:Y:S04]  /*cf30*/  IMAD R166, R230, -0x30, RZ ;  /* 0xffffffd0e6a67824 */ /* 0x000fe800078e02ff */
[----:B------:R-:W-:Y:S01]  /*cf40*/  IMAD.IADD R157, R166, 0x1, -R223 ;  /* 0x00000001a69d7824 */ /* 0x000fe200078e0adf */
        /* <DEDUP_REMOVED lines=9> */
[--C-:B-1----:R-:W-:Y:S02]  /*cfe0*/  IMAD.IADD R165, R159, 0x1, R3.reuse ;  /* 0x000000019fa57824 */ /* 0x102fe400078e0203 */
        /* <DEDUP_REMOVED lines=16> */
.L_x_437:
[----:B------:R-:W-:Y:S04]  /*d0f0*/  MOV R3, c[0x0][0x32c] ;  /* 0x0000cb0000037a02 */ /* 0x000fe80000000f00 */
[----:B------:R-:W-:Y:S11]  /*d100*/  ISETP.NE.AND P0, PT, R3, 0x1, PT ;  /* 0x000000010300780c */ /* 0x000ff60003f05270 */
[----:B------:R-:W-:Y:S02]  /*d110*/  @!UPT UIADD3 URZ, URZ, URZ, URZ ;  /* 0x0000003f3f3ff290 */ /* 0x000fe4000fffe03f */
[----:B------:R-:W-:Y:S05]  /*d120*/  @P0 IMAD.HI.U32 R3, R152, c[0x0][0x330], RZ ;  /* 0x0000cc0098030a27 */ /* 0x000fea00078e00ff */
[----:B------:R-:W-:Y:S02]  /*d130*/  @P0 SHF.R.U32.HI R152, RZ, c[0x0][0x334], R3 ;  /* 0x0000cd00ff980a19 */ /* 0x000fe40000011603 */
.L_x_438:
[----:B------:R-:W-:Y:S05]  /*d140*/  BSYNC B0 ;  /* 0x0000000000007941 */ /* 0x000fea0003800000 */
.L_x_436:
[----:B------:R-:W-:Y:S05]  /*d150*/  IMAD R154, R152, c[0x0][0x32c], R157 ;  /* 0x0000cb00989a7a24 */ /* 0x000fea00078e029d */
[----:B------:R-:W-:Y:S02]  /*d160*/  IADD3 R152, R154, c[0x0][0x32c], RZ ;  /* 0x0000cb009a987a10 */ /* 0x000fe40007ffe0ff */
[----:B------:R-:W-:Y:S02]  /*d170*/  IMNMX R163, R163, R154, !PT ;  /* 0x0000009aa3a37217 */ /* 0x000fe40007800200 */
[----:B------:R-:W-:Y:S02]  /*d180*/  IMNMX R165, R165, R152, PT ;  /* 0x00000098a5a57217 */ /* 0x000fe40003800200 */
.L_x_435:
        /* <DEDUP_REMOVED lines=19> */
.L_x_441:
[----:B------:R-:W-:Y:S04]  /*d2c0*/  MOV R3, c[0x0][0x32c] ;  /* 0x0000cb0000037a02 */ /* 0x000fe80000000f00 */
[----:B------:R-:W-:Y:S11]  /*d2d0*/  ISETP.NE.AND P0, PT, R3, 0x1, PT ;  /* 0x000000010300780c */ /* 0x000ff60003f05270 */
[----:B------:R-:W-:Y:S02]  /*d2e0*/  @!UPT UIADD3 URZ, URZ, URZ, URZ ;  /* 0x0000003f3f3ff290 */ /* 0x000fe4000fffe03f */
[----:B------:R-:W-:Y:S05]  /*d2f0*/  @P0 IMAD.HI.U32 R3, R152, c[0x0][0x330], RZ ;  /* 0x0000cc0098030a27 */ /* 0x000fea00078e00ff */
[----:B------:R-:W-:Y:S02]  /*d300*/  @P0 SHF.R.U32.HI R152, RZ, c[0x0][0x334], R3 ;  /* 0x0000cd00ff980a19 */ /* 0x000fe40000011603 */
.L_x_442:
[----:B------:R-:W-:Y:S05]  /*d310*/  BSYNC B0 ;  /* 0x0000000000007941 */ /* 0x000fea0003800000 */
.L_x_440:
[----:B------:R-:W-:Y:S05]  /*d320*/  IMAD R152, R152, c[0x0][0x32c], R157 ;  /* 0x0000cb0098987a24 */ /* 0x000fea00078e029d */
[----:B------:R-:W-:Y:S02]  /*d330*/  IADD3 R3, R152, c[0x0][0x32c], RZ ;  /* 0x0000cb0098037a10 */ /* 0x000fe40007ffe0ff */
[----:B------:R-:W-:Y:S02]  /*d340*/  IMNMX R161, R161, R152, !PT ;  /* 0x00000098a1a17217 */ /* 0x000fe40007800200 */
[----:B------:R-:W-:Y:S02]  /*d350*/  IMNMX R162, R162, R3, PT ;  /* 0x00000003a2a27217 */ /* 0x000fe40003800200 */
.L_x_439:
[C---:B------:R-:W-:Y:S02]  /*d360*/  ISETP.GE.AND P0, PT, R166.reuse, 0x2, PT ;  /* 0x00000002a600780c */ /* 0x040fe40003f06270 */
[C---:B------:R-:W-:Y:S02]  /*d370*/  ISETP.GE.AND P1, PT, R166.reuse, 0x9, PT ;  /* 0x00000009a600780c */ /* 0x040fe40003f26270 */
[----:B------:R-:W-:Y:S02]  /*d380*/  P2R R155, PR, RZ, 0x1 ;  /* 0x00000001ff9b7803 */ /* 0x000fe40000000000 */
[----:B------:R-:W-:Y:S02]  /*d390*/  ISETP.GT.AND P0, PT, R163, 0x1, !P0 ;  /* 0x00000001a300780c */ /* 0x000fe40004704270 */
[----:B------:R-:W-:Y:S02]  /*d3a0*/  P2R R154, PR, RZ, 0x2 ;  /* 0x00000002ff9a7803 */ /* 0x000fe40000000000 */
[----:B------:R-:W-:Y:S02]  /*d3b0*/  ISETP.LT.OR P0, PT, R165, 0x2, P0 ;  /* 0x00000002a500780c */ /* 0x000fe40000701670 */
[C---:B------:R-:W-:Y:S02]  /*d3c0*/  ISETP.GE.AND P2, PT, R166.reuse, 0x1, PT ;  /* 0x00000001a600780c */ /* 0x040fe40003f46270 */
[----:B------:R-:W-:Y:S02]  /*d3d0*/  FSEL R156, R5, -INF , !P0 ;  /* 0xff800000059c7808 */ /* 0x000fe40004000000 */
[----:B------:R-:W-:Y:S02]  /*d3e0*/  ISETP.GT.AND P0, PT, R163, 0x8, !P1 ;  /* 0x00000008a300780c */ /* 0x000fe40004f04270 */
[----:B------:R-:W-:Y:S02]  /*d3f0*/  ISETP.GE.AND P1, PT, R166, 0xa, PT ;  /* 0x0000000aa600780c */ /* 0x000fe40003f26270 */
[----:B------:R-:W-:Y:S02]  /*d400*/  ISETP.LT.OR P0, PT, R165, 0x9, P0 ;  /* 0x00000009a500780c */ /* 0x000fe40000701670 */
[----:B------:R-:W-:Y:S02]  /*d410*/  P2R R153, PR, RZ, 0x2 ;  /* 0x00000002ff997803 */ /* 0x000fe40000000000 */
[----:B------:R-:W-:Y:S02]  /*d420*/  FSEL R152, R16, -INF , !P0 ;  /* 0xff80000010987808 */ /* 0x000fe40004000000 */
[----:B------:R-:W-:Y:S02]  /*d430*/  ISETP.GT.AND P0, PT, R163, 0x9, !P1 ;  /* 0x00000009a300780c */ /* 0x000fe40004f04270 */
[C---:B------:R-:W-:Y:S02]  /*d440*/  ISETP.GE.AND P1, PT, R166.reuse, 0x11, PT ;  /* 0x00000011a600780c */ /* 0x040fe40003f26270 */
[----:B------:R-:W-:Y:S02]  /*d450*/  ISETP.LT.OR P0, PT, R165, 0xa, P0 ;  /* 0x0000000aa500780c */ /* 0x000fe40000701670 */
[----:B------:R-:W-:Y:S02]  /*d460*/  P2R R151, PR, RZ, 0x2 ;  /* 0x00000002ff977803 */ /* 0x000fe40000000000 */
[----:B------:R-:W-:Y:S02]  /*d470*/  FSEL R16, R17, -INF , !P0 ;  /* 0xff80000011107808 */ /* 0x000fe40004000000 */
[----:B------:R-:W-:Y:S02]  /*d480*/  ISETP.GT.AND P0, PT, R163, 0x10, !P1 ;  /* 0x00000010a300780c */ /* 0x000fe40004f04270 */
[----:B------:R-:W-:Y:S02]  /*d490*/  ISETP.GE.AND P1, PT, R166, 0x12, PT ;  /* 0x00000012a600780c */ /* 0x000fe40003f26270 */
[----:B------:R-:W-:Y:S02]  /*d4a0*/  ISETP.LT.OR P0, PT, R165, 0x11, P0 ;  /* 0x00000011a500780c */ /* 0x000fe40000701670 */
[----:B------:R-:W-:Y:S02]  /*d4b0*/  P2R R149, PR, RZ, 0x2 ;  /* 0x00000002ff957803 */ /* 0x000fe40000000000 */
[----:B------:R-:W-:Y:S02]  /*d4c0*/  FSEL R164, R20, -INF , !P0 ;  /* 0xff80000014a47808 */ /* 0x000fe40004000000 */
[----:B------:R-:W-:Y:S01]  /*d4d0*/  ISETP.GT.AND P0, PT, R163, 0x11, !P1 ;  /* 0x00000011a300780c */ /* 0x000fe20004f04270 */
[----:B------:R-:W1:Y:S01]  /*d4e0*/  SHFL.IDX PT, R20, R160, 0x2, 0x1c1f ;  /* 0x005c1f00a0147f89 */ /* 0x000e6200000e0000 */
[C---:B------:R-:W-:Y:S02]  /*d4f0*/  ISETP.GE.AND P1, PT, R166.reuse, 0x19, PT ;  /* 0x00000019a600780c */ /* 0x040fe40003f26270 */
[----:B------:R-:W-:Y:S04]  /*d500*/  ISETP.LT.OR P0, PT, R165, 0x12, P0 ;  /* 0x00000012a500780c */ /* 0x000fe80000701670 */
[----:B------:R-:W-:Y:S02]  /*d510*/  FSEL R198, R21, -INF , !P0 ;  /* 0xff80000015c67808 */ /* 0x000fe40004000000 */
[----:B------:R-:W-:Y:S02]  /*d520*/  ISETP.GT.AND P0, PT, R163, 0x18, !P1 ;  /* 0x00000018a300780c */ /* 0x000fe40004f04270 */
[----:B------:R-:W-:Y:S02]  /*d530*/  P2R R21, PR, RZ, 0x2 ;  /* 0x00000002ff157803 */ /* 0x000fe40000000000 */
[----:B------:R-:W-:Y:S02]  /*d540*/  ISETP.LT.OR P0, PT, R165, 0x19, P0 ;  /* 0x00000019a500780c */ /* 0x000fe40000701670 */
[----:B------:R-:W-:Y:S02]  /*d550*/  ISETP.GE.AND P1, PT, R166, 0x1a, PT ;  /* 0x0000001aa600780c */ /* 0x000fe40003f26270 */
[----:B------:R-:W-:Y:S02]  /*d560*/  FSEL R174, R32, -INF , !P0 ;  /* 0xff80000020ae7808 */ /* 0x000fe40004000000 */
[----:B------:R-:W-:Y:S02]  /*d570*/  ISETP.GT.AND P0, PT, R163, 0x19, !P1 ;  /* 0x00000019a300780c */ /* 0x000fe40004f04270 */
[----:B------:R-:W-:Y:S02]  /*d580*/  P2R R17, PR, RZ, 0x2 ;  /* 0x00000002ff117803 */ /* 0x000fe40000000000 */
[----:B------:R-:W-:Y:S02]  /*d590*/  ISETP.LT.OR P0, PT, R165, 0x1a, P0 ;  /* 0x0000001aa500780c */ /* 0x000fe40000701670 */
[C---:B------:R-:W-:Y:S02]  /*d5a0*/  ISETP.GE.AND P1, PT, R166.reuse, 0x21, PT ;  /* 0x00000021a600780c */ /* 0x040fe40003f26270 */
[----:B------:R-:W-:Y:S02]  /*d5b0*/  FSEL R194, R33, -INF , !P0 ;  /* 0xff80000021c27808 */ /* 0x000fe40004000000 */
[----:B------:R-:W-:Y:S02]  /*d5c0*/  ISETP.GT.AND P0, PT, R163, 0x20, !P1 ;  /* 0x00000020a300780c */ /* 0x000fe40004f04270 */
[----:B------:R-:W-:Y:S02]  /*d5d0*/  P2R R5, PR, RZ, 0x2 ;  /* 0x00000002ff057803 */ /* 0x000fe40000000000 */
[----:B------:R-:W-:Y:S02]  /*d5e0*/  ISETP.LT.OR P0, PT, R165, 0x21, P0 ;  /* 0x00000021a500780c */ /* 0x000fe40000701670 */
[----:B------:R-:W-:Y:S02]  /*d5f0*/  ISETP.GE.AND P1, PT, R166, 0x22, PT ;  /* 0x00000022a600780c */ /* 0x000fe40003f26270 */
[----:B------:R-:W-:Y:S01]  /*d600*/  FSEL R180, R36, -INF , !P0 ;  /* 0xff80000024b47808 */ /* 0x000fe20004000000 */
[--C-:B-1----:R-:W-:Y:S01]  /*d610*/  IMAD.IADD R36, R158, 0x1, R20.reuse ;  /* 0x000000019e247824 */ /* 0x102fe200078e0214 */
[----:B------:R-:W-:Y:S02]  /*d620*/  ISETP.GT.AND P0, PT, R163, 0x21, !P1 ;  /* 0x00000021a300780c */ /* 0x000fe40004f04270 */
[----:B------:R-:W-:Y:S02]  /*d630*/  P2R R3, PR, RZ, 0x2 ;  /* 0x00000002ff037803 */ /* 0x000fe40000000000 */
[----:B------:R-:W-:Y:S02]  /*d640*/  ISETP.LT.OR P0, PT, R165, 0x22, P0 ;  /* 0x00000022a500780c */ /* 0x000fe40000701670 */
[----:B------:R-:W-:Y:S02]  /*d650*/  ISETP.GE.AND P1, PT, R166, 0x29, PT ;  /* 0x00000029a600780c */ /* 0x000fe40003f26270 */
[----:B------:R-:W-:Y:S01]  /*d660*/  FSEL R177, R37, -INF , !P0 ;  /* 0xff80000025b17808 */ /* 0x000fe20004000000 */
[----:B------:R-:W-:Y:S01]  /*d670*/  IMAD.IADD R37, R159, 0x1, R20 ;  /* 0x000000019f257824 */ /* 0x000fe200078e0214 */
[----:B------:R-:W-:Y:S02]  /*d680*/  ISETP.GT.AND P0, PT, R163, 0x28, !P1 ;  /* 0x00000028a300780c */ /* 0x000fe40004f04270 */
[----:B------:R-:W-:Y:S02]  /*d690*/  P2R R33, PR, RZ, 0x4 ;  /* 0x00000004ff217803 */ /* 0x000fe40000000000 */
[----:B------:R-:W-:Y:S04]  /*d6a0*/  ISETP.LT.OR P0, PT, R165, 0x29, P0 ;  /* 0x00000029a500780c */ /* 0x000fe80000701670 */
[----:B------:R-:W-:Y:S02]  /*d6b0*/  FSEL R173, R48, -INF , !P0 ;  /* 0xff80000030ad7808 */ /* 0x000fe40004000000 */
[----:B------:R-:W-:Y:S04]  /*d6c0*/  ISETP.GT.AND P0, PT, R163, RZ, !P2 ;  /* 0x000000ffa300720c */ /* 0x000fe80005704270 */
[----:B------:R-:W-:Y:S04]  /*d6d0*/  ISETP.LT.OR P0, PT, R165, 0x1, P0 ;  /* 0x00000001a500780c */ /* 0x000fe80000701670 */
[----:B------:R-:W-:Y:S02]  /*d6e0*/  FSEL R4, R4, -INF , !P0 ;  /* 0xff80000004047808 */ /* 0x000fe40004000000 */
[----:B------:R-:W-:Y:S04]  /*d6f0*/  ISETP.GE.AND P0, PT, R166, 0x2a, PT ;  /* 0x0000002aa600780c */ /* 0x000fe80003f06270 */
[----:B------:R-:W-:Y:S04]  /*d700*/  ISETP.GT.AND P2, PT, R163, 0x29, !P0 ;  /* 0x00000029a300780c */ /* 0x000fe80004744270 */
[----:B------:R-:W-:Y:S04]  /*d710*/  ISETP.LT.OR P2, PT, R165, 0x2a, P2 ;  /* 0x0000002aa500780c */ /* 0x000fe80001741670 */
[----:B------:R-:W-:Y:S02]  /*d720*/  FSEL R170, R49, -INF , !P2 ;  /* 0xff80000031aa7808 */ /* 0x000fe40005000000 */
[----:B------:R-:W-:Y:S11]  /*d730*/  PLOP3.LUT P2, PT, PT, PT, UP1, 0x40, 0x0 ;  /* 0x000000000000781c */ /* 0x000ff60003f4e818 */
[----:B------:R-:W-:Y:S02]  /*d740*/  @!UPT UIADD3 URZ, URZ, URZ, URZ ;  /* 0x0000003f3f3ff290 */ /* 0x000fe4000fffe03f */
        /* <DEDUP_REMOVED lines=15> */
.L_x_445:
[----:B------:R-:W-:Y:S04]  /*d840*/  MOV R20, c[0x0][0x32c] ;  /* 0x0000cb0000147a02 */ /* 0x000fe80000000f00 */
[----:B------:R-:W-:Y:S11]  /*d850*/  ISETP.NE.AND P2, PT, R20, 0x1, PT ;  /* 0x000000011400780c */ /* 0x000ff60003f45270 */
[----:B------:R-:W-:Y:S02]  /*d860*/  @!UPT UIADD3 URZ, URZ, URZ, URZ ;  /* 0x0000003f3f3ff290 */ /* 0x000fe4000fffe03f */
[----:B------:R-:W-:Y:S05]  /*d870*/  @P2 IMAD.HI.U32 R20, R32, c[0x0][0x330], RZ ;  /* 0x0000cc0020142a27 */ /* 0x000fea00078e00ff */
[----:B------:R-:W-:Y:S02]  /*d880*/  @P2 SHF.R.U32.HI R32, RZ, c[0x0][0x334], R20 ;  /* 0x0000cd00ff202a19 */ /* 0x000fe40000011614 */
.L_x_446:
[----:B------:R-:W-:Y:S05]  /*d890*/  BSYNC B0 ;  /* 0x0000000000007941 */ /* 0x000fea0003800000 */
.L_x_444:
[----:B------:R-:W-:Y:S05]  /*d8a0*/  IMAD R49, R32, c[0x0][0x32c], R157 ;  /* 0x0000cb0020317a24 */ /* 0x000fea00078e029d */
[----:B------:R-:W-:Y:S02]  /*d8b0*/  IADD3 R20, R49, c[0x0][0x32c], RZ ;  /* 0x0000cb0031147a10 */ /* 0x000fe40007ffe0ff */
[----:B------:R-:W-:Y:S02]  /*d8c0*/  IMNMX R36, R36, R49, !PT ;  /* 0x0000003124247217 */ /* 0x000fe40007800200 */
[----:B------:R-:W-:Y:S02]  /*d8d0*/  IMNMX R37, R37, R20, PT ;  /* 0x0000001425257217 */ /* 0x000fe40003800200 */
.L_x_443:
[----:B------:R-:W-:Y:S02]  /*d8e0*/  ISETP.NE.AND P2, PT, R154, RZ, PT ;  /* 0x000000ff9a00720c */ /* 0x000fe40003f45270 */
[----:B------:R-:W-:Y:S02]  /*d8f0*/  P2R R165, PR, RZ, 0x40 ;  /* 0x00000040ffa57803 */ /* 0x000fe40000000000 */
[----:B------:R-:W-:Y:S02]  /*d900*/  ISETP.GT.AND P2, PT, R161, 0x8, !P2 ;  /* 0x00000008a100780c */ /* 0x000fe40005744270 */
[----:B------:R-:W-:Y:S02]  /*d910*/  ISETP.NE.AND P6, PT, R21, RZ, PT ;  /* 0x000000ff1500720c */ /* 0x000fe40003fc5270 */
[----:B------:R-:W-:Y:S02]  /*d920*/  ISETP.LT.OR P2, PT, R162, 0x9, P2 ;  /* 0x00000009a200780c */ /* 0x000fe40001741670 */
[----:B------:R-:W-:Y:S02]  /*d930*/  P2R R163, PR, RZ, 0x20 ;  /* 0x00000020ffa37803 */ /* 0x000fe40000000000 */
[----:B------:R-:W-:Y:S02]  /*d940*/  FSEL R20, R18, -INF , !P2 ;  /* 0xff80000012147808 */ /* 0x000fe40005000000 */
[----:B------:R-:W-:Y:S02]  /*d950*/  ISETP.NE.AND P2, PT, R153, RZ, PT ;  /* 0x000000ff9900720c */ /* 0x000fe40003f45270 */
[----:B------:R-:W-:Y:S02]  /*d960*/  ISETP.NE.AND P5, PT, R17, RZ, PT ;  /* 0x000000ff1100720c */ /* 0x000fe40003fa5270 */
[----:B------:R-:W-:Y:S02]  /*d970*/  ISETP.GT.AND P2, PT, R161, 0x9, !P2 ;  /* 0x00000009a100780c */ /* 0x000fe40005744270 */
[----:B------:R-:W-:Y:S02]  /*d980*/  P2R R49, PR, RZ, 0x10 ;  /* 0x00000010ff317803 */ /* 0x000fe40000000000 */
[C---:B------:R-:W-:Y:S02]  /*d990*/  ISETP.LT.OR P2, PT, R162.reuse, 0xa, P2 ;  /* 0x0000000aa200780c */ /* 0x040fe40001741670 */
[----:B------:R-:W-:Y:S02]  /*d9a0*/  ISETP.NE.AND P4, PT, R5, RZ, PT ;  /* 0x000000ff0500720c */ /* 0x000fe40003f85270 */
[----:B------:R-:W-:Y:S02]  /*d9b0*/  FSEL R18, R19, -INF , !P2 ;  /* 0xff80000013127808 */ /* 0x000fe40005000000 */
[----:B------:R-:W-:Y:S02]  /*d9c0*/  ISETP.NE.AND P2, PT, R151, RZ, PT ;  /* 0x000000ff9700720c */ /* 0x000fe40003f45270 */
[----:B------:R-:W-:Y:S02]  /*d9d0*/  P2R R48, PR, RZ, 0x8 ;  /* 0x00000008ff307803 */ /* 0x000fe40000000000 */
[----:B------:R-:W-:Y:S02]  /*d9e0*/  ISETP.GT.AND P2, PT, R161, 0x10, !P2 ;  /* 0x00000010a100780c */ /* 0x000fe40005744270 */
[----:B------:R-:W-:Y:S02]  /*d9f0*/  ISETP.NE.AND P3, PT, R3, RZ, PT ;  /* 0x000000ff0300720c */ /* 0x000fe40003f65270 */
[----:B------:R-:W-:Y:S02]  /*da00*/  ISETP.LT.OR P2, PT, R162, 0x11, P2 ;  /* 0x00000011a200780c */ /* 0x000fe40001741670 */
[----:B------:R-:W-:Y:S02]  /*da10*/  P2R R19, PR, RZ, 0x40 ;  /* 0x00000040ff137803 */ /* 0x000fe40000000000 */
[----:B------:R-:W-:Y:S02]  /*da20*/  FSEL R172, R22, -INF , !P2 ;  /* 0xff80000016ac7808 */ /* 0x000fe40005000000 */
[----:B------:R-:W-:Y:S04]  /*da30*/  ISETP.NE.AND P2, PT, R149, RZ, PT ;  /* 0x000000ff9500720c */ /* 0x000fe80003f45270 */
[----:B------:R-:W-:Y:S04]  /*da40*/  ISETP.GT.AND P2, PT, R161, 0x11, !P2 ;  /* 0x00000011a100780c */ /* 0x000fe80005744270 */
[C---:B------:R-:W-:Y:S04]  /*da50*/  ISETP.LT.OR P2, PT, R162.reuse, 0x12, P2 ;  /* 0x00000012a200780c */ /* 0x040fe80001741670 */
[----:B------:R-:W-:Y:S02]  /*da60*/  FSEL R196, R23, -INF , !P2 ;  /* 0xff80000017c47808 */ /* 0x000fe40005000000 */
[----:B------:R-:W-:Y:S02]  /*da70*/  ISETP.GT.AND P2, PT, R161, 0x18, !P6 ;  /* 0x00000018a100780c */ /* 0x000fe40007744270 */
[----:B------:R-:W-:Y:S02]  /*da80*/  ISETP.NE.AND P6, PT, R33, RZ, PT ;  /* 0x000000ff2100720c */ /* 0x000fe40003fc5270 */
[----:B------:R-:W-:Y:S04]  /*da90*/  ISETP.LT.OR P2, PT, R162, 0x19, P2 ;  /* 0x00000019a200780c */ /* 0x000fe80001741670 */
[----:B------:R-:W-:Y:S02]  /*daa0*/  FSEL R182, R34, -INF , !P2 ;  /* 0xff80000022b67808 */ /* 0x000fe40005000000 */
[----:B------:R-:W-:Y:S04]  /*dab0*/  ISETP.GT.AND P2, PT, R161, 0x19, !P5 ;  /* 0x00000019a100780c */ /* 0x000fe80006f44270 */
[C---:B------:R-:W-:Y:S04]  /*dac0*/  ISETP.LT.OR P2, PT, R162.reuse, 0x1a, P2 ;  /* 0x0000001aa200780c */ /* 0x040fe80001741670 */
[----:B------:R-:W-:Y:S02]  /*dad0*/  FSEL R192, R35, -INF , !P2 ;  /* 0xff80000023c07808 */ /* 0x000fe40005000000 */
[C---:B------:R-:W-:Y:S04]  /*dae0*/  ISETP.GT.AND P2, PT, R161.reuse, 0x20, !P4 ;  /* 0x00000020a100780c */ /* 0x040fe80006744270 */
[----:B------:R-:W-:Y:S04]  /*daf0*/  ISETP.LT.OR P2, PT, R162, 0x21, P2 ;  /* 0x00000021a200780c */ /* 0x000fe80001741670 */
[----:B------:R-:W-:Y:S02]  /*db00*/  FSEL R178, R38, -INF , !P2 ;  /* 0xff80000026b27808 */ /* 0x000fe40005000000 */
[----:B------:R-:W-:Y:S04]  /*db10*/  ISETP.GT.AND P2, PT, R161, 0x21, !P3 ;  /* 0x00000021a100780c */ /* 0x000fe80005f44270 */
[C---:B------:R-:W-:Y:S04]  /*db20*/  ISETP.LT.OR P2, PT, R162.reuse, 0x22, P2 ;  /* 0x00000022a200780c */ /* 0x040fe80001741670 */
[----:B------:R-:W-:Y:S02]  /*db30*/  FSEL R176, R39, -INF , !P2 ;  /* 0xff80000027b07808 */ /* 0x000fe40005000000 */
[----:B------:R-:W-:Y:S04]  /*db40*/  ISETP.NE.AND P2, PT, R155, RZ, PT ;  /* 0x000000ff9b00720c */ /* 0x000fe80003f45270 */
[----:B------:R-:W-:Y:S04]  /*db50*/  ISETP.GT.AND P2, PT, R161, 0x1, !P2 ;  /* 0x00000001a100780c */ /* 0x000fe80005744270 */
[C---:B------:R-:W-:Y:S04]  /*db60*/  ISETP.LT.OR P2, PT, R162.reuse, 0x2, P2 ;  /* 0x00000002a200780c */ /* 0x040fe80001741670 */
[----:B------:R-:W-:Y:S02]  /*db70*/  FSEL R32, R7, -INF , !P2 ;  /* 0xff80000007207808 */ /* 0x000fe40005000000 */
[C---:B------:R-:W-:Y:S04]  /*db80*/  ISETP.GT.AND P2, PT, R161.reuse, RZ, !P6 ;  /* 0x000000ffa100720c */ /* 0x040fe80007744270 */
[----:B------:R-:W-:Y:S04]  /*db90*/  ISETP.LT.OR P2, PT, R162, 0x1, P2 ;  /* 0x00000001a200780c */ /* 0x000fe80001741670 */
[----:B------:R-:W-:Y:S02]  /*dba0*/  FSEL R6, R6, -INF , !P2 ;  /* 0xff80000006067808 */ /* 0x000fe40005000000 */
[C---:B------:R-:W-:Y:S04]  /*dbb0*/  ISETP.GT.AND P2, PT, R161.reuse, 0x28, !P1 ;  /* 0x00000028a100780c */ /* 0x040fe80004f44270 */
[----:B------:R-:W-:Y:S04]  /*dbc0*/  ISETP.LT.OR P2, PT, R162, 0x29, P2 ;  /* 0x00000029a200780c */ /* 0x000fe80001741670 */
[----:B------:R-:W-:Y:S02]  /*dbd0*/  FSEL R168, R50, -INF , !P2 ;  /* 0xff80000032a87808 */ /* 0x000fe40005000000 */
[----:B------:R-:W-:Y:S04]  /*dbe0*/  ISETP.GT.AND P2, PT, R161, 0x29, !P0 ;  /* 0x00000029a100780c */ /* 0x000fe80004744270 */
[----:B------:R-:W-:Y:S04]  /*dbf0*/  ISETP.LT.OR P2, PT, R162, 0x2a, P2 ;  /* 0x0000002aa200780c */ /* 0x000fe80001741670 */
[----:B------:R-:W-:Y:S02]  /*dc00*/  FSEL R166, R51, -INF , !P2 ;  /* 0xff80000033a67808 */ /* 0x000fe40005000000 */
[----:B------:R-:W-:Y:S02]  /*dc10*/  ISETP.GT.AND P2, PT, R36, RZ, !P6 ;  /* 0x000000ff2400720c */ /* 0x000fe40007744270 */
[----:B------:R-:W-:Y:S02]  /*dc20*/  ISETP.NE.AND P6, PT, R19, RZ, PT ;  /* 0x000000ff1300720c */ /* 0x000fe40003fc5270 */
[----:B------:R-:W-:Y:S04]  /*dc30*/  ISETP.LT.OR P2, PT, R37, 0x1, P2 ;  /* 0x000000012500780c */ /* 0x000fe80001741670 */
[----:B------:R-:W-:Y:S02]  /*dc40*/  FSEL R7, R8, -INF , !P2 ;  /* 0xff80000008077808 */ /* 0x000fe40005000000 */
[----:B------:R-:W-:Y:S04]  /*dc50*/  ISETP.NE.AND P2, PT, R155, RZ, PT ;  /* 0x000000ff9b00720c */ /* 0x000fe80003f45270 */
[----:B------:R-:W-:Y:S04]  /*dc60*/  ISETP.GT.AND P2, PT, R36, 0x1, !P2 ;  /* 0x000000012400780c */ /* 0x000fe80005744270 */
[----:B------:R-:W-:Y:S04]  /*dc70*/  ISETP.LT.OR P2, PT, R37, 0x2, P2 ;  /* 0x000000022500780c */ /* 0x000fe80001741670 */
[----:B------:R-:W-:Y:S02]  /*dc80*/  FSEL R22, R9, -INF , !P2 ;  /* 0xff80000009167808 */ /* 0x000fe40005000000 */
[----:B------:R-:W-:Y:S01]  /*dc90*/  ISETP.NE.AND P2, PT, R154, RZ, PT ;  /* 0x000000ff9a00720c */ /* 0x000fe20003f45270 */
[----:B------:R-:W1:Y:S03]  /*dca0*/  SHFL.IDX PT, R9, R160, 0x3, 0x1c1f ;  /* 0x007c1f00a0097f89 */ /* 0x000e6600000e0000 */
[----:B------:R-:W-:Y:S04]  /*dcb0*/  ISETP.GT.AND P2, PT, R36, 0x8, !P2 ;  /* 0x000000082400780c */ /* 0x000fe80005744270 */
[----:B------:R-:W-:Y:S04]  /*dcc0*/  ISETP.LT.OR P2, PT, R37, 0x9, P2 ;  /* 0x000000092500780c */ /* 0x000fe80001741670 */
[----:B------:R-:W-:Y:S02]  /*dcd0*/  FSEL R12, R12, -INF , !P2 ;  /* 0xff8000000c0c7808 */ /* 0x000fe40005000000 */
[----:B------:R-:W-:Y:S04]  /*dce0*/  ISETP.NE.AND P2, PT, R153, RZ, PT ;  /* 0x000000ff9900720c */ /* 0x000fe80003f45270 */
[----:B------:R-:W-:Y:S04]  /*dcf0*/  ISETP.GT.AND P2, PT, R36, 0x9, !P2 ;  /* 0x000000092400780c */ /* 0x000fe80005744270 */
[----:B------:R-:W-:Y:S01]  /*dd00*/  ISETP.LT.OR P2, PT, R37, 0xa, P2 ;  /* 0x0000000a2500780c */ /* 0x000fe20001741670 */
[--C-:B-1----:R-:W-:Y:S03]  /*dd10*/  IMAD.IADD R159, R159, 0x1, R9.reuse ;  /* 0x000000019f9f7824 */ /* 0x102fe600078e0209 */
[----:B------:R-:W-:Y:S01]  /*dd20*/  FSEL R8, R13, -INF , !P2 ;  /* 0xff8000000d087808 */ /* 0x000fe20005000000 */
[----:B------:R-:W-:Y:S01]  /*dd30*/  IMAD.IADD R158, R158, 0x1, R9 ;  /* 0x000000019e9e7824 */ /* 0x000fe200078e0209 */
        /* <DEDUP_REMOVED lines=47> */
.L_x_449:
[----:B------:R-:W-:Y:S04]  /*e030*/  MOV R9, c[0x0][0x32c] ;  /* 0x0000cb0000097a02 */ /* 0x000fe80000000f00 */
[----:B------:R-:W-:Y:S11]  /*e040*/  ISETP.NE.AND P2, PT, R9, 0x1, PT ;  /* 0x000000010900780c */ /* 0x000ff60003f45270 */
[----:B------:R-:W-:Y:S02]  /*e050*/  @!UPT UIADD3 URZ, URZ, URZ, URZ ;  /* 0x0000003f3f3ff290 */ /* 0x000fe4000fffe03f */
[----:B------:R-:W-:Y:S05]  /*e060*/  @P2 IMAD.HI.U32 R9, R24, c[0x0][0x330], RZ ;  /* 0x0000cc0018092a27 */ /* 0x000fea00078e00ff */
[----:B------:R-:W-:Y:S02]  /*e070*/  @P2 SHF.R.U32.HI R24, RZ, c[0x0][0x334], R9 ;  /* 0x0000cd00ff182a19 */ /* 0x000fe40000011609 */
.L_x_450:
[----:B------:R-:W-:Y:S05]  /*e080*/  BSYNC B0 ;  /* 0x0000000000007941 */ /* 0x000fea0003800000 */
.L_x_448:
[----:B------:R-:W-:Y:S05]  /*e090*/  IMAD R157, R24, c[0x0][0x32c], R157 ;  /* 0x0000cb00189d7a24 */ /* 0x000fea00078e029d */
[----:B------:R-:W-:Y:S02]  /*e0a0*/  IADD3 R24, R157, c[0x0][0x32c], RZ ;  /* 0x0000cb009d187a10 */ /* 0x000fe40007ffe0ff */
[----:B------:R-:W-:Y:S02]  /*e0b0*/  IMNMX R158, R158, R157, !PT ;  /* 0x0000009d9e9e7217 */ /* 0x000fe40007800200 */
[----:B------:R-:W-:Y:S02]  /*e0c0*/  IMNMX R159, R159, R24, PT ;  /* 0x000000189f9f7217 */ /* 0x000fe40003800200 */
.L_x_447:
[----:B------:R-:W-:Y:S01]  /*e0d0*/  ISETP.NE.AND P2, PT, R33, RZ, PT ;  /* 0x000000ff2100720c */ /* 0x000fe20003f45270 */
[----:B------:R-:W-:Y:S01]  /*e0e0*/  LDSM.16.MT88.4 R36, [R214+0xd00] ;  /* 0x000d0000d624783b */ /* 0x000fe20000004200 */
[C---:B------:R-:W-:Y:S02]  /*e0f0*/  ISETP.GT.AND P1, PT, R158.reuse, 0x28, !P1 ;  /* 0x000000289e00780c */ /* 0x040fe40004f24270 */
[----:B------:R-:W-:Y:S02]  /*e100*/  ISETP.GT.AND P2, PT, R158, RZ, !P2 ;  /* 0x000000ff9e00720c */ /* 0x000fe40005744270 */
[C---:B------:R-:W-:Y:S02]  /*e110*/  ISETP.LT.OR P1, PT, R159.reuse, 0x29, P1 ;  /* 0x000000299f00780c */ /* 0x040fe40000f21670 */
[----:B------:R-:W-:Y:S02]  /*e120*/  ISETP.LT.OR P2, PT, R159, 0x1, P2 ;  /* 0x000000019f00780c */ /* 0x000fe40001741670 */
[----:B------:R-:W-:Y:S02]  /*e130*/  FSEL R46, R46, -INF , !P1 ;  /* 0xff8000002e2e7808 */ /* 0x000fe40004800000 */
[----:B------:R-:W-:Y:S02]  /*e140*/  FSEL R13, R10, -INF , !P2 ;  /* 0xff8000000a0d7808 */ /* 0x000fe40005000000 */
[----:B------:R-:W-:Y:S02]  /*e150*/  ISETP.NE.AND P2, PT, R155, RZ, PT ;  /* 0x000000ff9b00720c */ /* 0x000fe40003f45270 */
[C---:B------:R-:W-:Y:S02]  /*e160*/  ISETP.GT.AND P0, PT, R158.reuse, 0x29, !P0 ;  /* 0x000000299e00780c */ /* 0x040fe40004704270 */
[----:B------:R-:W-:Y:S02]  /*e170*/  ISETP.GT.AND P2, PT, R158, 0x1, !P2 ;  /* 0x000000019e00780c */ /* 0x000fe40005744270 */
[C---:B------:R-:W-:Y:S02]  /*e180*/  ISETP.LT.OR P0, PT, R159.reuse, 0x2a, P0 ;  /* 0x0000002a9f00780c */ /* 0x040fe40000701670 */
[----:B------:R-:W-:Y:S02]  /*e190*/  ISETP.LT.OR P2, PT, R159, 0x2, P2 ;  /* 0x000000029f00780c */ /* 0x000fe40001741670 */
[----:B------:R-:W-:Y:S02]  /*e1a0*/  FSEL R23, R47, -INF , !P0 ;  /* 0xff8000002f177808 */ /* 0x000fe40004000000 */
        /* <DEDUP_REMOVED lines=49> */
[----:B------:R-:W-:Y:S01]  /*e4c0*/  ISETP.GT.AND P2, PT, R158, 0x21, !P2 ;  /* 0x000000219e00780c */ /* 0x000fe20005744270 */
[----:B------:R-:W-:Y:S01]  /*e4d0*/  SHFL.BFLY PT, R149, R24, 0x2, 0x1f ;  /* 0x0c401f0018957f89 */ /* 0x000fe200000e0000 */
[----:B------:R-:W-:Y:S02]  /*e4e0*/  FMNMX.FTZ R3, R194, R3, !PT ;  /* 0x00000003c2037209 */ /* 0x000fe40007810000 */
[----:B------:R-:W-:Y:S02]  /*e4f0*/  ISETP.LT.OR P2, PT, R159, 0x22, P2 ;  /* 0x000000229f00780c */ /* 0x000fe40001741670 */
[----:B------:R-:W-:Y:S02]  /*e500*/  FMNMX.FTZ R10, R180, R3, !PT ;  /* 0x00000003b40a7209 */ /* 0x000fe40007810000 */
[----:B------:R-:W-:Y:S02]  /*e510*/  FSEL R49, R43, -INF , !P2 ;  /* 0xff8000002b317808 */ /* 0x000fe40005000000 */
[----:B------:R-:W-:Y:S04]  /*e520*/  FMNMX.FTZ R10, R177, R10, !PT ;  /* 0x0000000ab10a7209 */ /* 0x000fe80007810000 */
[----:B------:R-:W-:Y:S04]  /*e530*/  FMNMX.FTZ R3, R173, R10, !PT ;  /* 0x0000000aad037209 */ /* 0x000fe80007810000 */
[----:B------:R-:W-:Y:S02]  /*e540*/  FMNMX.FTZ R5, R170, R3, !PT ;  /* 0x00000003aa057209 */ /* 0x000fe40007810000 */
[----:B------:R-:W-:Y:S03]  /*e550*/  FMNMX.FTZ R3, R7, R2, !PT ;  /* 0x0000000207037209 */ /* 0x000fe60007810000 */
[----:B------:R-:W1:Y:S01]  /*e560*/  SHFL.BFLY PT, R10, R5, 0x2, 0x1f ;  /* 0x0c401f00050a7f89 */ /* 0x000e6200000e0000 */
[----:B------:R-:W-:Y:S04]  /*e570*/  FMNMX.FTZ R3, R22, R3, !PT ;  /* 0x0000000316037209 */ /* 0x000fe80007810000 */
[----:B------:R-:W-:Y:S04]  /*e580*/  FMNMX.FTZ R3, R12, R3, !PT ;  /* 0x000000030c037209 */ /* 0x000fe80007810000 */
[----:B------:R-:W-:Y:S04]  /*e590*/  FMNMX.FTZ R3, R8, R3, !PT ;  /* 0x0000000308037209 */ /* 0x000fe80007810000 */
[----:B------:R-:W-:Y:S04]  /*e5a0*/  FMNMX.FTZ R3, R184, R3, !PT ;  /* 0x00000003b8037209 */ /* 0x000fe80007810000 */
[----:B------:R-:W-:Y:S04]  /*e5b0*/  FMNMX.FTZ R3, R190, R3, !PT ;  /* 0x00000003be037209 */ /* 0x000fe80007810000 */
[----:B------:R-:W-:Y:S02]  /*e5c0*/  FMNMX.FTZ R3, R186, R3, !PT ;  /* 0x00000003ba037209 */ /* 0x000fe40007810000 */
[----:B-1----:R-:W-:Y:S02]  /*e5d0*/  FMNMX.FTZ R10, R5, R10, !PT ;  /* 0x0000000a050a7209 */ /* 0x002fe40007810000 */
[----:B------:R-:W-:Y:S02]  /*e5e0*/  FMNMX.FTZ R14, R188, R3, !PT ;  /* 0x00000003bc0e7209 */ /* 0x000fe40007810000 */
[----:B------:R-:W-:Y:S01]  /*e5f0*/  FMNMX.FTZ R149, R24, R149, !PT ;  /* 0x0000009518957209 */ /* 0x000fe20007810000 */
[----:B------:R-:W1:Y:S01]  /*e600*/  SHFL.BFLY PT, R151, R10, 0x1, 0x1f ;  /* 0x0c201f000a977f89 */ /* 0x000e6200000e0000 */
[----:B------:R-:W-:Y:S04]  /*e610*/  FMNMX.FTZ R3, R171, R14, !PT ;  /* 0x0000000eab037209 */ /* 0x000fe80007810000 */
[----:B------:R-:W-:Y:S03]  /*e620*/  FMNMX.FTZ R3, R50, R3, !PT ;  /* 0x0000000332037209 */ /* 0x000fe60007810000 */
[----:B------:R-:W2:Y:S01]  /*e630*/  SHFL.BFLY PT, R14, R149, 0x1, 0x1f ;  /* 0x0c201f00950e7f89 */ /* 0x000ea200000e0000 */
[----:B------:R-:W-:Y:S02]  /*e640*/  FMNMX.FTZ R24, R48, R3, !PT ;  /* 0x0000000330187209 */ /* 0x000fe40007810000 */
[----:B-1----:R-:W-:Y:S02]  /*e650*/  FMNMX.FTZ R151, R10, R151, !PT ;  /* 0x000000970a977209 */ /* 0x002fe40007810000 */
[----:B------:R-:W-:Y:S02]  /*e660*/  FMNMX.FTZ R10, R45, R24, !PT ;  /* 0x000000182d0a7209 */ /* 0x000fe40007810000 */
[C---:B------:R-:W-:Y:S01]  /*e670*/  FSETP.NEU.FTZ.AND P2, PT, R151.reuse, -INF , PT ;  /* 0xff8000009700780b */ /* 0x040fe20003f5d000 */
[----:B------:R-:W-:Y:S02]  /*e680*/  FMUL.FTZ R185, R151, c[0x0][0x2d0] ;  /* 0x0000b40097b97a20 */ /* 0x000fe40000410000 */
[----:B------:R-:W1:Y:S01]  /*e690*/  SHFL.BFLY PT, R3, R10, 0x2, 0x1f ;  /* 0x0c401f000a037f89 */ /* 0x000e6200000e0000 */
[----:B--2---:R-:W-:Y:S02]  /*e6a0*/  FMNMX.FTZ R149, R149, R14, !PT ;  /* 0x0000000e95957209 */ /* 0x004fe40007810000 */
[----:B------:R-:W-:Y:S02]  /*e6b0*/  FSEL R185, R185, RZ, P2 ;  /* 0x000000ffb9b97208 */ /* 0x000fe40001000000 */
[C---:B------:R-:W-:Y:S01]  /*e6c0*/  FSETP.NEU.FTZ.AND P1, PT, R149.reuse, -INF , PT ;  /* 0xff8000009500780b */ /* 0x040fe20003f3d000 */
[----:B------:R-:W-:Y:S02]  /*e6d0*/  FMUL.FTZ R181, R149, c[0x0][0x2d0] ;  /* 0x0000b40095b57a20 */ /* 0x000fe40000410000 */
[--C-:B------:R-:W-:Y:S01]  /*e6e0*/  FFMA.FTZ R154, R4, c[0x0][0x2d0], -R185.reuse ;  /* 0x0000b400049a7a23 */ /* 0x100fe200000108b9 */
[----:B------:R-:W-:Y:S01]  /*e6f0*/  FMNMX.FTZ R4, R13, R0, !PT ;  /* 0x000000000d047209 */ /* 0x000fe20007810000 */
[--C-:B------:R-:W-:Y:S01]  /*e700*/  FFMA.FTZ R157, R16, c[0x0][0x2d0], -R185.reuse ;  /* 0x0000b400109d7a23 */ /* 0x100fe200000108b9 */
[----:B------:R-:W-:Y:S01]  /*e710*/  FSEL R181, R181, RZ, P1 ;  /* 0x000000ffb5b57208 */ /* 0x000fe20000800000 */
[--C-:B------:R-:W-:Y:S01]  /*e720*/  FFMA.FTZ R153, R156, c[0x0][0x2d0], -R185.reuse ;  /* 0x0000b4009c997a23 */ /* 0x100fe200000108b9 */
[----:B------:R-:W-:Y:S01]  /*e730*/  FMNMX.FTZ R4, R11, R4, !PT ;  /* 0x000000040b047209 */ /* 0x000fe20007810000 */
[----:B------:R-:W-:Y:S01]  /*e740*/  FFMA.FTZ R152, R152, c[0x0][0x2d0], -R185 ;  /* 0x0000b40098987a23 */ /* 0x000fe200000108b9 */
[----:B------:R-:W-:Y:S01]  /*e750*/  MUFU.EX2 R154, R154 ;  /* 0x0000009a009a7308 */ /* 0x000fe20000000800 */
[--C-:B------:R-:W-:Y:S01]  /*e760*/  FFMA.FTZ R155, R6, c[0x0][0x2d0], -R181.reuse ;  /* 0x0000b400069b7a23 */ /* 0x100fe200000108b5 */
[----:B------:R-:W-:Y:S01]  /*e770*/  FMNMX.FTZ R4, R9, R4, !PT ;  /* 0x0000000409047209 */ /* 0x000fe20007810000 */
[--C-:B------:R-:W-:Y:S02]  /*e780*/  FFMA.FTZ R160, R18, c[0x0][0x2d0], -R181.reuse ;  /* 0x0000b40012a07a23 */ /* 0x100fe400000108b5 */
[----:B------:R-:W-:Y:S01]  /*e790*/  LDSM.16.MT88.4 R16, [R214+0x100] ;  /* 0x00010000d610783b */ /* 0x000fe20000004200 */
[----:B------:R-:W-:Y:S01]  /*e7a0*/  FMNMX.FTZ R4, R15, R4, !PT ;  /* 0x000000040f047209 */ /* 0x000fe20007810000 */
[--C-:B------:R-:W-:Y:S01]  /*e7b0*/  FFMA.FTZ R156, R32, c[0x0][0x2d0], -R181.reuse ;  /* 0x0000b400209c7a23 */ /* 0x100fe200000108b5 */
[----:B-1----:R-:W-:Y:S01]  /*e7c0*/  FMNMX.FTZ R10, R10, R3, !PT ;  /* 0x000000030a0a7209 */ /* 0x002fe20007810000 */
[----:B------:R-:W-:Y:S01]  /*e7d0*/  FFMA.FTZ R161, R20, c[0x0][0x2d0], -R181 ;  /* 0x0000b40014a17a23 */ /* 0x000fe200000108b5 */
[----:B------:R-:W-:Y:S01]  /*e7e0*/  FMNMX.FTZ R4, R195, R4, !PT ;  /* 0x00000004c3047209 */ /* 0x000fe20007810000 */
[----:B------:R-:W1:Y:S02]  /*e7f0*/  MUFU.EX2 R153, R153 ;  /* 0x0000009900997308 */ /* 0x000e640000000800 */
[----:B------:R-:W-:Y:S01]  /*e800*/  LDSM.16.MT88.4 R32, [R212+0x100] ;  /* 0x00010000d420783b */ /* 0x000fe20000004200 */
[----:B------:R-:W-:Y:S01]  /*e810*/  FFMA.FTZ R179, R194, c[0x0][0x2d0], -R185 ;  /* 0x0000b400c2b37a23 */ /* 0x000fe200000108b9 */
[----:B------:R-:W-:Y:S01]  /*e820*/  FMNMX.FTZ R4, R191, R4, !PT ;  /* 0x00000004bf047209 */ /* 0x000fe20007810000 */
[----:B------:R-:W-:Y:S02]  /*e830*/  FFMA.FTZ R183, R192, c[0x0][0x2d0], -R181 ;  /* 0x0000b400c0b77a23 */ /* 0x000fe400000108b5 */
[--C-:B------:R-:W-:Y:S01]  /*e840*/  FFMA.FTZ R164, R164, c[0x0][0x2d0], -R185.reuse ;  /* 0x0000b400a4a47a23 */ /* 0x100fe200000108b9 */
[----:B------:R-:W-:Y:S01]  /*e850*/  FMNMX.FTZ R4, R193, R4, !PT ;  /* 0x00000004c1047209 */ /* 0x000fe20007810000 */
[--C-:B------:R-:W-:Y:S01]  /*e860*/  FFMA.FTZ R169, R198, c[0x0][0x2d0], -R185.reuse ;  /* 0x0000b400c6a97a23 */ /* 0x100fe200000108b9 */
[----:B------:R-:W2:Y:S01]  /*e870*/  SHFL.BFLY PT, R3, R10, 0x1, 0x1f ;  /* 0x0c201f000a037f89 */ /* 0x000ea200000e0000 */
[----:B------:R-:W-:Y:S01]  /*e880*/  MUFU.EX2 R152, R152 ;  /* 0x0000009800987308 */ /* 0x000fe20000000800 */
[----:B------:R-:W-:Y:S01]  /*e890*/  FMNMX.FTZ R4, R41, R4, !PT ;  /* 0x0000000429047209 */ /* 0x000fe20007810000 */
[--C-:B------:R-:W-:Y:S02]  /*e8a0*/  FFMA.FTZ R174, R174, c[0x0][0x2d0], -R185.reuse ;  /* 0x0000b400aeae7a23 */ /* 0x100fe400000108b9 */
[--C-:B------:R-:W-:Y:S01]  /*e8b0*/  FFMA.FTZ R180, R180, c[0x0][0x2d0], -R185.reuse ;  /* 0x0000b400b4b47a23 */ /* 0x100fe200000108b9 */
[----:B------:R-:W-:Y:S01]  /*e8c0*/  FMNMX.FTZ R4, R51, R4, !PT ;  /* 0x0000000433047209 */ /* 0x000fe20007810000 */
[--C-:B------:R-:W-:Y:S02]  /*e8d0*/  FFMA.FTZ R177, R177, c[0x0][0x2d0], -R185.reuse ;  /* 0x0000b400b1b17a23 */ /* 0x100fe400000108b9 */
[--C-:B------:R-:W-:Y:S01]  /*e8e0*/  FFMA.FTZ R173, R173, c[0x0][0x2d0], -R185.reuse ;  /* 0x0000b400adad7a23 */ /* 0x100fe200000108b9 */
[----:B------:R-:W-:Y:S01]  /*e8f0*/  FMNMX.FTZ R5, R49, R4, !PT ;  /* 0x0000000431057209 */ /* 0x000fe20007810000 */
[----:B------:R-:W3:Y:S01]  /*e900*/  MUFU.EX2 R157, R157 ;  /* 0x0000009d009d7308 */ /* 0x000ee20000000800 */
[----:B------:R-:W-:Y:S02]  /*e910*/  FFMA.FTZ R185, R170, c[0x0][0x2d0], -R185 ;  /* 0x0000b400aab97a23 */ /* 0x000fe400000108b9 */
[----:B------:R-:W-:Y:S01]  /*e920*/  FMNMX.FTZ R6, R46, R5, !PT ;  /* 0x000000052e067209 */ /* 0x000fe20007810000 */
[--C-:B------:R-:W-:Y:S01]  /*e930*/  FFMA.FTZ R172, R172, c[0x0][0x2d0], -R181.reuse ;  /* 0x0000b400acac7a23 */ /* 0x100fe200000108b5 */
[----:B-1----:R-:W-:Y:S01]  /*e940*/  F2FP.BF16.PACK_AB R24, R153, R154 ;  /* 0x0000009a9918723e */ /* 0x002fe200000010ff */
[--C-:B------:R-:W-:Y:S01]  /*e950*/  FFMA.FTZ R175, R196, c[0x0][0x2d0], -R181.reuse ;  /* 0x0000b400c4af7a23 */ /* 0x100fe200000108b5 */
[----:B------:R-:W-:Y:S01]  /*e960*/  FMNMX.FTZ R4, R23, R6, !PT ;  /* 0x0000000617047209 */ /* 0x000fe20007810000 */
[--C-:B------:R-:W-:Y:S02]  /*e970*/  FFMA.FTZ R182, R182, c[0x0][0x2d0], -R181.reuse ;  /* 0x0000b400b6b67a23 */ /* 0x100fe400000108b5 */
[----:B------:R-:W-:Y:S01]  /*e980*/  MUFU.EX2 R155, R155 ;  /* 0x0000009b009b7308 */ /* 0x000fe20000000800 */
[--C-:B------:R-:W-:Y:S01]  /*e990*/  FFMA.FTZ R178, R178, c[0x0][0x2d0], -R181.reuse ;  /* 0x0000b400b2b27a23 */ /* 0x100fe200000108b5 */
[----:B------:R-:W1:Y:S01]  /*e9a0*/  SHFL.BFLY PT, R5, R4, 0x2, 0x1f ;  /* 0x0c401f0004057f89 */ /* 0x000e6200000e0000 */
[----:B--2---:R-:W-:Y:S01]  /*e9b0*/  FMNMX.FTZ R3, R10, R3, !PT ;  /* 0x000000030a037209 */ /* 0x004fe20007810000 */
[----:B------:R-:W-:Y:S03]  /*e9c0*/  FFMA.FTZ R168, R168, c[0x0][0x2d0], -R181 ;  /* 0x0000b400a8a87a23 */ /* 0x000fe600000108b5 */
[C---:B------:R-:W-:Y:S01]  /*e9d0*/  FSETP.NEU.FTZ.AND P0, PT, R3.reuse, -INF , PT ;  /* 0xff8000000300780b */ /* 0x040fe20003f1d000 */
[----:B------:R-:W-:Y:S02]  /*e9e0*/  FMUL.FTZ R47, R3, c[0x0][0x2d0] ;  /* 0x0000b400032f7a20 */ /* 0x000fe40000410000 */
[----:B------:R-:W2:Y:S03]  /*e9f0*/  MUFU.EX2 R156, R156 ;  /* 0x0000009c009c7308 */ /* 0x000ea60000000800 */
[----:B------:R-:W-:Y:S02]  /*ea00*/  FSEL R47, R47, RZ, P0 ;  /* 0x000000ff2f2f7208 */ /* 0x000fe40000000000 */
[----:B---3--:R-:W-:Y:S03]  /*ea10*/  F2FP.BF16.PACK_AB R26, R157, R152 ;  /* 0x000000989d1a723e */ /* 0x008fe600000010ff */
[--C-:B------:R-:W-:Y:S02]  /*ea20*/  FFMA.FTZ R158, R22, c[0x0][0x2d0], -R47.reuse ;  /* 0x0000b400169e7a23 */ /* 0x100fe4000001082f */
[--C-:B------:R-:W-:Y:S01]  /*ea30*/  FFMA.FTZ R159, R7, c[0x0][0x2d0], -R47.reuse ;  /* 0x0000b400079f7a23 */ /* 0x100fe2000001082f */
[----:B------:R-:W-:Y:S01]  /*ea40*/  FSEL R7, R151, RZ, P2 ;  /* 0x000000ff97077208 */ /* 0x000fe20001000000 */
[----:B------:R-:W-:Y:S01]  /*ea50*/  MUFU.EX2 R161, R161 ;  /* 0x000000a100a17308 */ /* 0x000fe20000000800 */
[--C-:B------:R-:W-:Y:S02]  /*ea60*/  FFMA.FTZ R163, R12, c[0x0][0x2d0], -R47.reuse ;  /* 0x0000b4000ca37a23 */ /* 0x100fe4000001082f */
[--C-:B------:R-:W-:Y:S01]  /*ea70*/  FFMA.FTZ R162, R8, c[0x0][0x2d0], -R47.reuse ;  /* 0x0000b40008a27a23 */ /* 0x100fe2000001082f */
[----:B-1----:R-:W-:Y:S01]  /*ea80*/  FMNMX.FTZ R5, R4, R5, !PT ;  /* 0x0000000504057209 */ /* 0x002fe20007810000 */
[----:B------:R-:W-:Y:S01]  /*ea90*/  FADD.FTZ R4, -R7, R150 ;  /* 0x0000009607047221 */ /* 0x000fe20000010100 */
[----:B------:R-:W-:Y:S01]  /*eaa0*/  FSEL R7, R149, RZ, P1 ;  /* 0x000000ff95077208 */ /* 0x000fe20000800000 */
[--C-:B------:R-:W-:Y:S02]  /*eab0*/  FFMA.FTZ R184, R184, c[0x0][0x2d0], -R47.reuse ;  /* 0x0000b400b8b87a23 */ /* 0x100fe4000001082f */
[----:B------:R-:W1:Y:S01]  /*eac0*/  SHFL.BFLY PT, R22, R5, 0x1, 0x1f ;  /* 0x0c201f0005167f89 */ /* 0x000e6200000e0000 */
[----:B------:R-:W-:Y:S01]  /*ead0*/  FMUL.FTZ R21, R4, c[0x0][0x2d0] ;  /* 0x0000b40004157a20 */ /* 0x000fe20000410000 */
[----:B------:R-:W3:Y:S01]  /*eae0*/  MUFU.EX2 R160, R160 ;  /* 0x000000a000a07308 */ /* 0x000ee20000000800 */
[----:B------:R-:W-:Y:S01]  /*eaf0*/  FADD.FTZ R4, -R7, R148 ;  /* 0x0000009407047221 */ /* 0x000fe20000010100 */
[----:B------:R-:W-:Y:S01]  /*eb00*/  FSEL R7, R3, RZ, P0 ;  /* 0x000000ff03077208 */ /* 0x000fe20000000000 */
[--C-:B------:R-:W-:Y:S01]  /*eb10*/  FFMA.FTZ R187, R190, c[0x0][0x2d0], -R47.reuse ;  /* 0x0000b400bebb7a23 */ /* 0x100fe2000001082f */
[----:B--2---:R-:W-:Y:S01]  /*eb20*/  F2FP.BF16.PACK_AB R25, R156, R155 ;  /* 0x0000009b9c19723e */ /* 0x004fe200000010ff */
[----:B------:R-:W-:Y:S02]  /*eb30*/  FMUL.FTZ R20, R4, c[0x0][0x2d0] ;  /* 0x0000b40004147a20 */ /* 0x000fe40000410000 */
[----:B------:R-:W-:Y:S02]  /*eb40*/  FADD.FTZ R2, -R7, R2 ;  /* 0x0000000207027221 */ /* 0x000fe40000010100 */
[--C-:B------:R-:W-:Y:S01]  /*eb50*/  FFMA.FTZ R186, R186, c[0x0][0x2d0], -R47.reuse ;  /* 0x0000b400baba7a23 */ /* 0x100fe2000001082f */
[----:B------:R-:W2:Y:S01]  /*eb60*/  MUFU.EX2 R21, R21 ;  /* 0x0000001500157308 */ /* 0x000ea20000000800 */
[----:B------:R-:W-:Y:S02]  /*eb70*/  FMUL.FTZ R6, R2, c[0x0][0x2d0] ;  /* 0x0000b40002067a20 */ /* 0x000fe40000410000 */
[----:B------:R-:W-:Y:S07]  /*eb80*/  FFMA.FTZ R189, R188, c[0x0][0x2d0], -R47 ;  /* 0x0000b400bcbd7a23 */ /* 0x000fee000001082f */
[----:B------:R-:W4:Y:S01]  /*eb90*/  MUFU.EX2 R20, R20 ;  /* 0x0000001400147308 */ /* 0x000f220000000800 */
[----:B-1----:R-:W-:Y:S02]  /*eba0*/  FMNMX.FTZ R22, R5, R22, !PT ;  /* 0x0000001605167209 */ /* 0x002fe40007810000 */
[----:B---3--:R-:W-:Y:S02]  /*ebb0*/  F2FP.BF16.PACK_AB R27, R160, R161 ;  /* 0x000000a1a01b723e */ /* 0x008fe400000010ff */
[C---:B------:R-:W-:Y:S01]  /*ebc0*/  FSETP.NEU.FTZ.AND P0, PT, R22.reuse, -INF , PT ;  /* 0xff8000001600780b */ /* 0x040fe20003f1d000 */
[C---:B------:R-:W-:Y:S03]  /*ebd0*/  FMUL.FTZ R44, R22.reuse, c[0x0][0x2d0] ;  /* 0x0000b400162c7a20 */ /* 0x040fe60000410000 */
[----:B------:R-:W-:Y:S01]  /*ebe0*/  FSEL R5, R22, RZ, P0 ;  /* 0x000000ff16057208 */ /* 0x000fe20000000000 */
[----:B------:R1:W3:Y:S01]  /*ebf0*/  MUFU.EX2 R2, R6 ;  /* 0x0000000600027308 */ /* 0x0002e20000000800 */
[----:B------:R-:W-:Y:S01]  /*ec00*/  FSEL R44, R44, RZ, P0 ;  /* 0x000000ff2c2c7208 */ /* 0x000fe20000000000 */
[----:B--2---:R-:W-:Y:S01]  /*ec10*/  FMUL.FTZ R4, R21, R144 ;  /* 0x0000009015047220 */ /* 0x004fe20000410000 */
[C---:B------:R-:W-:Y:S01]  /*ec20*/  ISETP.GT.AND P0, PT, R230.reuse, R219, PT ;  /* 0x000000dbe600720c */ /* 0x040fe20003f04270 */
[----:B------:R-:W-:Y:S01]  /*ec30*/  FADD.FTZ R5, -R5, R0 ;  /* 0x0000000005057221 */ /* 0x000fe20000010100 */
[----:B------:R-:W-:Y:S01]  /*ec40*/  IADD3 R230, R230, -0x1, RZ ;  /* 0xffffffffe6e67810 */ /* 0x000fe20007ffe0ff */
[--C-:B------:R-:W-:Y:S02]  /*ec50*/  FFMA.FTZ R167, R13, c[0x0][0x2d0], -R44.reuse ;  /* 0x0000b4000da77a23 */ /* 0x100fe4000001082c */
[--C-:B------:R-:W-:Y:S02]  /*ec60*/  FFMA.FTZ R150, R11, c[0x0][0x2d0], -R44.reuse ;  /* 0x0000b4000b967a23 */ /* 0x100fe4000001082c */
[----:B------:R-:W-:Y:S01]  /*ec70*/  MUFU.EX2 R159, R159 ;  /* 0x0000009f009f7308 */ /* 0x000fe20000000800 */
[--C-:B------:R-:W-:Y:S02]  /*ec80*/  FFMA.FTZ R165, R9, c[0x0][0x2d0], -R44.reuse ;  /* 0x0000b40009a57a23 */ /* 0x100fe4000001082c */
[--C-:B------:R-:W-:Y:S02]  /*ec90*/  FFMA.FTZ R148, R15, c[0x0][0x2d0], -R44.reuse ;  /* 0x0000b4000f947a23 */ /* 0x100fe4000001082c */
[----:B------:R-:W-:Y:S02]  /*eca0*/  FMUL.FTZ R0, R5, c[0x0][0x2d0] ;  /* 0x0000b40005007a20 */ /* 0x000fe40000410000 */
[C---:B------:R-:W-:Y:S02]  /*ecb0*/  FMUL.FTZ R5, R21.reuse, R145 ;  /* 0x0000009115057220 */ /* 0x040fe40000410000 */
[C---:B----4-:R-:W-:Y:S01]  /*ecc0*/  FMUL.FTZ R7, R20.reuse, R147 ;  /* 0x0000009314077220 */ /* 0x050fe20000410000 */
[----:B------:R-:W2:Y:S01]  /*ecd0*/  MUFU.EX2 R158, R158 ;  /* 0x0000009e009e7308 */ /* 0x000ea20000000800 */
[C---:B------:R-:W-:Y:S02]  /*ece0*/  FMUL.FTZ R100, R21.reuse, R100 ;  /* 0x0000006415647220 */ /* 0x040fe40000410000 */
[----:B------:R-:W-:Y:S02]  /*ecf0*/  FMUL.FTZ R101, R21, R101 ;  /* 0x0000006515657220 */ /* 0x000fe40000410000 */
[----:B-1----:R-:W-:Y:S02]  /*ed00*/  FMUL.FTZ R6, R20, R146 ;  /* 0x0000009214067220 */ /* 0x002fe40000410000 */
[--C-:B------:R-:W-:Y:S02]  /*ed10*/  FFMA.FTZ R190, R41, c[0x0][0x2d0], -R44.reuse ;  /* 0x0000b40029be7a23 */ /* 0x100fe4000001082c */
[----:B------:R-:W-:Y:S01]  /*ed20*/  LDSM.16.MT88.4 R40, [R212+0x500] ;  /* 0x00050000d428783b */ /* 0x000fe20000004200 */
[----:B------:R-:W-:Y:S01]  /*ed30*/  MUFU.EX2 R163, R163 ;  /* 0x000000a300a37308 */ /* 0x000fe20000000800 */
[--C-:B------:R-:W-:Y:S01]  /*ed40*/  FFMA.FTZ R192, R51, c[0x0][0x2d0], -R44.reuse ;  /* 0x0000b40033c07a23 */ /* 0x100fe2000001082c */
[-C--:B------:R-:W-:Y:S01]  /*ed50*/  HMMA.16816.F32.BF16 R4, R24, R16.reuse, R4 ;  /* 0x000000101804723c */ /* 0x080fe20000041804 */
[C---:B---3--:R-:W-:Y:S02]  /*ed60*/  FMUL.FTZ R8, R2.reuse, R140 ;  /* 0x0000008c02087220 */ /* 0x048fe40000410000 */
[C---:B------:R-:W-:Y:S02]  /*ed70*/  FMUL.FTZ R9, R2.reuse, R141 ;  /* 0x0000008d02097220 */ /* 0x040fe40000410000 */
[C---:B------:R-:W-:Y:S02]  /*ed80*/  FMUL.FTZ R12, R2.reuse, R136 ;  /* 0x00000088020c7220 */ /* 0x040fe40000410000 */
[----:B------:R-:W-:Y:S01]  /*ed90*/  FMUL.FTZ R13, R2, R137 ;  /* 0x00000089020d7220 */ /* 0x000fe20000410000 */
[----:B------:R-:W1:Y:S01]  /*eda0*/  MUFU.EX2 R162, R162 ;  /* 0x000000a200a27308 */ /* 0x000e620000000800 */
[----:B------:R-:W-:Y:S03]  /*edb0*/  FMUL.FTZ R102, R20, R102 ;  /* 0x0000006614667220 */ /* 0x000fe60000410000 */
[----:B--2---:R-:W-:Y:S01]  /*edc0*/  F2FP.BF16.PACK_AB R28, R158, R159 ;  /* 0x0000009f9e1c723e */ /* 0x004fe200000010ff */
[C---:B------:R-:W-:Y:S02]  /*edd0*/  FMUL.FTZ R103, R20.reuse, R103 ;  /* 0x0000006714677220 */ /* 0x040fe40000410000 */
[C---:B------:R-:W-:Y:S02]  /*ede0*/  FMUL.FTZ R104, R21.reuse, R104 ;  /* 0x0000006815687220 */ /* 0x040fe40000410000 */
[----:B------:R-:W-:Y:S01]  /*edf0*/  FMUL.FTZ R105, R21, R105 ;  /* 0x0000006915697220 */ /* 0x000fe20000410000 */
[----:B------:R-:W-:Y:S01]  /*ee00*/  MUFU.EX2 R167, R167 ;  /* 0x000000a700a77308 */ /* 0x000fe20000000800 */
[C---:B------:R-:W-:Y:S02]  /*ee10*/  FMUL.FTZ R106, R20.reuse, R106 ;  /* 0x0000006a146a7220 */ /* 0x040fe40000410000 */
[----:B------:R-:W-:Y:S02]  /*ee20*/  FMUL.FTZ R107, R20, R107 ;  /* 0x0000006b146b7220 */ /* 0x000fe40000410000 */
[C---:B------:R-:W-:Y:S02]  /*ee30*/  FMUL.FTZ R108, R2.reuse, R108 ;  /* 0x0000006c026c7220 */ /* 0x040fe40000410000 */
[----:B------:R-:W-:Y:S02]  /*ee40*/  FMUL.FTZ R109, R2, R109 ;  /* 0x0000006d026d7220 */ /* 0x000fe40000410000 */
[--C-:B------:R-:W-:Y:S01]  /*ee50*/  FFMA.FTZ R197, R49, c[0x0][0x2d0], -R44.reuse ;  /* 0x0000b40031c57a23 */ /* 0x100fe2000001082c */
[----:B------:R-:W2:Y:S01]  /*ee60*/  MUFU.EX2 R150, R150 ;  /* 0x0000009600967308 */ /* 0x000ea20000000800 */
[--C-:B------:R-:W-:Y:S02]  /*ee70*/  FFMA.FTZ R194, R46, c[0x0][0x2d0], -R44.reuse ;  /* 0x0000b4002ec27a23 */ /* 0x100fe4000001082c */
[----:B------:R-:W-:Y:S01]  /*ee80*/  FMUL.FTZ R112, R2, R112 ;  /* 0x0000007002707220 */ /* 0x000fe20000410000 */
[----:B-1----:R-:W-:Y:S01]  /*ee90*/  F2FP.BF16.PACK_AB R30, R162, R163 ;  /* 0x000000a3a21e723e */ /* 0x002fe200000010ff */
[----:B------:R-:W-:Y:S02]  /*eea0*/  FMUL.FTZ R113, R2, R113 ;  /* 0x0000007102717220 */ /* 0x000fe40000410000 */
[C---:B------:R-:W-:Y:S02]  /*eeb0*/  FMUL.FTZ R116, R21.reuse, R116 ;  /* 0x0000007415747220 */ /* 0x040fe40000410000 */
[C---:B------:R-:W-:Y:S01]  /*eec0*/  FMUL.FTZ R117, R21.reuse, R117 ;  /* 0x0000007515757220 */ /* 0x040fe20000410000 */
[----:B------:R-:W-:Y:S01]  /*eed0*/  MUFU.EX2 R165, R165 ;  /* 0x000000a500a57308 */ /* 0x000fe20000000800 */
[C---:B------:R-:W-:Y:S02]  /*eee0*/  FMUL.FTZ R118, R20.reuse, R118 ;  /* 0x0000007614767220 */ /* 0x040fe40000410000 */
[C---:B------:R-:W-:Y:S02]  /*eef0*/  FMUL.FTZ R119, R20.reuse, R119 ;  /* 0x0000007714777220 */ /* 0x040fe40000410000 */
[C---:B------:R-:W-:Y:S02]  /*ef00*/  FMUL.FTZ R120, R21.reuse, R120 ;  /* 0x0000007815787220 */ /* 0x040fe40000410000 */
[C---:B------:R-:W-:Y:S02]  /*ef10*/  FMUL.FTZ R121, R21.reuse, R121 ;  /* 0x0000007915797220 */ /* 0x040fe40000410000 */
[C---:B------:R-:W-:Y:S01]  /*ef20*/  FMUL.FTZ R122, R20.reuse, R122 ;  /* 0x0000007a147a7220 */ /* 0x040fe20000410000 */
[----:B------:R-:W1:Y:S01]  /*ef30*/  MUFU.EX2 R148, R148 ;  /* 0x0000009400947308 */ /* 0x000e620000000800 */
[----:B------:R-:W-:Y:S02]  /*ef40*/  FMUL.FTZ R123, R20, R123 ;  /* 0x0000007b147b7220 */ /* 0x000fe40000410000 */
[----:B------:R-:W-:Y:S01]  /*ef50*/  FMUL.FTZ R124, R2, R124 ;  /* 0x0000007c027c7220 */ /* 0x000fe20000410000 */
[----:B--2---:R-:W-:Y:S01]  /*ef60*/  F2FP.BF16.PACK_AB R29, R150, R167 ;  /* 0x000000a7961d723e */ /* 0x004fe200000010ff */
[----:B------:R-:W-:Y:S02]  /*ef70*/  FMUL.FTZ R125, R2, R125 ;  /* 0x0000007d027d7220 */ /* 0x000fe40000410000 */
[C---:B------:R-:W-:Y:S02]  /*ef80*/  FMUL.FTZ R128, R21.reuse, R128 ;  /* 0x0000008015807220 */ /* 0x040fe40000410000 */
[C---:B------:R-:W-:Y:S01]  /*ef90*/  FMUL.FTZ R129, R21.reuse, R129 ;  /* 0x0000008115817220 */ /* 0x040fe20000410000 */
[----:B------:R-:W2:Y:S01]  /*efa0*/  MUFU.EX2 R0, R0 ;  /* 0x0000000000007308 */ /* 0x000ea20000000800 */
        /* <DEDUP_REMOVED lines=8> */
[----:B-1----:R-:W-:Y:S01]  /*f030*/  F2FP.BF16.PACK_AB R31, R148, R165 ;  /* 0x000000a5941f723e */ /* 0x002fe200000010ff */
[C---:B------:R-:W-:Y:S02]  /*f040*/  FMUL.FTZ R57, R2.reuse, R57 ;  /* 0x0000003902397220 */ /* 0x040fe40000410000 */
[C---:B------:R-:W-:Y:S02]  /*f050*/  FMUL.FTZ R60, R2.reuse, R60 ;  /* 0x0000003c023c7220 */ /* 0x040fe40000410000 */
[----:B------:R-:W-:Y:S01]  /*f060*/  FMUL.FTZ R61, R2, R61 ;  /* 0x0000003d023d7220 */ /* 0x000fe20000410000 */
[----:B------:R-:W-:Y:S01]  /*f070*/  MUFU.EX2 R164, R164 ;  /* 0x000000a400a47308 */ /* 0x000fe20000000800 */
[C---:B------:R-:W-:Y:S02]  /*f080*/  FMUL.FTZ R64, R21.reuse, R64 ;  /* 0x0000004015407220 */ /* 0x040fe40000410000 */
[C---:B------:R-:W-:Y:S02]  /*f090*/  FMUL.FTZ R65, R21.reuse, R65 ;  /* 0x0000004115417220 */ /* 0x040fe40000410000 */
[C---:B--2---:R-:W-:Y:S02]  /*f0a0*/  FMUL.FTZ R10, R0.reuse, R142 ;  /* 0x0000008e000a7220 */ /* 0x044fe40000410000 */
[C---:B------:R-:W-:Y:S02]  /*f0b0*/  FMUL.FTZ R11, R0.reuse, R143 ;  /* 0x0000008f000b7220 */ /* 0x040fe40000410000 */
[C---:B------:R-:W-:Y:S01]  /*f0c0*/  FMUL.FTZ R110, R0.reuse, R110 ;  /* 0x0000006e006e7220 */ /* 0x040fe20000410000 */
[----:B------:R-:W-:Y:S01]  /*f0d0*/  MUFU.EX2 R169, R169 ;  /* 0x000000a900a97308 */ /* 0x000fe20000000800 */
[C---:B------:R-:W-:Y:S02]  /*f0e0*/  FMUL.FTZ R111, R0.reuse, R111 ;  /* 0x0000006f006f7220 */ /* 0x040fe40000410000 */
[C---:B------:R-:W-:Y:S01]  /*f0f0*/  FMUL.FTZ R114, R0.reuse, R114 ;  /* 0x0000007200727220 */ /* 0x040fe20000410000 */
[C---:B------:R-:W-:Y:S01]  /*f100*/  HMMA.16816.F32.BF16 R8, R28.reuse, R16, R8 ;  /* 0x000000101c08723c */ /* 0x040fe20000041808 */
[C---:B------:R-:W-:Y:S02]  /*f110*/  FMUL.FTZ R14, R0.reuse, R138 ;  /* 0x0000008a000e7220 */ /* 0x040fe40000410000 */
[C---:B------:R-:W-:Y:S02]  /*f120*/  FMUL.FTZ R15, R0.reuse, R139 ;  /* 0x0000008b000f7220 */ /* 0x040fe40000410000 */
[C---:B------:R-:W-:Y:S01]  /*f130*/  FMUL.FTZ R115, R0.reuse, R115 ;  /* 0x0000007300737220 */ /* 0x040fe20000410000 */
[----:B------:R-:W-:Y:S01]  /*f140*/  MUFU.EX2 R172, R172 ;  /* 0x000000ac00ac7308 */ /* 0x000fe20000000800 */
[C---:B------:R-:W-:Y:S02]  /*f150*/  FMUL.FTZ R126, R0.reuse, R126 ;  /* 0x0000007e007e7220 */ /* 0x040fe40000410000 */
[----:B------:R-:W-:Y:S01]  /*f160*/  FMUL.FTZ R127, R0, R127 ;  /* 0x0000007f007f7220 */ /* 0x000fe20000410000 */
[-C--:B------:R-:W-:Y:S02]  /*f170*/  HMMA.16816.F32.BF16 R12, R28, R18.reuse, R12 ;  /* 0x000000121c0c723c */ /* 0x080fe4000004180c */
[C---:B------:R-:W-:Y:S02]  /*f180*/  FMUL.FTZ R16, R2.reuse, R132 ;  /* 0x0000008402107220 */ /* 0x040fe40000410000 */
[----:B------:R-:W-:Y:S02]  /*f190*/  FMUL.FTZ R17, R2, R133 ;  /* 0x0000008502117220 */ /* 0x000fe40000410000 */
[C---:B------:R-:W-:Y:S01]  /*f1a0*/  FMUL.FTZ R58, R0.reuse, R58 ;  /* 0x0000003a003a7220 */ /* 0x040fe20000410000 */
[----:B------:R-:W-:Y:S01]  /*f1b0*/  MUFU.EX2 R175, R175 ;  /* 0x000000af00af7308 */ /* 0x000fe20000000800 */
[C---:B------:R-:W-:Y:S01]  /*f1c0*/  HMMA.16816.F32.BF16 R100, R24.reuse, R18, R100 ;  /* 0x000000121864723c */ /* 0x040fe20000041864 */
[C---:B------:R-:W-:Y:S03]  /*f1d0*/  FMUL.FTZ R59, R0.reuse, R59 ;  /* 0x0000003b003b7220 */ /* 0x040fe60000410000 */
[C---:B------:R-:W-:Y:S02]  /*f1e0*/  FMUL.FTZ R62, R0.reuse, R62 ;  /* 0x0000003e003e7220 */ /* 0x040fe40000410000 */
[C---:B------:R-:W-:Y:S02]  /*f1f0*/  FMUL.FTZ R63, R0.reuse, R63 ;  /* 0x0000003f003f7220 */ /* 0x040fe40000410000 */
[-C--:B------:R-:W-:Y:S01]  /*f200*/  HMMA.16816.F32.BF16 R104, R24, R32.reuse, R104 ;  /* 0x000000201868723c */ /* 0x080fe20000041868 */
[C---:B------:R-:W-:Y:S01]  /*f210*/  FMUL.FTZ R18, R0.reuse, R134 ;  /* 0x0000008600127220 */ /* 0x040fe20000410000 */
[----:B------:R-:W-:Y:S02]  /*f220*/  MUFU.EX2 R174, R174 ;  /* 0x000000ae00ae7308 */ /* 0x000fe40000000800 */
[----:B------:R-:W-:Y:S02]  /*f230*/  FMUL.FTZ R19, R0, R135 ;  /* 0x0000008700137220 */ /* 0x000fe40000410000 */
[C---:B------:R-:W-:Y:S02]  /*f240*/  FMUL.FTZ R66, R20.reuse, R66 ;  /* 0x0000004214427220 */ /* 0x040fe40000410000 */
[C---:B------:R-:W-:Y:S01]  /*f250*/  HMMA.16816.F32.BF16 R108, R28.reuse, R32, R108 ;  /* 0x000000201c6c723c */ /* 0x040fe2000004186c */
[C---:B------:R-:W-:Y:S03]  /*f260*/  FMUL.FTZ R67, R20.reuse, R67 ;  /* 0x0000004314437220 */ /* 0x040fe60000410000 */
[C---:B------:R-:W-:Y:S01]  /*f270*/  FMUL.FTZ R68, R21.reuse, R68 ;  /* 0x0000004415447220 */ /* 0x040fe20000410000 */
[----:B------:R-:W-:Y:S01]  /*f280*/  MUFU.EX2 R179, R179 ;  /* 0x000000b300b37308 */ /* 0x000fe20000000800 */
[C---:B------:R-:W-:Y:S02]  /*f290*/  FMUL.FTZ R69, R21.reuse, R69 ;  /* 0x0000004515457220 */ /* 0x040fe40000410000 */
[-C--:B------:R-:W-:Y:S01]  /*f2a0*/  HMMA.16816.F32.BF16 R112, R28, R34.reuse, R112 ;  /* 0x000000221c70723c */ /* 0x080fe20000041870 */
[C---:B------:R-:W-:Y:S03]  /*f2b0*/  FMUL.FTZ R70, R20.reuse, R70 ;  /* 0x0000004614467220 */ /* 0x040fe60000410000 */
[----:B------:R-:W-:Y:S02]  /*f2c0*/  FMUL.FTZ R71, R20, R71 ;  /* 0x0000004714477220 */ /* 0x000fe40000410000 */
[C---:B------:R-:W-:Y:S01]  /*f2d0*/  FMUL.FTZ R72, R2.reuse, R72 ;  /* 0x0000004802487220 */ /* 0x040fe20000410000 */
[----:B------:R-:W-:Y:S01]  /*f2e0*/  MUFU.EX2 R182, R182 ;  /* 0x000000b600b67308 */ /* 0x000fe20000000800 */
[C---:B------:R-:W-:Y:S01]  /*f2f0*/  HMMA.16816.F32.BF16 R116, R24.reuse, R34, R116 ;  /* 0x000000221874723c */ /* 0x040fe20000041874 */
[----:B------:R-:W1:Y:S03]  /*f300*/  LDSM.16.MT88.4 R32, [R212+0xd00] ;  /* 0x000d0000d420783b */ /* 0x000e660000004200 */
[----:B------:R-:W-:Y:S02]  /*f310*/  FMUL.FTZ R73, R2, R73 ;  /* 0x0000004902497220 */ /* 0x000fe40000410000 */
[C---:B------:R-:W-:Y:S02]  /*f320*/  FMUL.FTZ R74, R0.reuse, R74 ;  /* 0x0000004a004a7220 */ /* 0x040fe40000410000 */
[-C--:B------:R-:W-:Y:S01]  /*f330*/  HMMA.16816.F32.BF16 R120, R24, R36.reuse, R120 ;  /* 0x000000241878723c */ /* 0x080fe20000041878 */
[----:B------:R-:W-:Y:S01]  /*f340*/  FMUL.FTZ R75, R0, R75 ;  /* 0x0000004b004b7220 */ /* 0x000fe20000410000 */
[----:B------:R-:W-:Y:S02]  /*f350*/  MUFU.EX2 R183, R183 ;  /* 0x000000b700b77308 */ /* 0x000fe40000000800 */
[C---:B------:R-:W-:Y:S02]  /*f360*/  FMUL.FTZ R76, R2.reuse, R76 ;  /* 0x0000004c024c7220 */ /* 0x040fe40000410000 */
[----:B------:R-:W-:Y:S02]  /*f370*/  FMUL.FTZ R77, R2, R77 ;  /* 0x0000004d024d7220 */ /* 0x000fe40000410000 */
[C---:B------:R-:W-:Y:S01]  /*f380*/  HMMA.16816.F32.BF16 R124, R28.reuse, R36, R124 ;  /* 0x000000241c7c723c */ /* 0x040fe2000004187c */
[C---:B------:R-:W-:Y:S03]  /*f390*/  FMUL.FTZ R78, R0.reuse, R78 ;  /* 0x0000004e004e7220 */ /* 0x040fe60000410000 */
[----:B------:R-:W-:Y:S01]  /*f3a0*/  FMUL.FTZ R79, R0, R79 ;  /* 0x0000004f004f7220 */ /* 0x000fe20000410000 */
[----:B------:R-:W-:Y:S01]  /*f3b0*/  MUFU.EX2 R184, R184 ;  /* 0x000000b800b87308 */ /* 0x000fe20000000800 */
[C---:B------:R-:W-:Y:S02]  /*f3c0*/  FMUL.FTZ R80, R21.reuse, R80 ;  /* 0x0000005015507220 */ /* 0x040fe40000410000 */
[-C--:B------:R-:W-:Y:S01]  /*f3d0*/  HMMA.16816.F32.BF16 R16, R28, R38.reuse, R16 ;  /* 0x000000261c10723c */ /* 0x080fe20000041810 */
[C---:B------:R-:W-:Y:S03]  /*f3e0*/  FMUL.FTZ R81, R21.reuse, R81 ;  /* 0x0000005115517220 */ /* 0x040fe60000410000 */
[C---:B------:R-:W-:Y:S02]  /*f3f0*/  FMUL.FTZ R82, R20.reuse, R82 ;  /* 0x0000005214527220 */ /* 0x040fe40000410000 */
[C---:B------:R-:W-:Y:S01]  /*f400*/  FMUL.FTZ R83, R20.reuse, R83 ;  /* 0x0000005314537220 */ /* 0x040fe20000410000 */
[----:B------:R-:W2:Y:S01]  /*f410*/  MUFU.EX2 R187, R187 ;  /* 0x000000bb00bb7308 */ /* 0x000ea20000000800 */
[C---:B------:R-:W-:Y:S01]  /*f420*/  HMMA.16816.F32.BF16 R128, R24.reuse, R38, R128 ;  /* 0x000000261880723c */ /* 0x040fe20000041880 */
[----:B------:R-:W3:Y:S03]  /*f430*/  LDSM.16.MT88.4 R36, [R214+0x1900] ;  /* 0x00190000d624783b */ /* 0x000ee60000004200 */
[C---:B------:R-:W-:Y:S02]  /*f440*/  FMUL.FTZ R84, R21.reuse, R84 ;  /* 0x0000005415547220 */ /* 0x040fe40000410000 */
[----:B------:R-:W-:Y:S02]  /*f450*/  FMUL.FTZ R85, R21, R85 ;  /* 0x0000005515557220 */ /* 0x000fe40000410000 */
[C---:B------:R-:W-:Y:S01]  /*f460*/  FMUL.FTZ R86, R20.reuse, R86 ;  /* 0x0000005614567220 */ /* 0x040fe20000410000 */
[-C--:B-1----:R-:W-:Y:S01]  /*f470*/  HMMA.16816.F32.BF16 R52, R24, R32.reuse, R52 ;  /* 0x000000201834723c */ /* 0x082fe20000041834 */
[----:B------:R-:W-:Y:S02]  /*f480*/  MUFU.EX2 R186, R186 ;  /* 0x000000ba00ba7308 */ /* 0x000fe40000000800 */
[----:B------:R-:W-:Y:S02]  /*f490*/  FMUL.FTZ R87, R20, R87 ;  /* 0x0000005714577220 */ /* 0x000fe40000410000 */
[C---:B------:R-:W-:Y:S02]  /*f4a0*/  FMUL.FTZ R88, R2.reuse, R88 ;  /* 0x0000005802587220 */ /* 0x040fe40000410000 */
[----:B------:R-:W-:Y:S01]  /*f4b0*/  FMUL.FTZ R89, R2, R89 ;  /* 0x0000005902597220 */ /* 0x000fe20000410000 */
[C---:B------:R-:W-:Y:S01]  /*f4c0*/  HMMA.16816.F32.BF16 R56, R28.reuse, R32, R56 ;  /* 0x000000201c38723c */ /* 0x040fe20000041838 */
[C---:B------:R-:W-:Y:S02]  /*f4d0*/  FMUL.FTZ R90, R0.reuse, R90 ;  /* 0x0000005a005a7220 */ /* 0x040fe40000410000 */
[----:B------:R-:W1:Y:S01]  /*f4e0*/  MUFU.EX2 R189, R189 ;  /* 0x000000bd00bd7308 */ /* 0x000e620000000800 */
[----:B------:R-:W-:Y:S02]  /*f4f0*/  FMUL.FTZ R91, R0, R91 ;  /* 0x0000005b005b7220 */ /* 0x000fe40000410000 */
[--C-:B------:R-:W-:Y:S02]  /*f500*/  FFMA.FTZ R188, R195, c[0x0][0x2d0], -R44.reuse ;  /* 0x0000b400c3bc7a23 */ /* 0x100fe4000001082c */
[-C--:B------:R-:W-:Y:S01]  /*f510*/  HMMA.16816.F32.BF16 R60, R28, R34.reuse, R60 ;  /* 0x000000221c3c723c */ /* 0x080fe2000004183c */
[--C-:B------:R-:W-:Y:S03]  /*f520*/  FFMA.FTZ R191, R191, c[0x0][0x2d0], -R44.reuse ;  /* 0x0000b400bfbf7a23 */ /* 0x100fe6000001082c */
[--C-:B------:R-:W-:Y:S01]  /*f530*/  FFMA.FTZ R193, R193, c[0x0][0x2d0], -R44.reuse ;  /* 0x0000b400c1c17a23 */ /* 0x100fe2000001082c */
[----:B------:R-:W-:Y:S01]  /*f540*/  MUFU.EX2 R188, R188 ;  /* 0x000000bc00bc7308 */ /* 0x000fe20000000800 */
[----:B------:R-:W-:Y:S02]  /*f550*/  FFMA.FTZ R44, R23, c[0x0][0x2d0], -R44 ;  /* 0x0000b400172c7a23 */ /* 0x000fe4000001082c */
[C---:B------:R-:W-:Y:S01]  /*f560*/  HMMA.16816.F32.BF16 R64, R24.reuse, R34, R64 ;  /* 0x000000221840723c */ /* 0x040fe20000041840 */
[----:B------:R-:W4:Y:S03]  /*f570*/  LDSM.16.MT88.4 R32, [R212+0x1900] ;  /* 0x00190000d420783b */ /* 0x000f260000004200 */
[C---:B------:R-:W-:Y:S02]  /*f580*/  FMUL.FTZ R92, R2.reuse, R92 ;  /* 0x0000005c025c7220 */ /* 0x040fe40000410000 */
[----:B------:R-:W-:Y:S01]  /*f590*/  FMUL.FTZ R93, R2, R93 ;  /* 0x0000005d025d7220 */ /* 0x000fe20000410000 */
[----:B------:R-:W-:Y:S01]  /*f5a0*/  MUFU.EX2 R23, R44 ;  /* 0x0000002c00177308 */ /* 0x000fe20000000800 */
[-C--:B---3--:R-:W-:Y:S01]  /*f5b0*/  HMMA.16816.F32.BF16 R68, R24, R36.reuse, R68 ;  /* 0x000000241844723c */ /* 0x088fe20000041844 */
[C---:B------:R-:W-:Y:S03]  /*f5c0*/  FMUL.FTZ R94, R0.reuse, R94 ;  /* 0x0000005e005e7220 */ /* 0x040fe60000410000 */
[----:B------:R-:W-:Y:S02]  /*f5d0*/  FMUL.FTZ R95, R0, R95 ;  /* 0x0000005f005f7220 */ /* 0x000fe40000410000 */
[C---:B------:R-:W-:Y:S02]  /*f5e0*/  FMUL.FTZ R96, R21.reuse, R96 ;  /* 0x0000006015607220 */ /* 0x040fe40000410000 */
[C---:B------:R-:W-:Y:S01]  /*f5f0*/  HMMA.16816.F32.BF16 R72, R28.reuse, R36, R72 ;  /* 0x000000241c48723c */ /* 0x040fe20000041848 */
[----:B------:R-:W-:Y:S01]  /*f600*/  FMUL.FTZ R97, R21, R97 ;  /* 0x0000006115617220 */ /* 0x000fe20000410000 */
[----:B------:R-:W3:Y:S02]  /*f610*/  MUFU.EX2 R191, R191 ;  /* 0x000000bf00bf7308 */ /* 0x000ee40000000800 */
[C---:B------:R-:W-:Y:S02]  /*f620*/  FMUL.FTZ R98, R20.reuse, R98 ;  /* 0x0000006214627220 */ /* 0x040fe40000410000 */
[----:B------:R-:W-:Y:S02]  /*f630*/  FMUL.FTZ R99, R20, R99 ;  /* 0x0000006314637220 */ /* 0x000fe40000410000 */
[-C--:B------:R-:W-:Y:S01]  /*f640*/  HMMA.16816.F32.BF16 R76, R28, R38.reuse, R76 ;  /* 0x000000261c4c723c */ /* 0x080fe2000004184c */
[----:B------:R-:W-:Y:S03]  /*f650*/  FFMA.FTZ R195, R176, c[0x0][0x2d0], -R181 ;  /* 0x0000b400b0c37a23 */ /* 0x000fe600000108b5 */
[----:B------:R-:W-:Y:S01]  /*f660*/  FFMA.FTZ R176, R48, c[0x0][0x2d0], -R47 ;  /* 0x0000b40030b07a23 */ /* 0x000fe2000001082f */
[----:B------:R-:W-:Y:S01]  /*f670*/  MUFU.EX2 R193, R193 ;  /* 0x000000c100c17308 */ /* 0x000fe20000000800 */
[----:B------:R-:W-:Y:S02]  /*f680*/  FFMA.FTZ R181, R166, c[0x0][0x2d0], -R181 ;  /* 0x0000b400a6b57a23 */ /* 0x000fe400000108b5 */
[C---:B------:R-:W-:Y:S01]  /*f690*/  HMMA.16816.F32.BF16 R80, R24.reuse, R38, R80 ;  /* 0x000000261850723c */ /* 0x040fe20000041850 */
[----:B------:R-:W5:Y:S03]  /*f6a0*/  LDSM.16.MT88.4 R36, [R214+0x500] ;  /* 0x00050000d624783b */ /* 0x000f660000004200 */
[--C-:B------:R-:W-:Y:S02]  /*f6b0*/  FFMA.FTZ R166, R171, c[0x0][0x2d0], -R47.reuse ;  /* 0x0000b400aba67a23 */ /* 0x100fe4000001082f */
[--C-:B------:R-:W-:Y:S01]  /*f6c0*/  FFMA.FTZ R171, R50, c[0x0][0x2d0], -R47.reuse ;  /* 0x0000b40032ab7a23 */ /* 0x100fe2000001082f */
[----:B------:R-:W1:Y:S01]  /*f6d0*/  MUFU.EX2 R190, R190 ;  /* 0x000000be00be7308 */ /* 0x000e620000000800 */
[----:B------:R-:W-:Y:S01]  /*f6e0*/  FFMA.FTZ R47, R45, c[0x0][0x2d0], -R47 ;  /* 0x0000b4002d2f7a23 */ /* 0x000fe2000001082f */
[-C--:B----4-:R-:W-:Y:S01]  /*f6f0*/  HMMA.16816.F32.BF16 R84, R24, R32.reuse, R84 ;  /* 0x000000201854723c */ /* 0x090fe20000041854 */
[----:B------:R-:W-:Y:S02]  /*f700*/  LDSM.16.MT88.4 R48, [R212+0x1500] ;  /* 0x00150000d430783b */ /* 0x000fe40000004200 */
[----:B------:R-:W-:Y:S02]  /*f710*/  FFMA.FTZ R154, R21, R237, R154 ;  /* 0x000000ed159a7223 */ /* 0x000fe4000001009a */
[----:B------:R-:W-:Y:S02]  /*f720*/  FFMA.FTZ R155, R20, R235, R155 ;  /* 0x000000eb149b7223 */ /* 0x000fe4000001009b */
[----:B------:R-:W-:Y:S01]  /*f730*/  FFMA.FTZ R159, R2, R233, R159 ;  /* 0x000000e9029f7223 */ /* 0x000fe2000001009f */
[C---:B------:R-:W-:Y:S01]  /*f740*/  HMMA.16816.F32.BF16 R88, R28.reuse, R32, R88 ;  /* 0x000000201c58723c */ /* 0x040fe20000041858 */
[----:B------:R4:W-:Y:S03]  /*f750*/  MUFU.EX2 R185, R47 ;  /* 0x0000002f00b97308 */ /* 0x0009e60000000800 */
[----:B------:R-:W-:Y:S01]  /*f760*/  MOV R2, R3 ;  /* 0x0000000300027202 */ /* 0x000fe20000000f00 */
[----:B------:R-:W-:Y:S01]  /*f770*/  FFMA.FTZ R167, R0, R231, R167 ;  /* 0x000000e700a77223 */ /* 0x000fe200000100a7 */
[----:B------:R-:W-:Y:S01]  /*f780*/  MOV R0, R22 ;  /* 0x0000001600007202 */ /* 0x000fe20000000f00 */
[----:B------:R-:W-:Y:S01]  /*f790*/  FADD.FTZ R153, R153, R154 ;  /* 0x0000009a99997221 */ /* 0x000fe20000010000 */
[-C--:B------:R-:W-:Y:S01]  /*f7a0*/  HMMA.16816.F32.BF16 R92, R28, R34.reuse, R92 ;  /* 0x000000221c5c723c */ /* 0x080fe2000004185c */
[----:B------:R-:W-:Y:S02]  /*f7b0*/  FADD.FTZ R156, R156, R155 ;  /* 0x0000009b9c9c7221 */ /* 0x000fe40000010000 */
[----:B------:R-:W-:Y:S01]  /*f7c0*/  MUFU.EX2 R180, R180 ;  /* 0x000000b400b47308 */ /* 0x000fe20000000800 */
[----:B------:R-:W-:Y:S02]  /*f7d0*/  FADD.FTZ R158, R158, R159 ;  /* 0x0000009f9e9e7221 */ /* 0x000fe40000010000 */
[----:B------:R-:W-:Y:S01]  /*f7e0*/  FADD.FTZ R150, R150, R167 ;  /* 0x000000a796967221 */ /* 0x000fe20000010000 */
[----:B--2---:R-:W-:Y:S01]  /*f7f0*/  F2FP.BF16.PACK_AB R28, R187, R184 ;  /* 0x000000b8bb1c723e */ /* 0x004fe200000010ff */
[----:B------:R-:W-:Y:S01]  /*f800*/  HMMA.16816.F32.BF16 R96, R24, R34, R96 ;  /* 0x000000221860723c */ /* 0x000fe20000041860 */
[----:B-1----:R-:W-:Y:S01]  /*f810*/  F2FP.BF16.PACK_AB R30, R189, R186 ;  /* 0x000000babd1e723e */ /* 0x002fe200000010ff */
[----:B------:R-:W1:Y:S02]  /*f820*/  LDSM.16.MT88.4 R32, [R214+0x1100] ;  /* 0x00110000d620783b */ /* 0x000e640000004200 */
[----:B---3--:R-:W-:Y:S01]  /*f830*/  F2FP.BF16.PACK_AB R29, R191, R188 ;  /* 0x000000bcbf1d723e */ /* 0x008fe200000010ff */
[----:B------:R-:W-:Y:S01]  /*f840*/  MUFU.EX2 R177, R177 ;  /* 0x000000b100b17308 */ /* 0x000fe20000000800 */
[----:B------:R-:W-:Y:S01]  /*f850*/  F2FP.BF16.PACK_AB R31, R190, R193 ;  /* 0x000000c1be1f723e */ /* 0x000fe200000010ff */
[----:B------:R-:W-:Y:S01]  /*f860*/  FADD.FTZ R152, R152, R153 ;  /* 0x0000009998987221 */ /* 0x000fe20000010000 */
[----:B------:R-:W-:Y:S01]  /*f870*/  F2FP.BF16.PACK_AB R24, R169, R164 ;  /* 0x000000a4a918723e */ /* 0x000fe200000010ff */
[----:B------:R-:W-:Y:S01]  /*f880*/  FADD.FTZ R161, R161, R156 ;  /* 0x0000009ca1a17221 */ /* 0x000fe20000010000 */
[----:B----4-:R-:W-:Y:S02]  /*f890*/  LDSM.16.MT88.4 R44, [R214+0x1500] ;  /* 0x00150000d62c783b */ /* 0x010fe40000004200 */
[----:B------:R-:W-:Y:S01]  /*f8a0*/  F2FP.BF16.PACK_AB R25, R175, R172 ;  /* 0x000000acaf19723e */ /* 0x000fe200000010ff */
[----:B------:R-:W-:Y:S01]  /*f8b0*/  FADD.FTZ R163, R163, R158 ;  /* 0x0000009ea3a37221 */ /* 0x000fe20000010000 */
[----:B------:R-:W-:Y:S01]  /*f8c0*/  F2FP.BF16.PACK_AB R26, R179, R174 ;  /* 0x000000aeb31a723e */ /* 0x000fe200000010ff */
[----:B------:R-:W-:Y:S01]  /*f8d0*/  MUFU.EX2 R178, R178 ;  /* 0x000000b200b27308 */ /* 0x000fe20000000800 */
[----:B------:R-:W-:Y:S01]  /*f8e0*/  F2FP.BF16.PACK_AB R27, R183, R182 ;  /* 0x000000b6b71b723e */ /* 0x000fe200000010ff */
[----:B------:R-:W-:Y:S01]  /*f8f0*/  FADD.FTZ R165, R165, R150 ;  /* 0x00000096a5a57221 */ /* 0x000fe20000010000 */
[----:B------:R-:W-:Y:S01]  /*f900*/  MOV R150, R151 ;  /* 0x0000009700967202 */ /* 0x000fe20000000f00 */
[----:B------:R-:W-:Y:S01]  /*f910*/  FADD.FTZ R157, R157, R152 ;  /* 0x000000989d9d7221 */ /* 0x000fe20000010000 */
[----:B------:R-:W-:Y:S01]  /*f920*/  MOV R152, R22 ;  /* 0x0000001600987202 */ /* 0x000fe20000000f00 */
[----:B------:R-:W-:Y:S02]  /*f930*/  FADD.FTZ R161, R160, R161 ;  /* 0x000000a1a0a17221 */ /* 0x000fe40000010000 */
[-C--:B-----5:R-:W-:Y:S01]  /*f940*/  HMMA.16816.F32.BF16 R4, R24, R36.reuse, R4 ;  /* 0x000000241804723c */ /* 0x0a0fe20000041804 */
[----:B------:R-:W-:Y:S01]  /*f950*/  FADD.FTZ R163, R162, R163 ;  /* 0x000000a3a2a37221 */ /* 0x000fe20000010000 */
[----:B------:R-:W-:Y:S01]  /*f960*/  MUFU.EX2 R195, R195 ;  /* 0x000000c300c37308 */ /* 0x000fe20000000800 */
[----:B------:R-:W-:Y:S01]  /*f970*/  FADD.FTZ R165, R148, R165 ;  /* 0x000000a594a57221 */ /* 0x000fe20000010000 */
[----:B------:R-:W-:Y:S01]  /*f980*/  MOV R148, R149 ;  /* 0x0000009500947202 */ /* 0x000fe20000000f00 */
[----:B------:R-:W-:Y:S02]  /*f990*/  FADD.FTZ R164, R164, R157 ;  /* 0x0000009da4a47221 */ /* 0x000fe40000010000 */
[----:B------:R-:W-:Y:S01]  /*f9a0*/  FADD.FTZ R172, R172, R161 ;  /* 0x000000a1acac7221 */ /* 0x000fe20000010000 */
[C---:B------:R-:W-:Y:S01]  /*f9b0*/  HMMA.16816.F32.BF16 R8, R28.reuse, R36, R8 ;  /* 0x000000241c08723c */ /* 0x040fe20000041808 */
[----:B------:R-:W-:Y:S03]  /*f9c0*/  FADD.FTZ R184, R184, R163 ;  /* 0x000000a3b8b87221 */ /* 0x000fe60000010000 */
[----:B------:R-:W-:Y:S01]  /*f9d0*/  MUFU.EX2 R173, R173 ;  /* 0x000000ad00ad7308 */ /* 0x000fe20000000800 */
[----:B------:R-:W-:Y:S02]  /*f9e0*/  FADD.FTZ R188, R188, R165 ;  /* 0x000000a5bcbc7221 */ /* 0x000fe40000010000 */
[----:B------:R-:W-:Y:S01]  /*f9f0*/  FADD.FTZ R169, R169, R164 ;  /* 0x000000a4a9a97221 */ /* 0x000fe20000010000 */
[-C--:B------:R-:W-:Y:S01]  /*fa00*/  HMMA.16816.F32.BF16 R12, R28, R38.reuse, R12 ;  /* 0x000000261c0c723c */ /* 0x080fe2000004180c */
[----:B------:R-:W-:Y:S03]  /*fa10*/  FADD.FTZ R175, R175, R172 ;  /* 0x000000acafaf7221 */ /* 0x000fe60000010000 */
[----:B------:R-:W-:Y:S02]  /*fa20*/  FADD.FTZ R187, R187, R184 ;  /* 0x000000b8bbbb7221 */ /* 0x000fe40000010000 */
[----:B------:R-:W-:Y:S01]  /*fa30*/  MUFU.EX2 R168, R168 ;  /* 0x000000a800a87308 */ /* 0x000fe20000000800 */
[----:B------:R-:W-:Y:S01]  /*fa40*/  FADD.FTZ R188, R191, R188 ;  /* 0x000000bcbfbc7221 */ /* 0x000fe20000010000 */
[C---:B------:R-:W-:Y:S01]  /*fa50*/  HMMA.16816.F32.BF16 R100, R24.reuse, R38, R100 ;  /* 0x000000261864723c */ /* 0x040fe20000041864 */
[----:B------:R-:W2:Y:S03]  /*fa60*/  LDSM.16.MT88.4 R36, [R212+0x1100] ;  /* 0x00110000d424783b */ /* 0x000ea60000004200 */
[----:B------:R-:W-:Y:S02]  /*fa70*/  FADD.FTZ R174, R174, R169 ;  /* 0x000000a9aeae7221 */ /* 0x000fe40000010000 */
[----:B------:R-:W-:Y:S02]  /*fa80*/  FADD.FTZ R182, R182, R175 ;  /* 0x000000afb6b67221 */ /* 0x000fe40000010000 */
[-C--:B------:R-:W-:Y:S01]  /*fa90*/  HMMA.16816.F32.BF16 R104, R24, R40.reuse, R104 ;  /* 0x000000281868723c */ /* 0x080fe20000041868 */
[----:B------:R-:W-:Y:S03]  /*faa0*/  MUFU.EX2 R181, R181 ;  /* 0x000000b500b57308 */ /* 0x000fe60000000800 */
[----:B------:R-:W-:Y:S02]  /*fab0*/  FADD.FTZ R186, R186, R187 ;  /* 0x000000bbbaba7221 */ /* 0x000fe40000010000 */
[----:B------:R-:W-:Y:S02]  /*fac0*/  FADD.FTZ R193, R193, R188 ;  /* 0x000000bcc1c17221 */ /* 0x000fe40000010000 */
[C---:B------:R-:W-:Y:S01]  /*fad0*/  HMMA.16816.F32.BF16 R108, R28.reuse, R40, R108 ;  /* 0x000000281c6c723c */ /* 0x040fe2000004186c */
[----:B------:R-:W-:Y:S02]  /*fae0*/  FADD.FTZ R179, R179, R174 ;  /* 0x000000aeb3b37221 */ /* 0x000fe40000010000 */
[----:B------:R-:W-:Y:S01]  /*faf0*/  MUFU.EX2 R166, R166 ;  /* 0x000000a600a67308 */ /* 0x000fe20000000800 */
[----:B------:R-:W-:Y:S02]  /*fb00*/  FADD.FTZ R183, R183, R182 ;  /* 0x000000b6b7b77221 */ /* 0x000fe40000010000 */
[----:B------:R-:W-:Y:S02]  /*fb10*/  FADD.FTZ R189, R189, R186 ;  /* 0x000000babdbd7221 */ /* 0x000fe40000010000 */
[-C--:B------:R-:W-:Y:S01]  /*fb20*/  HMMA.16816.F32.BF16 R112, R28, R42.reuse, R112 ;  /* 0x0000002a1c70723c */ /* 0x080fe20000041870 */
[----:B------:R-:W-:Y:S04]  /*fb30*/  FADD.FTZ R193, R190, R193 ;  /* 0x000000c1bec17221 */ /* 0x000fe80000010000 */
[----:B------:R-:W3:Y:S03]  /*fb40*/  MUFU.EX2 R171, R171 ;  /* 0x000000ab00ab7308 */ /* 0x000ee60000000800 */
[C---:B------:R-:W-:Y:S01]  /*fb50*/  HMMA.16816.F32.BF16 R116, R24.reuse, R42, R116 ;  /* 0x0000002a1874723c */ /* 0x040fe20000041874 */
[----:B------:R-:W4:Y:S06]  /*fb60*/  LDSM.16.MT88.4 R40, [R214+0x1d00] ;  /* 0x001d0000d628783b */ /* 0x000f2c0000004200 */
[----:B------:R-:W5:Y:S01]  /*fb70*/  MUFU.EX2 R176, R176 ;  /* 0x000000b000b07308 */ /* 0x000f620000000800 */
[-C--:B-1----:R-:W-:Y:S08]  /*fb80*/  HMMA.16816.F32.BF16 R120, R24, R32.reuse, R120 ;  /* 0x000000201878723c */ /* 0x082ff00000041878 */
[C---:B------:R-:W-:Y:S01]  /*fb90*/  HMMA.16816.F32.BF16 R124, R28.reuse, R32, R124 ;  /* 0x000000201c7c723c */ /* 0x040fe2000004187c */
[----:B------:R-:W-:Y:S07]  /*fba0*/  MUFU.EX2 R192, R192 ;  /* 0x000000c000c07308 */ /* 0x000fee0000000800 */
[-C--:B------:R-:W-:Y:S03]  /*fbb0*/  HMMA.16816.F32.BF16 R16, R28, R34.reuse, R16 ;  /* 0x000000221c10723c */ /* 0x080fe60000041810 */
[----:B------:R-:W1:Y:S05]  /*fbc0*/  MUFU.EX2 R197, R197 ;  /* 0x000000c500c57308 */ /* 0x000e6a0000000800 */
[C---:B------:R-:W-:Y:S01]  /*fbd0*/  HMMA.16816.F32.BF16 R128, R24.reuse, R34, R128 ;  /* 0x000000221880723c */ /* 0x040fe20000041880 */
[----:B------:R-:W1:Y:S04]  /*fbe0*/  LDSM.16.MT88.4 R32, [R212+0x1d00] ;  /* 0x001d0000d420783b */ /* 0x000e680000004200 */
[----:B------:R-:W1:Y:S03]  /*fbf0*/  MUFU.EX2 R194, R194 ;  /* 0x000000c200c27308 */ /* 0x000e660000000800 */
[-C--:B--2---:R-:W-:Y:S08]  /*fc00*/  HMMA.16816.F32.BF16 R52, R24, R36.reuse, R52 ;  /* 0x000000241834723c */ /* 0x084ff00000041834 */
[C---:B------:R-:W-:Y:S08]  /*fc10*/  HMMA.16816.F32.BF16 R56, R28.reuse, R36, R56 ;  /* 0x000000241c38723c */ /* 0x040ff00000041838 */
[-C--:B------:R-:W-:Y:S08]  /*fc20*/  HMMA.16816.F32.BF16 R60, R28, R38.reuse, R60 ;  /* 0x000000261c3c723c */ /* 0x080ff0000004183c */
[C---:B------:R-:W-:Y:S01]  /*fc30*/  HMMA.16816.F32.BF16 R64, R24.reuse, R38, R64 ;  /* 0x000000261840723c */ /* 0x040fe20000041840 */
[----:B------:R-:W2:Y:S07]  /*fc40*/  LDSM.16.MT88.4 R36, [R214+0x900] ;  /* 0x00090000d624783b */ /* 0x000eae0000004200 */
[-C--:B----4-:R-:W-:Y:S08]  /*fc50*/  HMMA.16816.F32.BF16 R68, R24, R40.reuse, R68 ;  /* 0x000000281844723c */ /* 0x090ff00000041844 */
[C---:B------:R-:W-:Y:S08]  /*fc60*/  HMMA.16816.F32.BF16 R72, R28.reuse, R40, R72 ;  /* 0x000000281c48723c */ /* 0x040ff00000041848 */
[-C--:B------:R-:W-:Y:S08]  /*fc70*/  HMMA.16816.F32.BF16 R76, R28, R42.reuse, R76 ;  /* 0x0000002a1c4c723c */ /* 0x080ff0000004184c */
[C---:B------:R-:W-:Y:S01]  /*fc80*/  HMMA.16816.F32.BF16 R80, R24.reuse, R42, R80 ;  /* 0x0000002a1850723c */ /* 0x040fe20000041850 */
[----:B------:R-:W4:Y:S07]  /*fc90*/  LDSM.16.MT88.4 R40, [R212+0x900] ;  /* 0x00090000d428783b */ /* 0x000f2e0000004200 */
[-C--:B-1----:R-:W-:Y:S08]  /*fca0*/  HMMA.16816.F32.BF16 R84, R24, R32.reuse, R84 ;  /* 0x000000201854723c */ /* 0x082ff00000041854 */
[C---:B------:R-:W-:Y:S08]  /*fcb0*/  HMMA.16816.F32.BF16 R88, R28.reuse, R32, R88 ;  /* 0x000000201c58723c */ /* 0x040ff00000041858 */
[-C--:B------:R-:W-:Y:S07]  /*fcc0*/  HMMA.16816.F32.BF16 R92, R28, R34.reuse, R92 ;  /* 0x000000221c5c723c */ /* 0x080fee000004185c */
[----:B---3--:R-:W-:Y:S01]  /*fcd0*/  F2FP.BF16.PACK_AB R28, R171, R166 ;  /* 0x000000a6ab1c723e */ /* 0x008fe200000010ff */
[----:B------:R-:W-:Y:S01]  /*fce0*/  HMMA.16816.F32.BF16 R96, R24, R34, R96 ;  /* 0x000000221860723c */ /* 0x000fe20000041860 */
[----:B-----5:R-:W-:Y:S01]  /*fcf0*/  F2FP.BF16.PACK_AB R30, R185, R176 ;  /* 0x000000b0b91e723e */ /* 0x020fe200000010ff */
[----:B------:R-:W1:Y:S02]  /*fd00*/  LDSM.16.MT88.4 R32, [R214+0x2100] ;  /* 0x00210000d620783b */ /* 0x000e640000004200 */
[----:B------:R-:W-:Y:S01]  /*fd10*/  F2FP.BF16.PACK_AB R29, R197, R192 ;  /* 0x000000c0c51d723e */ /* 0x000fe200000010ff */
[----:B------:R-:W-:Y:S01]  /*fd20*/  FADD.FTZ R166, R166, R189 ;  /* 0x000000bda6a67221 */ /* 0x000fe20000010000 */
[----:B------:R-:W-:Y:S01]  /*fd30*/  F2FP.BF16.PACK_AB R31, R23, R194 ;  /* 0x000000c2171f723e */ /* 0x000fe200000010ff */
        /* <DEDUP_REMOVED lines=8> */
[----:B------:R-:W-:Y:S02]  /*fdc0*/  FADD.FTZ R195, R195, R178 ;  /* 0x000000b2c3c37221 */ /* 0x000fe40000010000 */
[----:B------:R-:W-:Y:S02]  /*fdd0*/  FADD.FTZ R171, R171, R166 ;  /* 0x000000a6abab7221 */ /* 0x000fe40000010000 */
[----:B------:R-:W-:Y:S02]  /*fde0*/  FADD.FTZ R197, R197, R192 ;  /* 0x000000c0c5c57221 */ /* 0x000fe40000010000 */
[-C--:B--2---:R-:W-:Y:S01]  /*fdf0*/  HMMA.16816.F32.BF16 R144, R24, R36.reuse, R4 ;  /* 0x000000241890723c */ /* 0x084fe20000041804 */
[----:B------:R-:W2:Y:S01]  /*fe00*/  LDSM.16.MT88.4 R4, [R212+0x2100] ;  /* 0x00210000d404783b */ /* 0x000ea20000004200 */
[----:B------:R-:W-:Y:S02]  /*fe10*/  FADD.FTZ R173, R173, R180 ;  /* 0x000000b4adad7221 */ /* 0x000fe40000010000 */
[----:B------:R-:W-:Y:S02]  /*fe20*/  FADD.FTZ R168, R168, R195 ;  /* 0x000000c3a8a87221 */ /* 0x000fe40000010000 */
[----:B------:R-:W-:Y:S02]  /*fe30*/  FADD.FTZ R176, R176, R171 ;  /* 0x000000abb0b07221 */ /* 0x000fe40000010000 */
[C---:B------:R-:W-:Y:S01]  /*fe40*/  HMMA.16816.F32.BF16 R140, R28.reuse, R36, R8 ;  /* 0x000000241c8c723c */ /* 0x040fe20000041808 */
[----:B------:R-:W-:Y:S03]  /*fe50*/  FADD.FTZ R194, R194, R197 ;  /* 0x000000c5c2c27221 */ /* 0x000fe60000010000 */
[----:B------:R-:W-:Y:S02]  /*fe60*/  FADD.FTZ R237, R170, R173 ;  /* 0x000000adaaed7221 */ /* 0x000fe40000010000 */
[----:B------:R-:W-:Y:S02]  /*fe70*/  FADD.FTZ R235, R181, R168 ;  /* 0x000000a8b5eb7221 */ /* 0x000fe40000010000 */
[-C--:B------:R-:W-:Y:S01]  /*fe80*/  HMMA.16816.F32.BF16 R136, R28, R38.reuse, R12 ;  /* 0x000000261c88723c */ /* 0x080fe2000004180c */
[----:B------:R-:W-:Y:S03]  /*fe90*/  FADD.FTZ R233, R185, R176 ;  /* 0x000000b0b9e97221 */ /* 0x000fe60000010000 */
[----:B------:R-:W-:Y:S04]  /*fea0*/  FADD.FTZ R231, R23, R194 ;  /* 0x000000c217e77221 */ /* 0x000fe80000010000 */
[C---:B------:R-:W-:Y:S08]  /*feb0*/  HMMA.16816.F32.BF16 R100, R24.reuse, R38, R100 ;  /* 0x000000261864723c */ /* 0x040ff00000041864 */
        /* <DEDUP_REMOVED lines=15> */
[C---:B------:R-:W-:Y:S08]  /*ffb0*/  HMMA.16816.F32.BF16 R80, R24.reuse, R34, R80 ;  /* 0x000000221850723c */ /* 0x040ff00000041850 */
[-C--:B--2---:R-:W-:Y:S08]  /*ffc0*/  HMMA.16816.F32.BF16 R84, R24, R4.reuse, R84 ;  /* 0x000000041854723c */ /* 0x084ff00000041854 */
[C---:B------:R-:W-:Y:S08]  /*ffd0*/  HMMA.16816.F32.BF16 R88, R28.reuse, R4, R88 ;  /* 0x000000041c58723c */ /* 0x040ff00000041858 */
[-C--:B------:R-:W-:Y:S08]  /*ffe0*/  HMMA.16816.F32.BF16 R92, R28, R6.reuse, R92 ;  /* 0x000000061c5c723c */ /* 0x080ff0000004185c */
[----:B------:R-:W-:Y:S01]  /*fff0*/  HMMA.16816.F32.BF16 R96, R24, R6, R96 ;  /* 0x000000061860723c */ /* 0x000fe20000041860 */
[----:B------:R-:W-:-:S07]  /*10000*/  @P0 BRA `(.L_x_451) ;  /* 0xffffc2b000000947 */ /* 0x000fce000383ffff */
.L_x_433:
[----:B------:R-:W1:Y:S01]  /*10010*/  SHFL.BFLY PT, R2, R237, 0x2, 0x1f ;  /* 0x0c401f00ed027f89 */ /* 0x000e6200000e0000 */
[----:B------:R-:W-:-:S02]  /*10020*/  MOV R10, 0xff800000 ;  /* 0xff800000000a7802 */ /* 0x000fc40000000f00 */
[----:B------:R-:W-:Y:S01]  /*10030*/  PLOP3.LUT P4, PT, PT, PT, PT, 0x8, 0x0 ;  /* 0x000000000000781c */ /* 0x000fe20003f8e170 */
[----:B------:R-:W2:Y:S04]  /*10040*/  SHFL.BFLY PT, R4, R235, 0x2, 0x1f ;  /* 0x0c401f00eb047f89 */ /* 0x000ea800000e0000 */
[----:B------:R-:W3:Y:S04]  /*10050*/  SHFL.BFLY PT, R0, R231, 0x2, 0x1f ;  /* 0x0c401f00e7007f89 */ /* 0x000ee800000e0000 */
[----:B------:R-:W4:Y:S01]  /*10060*/  SHFL.BFLY PT, R8, R233, 0x2, 0x1f ;  /* 0x0c401f00e9087f89 */ /* 0x000f2200000e0000 */
[----:B-1----:R-:W-:-:S02]  /*10070*/  FADD.FTZ R2, R2, R237 ;  /* 0x000000ed02027221 */ /* 0x002fc40000010000 */
[----:B--2---:R-:W-:-:S03]  /*10080*/  FADD.FTZ R13, R4, R235 ;  /* 0x000000eb040d7221 */ /* 0x004fc60000010000 */
[----:B------:R-:W1:Y:S01]  /*10090*/  SHFL.BFLY PT, R7, R2, 0x1, 0x1f ;  /* 0x0c201f0002077f89 */ /* 0x000e6200000e0000 */
[----:B------:R-:W-:Y:S01]  /*100a0*/  CS2R R4, SRZ ;  /* 0x0000000000047805 */ /* 0x000fe2000001ff00 */
[----:B---3--:R-:W-:Y:S02]  /*100b0*/  FADD.FTZ R9, R0, R231 ;  /* 0x000000e700097221 */ /* 0x008fe40000010000 */
[----:B------:R-:W2:Y:S01]  /*100c0*/  SHFL.BFLY PT, R6, R13, 0x1, 0x1f ;  /* 0x0c201f000d067f89 */ /* 0x000ea200000e0000 */
[----:B----4-:R-:W-:-:S03]  /*100d0*/  FADD.FTZ R8, R8, R233 ;  /* 0x000000e908087221 */ /* 0x010fc60000010000 */
[----:B------:R-:W3:Y:S04]  /*100e0*/  SHFL.BFLY PT, R0, R9, 0x1, 0x1f ;  /* 0x0c201f0009007f89 */ /* 0x000ee800000e0000 */
[----:B------:R-:W4:Y:S01]  /*100f0*/  SHFL.BFLY PT, R11, R8, 0x1, 0x1f ;  /* 0x0c201f00080b7f89 */ /* 0x000f2200000e0000 */
[----:B-1----:R-:W-:Y:S02]  /*10100*/  FADD.FTZ R7, R2, R7 ;  /* 0x0000000702077221 */ /* 0x002fe40000010000 */
[----:B--2---:R-:W-:-:S03]  /*10110*/  FADD.FTZ R6, R13, R6 ;  /* 0x000000060d067221 */ /* 0x004fc60000010000 */
[----:B------:R-:W-:Y:S01]  /*10120*/  FSETP.NE.FTZ.AND P3, PT, R7, RZ, PT ;  /* 0x000000ff0700720b */ /* 0x000fe20003f75000 */
[----:B---3--:R-:W-:Y:S01]  /*10130*/  FADD.FTZ R0, R0, R9 ;  /* 0x0000000900007221 */ /* 0x008fe20000010000 */
[----:B------:R-:W-:Y:S02]  /*10140*/  FSETP.NE.FTZ.AND P2, PT, R6, RZ, PT ;  /* 0x000000ff0600720b */ /* 0x000fe40003f55000 */
[----:B------:R-:W-:Y:S01]  /*10150*/  MOV R9, 0xff800000 ;  /* 0xff80000000097802 */ /* 0x000fe20000000f00 */
[----:B----4-:R-:W-:Y:S01]  /*10160*/  FADD.FTZ R2, R8, R11 ;  /* 0x0000000b08027221 */ /* 0x010fe20000010000 */
[----:B------:R-:W-:Y:S02]  /*10170*/  FSETP.NE.FTZ.AND P0, PT, R0, RZ, PT ;  /* 0x000000ff0000720b */ /* 0x000fe40003f15000 */
[----:B------:R-:W-:Y:S02]  /*10180*/  MOV R8, RZ ;  /* 0x000000ff00087202 */ /* 0x000fe40000000f00 */
[----:B------:R-:W-:-:S03]  /*10190*/  FSETP.NE.FTZ.AND P1, PT, R2, RZ, PT ;  /* 0x000000ff0200720b */ /* 0x000fc60003f35000 */
[----:B------:R-:W1:Y:S01]  /*101a0*/  @P3 MUFU.RCP R5, R7 ;  /* 0x0000000700053308 */ /* 0x000e620000001000 */
[----:B------:R-:W-:Y:S02]  /*101b0*/  @P3 MOV R15, 0x3f317218 ;  /* 0x3f317218000f3802 */ /* 0x000fe40000000f00 */
[----:B------:R-:W-:-:S03]  /*101c0*/  @P2 MOV R14, 0x3f317218 ;  /* 0x3f317218000e2802 */ /* 0x000fc60000000f00 */
[----:B------:R-:W-:Y:S02]  /*101d0*/  @P3 FMUL.FTZ R15, R15, c[0x0][0x2d0] ;  /* 0x0000b4000f0f3a20 */ /* 0x000fe40000410000 */
[----:B------:R-:W-:Y:S01]  /*101e0*/  @P2 MUFU.RCP R4, R6 ;  /* 0x0000000600042308 */ /* 0x000fe20000001000 */
[----:B------:R-:W-:Y:S01]  /*101f0*/  @P0 MOV R12, 0x3f317218 ;  /* 0x3f317218000c0802 */ /* 0x000fe20000000f00 */
[----:B------:R-:W-:Y:S01]  /*10200*/  @P2 FMUL.FTZ R14, R14, c[0x0][0x2d0] ;  /* 0x0000b4000e0e2a20 */ /* 0x000fe20000410000 */
[----:B------:R-:W-:-:S03]  /*10210*/  @P1 MOV R13, 0x3f317218 ;  /* 0x3f317218000d1802 */ /* 0x000fc60000000f00 */
[----:B------:R-:W-:Y:S02]  /*10220*/  @P0 FMUL.FTZ R12, R12, c[0x0][0x2d0] ;  /* 0x0000b4000c0c0a20 */ /* 0x000fe40000410000 */
[C---:B-1----:R-:W-:Y:S01]  /*10230*/  FMUL.FTZ R144, R5.reuse, R144 ;  /* 0x0000009005907220 */ /* 0x042fe20000410000 */
[----:B------:R-:W-:Y:S01]  /*10240*/  @P0 MUFU.RCP R8, R0 ;  /* 0x0000000000080308 */ /* 0x000fe20000001000 */
[C---:B------:R-:W-:Y:S02]  /*10250*/  FMUL.FTZ R145, R5.reuse, R145 ;  /* 0x0000009105917220 */ /* 0x040fe40000410000 */
[C---:B------:R-:W-:Y:S02]  /*10260*/  FMUL.FTZ R100, R5.reuse, R100 ;  /* 0x0000006405647220 */ /* 0x040fe40000410000 */
[C---:B------:R-:W-:Y:S02]  /*10270*/  FMUL.FTZ R101, R5.reuse, R101 ;  /* 0x0000006505657220 */ /* 0x040fe40000410000 */
[C---:B------:R-:W-:Y:S01]  /*10280*/  FMUL.FTZ R104, R5.reuse, R104 ;  /* 0x0000006805687220 */ /* 0x040fe20000410000 */
[----:B------:R-:W1:Y:S01]  /*10290*/  @P3 MUFU.LG2 R7, R7 ;  /* 0x0000000700073308 */ /* 0x000e620000000c00 */
[----:B------:R-:W-:-:S02]  /*102a0*/  FMUL.FTZ R105, R5, R105 ;  /* 0x0000006905697220 */ /* 0x000fc40000410000 */
[C---:B------:R-:W-:Y:S02]  /*102b0*/  FMUL.FTZ R116, R5.reuse, R116 ;  /* 0x0000007405747220 */ /* 0x040fe40000410000 */
[C---:B------:R-:W-:Y:S02]  /*102c0*/  FMUL.FTZ R117, R5.reuse, R117 ;  /* 0x0000007505757220 */ /* 0x040fe40000410000 */
[C---:B------:R-:W-:Y:S01]  /*102d0*/  FMUL.FTZ R120, R5.reuse, R120 ;  /* 0x0000007805787220 */ /* 0x040fe20000410000 */
[----:B------:R-:W2:Y:S01]  /*102e0*/  @P2 MUFU.LG2 R6, R6 ;  /* 0x0000000600062308 */ /* 0x000ea20000000c00 */
[C---:B------:R-:W-:Y:S02]  /*102f0*/  FMUL.FTZ R121, R5.reuse, R121 ;  /* 0x0000007905797220 */ /* 0x040fe40000410000 */
[C---:B------:R-:W-:Y:S02]  /*10300*/  FMUL.FTZ R128, R5.reuse, R128 ;  /* 0x0000008005807220 */ /* 0x040fe40000410000 */
[----:B------:R-:W-:-:S02]  /*10310*/  FMUL.FTZ R129, R5, R129 ;  /* 0x0000008105817220 */ /* 0x000fc40000410000 */
[C---:B------:R-:W-:Y:S01]  /*10320*/  FMUL.FTZ R52, R5.reuse, R52 ;  /* 0x0000003405347220 */ /* 0x040fe20000410000 */
[----:B------:R-:W3:Y:S01]  /*10330*/  @P1 MUFU.LG2 R11, R2 ;  /* 0x00000002000b1308 */ /* 0x000ee20000000c00 */
[C---:B------:R-:W-:Y:S02]  /*10340*/  FMUL.FTZ R53, R5.reuse, R53 ;  /* 0x0000003505357220 */ /* 0x040fe40000410000 */
[C---:B------:R-:W-:Y:S02]  /*10350*/  FMUL.FTZ R64, R5.reuse, R64 ;  /* 0x0000004005407220 */ /* 0x040fe40000410000 */
[C---:B------:R-:W-:Y:S02]  /*10360*/  FMUL.FTZ R65, R5.reuse, R65 ;  /* 0x0000004105417220 */ /* 0x040fe40000410000 */
[C---:B------:R-:W-:Y:S01]  /*10370*/  FMUL.FTZ R68, R5.reuse, R68 ;  /* 0x0000004405447220 */ /* 0x040fe20000410000 */
[----:B------:R-:W4:Y:S01]  /*10380*/  @P0 MUFU.LG2 R0, R0 ;  /* 0x0000000000000308 */ /* 0x000f220000000c00 */
[----:B------:R-:W-:-:S02]  /*10390*/  FMUL.FTZ R69, R5, R69 ;  /* 0x0000004505457220 */ /* 0x000fc40000410000 */
[C---:B------:R-:W-:Y:S02]  /*103a0*/  FMUL.FTZ R80, R5.reuse, R80 ;  /* 0x0000005005507220 */ /* 0x040fe40000410000 */
[C---:B------:R-:W-:Y:S02]  /*103b0*/  FMUL.FTZ R81, R5.reuse, R81 ;  /* 0x0000005105517220 */ /* 0x040fe40000410000 */
[C---:B------:R-:W-:Y:S02]  /*103c0*/  FMUL.FTZ R84, R5.reuse, R84 ;  /* 0x0000005405547220 */ /* 0x040fe40000410000 */
[C---:B------:R-:W-:Y:S02]  /*103d0*/  FMUL.FTZ R85, R5.reuse, R85 ;  /* 0x0000005505557220 */ /* 0x040fe40000410000 */
[C---:B------:R-:W-:Y:S02]  /*103e0*/  FMUL.FTZ R96, R5.reuse, R96 ;  /* 0x0000006005607220 */ /* 0x040fe40000410000 */
[----:B------:R-:W-:Y:S01]  /*103f0*/  FMUL.FTZ R97, R5, R97 ;  /* 0x0000006105617220 */ /* 0x000fe20000410000 */
[----:B------:R-:W-:Y:S01]  /*10400*/  MOV R5, RZ ;  /* 0x000000ff00057202 */ /* 0x000fe20000000f00 */
[----:B-1----:R-:W-:-:S02]  /*10410*/  @P3 FMUL.FTZ R16, R7, 0.69314718246459960938 ;  /* 0x3f31721807103820 */ /* 0x002fc40000410000 */
[----:B--2---:R-:W-:Y:S02]  /*10420*/  @P2 FMUL.FTZ R6, R6, 0.69314718246459960938 ;  /* 0x3f31721806062820 */ /* 0x004fe40000410000 */
[----:B---3--:R-:W-:Y:S01]  /*10430*/  @P1 FMUL.FTZ R18, R11, 0.69314718246459960938 ;  /* 0x3f3172180b121820 */ /* 0x008fe20000410000 */
[----:B------:R1:W2:Y:S01]  /*10440*/  @P1 MUFU.RCP R5, R2 ;  /* 0x0000000200051308 */ /* 0x0002a20000001000 */
[----:B------:R-:W-:Y:S02]  /*10450*/  @P1 FMUL.FTZ R13, R13, c[0x0][0x2d0] ;  /* 0x0000b4000d0d1a20 */ /* 0x000fe40000410000 */
[----:B----4-:R-:W-:Y:S02]  /*10460*/  @P0 FMUL.FTZ R7, R0, 0.69314718246459960938 ;  /* 0x3f31721800070820 */ /* 0x010fe40000410000 */
[C---:B------:R-:W-:Y:S02]  /*10470*/  FMUL.FTZ R146, R4.reuse, R146 ;  /* 0x0000009204927220 */ /* 0x040fe40000410000 */
[----:B------:R-:W-:-:S02]  /*10480*/  FMUL.FTZ R147, R4, R147 ;  /* 0x0000009304937220 */ /* 0x000fc40000410000 */
[C---:B------:R-:W-:Y:S02]  /*10490*/  FMUL.FTZ R102, R4.reuse, R102 ;  /* 0x0000006604667220 */ /* 0x040fe40000410000 */
[C---:B------:R-:W-:Y:S02]  /*104a0*/  FMUL.FTZ R103, R4.reuse, R103 ;  /* 0x0000006704677220 */ /* 0x040fe40000410000 */
[C---:B------:R-:W-:Y:S02]  /*104b0*/  FMUL.FTZ R106, R4.reuse, R106 ;  /* 0x0000006a046a7220 */ /* 0x040fe40000410000 */
[C---:B------:R-:W-:Y:S01]  /*104c0*/  FMUL.FTZ R107, R4.reuse, R107 ;  /* 0x0000006b046b7220 */ /* 0x040fe20000410000 */
[----:B-1----:R-:W-:Y:S01]  /*104d0*/  MOV R2, 0xff800000 ;  /* 0xff80000000027802 */ /* 0x002fe20000000f00 */
        /* <DEDUP_REMOVED lines=17> */
[----:B------:R-:W-:Y:S02]  /*105f0*/  FMUL.FTZ R99, R4, R99 ;  /* 0x0000006304637220 */ /* 0x000fe40000410000 */
        /* <DEDUP_REMOVED lines=24> */
[----:B------:R-:W-:Y:S01]  /*10780*/  MOV R8, 0xff800000 ;  /* 0xff80000000087802 */ /* 0x000fe20000000f00 */
        /* <DEDUP_REMOVED lines=24> */
[----:B------:R-:W-:Y:S02]  /*10910*/  @P3 FFMA.FTZ R2, R15, R151, R16 ;  /* 0x000000970f023223 */ /* 0x000fe40000010010 */
[----:B------:R-:W-:-:S02]  /*10920*/  @P2 FFMA.FTZ R8, R14, R149, R6 ;  /* 0x000000950e082223 */ /* 0x000fc40000010006 */
[----:B------:R-:W-:Y:S02]  /*10930*/  @P1 FFMA.FTZ R9, R13, R3, R18 ;  /* 0x000000030d091223 */ /* 0x000fe40000010012 */
[----:B------:R-:W-:Y:S02]  /*10940*/  @P0 FFMA.FTZ R10, R12, R152, R7 ;  /* 0x000000980c0a0223 */ /* 0x000fe40000010007 */
.L_x_379:
[----:B------:R-:W-:Y:S05]  /*10950*/  @P4 BRA `(.L_x_452) ;  /* 0x00001a9000004947 */ /* 0x000fea0003800000 */
[----:B------:R-:W1:Y:S01]  /*10960*/  S2R R12, SR_TID.X ;  /* 0x00000000000c7919 */ /* 0x000e620000002100 */
[----:B------:R-:W-:Y:S01]  /*10970*/  USHF.R.S32.HI UR6, URZ, 0x1f, UR9 ;  /* 0x0000001f3f067899 */ /* 0x000fe20008011409 */
[----:B------:R-:W-:Y:S01]  /*10980*/  IMAD R18, RZ, RZ, -UR9 ;  /* 0x80000009ff127e24 */ /* 0x000fe2000f8e02ff */
[----:B------:R-:W-:Y:S01]  /*10990*/  ULDC.64 UR4, c[0x0][0x4d0] ;  /* 0x0001340000047ab9 */ /* 0x000fe20000000a00 */
[----:B------:R-:W2:Y:S01]  /*109a0*/  S2R R11, SR_CTAID.Y ;  /* 0x00000000000b7919 */ /* 0x000ea20000002600 */
[----:B------:R-:W-:Y:S01]  /*109b0*/  UIMAD UR7, UR6, UR4, URZ ;  /* 0x00000004060772a4 */ /* 0x000fe2000f8e023f */
[----:B------:R-:W-:Y:S01]  /*109c0*/  IMAD.MOV.U32 R14, RZ, RZ, c[0x0][0x4e8] ;  /* 0x00013a00ff0e7624 */ /* 0x000fe200078e00ff */
[----:B------:R-:W-:Y:S01]  /*109d0*/  UIMAD.WIDE.U32 UR12, UR9, UR4, URZ ;  /* 0x00000004090c72a5 */ /* 0x000fe2000f8e003f */
[----:B------:R-:W3:Y:S01]  /*109e0*/  S2R R24, SR_CTAID.Z ;  /* 0x0000000000187919 */ /* 0x000ee20000002700 */
[----:B------:R-:W-:Y:S01]  /*109f0*/  UIMAD UR5, UR9, UR5, UR7 ;  /* 0x00000005090572a4 */ /* 0x000fe2000f8e0207 */
[----:B------:R-:W-:Y:S02]  /*10a00*/  BSSY B0, `(.L_x_453) ;  /* 0x00000c0000007945 */ /* 0x000fe40003800000 */
[----:B------:R-:W-:Y:S01]  /*10a10*/  BAR.SYNC.DEFER_BLOCKING 0x1, 0x80 ;  /* 0x0042000000007b1d */ /* 0x000fe20000010000 */
[----:B------:R-:W-:Y:S01]  /*10a20*/  UIADD3 UR5, UR13, UR5, URZ ;  /* 0x000000050d057290 */ /* 0x000fe2000fffe03f */
[----:B------:R-:W-:Y:S01]  /*10a30*/  IMAD.U32 R23, RZ, RZ, UR13 ;  /* 0x0000000dff177e24 */ /* 0x000fe2000f8e00ff */
[----:B------:R-:W-:Y:S01]  /*10a40*/  ISETP.NE.AND P0, PT, R14, 0x1, PT ;  /* 0x000000010e00780c */ /* 0x000fe20003f05270 */
[----:B------:R-:W-:-:S02]  /*10a50*/  IMAD.U32 R22, RZ, RZ, UR12 ;  /* 0x0000000cff167e24 */ /* 0x000fc4000f8e00ff */
[----:B------:R-:W4:Y:S01]  /*10a60*/  S2R R15, SR_CTAID.X ;  /* 0x00000000000f7919 */ /* 0x000f220000002500 */
[----:B------:R-:W-:Y:S01]  /*10a70*/  IMAD.U32 R23, RZ, RZ, UR5 ;  /* 0x00000005ff177e24 */ /* 0x000fe2000f8e00ff */
[----:B------:R-:W-:Y:S01]  /*10a80*/  ULDC.64 UR4, c[0x0][0x438] ;  /* 0x00010e0000047ab9 */ /* 0x000fe20000000a00 */
[----:B------:R-:W-:Y:S01]  /*10a90*/  IMAD R14, R14, c[0x0][0x388], RZ ;  /* 0x0000e2000e0e7a24 */ /* 0x000fe200078e02ff */
[----:B------:R-:W-:Y:S01]  /*10aa0*/  UIMAD UR6, UR6, UR4, URZ ;  /* 0x00000004060672a4 */ /* 0x000fe2000f8e023f */
[----:B-1----:R-:W-:Y:S01]  /*10ab0*/  SHF.R.S32.HI R7, RZ, 0x1f, R12 ;  /* 0x0000001fff077819 */ /* 0x002fe2000001140c */
[----:B------:R-:W-:Y:S02]  /*10ac0*/  UIMAD.WIDE.U32 UR12, UR9, UR4, URZ ;  /* 0x00000004090c72a5 */ /* 0x000fe4000f8e003f */
[----:B------:R-:W-:Y:S01]  /*10ad0*/  UIMAD UR4, UR9, UR5, UR6 ;  /* 0x00000005090472a4 */ /* 0x000fe2000f8e0206 */
[CC--:B------:R-:W-:Y:S01]  /*10ae0*/  LEA.HI R13, R7.reuse, R12.reuse, RZ, 0x2 ;  /* 0x0000000c070d7211 */ /* 0x0c0fe200078f10ff */
[----:B--2---:R-:W-:Y:S01]  /*10af0*/  IMAD R18, R18, c[0x0][0x550], R11 ;  /* 0x0001540012127a24 */ /* 0x004fe200078e020b */
[-C--:B------:R-:W-:Y:S01]  /*10b00*/  LEA.HI R7, R7, R12.reuse, RZ, 0x5 ;  /* 0x0000000c07077211 */ /* 0x080fe200078f28ff */
[----:B------:R-:W-:Y:S01]  /*10b10*/  UIADD3 UR4, UR13, UR4, URZ ;  /* 0x000000040d047290 */ /* 0x000fe2000fffe03f */
[----:B------:R-:W-:Y:S01]  /*10b20*/  LOP3.LUT R13, R13, 0xfffffffc, RZ, 0xc0, !PT ;  /* 0xfffffffc0d0d7812 */ /* 0x000fe200078ec0ff */
[----:B------:R-:W-:Y:S01]  /*10b30*/  IMAD.U32 R17, RZ, RZ, UR13 ;  /* 0x0000000dff117e24 */ /* 0x000fe2000f8e00ff */
[----:B------:R-:W-:Y:S01]  /*10b40*/  LOP3.LUT R3, R7, 0xffffffe0, RZ, 0xc0, !PT ;  /* 0xffffffe007037812 */ /* 0x000fe200078ec0ff */
[----:B---3--:R-:W-:Y:S01]  /*10b50*/  IMAD.WIDE.U32 R22, R24, c[0x0][0x4d8], R22 ;  /* 0x0001360018167a25 */ /* 0x008fe200078e0016 */
[----:B------:R-:W-:-:S02]  /*10b60*/  IADD3 R6, -R13, R12, RZ ;  /* 0x0000000c0d067210 */ /* 0x000fc40007ffe1ff */
[----:B------:R-:W-:Y:S01]  /*10b70*/  SHF.R.S32.HI R19, RZ, 0x5, R7 ;  /* 0x00000005ff137819 */ /* 0x000fe20000011407 */
[----:B------:R-:W-:Y:S01]  /*10b80*/  IMAD.IADD R3, R12, 0x1, -R3 ;  /* 0x000000010c037824 */ /* 0x000fe200078e0a03 */
[----:B------:R-:W-:Y:S01]  /*10b90*/  LEA.HI R0, R6, R6, RZ, 0x1 ;  /* 0x0000000606007211 */ /* 0x000fe200078f08ff */
[----:B------:R-:W-:Y:S01]  /*10ba0*/  IMAD.U32 R17, RZ, RZ, UR4 ;  /* 0x00000004ff117e24 */ /* 0x000fe2000f8e00ff */
[----:B------:R-:W-:Y:S02]  /*10bb0*/  SHF.R.S32.HI R12, RZ, 0x1f, R7 ;  /* 0x0000001fff0c7819 */ /* 0x000fe40000011407 */
[----:B------:R-:W-:Y:S02]  /*10bc0*/  LOP3.LUT R11, R0, 0x1ffffffe, RZ, 0xc0, !PT ;  /* 0x1ffffffe000b7812 */ /* 0x000fe400078ec0ff */
[----:B------:R-:W-:Y:S02]  /*10bd0*/  LEA.HI R12, R12, R19, RZ, 0x2 ;  /* 0x000000130c0c7211 */ /* 0x000fe400078f10ff */
[----:B------:R-:W-:Y:S01]  /*10be0*/  SHF.R.S32.HI R7, RZ, 0x1f, R24 ;  /* 0x0000001fff077819 */ /* 0x000fe20000011418 */
[----:B------:R-:W-:Y:S01]  /*10bf0*/  IMAD.IADD R6, R6, 0x1, -R11 ;  /* 0x0000000106067824 */ /* 0x000fe200078e0a0b */
[----:B------:R-:W-:-:S02]  /*10c00*/  SHF.L.U32 R11, R0, 0x5, RZ ;  /* 0x00000005000b7819 */ /* 0x000fc400000006ff */
[----:B------:R-:W-:Y:S01]  /*10c10*/  SHF.R.S32.HI R0, RZ, 0x1f, R3 ;  /* 0x0000001fff007819 */ /* 0x000fe20000011403 */
[C---:B------:R-:W-:Y:S01]  /*10c20*/  IMAD R13, R7.reuse, c[0x0][0x4d8], RZ ;  /* 0x00013600070d7a24 */ /* 0x040fe200078e02ff */
[----:B------:R-:W-:Y:S01]  /*10c30*/  LOP3.LUT R12, R12, 0xffffffc, RZ, 0xc0, !PT ;  /* 0x0ffffffc0c0c7812 */ /* 0x000fe200078ec0ff */
[----:B------:R-:W-:Y:S01]  /*10c40*/  IMAD R7, R7, c[0x0][0x440], RZ ;  /* 0x0001100007077a24 */ /* 0x000fe200078e02ff */
[----:B------:R-:W-:Y:S01]  /*10c50*/  LEA.HI R0, R0, R3, RZ, 0x2 ;  /* 0x0000000300007211 */ /* 0x000fe200078f10ff */
[C---:B------:R-:W-:Y:S01]  /*10c60*/  IMAD R13, R24.reuse, c[0x0][0x4dc], R13 ;  /* 0x00013700180d7a24 */ /* 0x040fe200078e020d */
[----:B------:R-:W-:Y:S01]  /*10c70*/  LOP3.LUT R11, R11, 0xffffffc0, RZ, 0xc0, !PT ;  /* 0xffffffc00b0b7812 */ /* 0x000fe200078ec0ff */
[----:B------:R-:W-:Y:S01]  /*10c80*/  IMAD.IADD R19, R19, 0x1, -R12 ;  /* 0x0000000113137824 */ /* 0x000fe200078e0a0c */
[----:B------:R-:W-:Y:S01]  /*10c90*/  SHF.R.S32.HI R12, RZ, 0x2, R0 ;  /* 0x00000002ff0c7819 */ /* 0x000fe20000011400 */
[----:B------:R-:W-:Y:S01]  /*10ca0*/  IMAD R7, R24, c[0x0][0x444], R7 ;  /* 0x0001110018077a24 */ /* 0x000fe200078e0207 */
[----:B------:R-:W-:Y:S01]  /*10cb0*/  MOV R16, UR12 ;  /* 0x0000000c00107c02 */ /* 0x000fe20008000f00 */
[----:B------:R-:W-:Y:S01]  /*10cc0*/  IMAD R11, R6, 0x8, R11 ;  /* 0x00000008060b7824 */ /* 0x000fe200078e020b */
[----:B------:R-:W-:Y:S01]  /*10cd0*/  LEA R12, R19, R12, 0x4 ;  /* 0x0000000c130c7211 */ /* 0x000fe200078e20ff */
[----:B------:R-:W-:Y:S01]  /*10ce0*/  IMAD.IADD R23, R23, 0x1, R13 ;  /* 0x0000000117177824 */ /* 0x000fe200078e020d */
[----:B------:R-:W-:Y:S01]  /*10cf0*/  SHF.R.S32.HI R13, RZ, 0x1f, R18 ;  /* 0x0000001fff0d7819 */ /* 0x000fe20000011412 */
[----:B------:R-:W-:Y:S01]  /*10d00*/  IMAD.WIDE.U32 R24, R24, c[0x0][0x440], R16 ;  /* 0x0001100018187a25 */ /* 0x000fe200078e0010 */
[----:B------:R-:W-:-:S02]  /*10d10*/  LOP3.LUT P1, RZ, R3, 0x3, RZ, 0xc0, !PT ;  /* 0x0000000303ff7812 */ /* 0x000fc4000782c0ff */
[----:B------:R-:W-:Y:S01]  /*10d20*/  LOP3.LUT R0, R0, 0x7ffffffc, RZ, 0xc0, !PT ;  /* 0x7ffffffc00007812 */ /* 0x000fe200078ec0ff */
[----:B------:R-:W-:Y:S02]  /*10d30*/  IMAD.IADD R20, R12, 0x1, R11 ;  /* 0x000000010c147824 */ /* 0x000fe400078e020b */
[----:B------:R-:W-:Y:S01]  /*10d40*/  IMAD.IADD R25, R25, 0x1, R7 ;  /* 0x0000000119197824 */ /* 0x000fe200078e0207 */
[----:B------:R-:W-:Y:S01]  /*10d50*/  IADD3 R3, R3, -R0, RZ ;  /* 0x8000000003037210 */ /* 0x000fe20007ffe0ff */
[----:B------:R-:W-:Y:S01]  /*10d60*/  IMAD R17, R13, c[0x0][0x448], RZ ;  /* 0x000112000d117a24 */ /* 0x000fe200078e02ff */
[----:B----4-:R-:W-:Y:S01]  /*10d70*/  LEA R20, R15, R20, 0x7 ;  /* 0x000000140f147211 */ /* 0x010fe200078e38ff */
[----:B------:R-:W-:Y:S01]  /*10d80*/  IMAD R13, R13, c[0x0][0x4e0], RZ ;  /* 0x000138000d0d7a24 */ /* 0x000fe200078e02ff */
[----:B------:R-:W-:Y:S01]  /*10d90*/  LEA R15, R15, R12, 0x7 ;  /* 0x0000000c0f0f7211 */ /* 0x000fe200078e38ff */
[----:B------:R-:W-:Y:S01]  /*10da0*/  IMAD R17, R18, c[0x0][0x44c], R17 ;  /* 0x0001130012117a24 */ /* 0x000fe200078e0211 */
[----:B------:R-:W-:Y:S01]  /*10db0*/  MOV R7, R20 ;  /* 0x0000001400077202 */ /* 0x000fe20000000f00 */
[----:B------:R-:W-:Y:S01]  /*10dc0*/  @P0 IMAD.HI.U32 R16, R20, c[0x0][0x4ec], RZ ;  /* 0x00013b0014100a27 */ /* 0x000fe200078e00ff */
[----:B------:R-:W-:-:S03]  /*10dd0*/  ISETP.GE.OR P4, PT, R15, R14, P1 ;  /* 0x0000000e0f00720c */ /* 0x000fc60000f86670 */
[----:B------:R-:W-:Y:S01]  /*10de0*/  IMAD.MOV.U32 R6, RZ, RZ, R20 ;  /* 0x000000ffff067224 */ /* 0x000fe200078e0014 */
[----:B------:R-:W-:Y:S01]  /*10df0*/  @P0 SHF.R.U32.HI R6, RZ, c[0x0][0x4f0], R16 ;  /* 0x00013c00ff060a19 */ /* 0x000fe20000011610 */
[----:B------:R-:W-:-:S03]  /*10e00*/  @P0 IMAD.HI.U32 R11, R20, c[0x0][0x4ec], RZ ;  /* 0x00013b00140b0a27 */ /* 0x000fc600078e00ff */
[----:B------:R-:W-:Y:S01]  /*10e10*/  SHF.R.S32.HI R16, RZ, 0x1f, R6 ;  /* 0x0000001fff107819 */ /* 0x000fe20000011406 */
[----:B------:R-:W-:Y:S01]  /*10e20*/  IMAD.WIDE.U32 R24, R18, c[0x0][0x448], R24 ;  /* 0x0001120012187a25 */ /* 0x000fe200078e0018 */
[----:B------:R-:W-:-:S03]  /*10e30*/  @P0 SHF.R.U32.HI R7, RZ, c[0x0][0x4f0], R11 ;  /* 0x00013c00ff070a19 */ /* 0x000fc6000001160b */
[----:B------:R-:W-:Y:S02]  /*10e40*/  IMAD.MOV R11, RZ, RZ, -R6 ;  /* 0x000000ffff0b7224 */ /* 0x000fe400078e0a06 */
[C---:B------:R-:W-:Y:S02]  /*10e50*/  IMAD R13, R18.reuse, c[0x0][0x4e4], R13 ;  /* 0x00013900120d7a24 */ /* 0x040fe400078e020d */
[----:B------:R-:W-:Y:S01]  /*10e60*/  IMAD.WIDE.U32 R18, R18, c[0x0][0x4e0], R22 ;  /* 0x0001380012127a25 */ /* 0x000fe200078e0016 */
[----:B------:R-:W-:-:S03]  /*10e70*/  SHF.R.S32.HI R22, RZ, 0x1f, R7 ;  /* 0x0000001fff167819 */ /* 0x000fc60000011407 */
[----:B------:R-:W-:Y:S01]  /*10e80*/  IMAD R11, R11, c[0x0][0x4e8], R20 ;  /* 0x00013a000b0b7a24 */ /* 0x000fe200078e0214 */
[----:B------:R-:W-:Y:S01]  /*10e90*/  IADD3 R18, P0, R6, R18, RZ ;  /* 0x0000001206127210 */ /* 0x000fe20007f1e0ff */
[----:B------:R-:W-:Y:S02]  /*10ea0*/  IMAD.IADD R25, R25, 0x1, R17 ;  /* 0x0000000119197824 */ /* 0x000fe400078e0211 */
[----:B------:R-:W-:Y:S01]  /*10eb0*/  IMAD R22, R22, c[0x0][0x430], RZ ;  /* 0x00010c0016167a24 */ /* 0x000fe200078e02ff */
[----:B------:R-:W-:Y:S01]  /*10ec0*/  SHF.R.S32.HI R6, RZ, 0x1f, R11 ;  /* 0x0000001fff067819 */ /* 0x000fe2000001140b */
[----:B------:R-:W-:Y:S01]  /*10ed0*/  IMAD.SHL.U32 R3, R3, 0x2, RZ ;  /* 0x0000000203037824 */ /* 0x000fe200078e00ff */
[----:B------:R-:W-:Y:S01]  /*10ee0*/  IADD3.X R19, R16, R19, R13, P0, !PT ;  /* 0x0000001310137210 */ /* 0x000fe200007fe40d */
[----:B------:R-:W-:-:S04]  /*10ef0*/  IMAD.WIDE.U32 R16, R7, c[0x0][0x430], R24 ;  /* 0x00010c0007107a25 */ /* 0x000fc800078e0018 */
[----:B------:R-:W-:Y:S02]  /*10f00*/  IMAD R6, R6, c[0x0][0x4c8], RZ ;  /* 0x0001320006067a24 */ /* 0x000fe400078e02ff */
[----:B------:R-:W-:-:S04]  /*10f10*/  IMAD.WIDE.U32 R18, R11, c[0x0][0x4c8], R18 ;  /* 0x000132000b127a25 */ /* 0x000fc800078e0012 */
[----:B------:R-:W-:Y:S01]  /*10f20*/  IMAD R6, R11, c[0x0][0x4cc], R6 ;  /* 0x000133000b067a24 */ /* 0x000fe200078e0206 */
[C---:B------:R-:W-:Y:S01]  /*10f30*/  LEA R25, P0, R18.reuse, c[0x0][0x4a8], 0x2 ;  /* 0x00012a0012197a11 */ /* 0x040fe200078010ff */
[C---:B------:R-:W-:Y:S01]  /*10f40*/  IMAD R13, R7.reuse, c[0x0][0x434], R22 ;  /* 0x00010d00070d7a24 */ /* 0x040fe200078e0216 */
[----:B------:R-:W-:Y:S01]  /*10f50*/  IADD3 R7, -R7, RZ, RZ ;  /* 0x000000ff07077210 */ /* 0x000fe20007ffe1ff */
[----:B------:R-:W-:Y:S02]  /*10f60*/  IMAD.IADD R11, R19, 0x1, R6 ;  /* 0x00000001130b7824 */ /* 0x000fe400078e0206 */
[----:B------:R-:W-:Y:S01]  /*10f70*/  SHFL.IDX PT, R22, R25, RZ, 0x1c1f ;  /* 0x001c1fff19167589 */ /* 0x000fe200000e0000 */
[----:B------:R-:W-:Y:S02]  /*10f80*/  IMAD.IADD R13, R17, 0x1, R13 ;  /* 0x00000001110d7824 */ /* 0x000fe400078e020d */
[----:B------:R-:W-:Y:S01]  /*10f90*/  LEA.HI.X R24, R18, c[0x0][0x4ac], R11, 0x2, P0 ;  /* 0x00012b0012187a11 */ /* 0x000fe200000f140b */
[----:B------:R-:W-:Y:S01]  /*10fa0*/  IMAD R7, R7, c[0x0][0x4e8], R20 ;  /* 0x00013a0007077a24 */ /* 0x000fe200078e0214 */
[----:B------:R-:W-:Y:S01]  /*10fb0*/  SHFL.IDX PT, R18, R25, 0x2, 0x1c1f ;  /* 0x005c1f0019127f89 */ /* 0x000fe200000e0000 */
[----:B------:R-:W-:Y:S01]  /*10fc0*/  IMAD.MOV.U32 R12, RZ, RZ, R16 ;  /* 0x000000ffff0c7224 */ /* 0x000fe200078e0010 */
[----:B------:R-:W-:-:S02]  /*10fd0*/  IADD3 R11, R15, 0x48, RZ ;  /* 0x000000480f0b7810 */ /* 0x000fc40007ffe0ff */
[----:B------:R-:W1:Y:S01]  /*10fe0*/  SHFL.IDX PT, R23, R24, RZ, 0x1c1f ;  /* 0x001c1fff18177589 */ /* 0x000e6200000e0000 */
[----:B------:R-:W-:Y:S01]  /*10ff0*/  IMAD.WIDE.U32 R26, R7, c[0x0][0x428], R12 ;  /* 0x00010a00071a7a25 */ /* 0x000fe200078e000c */
[C---:B------:R-:W-:Y:S02]  /*11000*/  IADD3 R13, R15.reuse, 0x8, RZ ;  /* 0x000000080f0d7810 */ /* 0x040fe40007ffe0ff */
[----:B------:R-:W-:Y:S01]  /*11010*/  SHFL.IDX PT, R20, R25, 0x1, 0x1c1f ;  /* 0x003c1f0019147f89 */ /* 0x000fe200000e0000 */
[----:B------:R-:W-:Y:S02]  /*11020*/  IADD3 R12, R15, 0x40, RZ ;  /* 0x000000400f0c7810 */ /* 0x000fe40007ffe0ff */
[-C--:B------:R-:W-:Y:S01]  /*11030*/  ISETP.GE.OR P3, PT, R13, R14.reuse, P1 ;  /* 0x0000000e0d00720c */ /* 0x080fe20000f66670 */
[----:B------:R-:W2:Y:S01]  /*11040*/  SHFL.IDX PT, R21, R24, 0x1, 0x1c1f ;  /* 0x003c1f0018157f89 */ /* 0x000ea200000e0000 */
[-C--:B------:R-:W-:Y:S02]  /*11050*/  ISETP.GE.OR P2, PT, R12, R14.reuse, P1 ;  /* 0x0000000e0c00720c */ /* 0x080fe40000f46670 */
[----:B------:R-:W-:Y:S01]  /*11060*/  ISETP.GE.OR P1, PT, R11, R14, P1 ;  /* 0x0000000e0b00720c */ /* 0x000fe20000f26670 */
[----:B------:R-:W3:Y:S01]  /*11070*/  SHFL.IDX PT, R19, R24, 0x2, 0x1c1f ;  /* 0x005c1f0018137f89 */ /* 0x000ee200000e0000 */
[----:B------:R-:W-:-:S02]  /*11080*/  SHF.R.S32.HI R6, RZ, 0x1f, R7 ;  /* 0x0000001fff067819 */ /* 0x000fc40000011407 */
[-C--:B------:R-:W-:Y:S01]  /*11090*/  ISETP.GE.AND P5, PT, R12, R14.reuse, PT ;  /* 0x0000000e0c00720c */ /* 0x080fe20003fa6270 */
[----:B------:R-:W-:Y:S01]  /*110a0*/  SHFL.IDX PT, R16, R25, 0x3, 0x1c1f ;  /* 0x007c1f0019107f89 */ /* 0x000fe200000e0000 */
[----:B------:R-:W-:Y:S01]  /*110b0*/  ISETP.GE.AND P6, PT, R11, R14, PT ;  /* 0x0000000e0b00720c */ /* 0x000fe20003fc6270 */
[----:B------:R-:W-:Y:S02]  /*110c0*/  IMAD R6, R6, c[0x0][0x428], RZ ;  /* 0x00010a0006067a24 */ /* 0x000fe400078e02ff */
[----:B------:R-:W4:Y:S02]  /*110d0*/  SHFL.IDX PT, R17, R24, 0x3, 0x1c1f ;  /* 0x007c1f0018117f89 */ /* 0x000f2400000e0000 */
[----:B------:R-:W-:Y:S01]  /*110e0*/  IMAD R6, R7, c[0x0][0x42c], R6 ;  /* 0x00010b0007067a24 */ /* 0x000fe200078e0206 */
[----:B------:R-:W-:Y:S01]  /*110f0*/  LEA R7, P0, R26, c[0x0][0x400], 0x2 ;  /* 0x000100001a077a11 */ /* 0x000fe200078010ff */
[----:B-1----:R1:W-:Y:S02]  /*11100*/  @!P4 ST.E [R22.64], R2 ;  /* 0x000000021600c985 */ /* 0x0023e4000c10190a */
[----:B------:R-:W-:-:S02]  /*11110*/  IMAD.IADD R6, R27, 0x1, R6 ;  /* 0x000000011b067824 */ /* 0x000fc400078e0206 */
[----:B------:R1:W1:Y:S03]  /*11120*/  SHFL.IDX PT, R24, R7, RZ, 0x1c1f ;  /* 0x001c1fff07187589 */ /* 0x00026600000e0000 */
[----:B------:R-:W-:Y:S01]  /*11130*/  LEA.HI.X R6, R26, c[0x0][0x404], R6, 0x2, P0 ;  /* 0x000101001a067a11 */ /* 0x000fe200000f1406 */
[----:B--2---:R2:W-:Y:S01]  /*11140*/  @!P3 ST.E [R20.64], R8 ;  /* 0x000000081400b985 */ /* 0x0045e2000c10190a */
[----:B------:R-:W-:-:S03]  /*11150*/  ISETP.GE.AND P0, PT, R13, R14, PT ;  /* 0x0000000e0d00720c */ /* 0x000fc60003f06270 */
[----:B---3--:R2:W-:Y:S04]  /*11160*/  @!P2 ST.E [R18.64], R9 ;  /* 0x000000091200a985 */ /* 0x0085e8000c10190a */
[----:B------:R2:W3:Y:S04]  /*11170*/  SHFL.IDX PT, R25, R6, RZ, 0x1c1f ;  /* 0x001c1fff06197589 */ /* 0x0004e800000e0000 */
[----:B----4-:R2:W-:Y:S01]  /*11180*/  @!P1 ST.E [R16.64], R10 ;  /* 0x0000000a10009985 */ /* 0x0105e2000c10190a */
[----:B------:R-:W-:-:S13]  /*11190*/  ISETP.GE.AND P1, PT, R15, R14, PT ;  /* 0x0000000e0f00720c */ /* 0x000fda0003f26270 */
[----:B------:R-:W-:Y:S05]  /*111a0*/  @P1 BRA `(.L_x_454) ;  /* 0x0000045000001947 */ /* 0x000fea0003800000 */
[C---:B-1----:R-:W-:Y:S02]  /*111b0*/  IADD3 R11, R3.reuse, 0x8, RZ ;  /* 0x00000008030b7810 */ /* 0x042fe40007ffe0ff */
[C---:B--2---:R-:W-:Y:S02]  /*111c0*/  IADD3 R9, R3.reuse, 0x10, RZ ;  /* 0x0000001003097810 */ /* 0x044fe40007ffe0ff */
[----:B------:R-:W-:Y:S02]  /*111d0*/  IADD3 R0, R3, 0x18, RZ ;  /* 0x0000001803007810 */ /* 0x000fe40007ffe0ff */
[----:B------:R-:W-:Y:S02]  /*111e0*/  ISETP.GE.AND P3, PT, R11, c[0x0][0x3c8], PT ;  /* 0x0000f2000b007a0c */ /* 0x000fe40003f66270 */
[----:B------:R-:W-:Y:S02]  /*111f0*/  ISETP.GE.AND P2, PT, R9, c[0x0][0x3c8], PT ;  /* 0x0000f20009007a0c */ /* 0x000fe40003f46270 */
[----:B------:R-:W-:-:S02]  /*11200*/  ISETP.GE.AND P1, PT, R0, c[0x0][0x3c8], PT ;  /* 0x0000f20000007a0c */ /* 0x000fc40003f26270 */
[C---:B------:R-:W-:Y:S02]  /*11210*/  ISETP.GE.AND P4, PT, R3.reuse, c[0x0][0x3c8], PT ;  /* 0x0000f20003007a0c */ /* 0x040fe40003f86270 */
[C---:B------:R-:W-:Y:S02]  /*11220*/  IADD3 R14, R3.reuse, 0x28, RZ ;  /* 0x00000028030e7810 */ /* 0x040fe40007ffe0ff */
[----:B------:R-:W-:-:S03]  /*11230*/  IADD3 R2, R3, 0x30, RZ ;  /* 0x0000003003027810 */ /* 0x000fc60007ffe0ff */
[----:B------:R-:W-:Y:S02]  /*11240*/  @!P3 LEA.HI R11, R11, R11, RZ, 0x1 ;  /* 0x0000000b0b0bb211 */ /* 0x000fe400078f08ff */
[----:B------:R-:W-:Y:S02]  /*11250*/  @!P2 LEA.HI R9, R9, R9, RZ, 0x1 ;  /* 0x000000090909a211 */ /* 0x000fe400078f08ff */
[----:B------:R-:W-:Y:S02]  /*11260*/  @!P1 LEA.HI R0, R0, R0, RZ, 0x1 ;  /* 0x0000000000009211 */ /* 0x000fe400078f08ff */
[----:B------:R-:W-:Y:S01]  /*11270*/  @!P3 LOP3.LUT R11, R11, 0xfffffffe, RZ, 0xc0, !PT ;  /* 0xfffffffe0b0bb812 */ /* 0x000fe200078ec0ff */
[--C-:B---3--:R-:W-:Y:S01]  /*11280*/  @!P4 IMAD.WIDE R12, R3, 0x4, R24.reuse ;  /* 0x00000004030cc825 */ /* 0x108fe200078e0218 */
[----:B------:R-:W-:Y:S02]  /*11290*/  @!P2 LOP3.LUT R9, R9, 0xfffffffe, RZ, 0xc0, !PT ;  /* 0xfffffffe0909a812 */ /* 0x000fe400078ec0ff */
[----:B------:R-:W-:Y:S01]  /*112a0*/  @!P1 LOP3.LUT R15, R0, 0xfffffffe, RZ, 0xc0, !PT ;  /* 0xfffffffe000f9812 */ /* 0x000fe200078ec0ff */
[--C-:B------:R-:W-:Y:S01]  /*112b0*/  @!P3 IMAD.WIDE R10, R11, 0x4, R24.reuse ;  /* 0x000000040b0ab825 */ /* 0x100fe200078e0218 */
[----:B------:R-:W-:Y:S01]  /*112c0*/  IADD3 R0, R3, 0x20, RZ ;  /* 0x0000002003007810 */ /* 0x000fe20007ffe0ff */
[----:B------:R1:W-:Y:S02]  /*112d0*/  @!P4 ST.E.64 [R12.64], R144 ;  /* 0x000000900c00c985 */ /* 0x0003e4000c101b0a */
[--C-:B------:R-:W-:Y:S01]  /*112e0*/  @!P2 IMAD.WIDE R8, R9, 0x4, R24.reuse ;  /* 0x000000040908a825 */ /* 0x100fe200078e0218 */
[----:B------:R-:W-:Y:S01]  /*112f0*/  ISETP.GE.AND P4, PT, R0, c[0x0][0x3c8], PT ;  /* 0x0000f20000007a0c */ /* 0x000fe20003f86270 */
[----:B------:R2:W-:Y:S01]  /*11300*/  @!P3 ST.E.64 [R10.64], R100 ;  /* 0x000000640a00b985 */ /* 0x0005e2000c101b0a */
[----:B------:R-:W-:Y:S01]  /*11310*/  ISETP.GE.AND P3, PT, R14, c[0x0][0x3c8], PT ;  /* 0x0000f2000e007a0c */ /* 0x000fe20003f66270 */
[----:B------:R-:W-:Y:S01]  /*11320*/  @!P1 IMAD.WIDE R16, R15, 0x4, R24 ;  /* 0x000000040f109825 */ /* 0x000fe200078e0218 */
[----:B------:R-:W-:Y:S01]  /*11330*/  IADD3 R15, R3, 0x38, RZ ;  /* 0x00000038030f7810 */ /* 0x000fe20007ffe0ff */
[----:B------:R3:W-:Y:S01]  /*11340*/  @!P2 ST.E.64 [R8.64], R104 ;  /* 0x000000680800a985 */ /* 0x0007e2000c101b0a */
[----:B------:R-:W-:-:S03]  /*11350*/  ISETP.GE.AND P2, PT, R2, c[0x0][0x3c8], PT ;  /* 0x0000f20002007a0c */ /* 0x000fc60003f46270 */
[----:B------:R4:W-:Y:S01]  /*11360*/  @!P1 ST.E.64 [R16.64], R116 ;  /* 0x0000007410009985 */ /* 0x0009e2000c101b0a */
[----:B------:R-:W-:-:S03]  /*11370*/  ISETP.GE.AND P1, PT, R15, c[0x0][0x3c8], PT ;  /* 0x0000f2000f007a0c */ /* 0x000fc60003f26270 */
[----:B------:R-:W-:Y:S02]  /*11380*/  @!P4 LEA.HI R0, R0, R0, RZ, 0x1 ;  /* 0x000000000000c211 */ /* 0x000fe400078f08ff */
[----:B------:R-:W-:-:S04]  /*11390*/  @!P3 LEA.HI R14, R14, R14, RZ, 0x1 ;  /* 0x0000000e0e0eb211 */ /* 0x000fc800078f08ff */
[----:B------:R-:W-:-:S04]  /*113a0*/  @!P2 LEA.HI R2, R2, R2, RZ, 0x1 ;  /* 0x000000020202a211 */ /* 0x000fc800078f08ff */
[----:B------:R-:W-:Y:S02]  /*113b0*/  @!P1 LEA.HI R15, R15, R15, RZ, 0x1 ;  /* 0x0000000f0f0f9211 */ /* 0x000fe400078f08ff */
[----:B-1----:R-:W-:Y:S02]  /*113c0*/  @!P2 LOP3.LUT R13, R2, 0xfffffffe, RZ, 0xc0, !PT ;  /* 0xfffffffe020da812 */ /* 0x002fe400078ec0ff */
[----:B------:R-:W-:Y:S02]  /*113d0*/  @!P1 LOP3.LUT R15, R15, 0xfffffffe, RZ, 0xc0, !PT ;  /* 0xfffffffe0f0f9812 */ /* 0x000fe400078ec0ff */
[----:B--2---:R-:W-:Y:S01]  /*113e0*/  @!P3 LOP3.LUT R11, R14, 0xfffffffe, RZ, 0xc0, !PT ;  /* 0xfffffffe0e0bb812 */ /* 0x004fe200078ec0ff */
[--C-:B------:R-:W-:Y:S01]  /*113f0*/  @!P2 IMAD.WIDE R12, R13, 0x4, R24.reuse ;  /* 0x000000040d0ca825 */ /* 0x100fe200078e0218 */
[----:B------:R-:W-:Y:S02]  /*11400*/  IADD3 R2, R3, 0x48, RZ ;  /* 0x0000004803027810 */ /* 0x000fe40007ffe0ff */
[----:B---3--:R-:W-:Y:S01]  /*11410*/  @!P4 LOP3.LUT R9, R0, 0xfffffffe, RZ, 0xc0, !PT ;  /* 0xfffffffe0009c812 */ /* 0x008fe200078ec0ff */
[----:B------:R-:W-:Y:S01]  /*11420*/  @!P3 IMAD.WIDE R10, R11, 0x4, R24 ;  /* 0x000000040b0ab825 */ /* 0x000fe200078e0218 */
[----:B------:R-:W-:-:S02]  /*11430*/  IADD3 R0, R3, 0x40, RZ ;  /* 0x0000004003007810 */ /* 0x000fc40007ffe0ff */
[----:B----4-:R-:W-:Y:S01]  /*11440*/  IADD3 R17, R3, 0x50, RZ ;  /* 0x0000005003117810 */ /* 0x010fe20007ffe0ff */
[----:B------:R-:W-:Y:S01]  /*11450*/  @!P4 IMAD.WIDE R8, R9, 0x4, R24 ;  /* 0x000000040908c825 */ /* 0x000fe200078e0218 */
[----:B------:R-:W-:-:S03]  /*11460*/  IADD3 R16, R3, 0x58, RZ ;  /* 0x0000005803107810 */ /* 0x000fc60007ffe0ff */
[----:B------:R-:W-:Y:S01]  /*11470*/  @!P1 IMAD.WIDE R14, R15, 0x4, R24 ;  /* 0x000000040f0e9825 */ /* 0x000fe200078e0218 */
[----:B------:R1:W-:Y:S01]  /*11480*/  @!P4 ST.E.64 [R8.64], R120 ;  /* 0x000000780800c985 */ /* 0x0003e2000c101b0a */
[----:B------:R-:W-:-:S03]  /*11490*/  ISETP.GE.AND P4, PT, R0, c[0x0][0x3c8], PT ;  /* 0x0000f20000007a0c */ /* 0x000fc60003f86270 */
[----:B------:R2:W-:Y:S01]  /*114a0*/  @!P3 ST.E.64 [R10.64], R128 ;  /* 0x000000800a00b985 */ /* 0x0005e2000c101b0a */
[----:B------:R-:W-:-:S03]  /*114b0*/  ISETP.GE.AND P3, PT, R2, c[0x0][0x3c8], PT ;  /* 0x0000f20002007a0c */ /* 0x000fc60003f66270 */
[----:B------:R3:W-:Y:S01]  /*114c0*/  @!P2 ST.E.64 [R12.64], R52 ;  /* 0x000000340c00a985 */ /* 0x0007e2000c101b0a */
[----:B------:R-:W-:-:S03]  /*114d0*/  ISETP.GE.AND P2, PT, R17, c[0x0][0x3c8], PT ;  /* 0x0000f20011007a0c */ /* 0x000fc60003f46270 */
[----:B------:R4:W-:Y:S01]  /*114e0*/  @!P1 ST.E.64 [R14.64], R64 ;  /* 0x000000400e009985 */ /* 0x0009e2000c101b0a */
[----:B------:R-:W-:Y:S02]  /*114f0*/  ISETP.GE.AND P1, PT, R16, c[0x0][0x3c8], PT ;  /* 0x0000f20010007a0c */ /* 0x000fe40003f26270 */
[----:B------:R-:W-:-:S03]  /*11500*/  @!P4 LEA.HI R0, R0, R0, RZ, 0x1 ;  /* 0x000000000000c211 */ /* 0x000fc600078f08ff */
[----:B------:R-:W-:-:S04]  /*11510*/  @!P3 LEA.HI R2, R2, R2, RZ, 0x1 ;  /* 0x000000020202b211 */ /* 0x000fc800078f08ff */
[----:B------:R-:W-:-:S04]  /*11520*/  @!P2 LEA.HI R17, R17, R17, RZ, 0x1 ;  /* 0x000000111111a211 */ /* 0x000fc800078f08ff */
[----:B------:R-:W-:Y:S02]  /*11530*/  @!P1 LEA.HI R16, R16, R16, RZ, 0x1 ;  /* 0x0000001010109211 */ /* 0x000fe400078f08ff */
[----:B------:R-:W-:Y:S02]  /*11540*/  @!P2 LOP3.LUT R17, R17, 0xfffffffe, RZ, 0xc0, !PT ;  /* 0xfffffffe1111a812 */ /* 0x000fe400078ec0ff */
[----:B-1----:R-:W-:Y:S02]  /*11550*/  @!P4 LOP3.LUT R9, R0, 0xfffffffe, RZ, 0xc0, !PT ;  /* 0xfffffffe0009c812 */ /* 0x002fe400078ec0ff */
[----:B--2---:R-:W-:-:S03]  /*11560*/  @!P3 LOP3.LUT R11, R2, 0xfffffffe, RZ, 0xc0, !PT ;  /* 0xfffffffe020bb812 */ /* 0x004fc600078ec0ff */
[----:B------:R-:W-:Y:S01]  /*11570*/  @!P4 IMAD.WIDE R8, R9, 0x4, R24 ;  /* 0x000000040908c825 */ /* 0x000fe200078e0218 */
[----:B---3--:R-:W-:-:S03]  /*11580*/  @!P1 LOP3.LUT R13, R16, 0xfffffffe, RZ, 0xc0, !PT ;  /* 0xfffffffe100d9812 */ /* 0x008fc600078ec0ff */
[--C-:B------:R-:W-:Y:S01]  /*11590*/  @!P3 IMAD.WIDE R10, R11, 0x4, R24.reuse ;  /* 0x000000040b0ab825 */ /* 0x100fe200078e0218 */
[----:B------:R1:W-:Y:S03]  /*115a0*/  @!P4 ST.E.64 [R8.64], R68 ;  /* 0x000000440800c985 */ /* 0x0003e6000c101b0a */
[--C-:B----4-:R-:W-:Y:S01]  /*115b0*/  @!P2 IMAD.WIDE R14, R17, 0x4, R24.reuse ;  /* 0x00000004110ea825 */ /* 0x110fe200078e0218 */
[----:B------:R1:W-:Y:S03]  /*115c0*/  @!P3 ST.E.64 [R10.64], R80 ;  /* 0x000000500a00b985 */ /* 0x0003e6000c101b0a */
[----:B------:R-:W-:Y:S01]  /*115d0*/  @!P1 IMAD.WIDE R24, R13, 0x4, R24 ;  /* 0x000000040d189825 */ /* 0x000fe200078e0218 */
[----:B------:R1:W-:Y:S04]  /*115e0*/  @!P2 ST.E.64 [R14.64], R84 ;  /* 0x000000540e00a985 */ /* 0x0003e8000c101b0a */
[----:B------:R1:W-:Y:S02]  /*115f0*/  @!P1 ST.E.64 [R24.64], R96 ;  /* 0x0000006018009985 */ /* 0x0003e4000c101b0a */
.L_x_454:
[----:B-1----:R-:W-:Y:S05]  /*11600*/  BSYNC B0 ;  /* 0x0000000000007941 */ /* 0x002fea0003800000 */
.L_x_453:
[----:B------:R1:W4:Y:S01]  /*11610*/  SHFL.IDX PT, R13, R6, 0x1, 0x1c1f ;  /* 0x003c1f00060d7f89 */ /* 0x00032200000e0000 */
[----:B------:R-:W-:Y:S03]  /*11620*/  BSSY B0, `(.L_x_455) ;  /* 0x0000048000007945 */ /* 0x000fe60003800000 */
[----:B------:R1:W2:Y:S01]  /*11630*/  SHFL.IDX PT, R12, R7, 0x1, 0x1c1f ;  /* 0x003c1f00070c7f89 */ /* 0x0002a200000e0000 */
[----:B------:R-:W-:Y:S05]  /*11640*/  @P0 BRA `(.L_x_456) ;  /* 0x0000045000000947 */ /* 0x000fea0003800000 */
[C---:B------:R-:W-:Y:S02]  /*11650*/  IADD3 R11, R3.reuse, 0x8, RZ ;  /* 0x00000008030b7810 */ /* 0x040fe40007ffe0ff */
[----:B------:R-:W-:-:S02]  /*11660*/  ISETP.GE.AND P1, PT, R3, c[0x0][0x3c8], PT ;  /* 0x0000f20003007a0c */ /* 0x000fc40003f26270 */
[----:B------:R-:W-:Y:S02]  /*11670*/  ISETP.GE.AND P0, PT, R11, c[0x0][0x3c8], PT ;  /* 0x0000f2000b007a0c */ /* 0x000fe40003f06270 */
[C---:B--2---:R-:W-:Y:S02]  /*11680*/  IADD3 R10, R3.reuse, 0x10, RZ ;  /* 0x00000010030a7810 */ /* 0x044fe40007ffe0ff */
[C---:B------:R-:W-:Y:S02]  /*11690*/  IADD3 R9, R3.reuse, 0x18, RZ ;  /* 0x0000001803097810 */ /* 0x040fe40007ffe0ff */
[----:B------:R-:W-:Y:S02]  /*116a0*/  ISETP.GE.AND P4, PT, R10, c[0x0][0x3c8], PT ;  /* 0x0000f2000a007a0c */ /* 0x000fe40003f86270 */
[----:B------:R-:W-:Y:S02]  /*116b0*/  IADD3 R8, R3, 0x20, RZ ;  /* 0x0000002003087810 */ /* 0x000fe40007ffe0ff */
[----:B------:R-:W-:Y:S01]  /*116c0*/  ISETP.GE.AND P3, PT, R9, c[0x0][0x3c8], PT ;  /* 0x0000f20009007a0c */ /* 0x000fe20003f66270 */
[C---:B----4-:R-:W-:Y:S01]  /*116d0*/  @!P1 IMAD.WIDE R14, R3.reuse, 0x4, R12 ;  /* 0x00000004030e9825 */ /* 0x050fe200078e020c */
[----:B------:R-:W-:-:S02]  /*116e0*/  IADD3 R2, R3, 0x28, RZ ;  /* 0x0000002803027810 */ /* 0x000fc40007ffe0ff */
[----:B------:R-:W-:Y:S02]  /*116f0*/  @!P0 LEA.HI R11, R11, R11, RZ, 0x1 ;  /* 0x0000000b0b0b8211 */ /* 0x000fe400078f08ff */
[----:B------:R-:W-:Y:S01]  /*11700*/  IADD3 R0, R3, 0x30, RZ ;  /* 0x0000003003007810 */ /* 0x000fe20007ffe0ff */
[----:B------:R2:W-:Y:S01]  /*11710*/  @!P1 ST.E.64 [R14.64], R146 ;  /* 0x000000920e009985 */ /* 0x0005e2000c101b0a */
[----:B------:R-:W-:Y:S02]  /*11720*/  @!P0 LOP3.LUT R11, R11, 0xfffffffe, RZ, 0xc0, !PT ;  /* 0xfffffffe0b0b8812 */ /* 0x000fe400078ec0ff */
[----:B------:R-:W-:Y:S02]  /*11730*/  ISETP.GE.AND P2, PT, R8, c[0x0][0x3c8], PT ;  /* 0x0000f20008007a0c */ /* 0x000fe40003f46270 */
[----:B------:R-:W-:Y:S01]  /*11740*/  ISETP.GE.AND P1, PT, R2, c[0x0][0x3c8], PT ;  /* 0x0000f20002007a0c */ /* 0x000fe20003f26270 */
[----:B------:R-:W-:Y:S01]  /*11750*/  @!P0 IMAD.WIDE R16, R11, 0x4, R12 ;  /* 0x000000040b108825 */ /* 0x000fe200078e020c */
[----:B------:R-:W-:-:S02]  /*11760*/  @!P4 LEA.HI R10, R10, R10, RZ, 0x1 ;  /* 0x0000000a0a0ac211 */ /* 0x000fc400078f08ff */
[----:B------:R-:W-:Y:S02]  /*11770*/  @!P3 LEA.HI R9, R9, R9, RZ, 0x1 ;  /* 0x000000090909b211 */ /* 0x000fe400078f08ff */
[----:B------:R4:W-:Y:S01]  /*11780*/  @!P0 ST.E.64 [R16.64], R102 ;  /* 0x0000006610008985 */ /* 0x0009e2000c101b0a */
[----:B------:R-:W-:Y:S02]  /*11790*/  ISETP.GE.AND P0, PT, R0, c[0x0][0x3c8], PT ;  /* 0x0000f20000007a0c */ /* 0x000fe40003f06270 */
[----:B------:R-:W-:Y:S02]  /*117a0*/  @!P4 LOP3.LUT R11, R10, 0xfffffffe, RZ, 0xc0, !PT ;  /* 0xfffffffe0a0bc812 */ /* 0x000fe400078ec0ff */
[----:B------:R-:W-:Y:S02]  /*117b0*/  @!P2 LEA.HI R8, R8, R8, RZ, 0x1 ;  /* 0x000000080808a211 */ /* 0x000fe400078f08ff */
[----:B------:R-:W-:Y:S01]  /*117c0*/  @!P3 LOP3.LUT R9, R9, 0xfffffffe, RZ, 0xc0, !PT ;  /* 0xfffffffe0909b812 */ /* 0x000fe200078ec0ff */
[----:B------:R-:W-:Y:S01]  /*117d0*/  @!P4 IMAD.WIDE R18, R11, 0x4, R12 ;  /* 0x000000040b12c825 */ /* 0x000fe200078e020c */
[----:B------:R-:W-:-:S02]  /*117e0*/  @!P1 LEA.HI R2, R2, R2, RZ, 0x1 ;  /* 0x0000000202029211 */ /* 0x000fc400078f08ff */
[C---:B------:R-:W-:Y:S02]  /*117f0*/  IADD3 R21, R3.reuse, 0x48, RZ ;  /* 0x0000004803157810 */ /* 0x040fe40007ffe0ff */
[----:B------:R-:W-:Y:S01]  /*11800*/  @!P1 LOP3.LUT R11, R2, 0xfffffffe, RZ, 0xc0, !PT ;  /* 0xfffffffe020b9812 */ /* 0x000fe200078ec0ff */
[----:B------:R5:W-:Y:S01]  /*11810*/  @!P4 ST.E.64 [R18.64], R106 ;  /* 0x0000006a1200c985 */ /* 0x000be2000c101b0a */
[----:B------:R-:W-:Y:S02]  /*11820*/  @!P0 LEA.HI R0, R0, R0, RZ, 0x1 ;  /* 0x0000000000008211 */ /* 0x000fe400078f08ff */
[----:B------:R-:W-:Y:S01]  /*11830*/  IADD3 R2, R3, 0x40, RZ ;  /* 0x0000004003027810 */ /* 0x000fe20007ffe0ff */
[----:B------:R-:W-:Y:S01]  /*11840*/  @!P1 IMAD.WIDE R10, R11, 0x4, R12 ;  /* 0x000000040b0a9825 */ /* 0x000fe200078e020c */
[----:B--2---:R-:W-:Y:S02]  /*11850*/  @!P2 LOP3.LUT R15, R8, 0xfffffffe, RZ, 0xc0, !PT ;  /* 0xfffffffe080fa812 */ /* 0x004fe400078ec0ff */
[----:B------:R-:W-:-:S03]  /*11860*/  IADD3 R20, R3, 0x50, RZ ;  /* 0x0000005003147810 */ /* 0x000fc60007ffe0ff */
[----:B------:R-:W-:-:S04]  /*11870*/  @!P2 IMAD.WIDE R14, R15, 0x4, R12 ;  /* 0x000000040f0ea825 */ /* 0x000fc800078e020c */
[--C-:B----4-:R-:W-:Y:S01]  /*11880*/  @!P3 IMAD.WIDE R16, R9, 0x4, R12.reuse ;  /* 0x000000040910b825 */ /* 0x110fe200078e020c */
[----:B------:R-:W-:Y:S02]  /*11890*/  @!P0 LOP3.LUT R9, R0, 0xfffffffe, RZ, 0xc0, !PT ;  /* 0xfffffffe00098812 */ /* 0x000fe400078ec0ff */
[----:B------:R-:W-:Y:S02]  /*118a0*/  IADD3 R0, R3, 0x38, RZ ;  /* 0x0000003803007810 */ /* 0x000fe40007ffe0ff */
[----:B------:R2:W-:Y:S01]  /*118b0*/  @!P3 ST.E.64 [R16.64], R118 ;  /* 0x000000761000b985 */ /* 0x0005e2000c101b0a */
[----:B------:R-:W-:Y:S01]  /*118c0*/  @!P0 IMAD.WIDE R8, R9, 0x4, R12 ;  /* 0x0000000409088825 */ /* 0x000fe200078e020c */
[----:B------:R-:W-:Y:S02]  /*118d0*/  ISETP.GE.AND P4, PT, R0, c[0x0][0x3c8], PT ;  /* 0x0000f20000007a0c */ /* 0x000fe40003f86270 */
[----:B------:R4:W-:Y:S01]  /*118e0*/  @!P2 ST.E.64 [R14.64], R122 ;  /* 0x0000007a0e00a985 */ /* 0x0009e2000c101b0a */
[----:B------:R-:W-:-:S02]  /*118f0*/  ISETP.GE.AND P3, PT, R2, c[0x0][0x3c8], PT ;  /* 0x0000f20002007a0c */ /* 0x000fc40003f66270 */
[----:B------:R-:W-:Y:S01]  /*11900*/  ISETP.GE.AND P2, PT, R21, c[0x0][0x3c8], PT ;  /* 0x0000f20015007a0c */ /* 0x000fe20003f46270 */
[----:B------:R1:W-:Y:S01]  /*11910*/  @!P1 ST.E.64 [R10.64], R130 ;  /* 0x000000820a009985 */ /* 0x0003e2000c101b0a */
[----:B-----5:R-:W-:Y:S02]  /*11920*/  IADD3 R18, R3, 0x58, RZ ;  /* 0x0000005803127810 */ /* 0x020fe40007ffe0ff */
[----:B------:R-:W-:Y:S01]  /*11930*/  ISETP.GE.AND P1, PT, R20, c[0x0][0x3c8], PT ;  /* 0x0000f20014007a0c */ /* 0x000fe20003f26270 */
[----:B------:R5:W-:Y:S01]  /*11940*/  @!P0 ST.E.64 [R8.64], R54 ;  /* 0x0000003608008985 */ /* 0x000be2000c101b0a */
[----:B------:R-:W-:Y:S02]  /*11950*/  ISETP.GE.AND P0, PT, R18, c[0x0][0x3c8], PT ;  /* 0x0000f20012007a0c */ /* 0x000fe40003f06270 */
[----:B------:R-:W-:-:S03]  /*11960*/  @!P4 LEA.HI R0, R0, R0, RZ, 0x1 ;  /* 0x000000000000c211 */ /* 0x000fc600078f08ff */
[----:B------:R-:W-:Y:S02]  /*11970*/  @!P3 LEA.HI R2, R2, R2, RZ, 0x1 ;  /* 0x000000020202b211 */ /* 0x000fe400078f08ff */
[----:B------:R-:W-:-:S04]  /*11980*/  @!P2 LEA.HI R21, R21, R21, RZ, 0x1 ;  /* 0x000000151515a211 */ /* 0x000fc800078f08ff */
[----:B------:R-:W-:Y:S02]  /*11990*/  @!P1 LEA.HI R20, R20, R20, RZ, 0x1 ;  /* 0x0000001414149211 */ /* 0x000fe400078f08ff */
[----:B------:R-:W-:Y:S02]  /*119a0*/  @!P0 LEA.HI R18, R18, R18, RZ, 0x1 ;  /* 0x0000001212128211 */ /* 0x000fe400078f08ff */
[----:B------:R-:W-:Y:S02]  /*119b0*/  @!P2 LOP3.LUT R21, R21, 0xfffffffe, RZ, 0xc0, !PT ;  /* 0xfffffffe1515a812 */ /* 0x000fe400078ec0ff */
[----:B--2---:R-:W-:Y:S02]  /*119c0*/  @!P0 LOP3.LUT R17, R18, 0xfffffffe, RZ, 0xc0, !PT ;  /* 0xfffffffe12118812 */ /* 0x004fe400078ec0ff */
[----:B----4-:R-:W-:Y:S01]  /*119d0*/  @!P1 LOP3.LUT R15, R20, 0xfffffffe, RZ, 0xc0, !PT ;  /* 0xfffffffe140f9812 */ /* 0x010fe200078ec0ff */
[----:B------:R-:W-:Y:S01]  /*119e0*/  @!P2 IMAD.WIDE R18, R21, 0x4, R12 ;  /* 0x000000041512a825 */ /* 0x000fe200078e020c */
[----:B-1----:R-:W-:-:S03]  /*119f0*/  @!P3 LOP3.LUT R11, R2, 0xfffffffe, RZ, 0xc0, !PT ;  /* 0xfffffffe020bb812 */ /* 0x002fc600078ec0ff */
[----:B------:R-:W-:Y:S01]  /*11a00*/  @!P1 IMAD.WIDE R14, R15, 0x4, R12 ;  /* 0x000000040f0e9825 */ /* 0x000fe200078e020c */
[----:B-----5:R-:W-:-:S03]  /*11a10*/  @!P4 LOP3.LUT R9, R0, 0xfffffffe, RZ, 0xc0, !PT ;  /* 0xfffffffe0009c812 */ /* 0x020fc600078ec0ff */
[----:B------:R-:W-:-:S04]  /*11a20*/  @!P3 IMAD.WIDE R10, R11, 0x4, R12 ;  /* 0x000000040b0ab825 */ /* 0x000fc800078e020c */
[----:B------:R-:W-:-:S04]  /*11a30*/  @!P4 IMAD.WIDE R8, R9, 0x4, R12 ;  /* 0x000000040908c825 */ /* 0x000fc800078e020c */
[----:B------:R-:W-:Y:S01]  /*11a40*/  @!P0 IMAD.WIDE R12, R17, 0x4, R12 ;  /* 0x00000004110c8825 */ /* 0x000fe200078e020c */
[----:B------:R1:W-:Y:S04]  /*11a50*/  @!P4 ST.E.64 [R8.64], R66 ;  /* 0x000000420800c985 */ /* 0x0003e8000c101b0a */
[----:B------:R1:W-:Y:S04]  /*11a60*/  @!P3 ST.E.64 [R10.64], R70 ;  /* 0x000000460a00b985 */ /* 0x0003e8000c101b0a */
[----:B------:R1:W-:Y:S04]  /*11a70*/  @!P2 ST.E.64 [R18.64], R82 ;  /* 0x000000521200a985 */ /* 0x0003e8000c101b0a */
[----:B------:R1:W-:Y:S04]  /*11a80*/  @!P1 ST.E.64 [R14.64], R86 ;  /* 0x000000560e009985 */ /* 0x0003e8000c101b0a */
[----:B------:R1:W-:Y:S02]  /*11a90*/  @!P0 ST.E.64 [R12.64], R98 ;  /* 0x000000620c008985 */ /* 0x0003e4000c101b0a */
.L_x_456:
[----:B------:R-:W-:Y:S05]  /*11aa0*/  BSYNC B0 ;  /* 0x0000000000007941 */ /* 0x000fea0003800000 */
.L_x_455:
[----:B-1--4-:R1:W4:Y:S01]  /*11ab0*/  SHFL.IDX PT, R13, R6, 0x2, 0x1c1f ;  /* 0x005c1f00060d7f89 */ /* 0x01232200000e0000 */
[----:B------:R-:W-:Y:S03]  /*11ac0*/  BSSY B0, `(.L_x_457) ;  /* 0x0000048000007945 */ /* 0x000fe60003800000 */
[----:B--2---:R1:W2:Y:S01]  /*11ad0*/  SHFL.IDX PT, R12, R7, 0x2, 0x1c1f ;  /* 0x005c1f00070c7f89 */ /* 0x0042a200000e0000 */
[----:B------:R-:W-:Y:S05]  /*11ae0*/  @P5 BRA `(.L_x_458) ;  /* 0x0000045000005947 */ /* 0x000fea0003800000 */
[C---:B------:R-:W-:Y:S02]  /*11af0*/  IADD3 R10, R3.reuse, 0x8, RZ ;  /* 0x00000008030a7810 */ /* 0x040fe40007ffe0ff */
[----:B------:R-:W-:-:S02]  /*11b00*/  IADD3 R9, R3, 0x10, RZ ;  /* 0x0000001003097810 */ /* 0x000fc40007ffe0ff */
[----:B------:R-:W-:Y:S02]  /*11b10*/  ISETP.GE.AND P4, PT, R10, c[0x0][0x3c8], PT ;  /* 0x0000f2000a007a0c */ /* 0x000fe40003f86270 */
[----:B------:R-:W-:Y:S02]  /*11b20*/  IADD3 R8, R3, 0x18, RZ ;  /* 0x0000001803087810 */ /* 0x000fe40007ffe0ff */
[----:B------:R-:W-:Y:S02]  /*11b30*/  ISETP.GE.AND P3, PT, R9, c[0x0][0x3c8], PT ;  /* 0x0000f20009007a0c */ /* 0x000fe40003f66270 */
[C---:B------:R-:W-:Y:S02]  /*11b40*/  IADD3 R2, R3.reuse, 0x20, RZ ;  /* 0x0000002003027810 */ /* 0x040fe40007ffe0ff */
[----:B------:R-:W-:Y:S02]  /*11b50*/  IADD3 R0, R3, 0x28, RZ ;  /* 0x0000002803007810 */ /* 0x000fe40007ffe0ff */
[----:B------:R-:W-:-:S02]  /*11b60*/  ISETP.GE.AND P2, PT, R8, c[0x0][0x3c8], PT ;  /* 0x0000f20008007a0c */ /* 0x000fc40003f46270 */
[----:B------:R-:W-:Y:S02]  /*11b70*/  ISETP.GE.AND P1, PT, R2, c[0x0][0x3c8], PT ;  /* 0x0000f20002007a0c */ /* 0x000fe40003f26270 */
[----:B------:R-:W-:Y:S02]  /*11b80*/  ISETP.GE.AND P0, PT, R0, c[0x0][0x3c8], PT ;  /* 0x0000f20000007a0c */ /* 0x000fe40003f06270 */
[----:B------:R-:W-:Y:S02]  /*11b90*/  ISETP.GE.AND P5, PT, R3, c[0x0][0x3c8], PT ;  /* 0x0000f20003007a0c */ /* 0x000fe40003fa6270 */
[----:B------:R-:W-:Y:S02]  /*11ba0*/  @!P4 LEA.HI R10, R10, R10, RZ, 0x1 ;  /* 0x0000000a0a0ac211 */ /* 0x000fe400078f08ff */
[----:B------:R-:W-:Y:S02]  /*11bb0*/  @!P3 LEA.HI R9, R9, R9, RZ, 0x1 ;  /* 0x000000090909b211 */ /* 0x000fe400078f08ff */
[----:B------:R-:W-:-:S02]  /*11bc0*/  @!P4 LOP3.LUT R11, R10, 0xfffffffe, RZ, 0xc0, !PT ;  /* 0xfffffffe0a0bc812 */ /* 0x000fc400078ec0ff */
[----:B------:R-:W-:Y:S02]  /*11bd0*/  @!P2 LEA.HI R8, R8, R8, RZ, 0x1 ;  /* 0x000000080808a211 */ /* 0x000fe400078f08ff */
[----:B------:R-:W-:Y:S01]  /*11be0*/  @!P3 LOP3.LUT R9, R9, 0xfffffffe, RZ, 0xc0, !PT ;  /* 0xfffffffe0909b812 */ /* 0x000fe200078ec0ff */
[--C-:B--2-4-:R-:W-:Y:S01]  /*11bf0*/  @!P4 IMAD.WIDE R18, R11, 0x4, R12.reuse ;  /* 0x000000040b12c825 */ /* 0x114fe200078e020c */
[----:B------:R-:W-:Y:S02]  /*11c00*/  @!P1 LEA.HI R2, R2, R2, RZ, 0x1 ;  /* 0x0000000202029211 */ /* 0x000fe400078f08ff */
[----:B------:R-:W-:Y:S01]  /*11c10*/  @!P0 LEA.HI R0, R0, R0, RZ, 0x1 ;  /* 0x0000000000008211 */ /* 0x000fe200078f08ff */
[--C-:B------:R-:W-:Y:S01]  /*11c20*/  @!P5 IMAD.WIDE R14, R3, 0x4, R12.reuse ;  /* 0x00000004030ed825 */ /* 0x100fe200078e020c */
[----:B------:R-:W-:Y:S02]  /*11c30*/  @!P2 LOP3.LUT R17, R8, 0xfffffffe, RZ, 0xc0, !PT ;  /* 0xfffffffe0811a812 */ /* 0x000fe400078ec0ff */
[----:B------:R-:W-:Y:S01]  /*11c40*/  @!P1 LOP3.LUT R11, R2, 0xfffffffe, RZ, 0xc0, !PT ;  /* 0xfffffffe020b9812 */ /* 0x000fe200078ec0ff */
[--C-:B------:R-:W-:Y:S01]  /*11c50*/  @!P3 IMAD.WIDE R20, R9, 0x4, R12.reuse ;  /* 0x000000040914b825 */ /* 0x100fe200078e020c */
[----:B------:R-:W-:Y:S01]  /*11c60*/  @!P0 LOP3.LUT R9, R0, 0xfffffffe, RZ, 0xc0, !PT ;  /* 0xfffffffe00098812 */ /* 0x000fe200078ec0ff */
[----:B------:R2:W-:Y:S01]  /*11c70*/  @!P5 ST.E.64 [R14.64], R140 ;  /* 0x0000008c0e00d985 */ /* 0x0005e2000c101b0a */
[----:B------:R-:W-:Y:S01]  /*11c80*/  IADD3 R0, R3, 0x30, RZ ;  /* 0x0000003003007810 */ /* 0x000fe20007ffe0ff */
[--C-:B------:R-:W-:Y:S01]  /*11c90*/  @!P1 IMAD.WIDE R10, R11, 0x4, R12.reuse ;  /* 0x000000040b0a9825 */ /* 0x100fe200078e020c */
[C---:B------:R-:W-:Y:S01]  /*11ca0*/  IADD3 R2, R3.reuse, 0x38, RZ ;  /* 0x0000003803027810 */ /* 0x040fe20007ffe0ff */
[----:B------:R-:W-:Y:S01]  /*11cb0*/  @!P4 ST.E.64 [R18.64], R136 ;  /* 0x000000881200c985 */ /* 0x000fe2000c101b0a */
[----:B------:R-:W-:Y:S01]  /*11cc0*/  IADD3 R23, R3, 0x40, RZ ;  /* 0x0000004003177810 */ /* 0x000fe20007ffe0ff */
[----:B------:R-:W-:Y:S01]  /*11cd0*/  @!P0 IMAD.WIDE R8, R9, 0x4, R12 ;  /* 0x0000000409088825 */ /* 0x000fe200078e020c */
[----:B------:R-:W-:Y:S01]  /*11ce0*/  IADD3 R22, R3, 0x48, RZ ;  /* 0x0000004803167810 */ /* 0x000fe20007ffe0ff */
[----:B------:R4:W-:Y:S01]  /*11cf0*/  @!P3 ST.E.64 [R20.64], R108 ;  /* 0x0000006c1400b985 */ /* 0x0009e2000c101b0a */
[----:B------:R-:W-:-:S02]  /*11d00*/  ISETP.GE.AND P5, PT, R0, c[0x0][0x3c8], PT ;  /* 0x0000f20000007a0c */ /* 0x000fc40003fa6270 */
[----:B------:R-:W-:Y:S02]  /*11d10*/  IADD3 R16, R3, 0x58, RZ ;  /* 0x0000005803107810 */ /* 0x000fe40007ffe0ff */
[----:B------:R-:W-:Y:S02]  /*11d20*/  ISETP.GE.AND P4, PT, R2, c[0x0][0x3c8], PT ;  /* 0x0000f20002007a0c */ /* 0x000fe40003f86270 */
[----:B------:R-:W-:-:S07]  /*11d30*/  ISETP.GE.AND P3, PT, R23, c[0x0][0x3c8], PT ;  /* 0x0000f20017007a0c */ /* 0x000fce0003f66270 */
[----:B------:R-:W-:-:S04]  /*11d40*/  @!P5 LEA.HI R0, R0, R0, RZ, 0x1 ;  /* 0x000000000000d211 */ /* 0x000fc800078f08ff */
[----:B------:R-:W-:Y:S02]  /*11d50*/  @!P4 LEA.HI R2, R2, R2, RZ, 0x1 ;  /* 0x000000020202c211 */ /* 0x000fe400078f08ff */
[----:B------:R-:W-:Y:S01]  /*11d60*/  @!P3 LEA.HI R23, R23, R23, RZ, 0x1 ;  /* 0x000000171717b211 */ /* 0x000fe200078f08ff */
[--C-:B--2---:R-:W-:Y:S01]  /*11d70*/  @!P2 IMAD.WIDE R14, R17, 0x4, R12.reuse ;  /* 0x00000004110ea825 */ /* 0x104fe200078e020c */
[----:B------:R-:W-:Y:S02]  /*11d80*/  IADD3 R17, R3, 0x50, RZ ;  /* 0x0000005003117810 */ /* 0x000fe40007ffe0ff */
[----:B------:R-:W-:Y:S02]  /*11d90*/  @!P3 LOP3.LUT R23, R23, 0xfffffffe, RZ, 0xc0, !PT ;  /* 0xfffffffe1717b812 */ /* 0x000fe400078ec0ff */
[----:B------:R2:W-:Y:S01]  /*11da0*/  @!P2 ST.E.64 [R14.64], R112 ;  /* 0x000000700e00a985 */ /* 0x0005e2000c101b0a */
[----:B------:R-:W-:Y:S02]  /*11db0*/  ISETP.GE.AND P2, PT, R22, c[0x0][0x3c8], PT ;  /* 0x0000f20016007a0c */ /* 0x000fe40003f46270 */
[----:B----4-:R-:W-:Y:S01]  /*11dc0*/  @!P3 IMAD.WIDE R20, R23, 0x4, R12 ;  /* 0x000000041714b825 */ /* 0x010fe200078e020c */
[----:B------:R4:W-:Y:S01]  /*11dd0*/  @!P1 ST.E.64 [R10.64], R124 ;  /* 0x0000007c0a009985 */ /* 0x0009e2000c101b0a */
[----:B------:R-:W-:-:S03]  /*11de0*/  ISETP.GE.AND P1, PT, R17, c[0x0][0x3c8], PT ;  /* 0x0000f20011007a0c */ /* 0x000fc60003f26270 */
[----:B------:R5:W-:Y:S01]  /*11df0*/  @!P0 ST.E.64 [R8.64], R132 ;  /* 0x0000008408008985 */ /* 0x000be2000c101b0a */
[----:B------:R-:W-:-:S05]  /*11e00*/  ISETP.GE.AND P0, PT, R16, c[0x0][0x3c8], PT ;  /* 0x0000f20010007a0c */ /* 0x000fca0003f06270 */
[----:B------:R-:W-:-:S04]  /*11e10*/  @!P2 LEA.HI R22, R22, R22, RZ, 0x1 ;  /* 0x000000161616a211 */ /* 0x000fc800078f08ff */
[----:B------:R-:W-:-:S04]  /*11e20*/  @!P1 LEA.HI R17, R17, R17, RZ, 0x1 ;  /* 0x0000001111119211 */ /* 0x000fc800078f08ff */
[----:B------:R-:W-:Y:S02]  /*11e30*/  @!P0 LEA.HI R16, R16, R16, RZ, 0x1 ;  /* 0x0000001010108211 */ /* 0x000fe400078f08ff */
[----:B------:R-:W-:Y:S02]  /*11e40*/  @!P1 LOP3.LUT R17, R17, 0xfffffffe, RZ, 0xc0, !PT ;  /* 0xfffffffe11119812 */ /* 0x000fe400078ec0ff */
[----:B------:R-:W-:Y:S02]  /*11e50*/  @!P0 LOP3.LUT R19, R16, 0xfffffffe, RZ, 0xc0, !PT ;  /* 0xfffffffe10138812 */ /* 0x000fe400078ec0ff */
[----:B--2---:R-:W-:Y:S01]  /*11e60*/  @!P2 LOP3.LUT R15, R22, 0xfffffffe, RZ, 0xc0, !PT ;  /* 0xfffffffe160fa812 */ /* 0x004fe200078ec0ff */
[----:B------:R-:W-:Y:S01]  /*11e70*/  @!P1 IMAD.WIDE R16, R17, 0x4, R12 ;  /* 0x0000000411109825 */ /* 0x000fe200078e020c */
[----:B----4-:R-:W-:-:S03]  /*11e80*/  @!P4 LOP3.LUT R11, R2, 0xfffffffe, RZ, 0xc0, !PT ;  /* 0xfffffffe020bc812 */ /* 0x010fc600078ec0ff */
        /* <DEDUP_REMOVED lines=9> */
[----:B------:R2:W-:Y:S04]  /*11f20*/  @!P1 ST.E.64 [R16.64], R88 ;  /* 0x0000005810009985 */ /* 0x0005e8000c101b0a */
[----:B------:R2:W-:Y:S02]  /*11f30*/  @!P0 ST.E.64 [R12.64], R4 ;  /* 0x000000040c008985 */ /* 0x0005e4000c101b0a */
.L_x_458:
[----:B------:R-:W-:Y:S05]  /*11f40*/  BSYNC B0 ;  /* 0x0000000000007941 */ /* 0x000fea0003800000 */
.L_x_457:
[----:B--2---:R2:W1:Y:S04]  /*11f50*/  SHFL.IDX PT, R9, R6, 0x3, 0x1c1f ;  /* 0x007c1f0006097f89 */ /* 0x00446800000e0000 */
[----:B------:R2:W4:Y:S01]  /*11f60*/  SHFL.IDX PT, R8, R7, 0x3, 0x1c1f ;  /* 0x007c1f0007087f89 */ /* 0x00052200000e0000 */
[----:B------:R-:W-:Y:S05]  /*11f70*/  @P6 EXIT ;  /* 0x000000000000694d */ /* 0x000fea0003800000 */
[C---:B-12---:R-:W-:Y:S02]  /*11f80*/  IADD3 R6, R3.reuse, 0x8, RZ ;  /* 0x0000000803067810 */ /* 0x046fe40007ffe0ff */
        /* <DEDUP_REMOVED lines=12> */
[----:B----4-:R-:W-:Y:S01]  /*12050*/  @!P3 IMAD.WIDE R10, R3, 0x4, R8 ;  /* 0x00000004030ab825 */ /* 0x010fe200078e0208 */
[----:B------:R-:W-:-:S02]  /*12060*/  @!P2 LOP3.LUT R6, R6, 0xfffffffe, RZ, 0xc0, !PT ;  /* 0xfffffffe0606a812 */ /* 0x000fc400078ec0ff */
[----:B------:R-:W-:Y:S02]  /*12070*/  @!P1 LOP3.LUT R5, R5, 0xfffffffe, RZ, 0xc0, !PT ;  /* 0xfffffffe05059812 */ /* 0x000fe400078ec0ff */
[----:B------:R-:W-:Y:S01]  /*12080*/  @!P0 LOP3.LUT R4, R4, 0xfffffffe, RZ, 0xc0, !PT ;  /* 0xfffffffe04048812 */ /* 0x000fe200078ec0ff */
[--C-:B------:R-:W-:Y:S01]  /*12090*/  @!P2 IMAD.WIDE R6, R6, 0x4, R8.reuse ;  /* 0x000000040606a825 */ /* 0x100fe200078e0208 */
[----:B------:R-:W-:Y:S01]  /*120a0*/  ISETP.GE.AND P5, PT, R0, c[0x0][0x3c8], PT ;  /* 0x0000f20000007a0c */ /* 0x000fe20003fa6270 */
[----:B------:R-:W-:Y:S01]  /*120b0*/  @!P3 ST.E.64 [R10.64], R142 ;  /* 0x0000008e0a00b985 */ /* 0x000fe2000c101b0a */
[----:B------:R-:W-:Y:S01]  /*120c0*/  IADD3 R18, R3, 0x30, RZ ;  /* 0x0000003003127810 */ /* 0x000fe20007ffe0ff */
[--C-:B------:R-:W-:Y:S01]  /*120d0*/  @!P1 IMAD.WIDE R12, R5, 0x4, R8.reuse ;  /* 0x00000004050c9825 */ /* 0x100fe200078e0208 */
[C---:B------:R-:W-:Y:S01]  /*120e0*/  IADD3 R17, R3.reuse, 0x38, RZ ;  /* 0x0000003803117810 */ /* 0x040fe20007ffe0ff */
[----:B------:R1:W-:Y:S01]  /*120f0*/  @!P2 ST.E.64 [R6.64], R138 ;  /* 0x0000008a0600a985 */ /* 0x0003e2000c101b0a */
[C---:B------:R-:W-:Y:S01]  /*12100*/  IADD3 R16, R3.reuse, 0x40, RZ ;  /* 0x0000004003107810 */ /* 0x040fe20007ffe0ff */
[----:B------:R-:W-:Y:S01]  /*12110*/  @!P0 IMAD.WIDE R4, R4, 0x4, R8 ;  /* 0x0000000404048825 */ /* 0x000fe200078e0208 */
[C---:B------:R-:W-:Y:S01]  /*12120*/  IADD3 R15, R3.reuse, 0x48, RZ ;  /* 0x00000048030f7810 */ /* 0x040fe20007ffe0ff */
[----:B------:R-:W-:Y:S01]  /*12130*/  @!P1 ST.E.64 [R12.64], R110 ;  /* 0x0000006e0c009985 */ /* 0x000fe2000c101b0a */
[----:B------:R-:W-:-:S02]  /*12140*/  IADD3 R14, R3, 0x50, RZ ;  /* 0x00000050030e7810 */ /* 0x000fc40007ffe0ff */
[----:B------:R-:W-:Y:S01]  /*12150*/  ISETP.GE.AND P4, PT, R18, c[0x0][0x3c8], PT ;  /* 0x0000f20012007a0c */ /* 0x000fe20003f86270 */
[----:B------:R2:W-:Y:S01]  /*12160*/  @!P0 ST.E.64 [R4.64], R114 ;  /* 0x0000007204008985 */ /* 0x0005e2000c101b0a */
[----:B------:R-:W-:Y:S02]  /*12170*/  ISETP.GE.AND P3, PT, R17, c[0x0][0x3c8], PT ;  /* 0x0000f20011007a0c */ /* 0x000fe40003f66270 */
[----:B------:R-:W-:Y:S02]  /*12180*/  ISETP.GE.AND P2, PT, R16, c[0x0][0x3c8], PT ;  /* 0x0000f20010007a0c */ /* 0x000fe40003f46270 */
[----:B------:R-:W-:Y:S02]  /*12190*/  ISETP.GE.AND P1, PT, R15, c[0x0][0x3c8], PT ;  /* 0x0000f2000f007a0c */ /* 0x000fe40003f26270 */
[----:B------:R-:W-:Y:S02]  /*121a0*/  ISETP.GE.AND P0, PT, R14, c[0x0][0x3c8], PT ;  /* 0x0000f2000e007a0c */ /* 0x000fe40003f06270 */
[----:B------:R-:W-:-:S02]  /*121b0*/  @!P6 LEA.HI R2, R2, R2, RZ, 0x1 ;  /* 0x000000020202e211 */ /* 0x000fc400078f08ff */
[----:B------:R-:W-:Y:S02]  /*121c0*/  @!P5 LEA.HI R0, R0, R0, RZ, 0x1 ;  /* 0x000000000000d211 */ /* 0x000fe400078f08ff */
[----:B------:R-:W-:Y:S02]  /*121d0*/  @!P4 LEA.HI R18, R18, R18, RZ, 0x1 ;  /* 0x000000121212c211 */ /* 0x000fe400078f08ff */
[----:B------:R-:W-:Y:S02]  /*121e0*/  @!P3 LEA.HI R17, R17, R17, RZ, 0x1 ;  /* 0x000000111111b211 */ /* 0x000fe400078f08ff */
[----:B------:R-:W-:Y:S02]  /*121f0*/  @!P2 LEA.HI R16, R16, R16, RZ, 0x1 ;  /* 0x000000101010a211 */ /* 0x000fe400078f08ff */
[----:B------:R-:W-:Y:S02]  /*12200*/  @!P1 LEA.HI R15, R15, R15, RZ, 0x1 ;  /* 0x0000000f0f0f9211 */ /* 0x000fe400078f08ff */
[----:B-1----:R-:W-:-:S02]  /*12210*/  @!P5 LOP3.LUT R7, R0, 0xfffffffe, RZ, 0xc0, !PT ;  /* 0xfffffffe0007d812 */ /* 0x002fc400078ec0ff */
[----:B------:R-:W-:Y:S02]  /*12220*/  @!P0 LEA.HI R14, R14, R14, RZ, 0x1 ;  /* 0x0000000e0e0e8211 */ /* 0x000fe400078f08ff */
[----:B------:R-:W-:Y:S01]  /*12230*/  @!P4 LOP3.LUT R11, R18, 0xfffffffe, RZ, 0xc0, !PT ;  /* 0xfffffffe120bc812 */ /* 0x000fe200078ec0ff */
[--C-:B------:R-:W-:Y:S01]  /*12240*/  @!P5 IMAD.WIDE R6, R7, 0x4, R8.reuse ;  /* 0x000000040706d825 */ /* 0x100fe200078e0208 */
[----:B------:R-:W-:Y:S02]  /*12250*/  @!P3 LOP3.LUT R17, R17, 0xfffffffe, RZ, 0xc0, !PT ;  /* 0xfffffffe1111b812 */ /* 0x000fe400078ec0ff */
[----:B--2---:R-:W-:Y:S02]  /*12260*/  @!P6 LOP3.LUT R5, R2, 0xfffffffe, RZ, 0xc0, !PT ;  /* 0xfffffffe0205e812 */ /* 0x004fe400078ec0ff */
[----:B------:R-:W-:Y:S02]  /*12270*/  @!P2 LOP3.LUT R13, R16, 0xfffffffe, RZ, 0xc0, !PT ;  /* 0xfffffffe100da812 */ /* 0x000fe400078ec0ff */
[----:B------:R-:W-:Y:S01]  /*12280*/  @!P1 LOP3.LUT R15, R15, 0xfffffffe, RZ, 0xc0, !PT ;  /* 0xfffffffe0f0f9812 */ /* 0x000fe200078ec0ff */
[----:B------:R-:W-:Y:S01]  /*12290*/  @!P6 IMAD.WIDE R4, R5, 0x4, R8 ;  /* 0x000000040504e825 */ /* 0x000fe200078e0208 */
[----:B------:R-:W-:-:S03]  /*122a0*/  IADD3 R3, R3, 0x58, RZ ;  /* 0x0000005803037810 */ /* 0x000fc60007ffe0ff */
[--C-:B------:R-:W-:Y:S01]  /*122b0*/  @!P2 IMAD.WIDE R12, R13, 0x4, R8.reuse ;  /* 0x000000040d0ca825 */ /* 0x100fe200078e0208 */
[----:B------:R1:W-:Y:S04]  /*122c0*/  @!P6 ST.E.64 [R4.64], R126 ;  /* 0x0000007e0400e985 */ /* 0x0003e8000c101b0a */
[----:B------:R2:W-:Y:S01]  /*122d0*/  @!P5 ST.E.64 [R6.64], R134 ;  /* 0x000000860600d985 */ /* 0x0005e2000c101b0a */
[----:B-1----:R-:W-:Y:S01]  /*122e0*/  @!P0 LOP3.LUT R5, R14, 0xfffffffe, RZ, 0xc0, !PT ;  /* 0xfffffffe0e058812 */ /* 0x002fe200078ec0ff */
[----:B------:R-:W-:-:S04]  /*122f0*/  @!P1 IMAD.WIDE R14, R15, 0x4, R8 ;  /* 0x000000040f0e9825 */ /* 0x000fc800078e0208 */
[----:B--2---:R-:W-:-:S04]  /*12300*/  @!P4 IMAD.WIDE R6, R11, 0x4, R8 ;  /* 0x000000040b06c825 */ /* 0x004fc800078e0208 */
[--C-:B------:R-:W-:Y:S01]  /*12310*/  @!P3 IMAD.WIDE R10, R17, 0x4, R8.reuse ;  /* 0x00000004110ab825 */ /* 0x100fe200078e0208 */
[----:B------:R1:W-:Y:S03]  /*12320*/  @!P4 ST.E.64 [R6.64], R58 ;  /* 0x0000003a0600c985 */ /* 0x0003e6000c101b0a */
[----:B------:R-:W-:Y:S01]  /*12330*/  @!P0 IMAD.WIDE R4, R5, 0x4, R8 ;  /* 0x0000000405048825 */ /* 0x000fe200078e0208 */
[----:B------:R1:W-:Y:S04]  /*12340*/  @!P3 ST.E.64 [R10.64], R62 ;  /* 0x0000003e0a00b985 */ /* 0x0003e8000c101b0a */
[----:B------:R1:W-:Y:S04]  /*12350*/  @!P2 ST.E.64 [R12.64], R74 ;  /* 0x0000004a0c00a985 */ /* 0x0003e8000c101b0a */
        /* <DEDUP_REMOVED lines=9> */
.L_x_452:
        /* <DEDUP_REMOVED lines=9> */
[----:B------:R-:W1:Y:S01]  /*12480*/  S2R R5, SR_CTAID.Z ;  /* 0x0000000000057919 */ /* 0x000e620000002700 */
[----:B------:R-:W-:Y:S01]  /*12490*/  USHF.R.S32.HI UR6, URZ, 0x1f, UR9 ;  /* 0x0000001f3f067899 */ /* 0x000fe20008011409 */
[----:B------:R-:W-:Y:S01]  /*124a0*/  ISETP.NE.AND P0, PT, R0, 0x1, PT ;  /* 0x000000010000780c */ /* 0x000fe20003f05270 */
[----:B------:R-:W-:Y:S01]  /*124b0*/  ULDC.64 UR4, c[0x0][0x4d0] ;  /* 0x0001340000047ab9 */ /* 0x000fe20000000a00 */
[----:B------:R-:W2:Y:S01]  /*124c0*/  S2R R3, SR_CTAID.Y ;  /* 0x0000000000037919 */ /* 0x000ea20000002600 */
[----:B------:R-:W-:Y:S01]  /*124d0*/  UIMAD UR6, UR6, UR4, URZ ;  /* 0x00000004060672a4 */ /* 0x000fe2000f8e023f */
[----:B------:R-:W-:Y:S01]  /*124e0*/  IADD3 R2, RZ, -UR9, RZ ;  /* 0x80000009ff027c10 */ /* 0x000fe2000fffe0ff */
[----:B------:R-:W-:Y:S01]  /*124f0*/  UIMAD.WIDE.U32 UR12, UR9, UR4, URZ ;  /* 0x00000004090c72a5 */ /* 0x000fe2000f8e003f */
[----:B------:R-:W-:Y:S01]  /*12500*/  MOV R6, R7 ;  /* 0x0000000700067202 */ /* 0x000fe20000000f00 */
[----:B------:R-:W-:-:S04]  /*12510*/  UIMAD UR4, UR9, UR5, UR6 ;  /* 0x00000005090472a4 */ /* 0x000fc8000f8e0206 */
[----:B------:R-:W-:Y:S01]  /*12520*/  UIADD3 UR4, UR13, UR4, URZ ;  /* 0x000000040d047290 */ /* 0x000fe2000fffe03f */
[----:B------:R-:W-:Y:S01]  /*12530*/  MOV R9, UR13 ;  /* 0x0000000d00097c02 */ /* 0x000fe20008000f00 */
[----:B------:R-:W-:-:S04]  /*12540*/  @P0 IMAD.HI.U32 R4, R7, c[0x0][0x4ec], RZ ;  /* 0x00013b0007040a27 */ /* 0x000fc800078e00ff */
[----:B------:R-:W-:Y:S01]  /*12550*/  IMAD.U32 R8, RZ, RZ, UR12 ;  /* 0x0000000cff087e24 */ /* 0x000fe2000f8e00ff */
[----:B------:R-:W-:Y:S01]  /*12560*/  @P0 SHF.R.U32.HI R6, RZ, c[0x0][0x4f0], R4 ;  /* 0x00013c00ff060a19 */ /* 0x000fe20000011604 */
[----:B------:R-:W-:Y:S01]  /*12570*/  IMAD.U32 R9, RZ, RZ, UR4 ;  /* 0x00000004ff097e24 */ /* 0x000fe2000f8e00ff */
[----:B-1----:R-:W-:-:S03]  /*12580*/  SHF.R.S32.HI R0, RZ, 0x1f, R5 ;  /* 0x0000001fff007819 */ /* 0x002fc60000011405 */
[----:B------:R-:W-:Y:S01]  /*12590*/  IMAD.WIDE.U32 R8, R5, c[0x0][0x4d8], R8 ;  /* 0x0001360005087a25 */ /* 0x000fe200078e0008 */
[----:B------:R-:W-:-:S03]  /*125a0*/  IADD3 R4, -R6, RZ, RZ ;  /* 0x000000ff06047210 */ /* 0x000fc60007ffe1ff */
[----:B------:R-:W-:Y:S02]  /*125b0*/  IMAD R0, R0, c[0x0][0x4d8], RZ ;  /* 0x0001360000007a24 */ /* 0x000fe400078e02ff */
[----:B--2---:R-:W-:Y:S02]  /*125c0*/  IMAD R2, R2, c[0x0][0x550], R3 ;  /* 0x0001540002027a24 */ /* 0x004fe400078e0203 */
[----:B------:R-:W-:Y:S02]  /*125d0*/  IMAD R0, R5, c[0x0][0x4dc], R0 ;  /* 0x0001370005007a24 */ /* 0x000fe400078e0200 */
[----:B------:R-:W-:Y:S01]  /*125e0*/  IMAD R4, R4, c[0x0][0x4e8], R7 ;  /* 0x00013a0004047a24 */ /* 0x000fe200078e0207 */
[----:B------:R-:W-:Y:S01]  /*125f0*/  SHF.R.S32.HI R3, RZ, 0x1f, R2 ;  /* 0x0000001fff037819 */ /* 0x000fe20000011402 */
[----:B------:R-:W-:Y:S01]  /*12600*/  IMAD.IADD R9, R0, 0x1, R9 ;  /* 0x0000000100097824 */ /* 0x000fe200078e0209 */
[----:B------:R-:W-:-:S03]  /*12610*/  SHF.R.S32.HI R0, RZ, 0x1f, R6 ;  /* 0x0000001fff007819 */ /* 0x000fc60000011406 */
[----:B------:R-:W-:Y:S02]  /*12620*/  IMAD R3, R3, c[0x0][0x4e0], RZ ;  /* 0x0001380003037a24 */ /* 0x000fe400078e02ff */
[----:B------:R-:W-:-:S04]  /*12630*/  IMAD.WIDE.U32 R8, R2, c[0x0][0x4e0], R8 ;  /* 0x0001380002087a25 */ /* 0x000fc800078e0008 */
[----:B------:R-:W-:Y:S01]  /*12640*/  IMAD R3, R2, c[0x0][0x4e4], R3 ;  /* 0x0001390002037a24 */ /* 0x000fe200078e0203 */
[----:B------:R-:W-:Y:S02]  /*12650*/  SHF.R.S32.HI R2, RZ, 0x1f, R4 ;  /* 0x0000001fff027819 */ /* 0x000fe40000011404 */
[----:B------:R-:W-:-:S03]  /*12660*/  IADD3 R6, P0, R6, R8, RZ ;  /* 0x0000000806067210 */ /* 0x000fc60007f1e0ff */
[----:B------:R-:W-:Y:S01]  /*12670*/  IMAD R5, R2, c[0x0][0x4c8], RZ ;  /* 0x0001320002057a24 */ /* 0x000fe200078e02ff */
[----:B------:R-:W-:-:S03]  /*12680*/  IADD3.X R7, R0, R9, R3, P0, !PT ;  /* 0x0000000900077210 */ /* 0x000fc600007fe403 */
[C---:B------:R-:W-:Y:S02]  /*12690*/  IMAD R5, R4.reuse, c[0x0][0x4cc], R5 ;  /* 0x0001330004057a24 */ /* 0x040fe400078e0205 */
[----:B------:R-:W-:-:S05]  /*126a0*/  IMAD.WIDE.U32 R6, R4, c[0x0][0x4c8], R6 ;  /* 0x0001320004067a25 */ /* 0x000fca00078e0006 */
[----:B------:R-:W-:Y:S02]  /*126b0*/  IADD3 R5, R7, R5, RZ ;  /* 0x0000000507057210 */ /* 0x000fe40007ffe0ff */
[----:B------:R-:W-:-:S04]  /*126c0*/  LEA R2, P0, R6, c[0x0][0x4a8], 0x2 ;  /* 0x00012a0006027a11 */ /* 0x000fc800078010ff */
[----:B------:R-:W-:Y:S02]  /*126d0*/  LEA.HI.X R3, R6, c[0x0][0x4ac], R5, 0x2, P0 ;  /* 0x00012b0006037a11 */ /* 0x000fe400000f1405 */
[----:B------:R-:W-:-:S05]  /*126e0*/  MOV R5, 0xff800000 ;  /* 0xff80000000057802 */ /* 0x000fca0000000f00 */
[----:B------:R-:W-:Y:S01]  /*126f0*/  STG.E [R2.64], R5 ;  /* 0x0000000502007986 */ /* 0x000fe2000c10190a */
[----:B------:R-:W-:Y:S05]  /*12700*/  EXIT ;  /* 0x000000000000794d */ /* 0x000fea0003800000 */
.L_x_459:
        /* <DEDUP_REMOVED lines=15> */
.L_x_1435:


//--------------------- .text._ZN7cutlass13device_kernelIN5flash19enable_sm80_to_sm89INS1_16FlashAttnFwdSm80INS1_25CollectiveMainloopFwdSm80ILi4ELi1ELb0EN4cute5tupleIJNS5_1CILi128EEENS7_ILi48EEENS7_ILi96EEEEEELi96ENS_10bfloat16_tEfNS_4arch4Sm80ELb0ELb1ELb0ELb1ELb0ELb0ELb1ELb1EEENS1_21CollectiveEpilogueFwdINS6_IJS8_SA_S9_EEENS6_IJNS7_ILi1EEESI_SI_EEESC_SE_Li128ELb1ELb1ELb1ELb0EEENS1_36VarlenDynamicPersistentTileSchedulerILi128ELi48ELi128ELi128ELb1ELb1ELb0ELb1ELb0ELb1EEEEEEEEEvNT_6ParamsE --------------------------
	.section	.text._ZN7cutlass13device_kernelIN5flash19enable_sm80_to_sm89INS1_16FlashAttnFwdSm80INS1_25CollectiveMainloopFwdSm80ILi4ELi1ELb0EN4cute5tupleIJNS5_1CILi128EEENS7_ILi48EEENS7_ILi96EEEEEELi96ENS_10bfloat16_tEfNS_4arch4Sm80ELb0ELb1ELb0ELb1ELb0ELb0ELb1ELb1EEENS1_21CollectiveEpilogueFwdINS6_IJS8_SA_S9_EEENS6_IJNS7_ILi1EEESI_SI_EEESC_SE_Li128ELb1ELb1ELb1ELb0EEENS1_36VarlenDynamicPersistentTileSchedulerILi128ELi48ELi128ELi128ELb1ELb1ELb0ELb1ELb0ELb1EEEEEEEEEvNT_6ParamsE,"ax",@progbits
	.sectioninfo	@"SHI_REGISTERS=255"
	.align	128
.text._ZN7cutlass13device_kernelIN5flash19enable_sm80_to_sm89INS1_16FlashAttnFwdSm80INS1_25CollectiveMainloopFwdSm80ILi4ELi1ELb0EN4cute5tupleIJNS5_1CILi128EEENS7_ILi48EEENS7_ILi96EEEEEELi96ENS_10bfloat16_tEfNS_4arch4Sm80ELb0ELb1ELb0ELb1ELb0ELb0ELb1ELb1EEENS1_21CollectiveEpilogueFwdINS6_IJS8_SA_S9_EEENS6_IJNS7_ILi1EEESI_SI_EEESC_SE_Li128ELb1ELb1ELb1ELb0EEENS1_36VarlenDynamicPersistentTileSchedulerILi128ELi48ELi128ELi128ELb1ELb1ELb0ELb1ELb0ELb1EEEEEEEEEvNT_6ParamsE:
        .type           _ZN7cutlass13device_kernelIN5flash19enable_sm80_to_sm89INS1_16FlashAttnFwdSm80INS1_25CollectiveMainloopFwdSm80ILi4ELi1ELb0EN4cute5tupleIJNS5_1CILi128EEENS7_ILi48EEENS7_ILi96EEEEEELi96ENS_10bfloat16_tEfNS_4arch4Sm80ELb0ELb1ELb0ELb1ELb0ELb0ELb1ELb1EEENS1_21CollectiveEpilogueFwdINS6_IJS8_SA_S9_EEENS6_IJNS7_ILi1EEESI_SI_EEESC_SE_Li128ELb1ELb1ELb1ELb0EEENS1_36VarlenDynamicPersistentTileSchedulerILi128ELi48ELi128ELi128ELb1ELb1ELb0ELb1ELb0ELb1EEEEEEEEEvNT_6ParamsE,@function
        .size           _ZN7cutlass13device_kernelIN5flash19enable_sm80_to_sm89INS1_16FlashAttnFwdSm80INS1_25CollectiveMainloopFwdSm80ILi4ELi1ELb0EN4cute5tupleIJNS5_1CILi128EEENS7_ILi48EEENS7_ILi96EEEEEELi96ENS_10bfloat16_tEfNS_4arch4Sm80ELb0ELb1ELb0ELb1ELb0ELb0ELb1ELb1EEENS1_21CollectiveEpilogueFwdINS6_IJS8_SA_S9_EEENS6_IJNS7_ILi1EEESI_SI_EEESC_SE_Li128ELb1ELb1ELb1ELb0EEENS1_36VarlenDynamicPersistentTileSchedulerILi128ELi48ELi128ELi128ELb1ELb1ELb0ELb1ELb0ELb1EEEEEEEEEvNT_6ParamsE,(.L_x_1436 - _ZN7cutlass13device_kernelIN5flash19enable_sm80_to_sm89INS1_16FlashAttnFwdSm80INS1_25CollectiveMainloopFwdSm80ILi4ELi1ELb0EN4cute5tupleIJNS5_1CILi128EEENS7_ILi48EEENS7_ILi96EEEEEELi96ENS_10bfloat16_tEfNS_4arch4Sm80ELb0ELb1ELb0ELb1ELb0ELb0ELb1ELb1EEENS1_21CollectiveEpilogueFwdINS6_IJS8_SA_S9_EEENS6_IJNS7_ILi1EEESI_SI_EEESC_SE_Li128ELb1ELb1ELb1ELb0EEENS1_36VarlenDynamicPersistentTileSchedulerILi128ELi48ELi128ELi128ELb1ELb1ELb0ELb1ELb0ELb1EEEEEEEEEvNT_6ParamsE)
        .other          _ZN7cutlass13device_kernelIN5flash19enable_sm80_to_sm89INS1_16FlashAttnFwdSm80INS1_25CollectiveMainloopFwdSm80ILi4ELi1ELb0EN4cute5tupleIJNS5_1CILi128EEENS7_ILi48EEENS7_ILi96EEEEEELi96ENS_10bfloat16_tEfNS_4arch4Sm80ELb0ELb1ELb0ELb1ELb0ELb0ELb1ELb1EEENS1_21CollectiveEpilogueFwdINS6_IJS8_SA_S9_EEENS6_IJNS7_ILi1EEESI_SI_EEESC_SE_Li128ELb1ELb1ELb1ELb0EEENS1_36VarlenDynamicPersistentTileSchedulerILi128ELi48ELi128ELi128ELb1ELb1ELb0ELb1ELb0ELb1EEEEEEEEEvNT_6ParamsE,@"STO_CUDA_ENTRY STV_DEFAULT"
_ZN7cutlass13device_kernelIN5flash19enable_sm80_to_sm89INS1_16FlashAttnFwdSm80INS1_25CollectiveMainloopFwdSm80ILi4ELi1ELb0EN4cute5tupleIJNS5_1CILi128EEENS7_ILi48EEENS7_ILi96EEEEEELi96ENS_10bfloat16_tEfNS_4arch4Sm80ELb0ELb1ELb0ELb1ELb0ELb0ELb1ELb1EEENS1_21CollectiveEpilogueFwdINS6_IJS8_SA_S9_EEENS6_IJNS7_ILi1EEESI_SI_EEESC_SE_Li128ELb1ELb1ELb1ELb0EEENS1_36VarlenDynamicPersistentTileSchedulerILi128ELi48ELi128ELi128ELb1ELb1ELb0ELb1ELb0ELb1EEEEEEEEEvNT_6ParamsE:
        /* <DEDUP_REMOVED lines=10> */
[----:B-1----:R1:W-:Y:S04]  /*00a0*/  @P0 STL.64 [R1+0x18], R4 ;  /* 0x0000180401000387 */ /* 0x0023e80000100a00 */
[----:B------:R1:W-:Y:S04]  /*00b0*/  @P0 STL.64 [R1+0x20], R6 ;  /* 0x0000200601000387 */ /* 0x0003e80000100a00 */
[----:B------:R-:W-:Y:S06]  /*00c0*/  @P0 BAR.ARV 0x4, 0x80 ;  /* 0x0102000000000b1d */ /* 0x000fec0000002000 */
[----:B------:R-:W-:Y:S05]  /*00d0*/  @P0 BRA `(.L_x_460) ;  /* 0x00000fd000000947 */ /* 0x000fea0003800000 */
[----:B------:R-:W-:Y:S01]  /*00e0*/  LOP3.LUT R13, R2, 0x1f, RZ, 0xc0, !PT ;  /* 0x0000001f020d7812 */ /* 0x000fe200078ec0ff */
[----:B------:R-:W-:-:S03]  /*00f0*/  CS2R R8, SRZ ;  /* 0x0000000000087805 */ /* 0x000fc6000001ff00 */
[----:B------:R-:W-:-:S04]  /*0100*/  ISETP.NE.AND P6, PT, R13, 0x1f, PT ;  /* 0x0000001f0d00780c */ /* 0x000fc80003fc5270 */
[----:B------:R-:W-:-:S13]  /*0110*/  ISETP.GE.OR P0, PT, R13, c[0x0][0x53c], !P6 ;  /* 0x00014f000d007a0c */ /* 0x000fda0007706670 */
[----:B-1----:R-:W-:Y:S02]  /*0120*/  @!P0 IMAD.MOV.U32 R4, RZ, RZ, 0x4 ;  /* 0x00000004ff048424 */ /* 0x002fe400078e00ff */
[----:B------:R-:W-:Y:S02]  /*0130*/  @!P0 IMAD.MOV.U32 R2, RZ, RZ, 0x4 ;  /* 0x00000004ff028424 */ /* 0x000fe400078e00ff */
[----:B------:R-:W-:-:S04]  /*0140*/  @!P0 IMAD.WIDE.U32 R4, R13, R4, c[0x0][0x580] ;  /* 0x000160000d048625 */ /* 0x000fc800078e0004 */
[C---:B------:R-:W-:Y:S01]  /*0150*/  @!P0 IMAD.WIDE.U32 R2, R13.reuse, R2, c[0x0][0x578] ;  /* 0x00015e000d028625 */ /* 0x040fe200078e0002 */
[----:B------:R-:W2:Y:S04]  /*0160*/  @!P0 LDG.E R9, [R4.64] ;  /* 0x0000000604098981 */ /* 0x000ea8000c1e1900 */
[----:B------:R-:W2:Y:S01]  /*0170*/  @!P0 LDG.E R8, [R2.64] ;  /* 0x0000000602088981 */ /* 0x000ea2000c1e1900 */
[C---:B------:R-:W-:Y:S01]  /*0180*/  ISETP.NE.AND P5, PT, R13.reuse, RZ, PT ;  /* 0x000000ff0d00720c */ /* 0x040fe20003fa5270 */
[----:B------:R-:W1:Y:S01]  /*0190*/  S2UR UR4, SR_CTAID.X ;  /* 0x00000000000479c3 */ /* 0x000e620000002500 */
[C---:B------:R-:W-:Y:S01]  /*01a0*/  ISETP.GE.U32.AND P4, PT, R13.reuse, 0x2, PT ;  /* 0x000000020d00780c */ /* 0x040fe20003f86070 */
[----:B------:R-:W-:Y:S01]  /*01b0*/  IMAD.MOV.U32 R7, RZ, RZ, RZ ;  /* 0x000000ffff077224 */ /* 0x000fe200078e00ff */
        /* <DEDUP_REMOVED lines=26> */
.L_x_465:
        /* <DEDUP_REMOVED lines=16> */
.L_x_645:
        /* <DEDUP_REMOVED lines=16> */
.L_x_646:
[----:B--2---:R-:W-:-:S05]  /*0560*/  IMAD R0, R0, c[0x0][0x538], RZ ;  /* 0x00014e0000007a24 */ /* 0x004fca00078e02ff */
[----:B------:R-:W-:-:S04]  /*0570*/  IADD3 R6, R0, R6, RZ ;  /* 0x0000000600067210 */ /* 0x000fc80007ffe0ff */
[----:B------:R-:W-:-:S13]  /*0580*/  ISETP.GT.AND P0, PT, R6, UR4, PT ;  /* 0x0000000406007c0c */ /* 0x000fda000bf04270 */
[----:B-1----:R-:W-:Y:S05]  /*0590*/  @!P0 BRA `(.L_x_465) ;  /* 0xfffffdc000008947 */ /* 0x002fea000383ffff */
.L_x_461:
[----:B------:R-:W-:-:S05]  /*05a0*/  IADD3 R11, -R0, R6, RZ ;  /* 0x00000006000b7210 */ /* 0x000fca0007ffe1ff */
[----:B------:R-:W-:-:S05]  /*05b0*/  IMAD R0, R4, c[0x0][0x538], R11 ;  /* 0x00014e0004007a24 */ /* 0x000fca00078e020b */
[----:B------:R-:W-:Y:S01]  /*05c0*/  ISETP.GT.AND P0, PT, R0, UR4, PT ;  /* 0x0000000400007c0c */ /* 0x000fe2000bf04270 */
[----:B------:R-:W-:-:S12]  /*05d0*/  BRA.DIV ~URZ, `(.L_x_466) ;  /* 0x000169127f007947 */ /* 0x000fd8000b800000 */
[----:B------:R-:W-:-:S04]  /*05e0*/  VOTE.ANY R10, PT, !P0 ;  /* 0x00000000000a7806 */ /* 0x000fc800040e0100 */
.L_x_647:
[----:B------:R-:W1:Y:S02]  /*05f0*/  POPC R6, R10 ;  /* 0x0000000a00067309 */ /* 0x000e640000000000 */
[----:B-1----:R-:W-:-:S05]  /*0600*/  IADD3 R0, R6, R7, RZ ;  /* 0x0000000706007210 */ /* 0x002fca0007ffe0ff */
[----:B------:R1:W-:Y:S01]  /*0610*/  STL [R1+0x24], R0 ;  /* 0x0000240001007387 */ /* 0x0003e20000100800 */
[----:B------:R-:W-:Y:S05]  /*0620*/  BRA.DIV ~URZ, `(.L_x_467) ;  /* 0x000169127f007947 */ /* 0x000fea000b800000 */
[----:B------:R2:W3:Y:S01]  /*0630*/  SHFL.IDX PT, R12, R9, R6, 0x1f ;  /* 0x00001f06090c7589 */ /* 0x0004e200000e0000 */
[----:B------:R-:W-:-:S03]  /*0640*/  MOV R7, RZ ;  /* 0x000000ff00077202 */ /* 0x000fc60000000f00 */
[----:B------:R2:W4:Y:S04]  /*0650*/  SHFL.IDX PT, R9, R8, R6, 0x1f ;  /* 0x00001f0608097589 */ /* 0x00052800000e0000 */
.L_x_648:
[----:B------:R-:W-:Y:S01]  /*0660*/  ISETP.NE.AND P0, PT, R10, RZ, PT ;  /* 0x000000ff0a00720c */ /* 0x000fe20003f05270 */
[----:B------:R-:W-:-:S12]  /*0670*/  BSSY B0, `(.L_x_468) ;  /* 0x0000005000007945 */ /* 0x000fd80003800000 */
[----:B------:R-:W-:Y:S05]  /*0680*/  @!P0 BRA `(.L_x_469) ;  /* 0x0000003000008947 */ /* 0x000fea0003800000 */
[----:B------:R-:W-:Y:S01]  /*0690*/  IADD3 R3, R6, -0x1, RZ ;  /* 0xffffffff06037810 */ /* 0x000fe20007ffe0ff */
[----:B------:R-:W-:Y:S05]  /*06a0*/  BRA.DIV ~URZ, `(.L_x_470) ;  /* 0x000169727f007947 */ /* 0x000fea000b800000 */
[----:B------:R1:W2:Y:S02]  /*06b0*/  SHFL.IDX PT, R7, R4, R3, 0x1f ;  /* 0x00001f0304077589 */ /* 0x0002a400000e0000 */
.L_x_469:
[----:B------:R-:W-:Y:S05]  /*06c0*/  BSYNC B0 ;  /* 0x0000000000007941 */ /* 0x000fea0003800000 */
.L_x_468:
[----:B-12---:R-:W-:Y:S01]  /*06d0*/  IMAD R0, R7, c[0x0][0x538], R11 ;  /* 0x00014e0007007a24 */ /* 0x006fe200078e020b */
[----:B----4-:R-:W-:Y:S01]  /*06e0*/  ISETP.NE.AND P0, PT, R9, 0x1, PT ;  /* 0x000000010900780c */ /* 0x010fe20003f05270 */
[----:B------:R-:W-:Y:S03]  /*06f0*/  BSSY B0, `(.L_x_471) ;  /* 0x0000089000007945 */ /* 0x000fe60003800000 */
[----:B------:R1:W-:Y:S01]  /*0700*/  STL [R1+0x18], R0 ;  /* 0x0000180001007387 */ /* 0x0003e20000100800 */
[----:B------:R-:W-:-:S08]  /*0710*/  IADD3 R11, -R0, UR4, RZ ;  /* 0x00000004000b7c10 */ /* 0x000fd0000fffe1ff */
[----:B------:R-:W-:Y:S05]  /*0720*/  @!P0 BRA `(.L_x_472) ;  /* 0x000003f000008947 */ /* 0x000fea0003800000 */
[-C--:B-1-3--:R-:W-:Y:S02]  /*0730*/  IABS R0, R12.reuse ;  /* 0x0000000c00007213 */ /* 0x08afe40000000000 */
[----:B------:R-:W-:-:S03]  /*0740*/  IABS R6, R12 ;  /* 0x0000000c00067213 */ /* 0x000fc60000000000 */
[----:B------:R-:W-:Y:S01]  /*0750*/  IMAD.MOV.U32 R5, RZ, RZ, R0 ;  /* 0x000000ffff057224 */ /* 0x000fe200078e0000 */
[----:B------:R-:W-:-:S03]  /*0760*/  IABS R0, R9 ;  /* 0x0000000900007213 */ /* 0x000fc60000000000 */
[----:B------:R-:W1:Y:S02]  /*0770*/  I2F.RP R2, R5 ;  /* 0x0000000500027306 */ /* 0x000e640000209400 */
[----:B------:R-:W-:Y:S01]  /*0780*/  IMAD.MOV.U32 R8, RZ, RZ, R0 ;  /* 0x000000ffff087224 */ /* 0x000fe200078e0000 */
[----:B------:R-:W-:-:S05]  /*0790*/  IABS R0, R11 ;  /* 0x0000000b00007213 */ /* 0x000fca0000000000 */
[----:B------:R-:W-:Y:S08]  /*07a0*/  I2F.RP R7, R8 ;  /* 0x0000000800077306 */ /* 0x000ff00000209400 */
[----:B-1----:R-:W1:Y:S02]  /*07b0*/  MUFU.RCP R2, R2 ;  /* 0x0000000200027308 */ /* 0x002e640000001000 */
[----:B-1----:R-:W-:-:S06]  /*07c0*/  IADD3 R2, R2, 0xffffffe, RZ ;  /* 0x0ffffffe02027810 */ /* 0x002fcc0007ffe0ff */
[----:B------:R-:W1:Y:S02]  /*07d0*/  F2I.FTZ.U32.TRUNC.NTZ R3, R2 ;  /* 0x0000000200037305 */ /* 0x000e64000021f000 */
[----:B-1----:R-:W-:-:S04]  /*07e0*/  IMAD.MOV R2, RZ, RZ, -R3 ;  /* 0x000000ffff027224 */ /* 0x002fc800078e0a03 */
[----:B------:R-:W-:Y:S02]  /*07f0*/  IMAD R4, R2, R5, RZ ;  /* 0x0000000502047224 */ /* 0x000fe400078e02ff */
[----:B------:R-:W-:-:S04]  /*0800*/  IMAD.MOV.U32 R2, RZ, RZ, RZ ;  /* 0x000000ffff027224 */ /* 0x000fc800078e00ff */
[----:B------:R-:W-:Y:S01]  /*0810*/  IMAD.HI.U32 R2, R3, R4, R2 ;  /* 0x0000000403027227 */ /* 0x000fe200078e0002 */
[----:B------:R-:W-:-:S03]  /*0820*/  MOV R3, R0 ;  /* 0x0000000000037202 */ /* 0x000fc60000000f00 */
[----:B------:R-:W-:Y:S02]  /*0830*/  IMAD.MOV R0, RZ, RZ, -R6 ;  /* 0x000000ffff007224 */ /* 0x000fe400078e0a06 */
        /* <DEDUP_REMOVED lines=28> */
[----:B------:R-:W-:-:S03]  /*0a00*/  IMAD.MOV R5, RZ, RZ, -R4 ;  /* 0x000000ffff057224 */ /* 0x000fc600078e0a04 */
        /* <DEDUP_REMOVED lines=10> */
[----:B------:R-:W-:-:S04]  /*0ab0*/  IMAD.MOV R2, RZ, RZ, -R0 ;  /* 0x000000ffff027224 */ /* 0x000fc800078e0a00 */
[C---:B------:R-:W-:Y:S01]  /*0ac0*/  IMAD R3, R9.reuse, R2, R4 ;  /* 0x0000000209037224 */ /* 0x040fe200078e0204 */
[----:B------:R-:W-:Y:S01]  /*0ad0*/  LEA R2, R9, R0, 0x18 ;  /* 0x0000000009027211 */ /* 0x000fe200078ec0ff */
[----:B------:R-:W-:-:S04]  /*0ae0*/  IMAD R0, R12, R5, R11 ;  /* 0x000000050c007224 */ /* 0x000fc800078e020b */
[----:B------:R-:W-:-:S05]  /*0af0*/  IMAD R2, R3, 0x10000, R2 ;  /* 0x0001000003027824 */ /* 0x000fca00078e0202 */
[----:B------:R1:W-:Y:S01]  /*0b00*/  STL [R1+0x20], R2 ;  /* 0x0000200201007387 */ /* 0x0003e20000100800 */
[----:B------:R-:W-:Y:S05]  /*0b10*/  BRA `(.L_x_473) ;  /* 0x0000046000007947 */ /* 0x000fea0003800000 */
.L_x_472:
[----:B------:R-:W2:Y:S01]  /*0b20*/  LDL R3, [R1+0x24] ;  /* 0x0000240001037983 */ /* 0x000ea20000100800 */
[----:B------:R-:W-:-:S04]  /*0b30*/  IMAD.MOV.U32 R2, RZ, RZ, 0x4 ;  /* 0x00000004ff027424 */ /* 0x000fc800078e00ff */
[----:B--2---:R-:W-:-:S05]  /*0b40*/  IMAD.WIDE R2, R3, R2, c[0x0][0x590] ;  /* 0x0001640003027625 */ /* 0x004fca00078e0202 */
[----:B------:R-:W2:Y:S02]  /*0b50*/  LDG.E R7, [R2.64] ;  /* 0x0000000602077981 */ /* 0x000ea4000c1e1900 */
[----:B--23--:R-:W-:-:S05]  /*0b60*/  IMAD R9, R7, R12, RZ ;  /* 0x0000000c07097224 */ /* 0x00cfca00078e02ff */
[-C--:B-1----:R-:W-:Y:S02]  /*0b70*/  IABS R0, R9.reuse ;  /* 0x0000000900007213 */ /* 0x082fe40000000000 */
[----:B------:R-:W-:-:S03]  /*0b80*/  IABS R8, R9 ;  /* 0x0000000900087213 */ /* 0x000fc60000000000 */
[----:B------:R-:W-:-:S04]  /*0b90*/  IMAD.MOV.U32 R6, RZ, RZ, R0 ;  /* 0x000000ffff067224 */ /* 0x000fc800078e0000 */
[----:B------:R-:W1:Y:S08]  /*0ba0*/  I2F.RP R2, R6 ;  /* 0x0000000600027306 */ /* 0x000e700000209400 */
[----:B-1----:R-:W1:Y:S02]  /*0bb0*/  MUFU.RCP R2, R2 ;  /* 0x0000000200027308 */ /* 0x002e640000001000 */
[----:B-1----:R-:W-:-:S06]  /*0bc0*/  IADD3 R2, R2, 0xffffffe, RZ ;  /* 0x0ffffffe02027810 */ /* 0x002fcc0007ffe0ff */
[----:B------:R-:W1:Y:S02]  /*0bd0*/  F2I.FTZ.U32.TRUNC.NTZ R3, R2 ;  /* 0x0000000200037305 */ /* 0x000e64000021f000 */
[----:B-1----:R-:W-:-:S04]  /*0be0*/  IMAD.MOV R0, RZ, RZ, -R3 ;  /* 0x000000ffff007224 */ /* 0x002fc800078e0a03 */
[----:B------:R-:W-:Y:S01]  /*0bf0*/  IMAD.MOV.U32 R2, RZ, RZ, R0 ;  /* 0x000000ffff027224 */ /* 0x000fe200078e0000 */
[----:B------:R-:W-:-:S03]  /*0c00*/  IABS R0, R11 ;  /* 0x0000000b00007213 */ /* 0x000fc60000000000 */
[----:B------:R-:W-:Y:S01]  /*0c10*/  IMAD R4, R2, R6, RZ ;  /* 0x0000000602047224 */ /* 0x000fe200078e02ff */
[----:B------:R-:W-:Y:S01]  /*0c20*/  MOV R5, R0 ;  /* 0x0000000000057202 */ /* 0x000fe20000000f00 */
[----:B------:R-:W-:-:S04]  /*0c30*/  IMAD.MOV.U32 R2, RZ, RZ, RZ ;  /* 0x000000ffff027224 */ /* 0x000fc800078e00ff */
[----:B------:R-:W-:-:S04]  /*0c40*/  IMAD.HI.U32 R0, R3, R4, R2 ;  /* 0x0000000403007227 */ /* 0x000fc800078e0002 */
[----:B------:R-:W-:Y:S02]  /*0c50*/  IMAD.MOV R2, RZ, RZ, -R8 ;  /* 0x000000ffff027224 */ /* 0x000fe400078e0a08 */
        /* <DEDUP_REMOVED lines=9> */
[----:B------:R-:W-:-:S04]  /*0cf0*/  @P2 IADD3 R0, R0, 0x1, RZ ;  /* 0x0000000100002810 */ /* 0x000fc80007ffe0ff */
[----:B------:R-:W-:-:S05]  /*0d00*/  MOV R4, R0 ;  /* 0x0000000000047202 */ /* 0x000fca0000000f00 */
[----:B------:R-:W-:Y:S01]  /*0d10*/  @!P1 IMAD.MOV R4, RZ, RZ, -R4 ;  /* 0x000000ffff049224 */ /* 0x000fe200078e0a04 */
[----:B------:R-:W-:-:S05]  /*0d20*/  @!P0 LOP3.LUT R4, RZ, R9, RZ, 0x33, !PT ;  /* 0x00000009ff048212 */ /* 0x000fca00078e33ff */
[----:B------:R-:W-:-:S05]  /*0d30*/  IMAD R10, R7, R4, RZ ;  /* 0x00000004070a7224 */ /* 0x000fca00078e02ff */
[----:B------:R-:W-:-:S04]  /*0d40*/  IADD3 R0, -R10, c[0x0][0x538], RZ ;  /* 0x00014e000a007a10 */ /* 0x000fc80007ffe1ff */
[----:B------:R-:W-:-:S04]  /*0d50*/  IMNMX R6, R7, R0, PT ;  /* 0x0000000007067217 */ /* 0x000fc80003800200 */
[----:B------:R-:W-:-:S05]  /*0d60*/  IABS R0, R6 ;  /* 0x0000000600007213 */ /* 0x000fca0000000000 */
[----:B------:R-:W-:-:S04]  /*0d70*/  IMAD.MOV.U32 R5, RZ, RZ, R0 ;  /* 0x000000ffff057224 */ /* 0x000fc800078e0000 */
[----:B------:R-:W1:Y:S08]  /*0d80*/  I2F.RP R2, R5 ;  /* 0x0000000500027306 */ /* 0x000e700000209400 */
[----:B-1----:R-:W1:Y:S02]  /*0d90*/  MUFU.RCP R2, R2 ;  /* 0x0000000200027308 */ /* 0x002e640000001000 */
[----:B-1----:R-:W-:-:S06]  /*0da0*/  IADD3 R2, R2, 0xffffffe, RZ ;  /* 0x0ffffffe02027810 */ /* 0x002fcc0007ffe0ff */
[----:B------:R1:W2:Y:S02]  /*0db0*/  F2I.FTZ.U32.TRUNC.NTZ R3, R2 ;  /* 0x0000000200037305 */ /* 0x0002a4000021f000 */
[----:B-1----:R-:W-:Y:S01]  /*0dc0*/  IMAD.MOV R2, RZ, RZ, -R4 ;  /* 0x000000ffff027224 */ /* 0x002fe200078e0a04 */
[----:B--2---:R-:W-:-:S03]  /*0dd0*/  IADD3 R0, RZ, -R3, RZ ;  /* 0x80000003ff007210 */ /* 0x004fc60007ffe0ff */
[----:B------:R-:W-:Y:S01]  /*0de0*/  IMAD R8, R9, R2, R11 ;  /* 0x0000000209087224 */ /* 0x000fe200078e020b */
[----:B------:R-:W-:Y:S01]  /*0df0*/  IABS R9, R6 ;  /* 0x0000000600097213 */ /* 0x000fe20000000000 */
[----:B------:R-:W-:Y:S02]  /*0e00*/  IMAD.MOV.U32 R7, RZ, RZ, R0 ;  /* 0x000000ffff077224 */ /* 0x000fe400078e0000 */
[----:B------:R-:W-:Y:S01]  /*0e10*/  IMAD.MOV.U32 R2, RZ, RZ, RZ ;  /* 0x000000ffff027224 */ /* 0x000fe200078e00ff */
[----:B------:R-:W-:Y:S01]  /*0e20*/  IABS R0, R8 ;  /* 0x0000000800007213 */ /* 0x000fe20000000000 */
[----:B------:R-:W-:-:S04]  /*0e30*/  IMAD R7, R7, R5, RZ ;  /* 0x0000000507077224 */ /* 0x000fc800078e02ff */
[----:B------:R-:W-:Y:S01]  /*0e40*/  IMAD.MOV.U32 R4, RZ, RZ, R0 ;  /* 0x000000ffff047224 */ /* 0x000fe200078e0000 */
[----:B------:R-:W-:Y:S01]  /*0e50*/  IADD3 R0, RZ, -R9, RZ ;  /* 0x80000009ff007210 */ /* 0x000fe20007ffe0ff */
[----:B------:R-:W-:-:S04]  /*0e60*/  IMAD.HI.U32 R3, R3, R7, R2 ;  /* 0x0000000703037227 */ /* 0x000fc800078e0002 */
[----:B------:R-:W-:Y:S02]  /*0e70*/  IMAD.MOV.U32 R2, RZ, RZ, R0 ;  /* 0x000000ffff027224 */ /* 0x000fe400078e0000 */
[----:B------:R-:W-:Y:S01]  /*0e80*/  IMAD.HI.U32 R0, R3, R4, RZ ;  /* 0x0000000403007227 */ /* 0x000fe200078e00ff */
[----:B------:R-:W-:-:S03]  /*0e90*/  IADD3 R3, R10, 0x1000000, R8 ;  /* 0x010000000a037810 */ /* 0x000fc60007ffe008 */
[----:B------:R-:W-:-:S05]  /*0ea0*/  IMAD R2, R0, R2, R4 ;  /* 0x0000000200027224 */ /* 0x000fca00078e0204 */
[----:B------:R-:W-:-:S13]  /*0eb0*/  ISETP.GT.U32.AND P0, PT, R5, R2, PT ;  /* 0x000000020500720c */ /* 0x000fda0003f04070 */
[----:B------:R-:W-:Y:S01]  /*0ec0*/  @!P0 IMAD.IADD R2, R2, 0x1, -R5 ;  /* 0x0000000102028824 */ /* 0x000fe200078e0a05 */
[----:B------:R-:W-:Y:S02]  /*0ed0*/  @!P0 IADD3 R0, R0, 0x1, RZ ;  /* 0x0000000100008810 */ /* 0x000fe40007ffe0ff */
[----:B------:R-:W-:Y:S02]  /*0ee0*/  ISETP.NE.AND P0, PT, R6, RZ, PT ;  /* 0x000000ff0600720c */ /* 0x000fe40003f05270 */
[----:B------:R-:W-:Y:S02]  /*0ef0*/  ISETP.GE.U32.AND P2, PT, R2, R5, PT ;  /* 0x000000050200720c */ /* 0x000fe40003f46070 */
[----:B------:R-:W-:-:S04]  /*0f00*/  LOP3.LUT R2, R8, R6, RZ, 0x3c, !PT ;  /* 0x0000000608027212 */ /* 0x000fc800078e3cff */
[----:B------:R-:W-:Y:S01]  /*0f10*/  ISETP.GE.AND P1, PT, R2, RZ, PT ;  /* 0x000000ff0200720c */ /* 0x000fe20003f26270 */
[----:B------:R-:W-:-:S06]  /*0f20*/  IMAD.MOV R2, RZ, RZ, -R6 ;  /* 0x000000ffff027224 */ /* 0x000fcc00078e0a06 */
[----:B------:R-:W-:-:S06]  /*0f30*/  @P2 IADD3 R0, R0, 0x1, RZ ;  /* 0x0000000100002810 */ /* 0x000fcc0007ffe0ff */
[----:B------:R-:W-:Y:S02]  /*0f40*/  @!P1 IADD3 R0, -R0, RZ, RZ ;  /* 0x000000ff00009210 */ /* 0x000fe40007ffe1ff */
[----:B------:R-:W-:-:S05]  /*0f50*/  @!P0 LOP3.LUT R0, RZ, R6, RZ, 0x33, !PT ;  /* 0x00000006ff008212 */ /* 0x000fca00078e33ff */
[----:B------:R-:W-:-:S05]  /*0f60*/  IMAD R2, R0, R2, R3 ;  /* 0x0000000200027224 */ /* 0x000fca00078e0203 */
[----:B------:R1:W-:Y:S02]  /*0f70*/  STL [R1+0x20], R2 ;  /* 0x0000200201007387 */ /* 0x0003e40000100800 */
.L_x_473:
[----:B------:R-:W-:Y:S05]  /*0f80*/  BSYNC B0 ;  /* 0x0000000000007941 */ /* 0x000fea0003800000 */
.L_x_471:
[----:B------:R-:W-:-:S04]  /*0f90*/  LOP3.LUT R0, RZ, R0, RZ, 0x33, !PT ;  /* 0x00000000ff007212 */ /* 0x000fc800078e33ff */
[----:B------:R-:W-:-:S05]  /*0fa0*/  IADD3 R0, R0, R12, RZ ;  /* 0x0000000c00007210 */ /* 0x000fca0007ffe0ff */
[----:B------:R2:W-:Y:S01]  /*0fb0*/  STL [R1+0x1c], R0 ;  /* 0x00001c0001007387 */ /* 0x0005e20000100800 */
[----:B------:R-:W-:Y:S05]  /*0fc0*/  BRA `(.L_x_474) ;  /* 0x0000006000007947 */ /* 0x000fea0003800000 */
.L_x_462:
[----:B------:R-:W-:Y:S01]  /*0fd0*/  MOV R0, UR4 ;  /* 0x0000000400007c02 */ /* 0x000fe20008000f00 */
[----:B------:R-:W-:Y:S04]  /*0fe0*/  STL [R1+0x1c], RZ ;  /* 0x00001cff01007387 */ /* 0x000fe80000100800 */
[----:B------:R-:W-:Y:S04]  /*0ff0*/  STL [R1+0x20], RZ ;  /* 0x000020ff01007387 */ /* 0x000fe80000100800 */
[----:B------:R1:W-:Y:S02]  /*1000*/  STL [R1+0x18], R0 ;  /* 0x0000180001007387 */ /* 0x0003e40000100800 */
[----:B-1----:R-:W-:-:S05]  /*1010*/  MOV R0, c[0x0][0x53c] ;  /* 0x00014f0000007a02 */ /* 0x002fca0000000f00 */
[----:B------:R1:W-:Y:S02]  /*1020*/  STL [R1+0x24], R0 ;  /* 0x0000240001007387 */ /* 0x0003e40000100800 */
.L_x_474:
[----:B------:R-:W3:Y:S04]  /*1030*/  LDL R4, [R1+0x18] ;  /* 0x0000180001047983 */ /* 0x000ee80000100800 */
[----:B------:R-:W3:Y:S04]  /*1040*/  LDL R5, [R1+0x1c] ;  /* 0x00001c0001057983 */ /* 0x000ee80000100800 */
[----:B------:R-:W3:Y:S04]  /*1050*/  LDL R6, [R1+0x20] ;  /* 0x0000200001067983 */ /* 0x000ee80000100800 */
[----:B------:R-:W3:Y:S01]  /*1060*/  LDL R7, [R1+0x24] ;  /* 0x0000240001077983 */ /* 0x000ee20000100800 */
[----:B------:R-:W-:Y:S01]  /*1070*/  ISETP.NE.AND P0, PT, R13, RZ, PT ;  /* 0x000000ff0d00720c */ /* 0x000fe20003f05270 */
[----:B------:R-:W-:-:S12]  /*1080*/  WARPSYNC 0xffffffff ;  /* 0xffffffff00007948 */ /* 0x000fd80003800000 */
[----:B---3--:R3:W-:Y:S04]  /*1090*/  @!P0 STS.128 [0xc080], R4 ;  /* 0x00c08004ff008388 */ /* 0x0087e80000000c00 */
[----:B------:R-:W-:Y:S06]  /*10a0*/  BAR.ARV 0x5, 0x80 ;  /* 0x0142000000007b1d */ /* 0x000fec0000002000 */
.L_x_460:
[----:B-12---:R-:W2:Y:S02]  /*10b0*/  LDL R0, [R1+0x24] ;  /* 0x0000240001007983 */ /* 0x006ea40000100800 */
[----:B--2---:R-:W-:-:S13]  /*10c0*/  ISETP.GE.AND P0, PT, R0, c[0x0][0x53c], PT ;  /* 0x00014f0000007a0c */ /* 0x004fda0003f06270 */
[----:B------:R-:W-:Y:S05]  /*10d0*/  @P0 EXIT ;  /* 0x000000000000094d */ /* 0x000fea0003800000 */
[----:B------:R-:W1:Y:S02]  /*10e0*/  S2R R11, SR_TID.X ;  /* 0x00000000000b7919 */ /* 0x000e640000002100 */
[----:B-1----:R-:W-:-:S04]  /*10f0*/  SHF.R.S32.HI R9, RZ, 0x1f, R11 ;  /* 0x0000001fff097819 */ /* 0x002fc8000001140b */
[CC--:B------:R-:W-:Y:S02]  /*1100*/  LEA.HI R17, R9.reuse, R11.reuse, RZ, 0x3 ;  /* 0x0000000b09117211 */ /* 0x0c0fe400078f18ff */
[----:B------:R-:W-:Y:S02]  /*1110*/  LEA.HI R3, R9, R11, RZ, 0x4 ;  /* 0x0000000b09037211 */ /* 0x000fe400078f20ff */
[----:B------:R-:W-:Y:S02]  /*1120*/  LOP3.LUT R2, R17, 0xfffffff8, RZ, 0xc0, !PT ;  /* 0xfffffff811027812 */ /* 0x000fe400078ec0ff */
[----:B---3--:R-:W-:Y:S02]  /*1130*/  SHF.R.S32.HI R5, RZ, 0x4, R3 ;  /* 0x00000004ff057819 */ /* 0x008fe40000011403 */
[----:B------:R-:W-:Y:S01]  /*1140*/  LOP3.LUT R0, R3, 0xfffffff0, RZ, 0xc0, !PT ;  /* 0xfffffff003007812 */ /* 0x000fe200078ec0ff */
[----:B------:R-:W-:Y:S01]  /*1150*/  IMAD.IADD R2, R11, 0x1, -R2 ;  /* 0x000000010b027824 */ /* 0x000fe200078e0a02 */
[----:B------:R-:W-:-:S02]  /*1160*/  LEA.HI R3, R3, R5, RZ, 0x1 ;  /* 0x0000000503037211 */ /* 0x000fc400078f08ff */
[----:B------:R-:W-:Y:S01]  /*1170*/  LEA.HI R6, R9, R11, RZ, 0x2 ;  /* 0x0000000b09067211 */ /* 0x000fe200078f10ff */
[----:B------:R-:W-:Y:S01]  /*1180*/  IMAD.IADD R0, R11, 0x1, -R0 ;  /* 0x000000010b007824 */ /* 0x000fe200078e0a00 */
[----:B------:R-:W-:Y:S02]  /*1190*/  LEA.HI R7, R2, R2, RZ, 0x1 ;  /* 0x0000000202077211 */ /* 0x000fe400078f08ff */
[----:B------:R-:W-:Y:S02]  /*11a0*/  LOP3.LUT R4, R3, 0xfffffffe, RZ, 0xc0, !PT ;  /* 0xfffffffe03047812 */ /* 0x000fe400078ec0ff */
[----:B------:R-:W-:Y:S02]  /*11b0*/  LOP3.LUT R3, R7, 0x3fffffe, RZ, 0xc0, !PT ;  /* 0x03fffffe07037812 */ /* 0x000fe400078ec0ff */
[----:B------:R-:W-:Y:S01]  /*11c0*/  LEA.HI R10, R0, R0, RZ, 0x1 ;  /* 0x00000000000a7211 */ /* 0x000fe200078f08ff */
[----:B------:R-:W-:Y:S01]  /*11d0*/  IMAD.IADD R12, R5, 0x1, -R4 ;  /* 0x00000001050c7824 */ /* 0x000fe200078e0a04 */
[----:B------:R-:W-:Y:S01]  /*11e0*/  SHF.R.S32.HI R4, RZ, 0x3, R17 ;  /* 0x00000003ff047819 */ /* 0x000fe20000011411 */
[----:B------:R-:W-:Y:S01]  /*11f0*/  IMAD.IADD R15, R2, 0x1, -R3 ;  /* 0x00000001020f7824 */ /* 0x000fe200078e0a03 */
[----:B------:R-:W-:-:S02]  /*1200*/  LOP3.LUT R2, R10, 0x7fffffe, RZ, 0xc0, !PT ;  /* 0x07fffffe0a027812 */ /* 0x000fc400078ec0ff */
[----:B------:R-:W-:Y:S02]  /*1210*/  SHF.R.S32.HI R3, RZ, 0x1f, R0 ;  /* 0x0000001fff037819 */ /* 0x000fe40000011400 */
[----:B------:R-:W-:Y:S01]  /*1220*/  LOP3.LUT R5, R6, 0xfffffffc, RZ, 0xc0, !PT ;  /* 0xfffffffc06057812 */ /* 0x000fe200078ec0ff */
[----:B------:R-:W-:Y:S01]  /*1230*/  IMAD.IADD R13, R0, 0x1, -R2 ;  /* 0x00000001000d7824 */ /* 0x000fe200078e0a02 */
[----:B------:R-:W-:Y:S01]  /*1240*/  LEA.HI R16, R3, R0, RZ, 0x3 ;  /* 0x0000000003107211 */ /* 0x000fe200078f18ff */
[----:B------:R-:W-:Y:S01]  /*1250*/  IMAD.SHL.U32 R0, R4, 0x40, RZ ;  /* 0x0000004004007824 */ /* 0x000fe200078e00ff */
[----:B------:R-:W-:Y:S01]  /*1260*/  LEA.HI R9, R9, R11, RZ, 0x5 ;  /* 0x0000000b09097211 */ /* 0x000fe200078f28ff */
[----:B------:R-:W-:Y:S01]  /*1270*/  IMAD.IADD R18, R11, 0x1, -R5 ;  /* 0x000000010b127824 */ /* 0x000fe200078e0a05 */
[----:B------:R-:W-:Y:S02]  /*1280*/  SHF.R.S32.HI R14, RZ, 0x2, R6 ;  /* 0x00000002ff0e7819 */ /* 0x000fe40000011406 */
[----:B------:R-:W-:Y:S01]  /*1290*/  LOP3.LUT R2, R9, 0xffffffe0, RZ, 0xc0, !PT ;  /* 0xffffffe009027812 */ /* 0x000fe200078ec0ff */
[----:B------:R-:W-:Y:S01]  /*12a0*/  IMAD.SHL.U32 R22, R18, 0x8, RZ ;  /* 0x0000000812167824 */ /* 0x000fe200078e00ff */
[----:B------:R-:W-:-:S02]  /*12b0*/  LOP3.LUT R0, R0, 0xc0, RZ, 0xc0, !PT ;  /* 0x000000c000007812 */ /* 0x000fc400078ec0ff */
[----:B------:R-:W-:Y:S01]  /*12c0*/  LEA.HI R5, R6, R14, RZ, 0x1 ;  /* 0x0000000e06057211 */ /* 0x000fe200078f08ff */
[----:B------:R-:W-:Y:S01]  /*12d0*/  IMAD.IADD R21, R11, 0x1, -R2 ;  /* 0x000000010b157824 */ /* 0x000fe200078e0a02 */
[----:B------:R-:W-:Y:S02]  /*12e0*/  SHF.R.U32.HI R4, RZ, 0x3, R0 ;  /* 0x00000003ff047819 */ /* 0x000fe40000011600 */
[----:B------:R-:W-:Y:S02]  /*12f0*/  LOP3.LUT R3, R0, 0x18, R22, 0xf8, !PT ;  /* 0x0000001800037812 */ /* 0x000fe400078ef816 */
[--C-:B------:R-:W-:Y:S02]  /*1300*/  SHF.R.S32.HI R8, RZ, 0x5, R9.reuse ;  /* 0x00000005ff087819 */ /* 0x100fe40000011409 */
[----:B------:R-:W-:Y:S02]  /*1310*/  SHF.R.S32.HI R0, RZ, 0x1f, R9 ;  /* 0x0000001fff007819 */ /* 0x000fe40000011409 */
[----:B------:R-:W-:-:S02]  /*1320*/  LOP3.LUT R2, R5, 0x7fffffe, RZ, 0xc0, !PT ;  /* 0x07fffffe05027812 */ /* 0x000fc400078ec0ff */
[----:B------:R-:W-:Y:S02]  /*1330*/  LEA.HI R0, R0, R8, RZ, 0x2 ;  /* 0x0000000800007211 */ /* 0x000fe400078f10ff */
[----:B------:R-:W-:Y:S01]  /*1340*/  LOP3.LUT R5, R3, R4, RZ, 0x3c, !PT ;  /* 0x0000000403057212 */ /* 0x000fe200078e3cff */
[----:B------:R-:W-:Y:S01]  /*1350*/  IMAD.IADD R2, R14, 0x1, -R2 ;  /* 0x000000010e027824 */ /* 0x000fe200078e0a02 */
[----:B------:R-:W-:Y:S02]  /*1360*/  SHF.R.S32.HI R4, RZ, 0x1f, R6 ;  /* 0x0000001fff047819 */ /* 0x000fe40000011406 */
[----:B------:R-:W-:Y:S02]  /*1370*/  SHF.R.S32.HI R9, RZ, 0x1f, R21 ;  /* 0x0000001fff097819 */ /* 0x000fe40000011415 */
[----:B------:R-:W-:Y:S01]  /*1380*/  LOP3.LUT R3, R0, 0xffffffc, RZ, 0xc0, !PT ;  /* 0x0ffffffc00037812 */ /* 0x000fe200078ec0ff */
[----:B------:R-:W-:Y:S01]  /*1390*/  IMAD R0, R8, 0x8, R2 ;  /* 0x0000000808007824 */ /* 0x000fe200078e0202 */
[----:B------:R-:W-:-:S02]  /*13a0*/  LEA.HI R2, R4, R14, RZ, 0x3 ;  /* 0x0000000e04027211 */ /* 0x000fc400078f18ff */
[----:B------:R-:W-:Y:S01]  /*13b0*/  LEA.HI R11, R9, R21, RZ, 0x2 ;  /* 0x00000015090b7211 */ /* 0x000fe200078f10ff */
[----:B------:R-:W-:Y:S01]  /*13c0*/  IMAD.U32 R5, R0, 0x20, R5 ;  /* 0x0000002000057824 */ /* 0x000fe200078e0005 */
[----:B------:R-:W-:Y:S01]  /*13d0*/  LOP3.LUT R2, R2, 0xfffffff8, RZ, 0xc0, !PT ;  /* 0xfffffff802027812 */ /* 0x000fe200078ec0ff */
[C---:B------:R-:W-:Y:S01]  /*13e0*/  IMAD.IADD R4, R8.reuse, 0x1, -R3 ;  /* 0x0000000108047824 */ /* 0x040fe200078e0a03 */
[----:B------:R-:W-:Y:S01]  /*13f0*/  SHF.R.S32.HI R3, RZ, 0x2, R11 ;  /* 0x00000002ff037819 */ /* 0x000fe2000001140b */
[----:B------:R-:W-:Y:S01]  /*1400*/  IMAD.SHL.U32 R8, R8, 0x200, RZ ;  /* 0x0000020008087824 */ /* 0x000fe200078e00ff */
[----:B------:R-:W-:Y:S01]  /*1410*/  LEA.HI R0, R18, R18, RZ, 0x1 ;  /* 0x0000001212007211 */ /* 0x000fe200078f08ff */
[----:B------:R1:W-:Y:S01]  /*1420*/  STL [R1+0x58], R5 ;  /* 0x0000580501007387 */ /* 0x0003e20000100800 */
[----:B------:R-:W-:Y:S01]  /*1430*/  IADD3 R20, R22, 0x20, RZ ;  /* 0x0000002016147810 */ /* 0x000fe20007ffe0ff */
[----:B------:R-:W-:Y:S01]  /*1440*/  IMAD R19, R4, 0x10, R3 ;  /* 0x0000001004137824 */ /* 0x000fe200078e0203 */
[----:B------:R-:W-:-:S02]  /*1450*/  SHF.R.S32.HI R3, RZ, 0x1, R7 ;  /* 0x00000001ff037819 */ /* 0x000fc40000011407 */
[--C-:B------:R-:W-:Y:S02]  /*1460*/  SHF.R.S32.HI R7, RZ, 0x1, R10.reuse ;  /* 0x00000001ff077819 */ /* 0x100fe4000001140a */
[----:B------:R-:W-:Y:S01]  /*1470*/  SHF.R.S32.HI R10, RZ, 0x1f, R10 ;  /* 0x0000001fff0a7819 */ /* 0x000fe2000001140a */
[----:B------:R-:W-:Y:S01]  /*1480*/  STL [R1+0x60], R19 ;  /* 0x0000601301007387 */ /* 0x000fe20000100800 */
[----:B------:R-:W-:Y:S02]  /*1490*/  LOP3.LUT P2, RZ, R3, 0x2, RZ, 0xc0, !PT ;  /* 0x0000000203ff7812 */ /* 0x000fe4000784c0ff */
[----:B------:R-:W-:Y:S01]  /*14a0*/  SHF.R.S32.HI R23, RZ, 0x1f, R22 ;  /* 0x0000001fff177819 */ /* 0x000fe20000011416 */
[----:B-1----:R-:W-:Y:S01]  /*14b0*/  IMAD.IADD R5, R14, 0x1, -R2 ;  /* 0x000000010e057824 */ /* 0x002fe200078e0a02 */
[C---:B------:R-:W-:Y:S01]  /*14c0*/  LOP3.LUT R2, R0.reuse, 0x1ffffffe, RZ, 0xc0, !PT ;  /* 0x1ffffffe00027812 */ /* 0x040fe200078ec0ff */
[----:B------:R-:W-:-:S03]  /*14d0*/  IMAD.SHL.U32 R0, R0, 0x20, RZ ;  /* 0x0000002000007824 */ /* 0x000fc600078e00ff */
[----:B------:R-:W-:Y:S01]  /*14e0*/  LEA.HI R6, R5, R5, RZ, 0x1 ;  /* 0x0000000505067211 */ /* 0x000fe200078f08ff */
[----:B------:R-:W-:Y:S01]  /*14f0*/  IMAD.IADD R4, R18, 0x1, -R2 ;  /* 0x0000000112047824 */ /* 0x000fe200078e0a02 */
[----:B------:R-:W-:Y:S01]  /*1500*/  LOP3.LUT R0, R0, 0xffffffc0, RZ, 0xc0, !PT ;  /* 0xffffffc000007812 */ /* 0x000fe200078ec0ff */
[----:B------:R-:W-:Y:S01]  /*1510*/  IMAD.SHL.U32 R2, R3, 0x40, RZ ;  /* 0x0000004003027824 */ /* 0x000fe200078e00ff */
[----:B------:R-:W-:Y:S02]  /*1520*/  LOP3.LUT R9, R6, 0x3fffffe, RZ, 0xc0, !PT ;  /* 0x03fffffe06097812 */ /* 0x000fe400078ec0ff */
[----:B------:R-:W-:Y:S01]  /*1530*/  LEA.HI R3, R10, R7, RZ, 0x2 ;  /* 0x000000070a037211 */ /* 0x000fe200078f10ff */
[----:B------:R-:W-:Y:S01]  /*1540*/  IMAD R14, R4, 0x8, R0 ;  /* 0x00000008040e7824 */ /* 0x000fe200078e0200 */
[----:B------:R-:W-:Y:S01]  /*1550*/  LOP3.LUT R0, R2, 0xc0, RZ, 0xc0, !PT ;  /* 0x000000c002007812 */ /* 0x000fe200078ec0ff */
[----:B------:R-:W-:Y:S01]  /*1560*/  IMAD.IADD R9, R5, 0x1, -R9 ;  /* 0x0000000105097824 */ /* 0x000fe200078e0a09 */
[----:B------:R-:W-:Y:S01]  /*1570*/  LOP3.LUT R2, R3, 0xfffffffc, RZ, 0xc0, !PT ;  /* 0xfffffffc03027812 */ /* 0x000fe200078ec0ff */
[----:B------:R-:W-:Y:S01]  /*1580*/  IMAD R3, R18, 0x2, R8 ;  /* 0x0000000212037824 */ /* 0x000fe200078e0208 */
[----:B------:R-:W-:-:S02]  /*1590*/  LOP3.LUT R5, R0, 0x8, R17, 0xf8, !PT ;  /* 0x0000000800057812 */ /* 0x000fc400078ef811 */
[----:B------:R-:W-:Y:S01]  /*15a0*/  SHF.R.U32.HI R4, RZ, 0x3, R0 ;  /* 0x00000003ff047819 */ /* 0x000fe20000011600 */
[----:B------:R-:W-:Y:S01]  /*15b0*/  IMAD.IADD R2, R7, 0x1, -R2 ;  /* 0x0000000107027824 */ /* 0x000fe200078e0a02 */
[----:B------:R-:W-:Y:S01]  /*15c0*/  SHF.R.S32.HI R0, RZ, 0x1, R6 ;  /* 0x00000001ff007819 */ /* 0x000fe20000011406 */
[----:B------:R-:W-:Y:S01]  /*15d0*/  IMAD R6, R9, 0x20, R3 ;  /* 0x0000002009067824 */ /* 0x000fe200078e0203 */
[----:B------:R-:W-:Y:S01]  /*15e0*/  LOP3.LUT R10, R5, R4, RZ, 0x3c, !PT ;  /* 0x00000004050a7212 */ /* 0x000fe200078e3cff */
[----:B------:R-:W-:Y:S01]  /*15f0*/  IMAD.SHL.U32 R5, R16, 0x20, RZ ;  /* 0x0000002010057824 */ /* 0x000fe200078e00ff */
[----:B------:R-:W-:Y:S01]  /*1600*/  LOP3.LUT P3, RZ, R2, 0x2, RZ, 0xc0, !PT ;  /* 0x0000000202ff7812 */ /* 0x000fe2000786c0ff */
[C---:B------:R-:W-:Y:S01]  /*1610*/  IMAD.SHL.U32 R3, R0.reuse, 0x40, RZ ;  /* 0x0000004000037824 */ /* 0x040fe200078e00ff */
[----:B------:R-:W-:Y:S01]  /*1620*/  LOP3.LUT P0, RZ, R0, 0x2, RZ, 0xc0, !PT ;  /* 0x0000000200ff7812 */ /* 0x000fe2000780c0ff */
[----:B------:R-:W-:Y:S01]  /*1630*/  IMAD.SHL.U32 R2, R2, 0x40, RZ ;  /* 0x0000004002027824 */ /* 0x000fe200078e00ff */
[----:B------:R-:W-:Y:S01]  /*1640*/  LOP3.LUT R4, R0, 0x1, RZ, 0xc0, !PT ;  /* 0x0000000100047812 */ /* 0x000fe200078ec0ff */
[C---:B------:R-:W-:Y:S01]  /*1650*/  IMAD.SHL.U32 R7, R12.reuse, 0x8, RZ ;  /* 0x000000080c077824 */ /* 0x040fe200078e00ff */
[----:B------:R-:W-:Y:S01]  /*1660*/  LOP3.LUT R3, R3, 0xc0, RZ, 0xc0, !PT ;  /* 0x000000c003037812 */ /* 0x000fe200078ec0ff */
[----:B------:R-:W-:Y:S01]  /*1670*/  IMAD R9, R12, 0x8, R15 ;  /* 0x000000080c097824 */ /* 0x000fe200078e020f */
[----:B------:R-:W-:-:S02]  /*1680*/  LOP3.LUT R0, R5, 0xffffff00, RZ, 0xc0, !PT ;  /* 0xffffff0005007812 */ /* 0x000fc400078ec0ff */
[----:B------:R-:W-:Y:S02]  /*1690*/  LEA.HI R3, R3, R3, RZ, 0x1d ;  /* 0x0000000303037211 */ /* 0x000fe400078fe8ff */
[----:B------:R-:W-:Y:S02]  /*16a0*/  LOP3.LUT R2, R2, 0xc0, RZ, 0xc0, !PT ;  /* 0x000000c002027812 */ /* 0x000fe400078ec0ff */
[----:B------:R-:W-:Y:S01]  /*16b0*/  ISETP.NE.U32.AND P1, PT, R4, 0x1, PT ;  /* 0x000000010400780c */ /* 0x000fe20003f25070 */
[----:B------:R-:W-:Y:S01]  /*16c0*/  IMAD.IADD R3, R3, 0x1, R6 ;  /* 0x0000000103037824 */ /* 0x000fe200078e0206 */
[----:B------:R-:W-:Y:S01]  /*16d0*/  LOP3.LUT R6, R2, 0x8, R7, 0xf8, !PT ;  /* 0x0000000802067812 */ /* 0x000fe200078ef807 */
[----:B------:R-:W-:Y:S01]  /*16e0*/  IMAD.IADD R4, R0, 0x1, R8 ;  /* 0x0000000100047824 */ /* 0x000fe200078e0208 */
[----:B------:R-:W-:Y:S01]  /*16f0*/  SHF.R.U32.HI R5, RZ, 0x3, R2 ;  /* 0x00000003ff057819 */ /* 0x000fe20000011602 */
[----:B------:R-:W-:Y:S02]  /*1700*/  IMAD.SHL.U32 R18, R3, 0x2, RZ ;  /* 0x0000000203127824 */ /* 0x000fe400078e00ff */
[----:B------:R-:W-:Y:S01]  /*1710*/  IMAD R2, R13, 0x20, R4 ;  /* 0x000000200d027824 */ /* 0x000fe200078e0204 */
[----:B------:R-:W-:Y:S01]  /*1720*/  LOP3.LUT R4, R11, 0x7ffffffc, RZ, 0xc0, !PT ;  /* 0x7ffffffc0b047812 */ /* 0x000fe200078ec0ff */
[----:B------:R-:W-:Y:S01]  /*1730*/  IMAD R7, R13, 0x20, R0 ;  /* 0x000000200d077824 */ /* 0x000fe200078e0200 */
[----:B------:R-:W-:Y:S01]  /*1740*/  LOP3.LUT R3, R6, R5, RZ, 0x3c, !PT ;  /* 0x0000000506037212 */ /* 0x000fe200078e3cff */
[----:B------:R-:W-:Y:S01]  /*1750*/  IMAD.MOV.U32 R6, RZ, RZ, 0x20 ;  /* 0x00000020ff067424 */ /* 0x000fe200078e00ff */
[C---:B------:R-:W-:Y:S01]  /*1760*/  IADD3 R5, R18.reuse, 0x80, RZ ;  /* 0x0000008012057810 */ /* 0x040fe20007ffe0ff */
[----:B------:R-:W-:Y:S01]  /*1770*/  IMAD.IADD R4, R21, 0x1, -R4 ;  /* 0x0000000115047824 */ /* 0x000fe200078e0a04 */
[----:B------:R-:W-:Y:S01]  /*1780*/  IADD3 R17, R18, 0x70, RZ ;  /* 0x0000007012117810 */ /* 0x000fe20007ffe0ff */
[----:B------:R-:W-:Y:S01]  /*1790*/  STL [R1+0x40], R18 ;  /* 0x0000401201007387 */ /* 0x000fe20000100800 */
[----:B------:R-:W-:Y:S01]  /*17a0*/  @P1 IADD3 R17, R5, 0x10, RZ ;  /* 0x0000001005111810 */ /* 0x000fe20007ffe0ff */
[----:B------:R-:W-:Y:S01]  /*17b0*/  IMAD.SHL.U32 R235, R4, 0x2, RZ ;  /* 0x0000000204eb7824 */ /* 0x000fe200078e00ff */
[----:B------:R-:W-:Y:S01]  /*17c0*/  IADD3 R5, R22, 0x40, RZ ;  /* 0x0000004016057810 */ /* 0x000fe20007ffe0ff */
[----:B------:R-:W-:-:S02]  /*17d0*/  IMAD.IADD R2, R3, 0x1, R2 ;  /* 0x0000000103027824 */ /* 0x000fc400078e0202 */
[----:B------:R-:W-:Y:S01]  /*17e0*/  IMAD.U32 R0, R9, 0x20, R10 ;  /* 0x0000002009007824 */ /* 0x000fe200078e000a */
[----:B------:R-:W-:Y:S01]  /*17f0*/  STL [R1+0x44], R17 ;  /* 0x0000441101007387 */ /* 0x000fe20000100800 */
[----:B------:R-:W-:Y:S01]  /*1800*/  IMAD.IADD R3, R3, 0x1, R7 ;  /* 0x0000000103037824 */ /* 0x000fe200078e0207 */
[----:B------:R-:W-:Y:S02]  /*1810*/  SHF.R.S32.HI R7, RZ, 0x1f, R20 ;  /* 0x0000001fff077819 */ /* 0x000fe40000011414 */
[----:B------:R-:W-:Y:S01]  /*1820*/  STL [R1+0x30], R20 ;  /* 0x0000301401007387 */ /* 0x000fe20000100800 */
[----:B------:R-:W-:Y:S02]  /*1830*/  SHF.R.S32.HI R4, RZ, 0x1f, R5 ;  /* 0x0000001fff047819 */ /* 0x000fe40000011405 */
[C---:B------:R-:W-:Y:S01]  /*1840*/  IADD3 R10, R235.reuse, 0x40, RZ ;  /* 0x00000040eb0a7810 */ /* 0x040fe20007ffe0ff */
[----:B------:R1:W-:Y:S01]  /*1850*/  STL [R1+0x34], R5 ;  /* 0x0000340501007387 */ /* 0x0003e20000100800 */
[----:B------:R-:W-:-:S02]  /*1860*/  IADD3 R8, R235, 0x50, RZ ;  /* 0x00000050eb087810 */ /* 0x000fc40007ffe0ff */
[----:B------:R-:W-:Y:S01]  /*1870*/  LEA R180, R0, 0x3c80, 0x1 ;  /* 0x00003c8000b47811 */ /* 0x000fe200078e08ff */
[----:B------:R-:W-:Y:S01]  /*1880*/  STL.64 [R1+0x28], R22 ;  /* 0x0000281601007387 */ /* 0x000fe20000100a00 */
[----:B------:R-:W-:Y:S02]  /*1890*/  SHF.R.S32.HI R0, RZ, 0x1f, R10 ;  /* 0x0000001fff007819 */ /* 0x000fe4000001140a */
[----:B------:R-:W-:Y:S01]  /*18a0*/  SHF.R.S32.HI R0, RZ, 0x1f, R8 ;  /* 0x0000001fff007819 */ /* 0x000fe20000011408 */
[----:B------:R2:W-:Y:S01]  /*18b0*/  STL [R1+0x54], R7 ;  /* 0x0000540701007387 */ /* 0x0005e20000100800 */
[C---:B------:R-:W-:Y:S02]  /*18c0*/  IADD3 R16, R235.reuse, 0x10, RZ ;  /* 0x00000010eb107810 */ /* 0x040fe40007ffe0ff */
[C---:B------:R-:W-:Y:S01]  /*18d0*/  IADD3 R13, R235.reuse, 0x28, RZ ;  /* 0x00000028eb0d7810 */ /* 0x040fe20007ffe0ff */
[----:B------:R3:W-:Y:S01]  /*18e0*/  STL [R1+0x50], R4 ;  /* 0x0000500401007387 */ /* 0x0007e20000100800 */
[----:B------:R-:W-:-:S02]  /*18f0*/  IADD3 R11, R235, 0x38, RZ ;  /* 0x00000038eb0b7810 */ /* 0x000fc40007ffe0ff */
[----:B------:R-:W-:Y:S02]  /*1900*/  IADD3 R185, R180, 0x20, RZ ;  /* 0x00000020b4b97810 */ /* 0x000fe40007ffe0ff */
[----:B------:R-:W-:Y:S02]  /*1910*/  LEA R183, R2, 0x6080, 0x1 ;  /* 0x0000608002b77811 */ /* 0x000fe400078e08ff */
[----:B------:R-:W-:Y:S02]  /*1920*/  LEA R181, R3, 0x1880, 0x1 ;  /* 0x0000188003b57811 */ /* 0x000fe400078e08ff */
[C---:B------:R-:W-:Y:S02]  /*1930*/  IADD3 R15, R235.reuse, 0x18, RZ ;  /* 0x00000018eb0f7810 */ /* 0x040fe40007ffe0ff */
[----:B------:R-:W-:Y:S02]  /*1940*/  IADD3 R12, R235, 0x30, RZ ;  /* 0x00000030eb0c7810 */ /* 0x000fe40007ffe0ff */
[----:B-1----:R-:W-:-:S02]  /*1950*/  SEL R5, R6, 0xffffffe0, !P0 ;  /* 0xffffffe006057807 */ /* 0x002fc40004000000 */
[----:B------:R-:W-:Y:S02]  /*1960*/  IADD3 R9, R235, 0x48, RZ ;  /* 0x00000048eb097810 */ /* 0x000fe40007ffe0ff */
[----:B------:R-:W-:Y:S01]  /*1970*/  @P2 IADD3 R185, R180, -0x20, RZ ;  /* 0xffffffe0b4b92810 */ /* 0x000fe20007ffe0ff */
[----:B------:R-:W-:Y:S01]  /*1980*/  IMAD.IADD R0, R18, 0x1, R5 ;  /* 0x0000000112007824 */ /* 0x000fe200078e0205 */
[----:B------:R-:W-:Y:S01]  /*1990*/  SHF.R.S32.HI R15, RZ, 0x1f, R15 ;  /* 0x0000001fff0f7819 */ /* 0x000fe2000001140f */
[----:B--2---:R-:W-:Y:S01]  /*19a0*/  IMAD.IADD R7, R19, 0x1, R14 ;  /* 0x0000000113077824 */ /* 0x004fe200078e020e */
[C---:B------:R-:W-:Y:S02]  /*19b0*/  IADD3 R19, R235.reuse, 0x8, RZ ;  /* 0x00000008eb137810 */ /* 0x040fe40007ffe0ff */
[----:B------:R-:W-:Y:S02]  /*19c0*/  IADD3 R14, R235, 0x20, RZ ;  /* 0x00000020eb0e7810 */ /* 0x000fe40007ffe0ff */
[----:B------:R1:W-:Y:S01]  /*19d0*/  STL [R1+0x38], R7 ;  /* 0x0000380701007387 */ /* 0x0003e20000100800 */
[----:B---3--:R-:W-:-:S02]  /*19e0*/  SHF.R.S32.HI R4, RZ, 0x1f, R235 ;  /* 0x0000001fff047819 */ /* 0x008fc400000114eb */
[----:B------:R-:W-:Y:S01]  /*19f0*/  SEL R4, R6, 0xffffffe0, !P3 ;  /* 0xffffffe006047807 */ /* 0x000fe20005800000 */
[----:B------:R2:W-:Y:S01]  /*1a00*/  STL [R1+0x4c], R0 ;  /* 0x00004c0001007387 */ /* 0x0005e20000100800 */
[----:B------:R-:W-:Y:S02]  /*1a10*/  SHF.R.S32.HI R6, RZ, 0x1f, R16 ;  /* 0x0000001fff067819 */ /* 0x000fe40000011410 */
[----:B------:R-:W-:Y:S01]  /*1a20*/  SHF.R.S32.HI R6, RZ, 0x1f, R13 ;  /* 0x0000001fff067819 */ /* 0x000fe2000001140d */
[----:B------:R-:W-:Y:S01]  /*1a30*/  IMAD.IADD R184, R183, 0x1, R4 ;  /* 0x00000001b7b87824 */ /* 0x000fe200078e0204 */
[----:B------:R-:W-:Y:S01]  /*1a40*/  SHF.R.S32.HI R6, RZ, 0x1f, R11 ;  /* 0x0000001fff067819 */ /* 0x000fe2000001140b */
[----:B------:R-:W-:Y:S01]  /*1a50*/  IMAD.IADD R182, R4, 0x1, R181 ;  /* 0x0000000104b67824 */ /* 0x000fe200078e02b5 */
[----:B------:R-:W-:Y:S02]  /*1a60*/  SHF.R.S32.HI R19, RZ, 0x1f, R19 ;  /* 0x0000001fff137819 */ /* 0x000fe40000011413 */
[----:B------:R-:W-:-:S02]  /*1a70*/  SHF.R.S32.HI R14, RZ, 0x1f, R14 ;  /* 0x0000001fff0e7819 */ /* 0x000fc4000001140e */
[----:B------:R-:W-:Y:S02]  /*1a80*/  SHF.R.S32.HI R12, RZ, 0x1f, R12 ;  /* 0x0000001fff0c7819 */ /* 0x000fe4000001140c */
[----:B------:R-:W-:Y:S02]  /*1a90*/  SHF.R.S32.HI R9, RZ, 0x1f, R9 ;  /* 0x0000001fff097819 */ /* 0x000fe40000011409 */
[C---:B------:R-:W-:Y:S02]  /*1aa0*/  IADD3 R193, R185.reuse, 0x400, RZ ;  /* 0x00000400b9c17810 */ /* 0x040fe40007ffe0ff */
[C---:B------:R-:W-:Y:S02]  /*1ab0*/  IADD3 R192, R185.reuse, 0x800, RZ ;  /* 0x00000800b9c07810 */ /* 0x040fe40007ffe0ff */
[----:B------:R-:W-:Y:S02]  /*1ac0*/  IADD3 R191, R185, 0xc00, RZ ;  /* 0x00000c00b9bf7810 */ /* 0x000fe40007ffe0ff */
[----:B-1----:R-:W-:-:S02]  /*1ad0*/  IADD3 R7, R235, 0x58, RZ ;  /* 0x00000058eb077810 */ /* 0x002fc40007ffe0ff */
[----:B------:R-:W-:Y:S01]  /*1ae0*/  IADD3 R190, R185, 0x1000, RZ ;  /* 0x00001000b9be7810 */ /* 0x000fe20007ffe0ff */
[----:B--2---:R-:W-:Y:S01]  /*1af0*/  IMAD.IADD R0, R5, 0x1, R17 ;  /* 0x0000000105007824 */ /* 0x004fe200078e0211 */
[----:B------:R-:W-:Y:S02]  /*1b00*/  SHF.R.S32.HI R6, RZ, 0x1f, R7 ;  /* 0x0000001fff067819 */ /* 0x000fe40000011407 */
[C---:B------:R-:W-:Y:S02]  /*1b10*/  IADD3 R189, R185.reuse, 0x1400, RZ ;  /* 0x00001400b9bd7810 */ /* 0x040fe40007ffe0ff */
[----:B------:R1:W-:Y:S01]  /*1b20*/  STL [R1+0x48], R0 ;  /* 0x0000480001007387 */ /* 0x0003e20000100800 */
[C---:B------:R-:W-:Y:S02]  /*1b30*/  IADD3 R188, R185.reuse, 0x1800, RZ ;  /* 0x00001800b9bc7810 */ /* 0x040fe40007ffe0ff */
[C---:B------:R-:W-:Y:S02]  /*1b40*/  IADD3 R187, R185.reuse, 0x1c00, RZ ;  /* 0x00001c00b9bb7810 */ /* 0x040fe40007ffe0ff */
[----:B------:R-:W-:-:S02]  /*1b50*/  IADD3 R186, R185, 0x2000, RZ ;  /* 0x00002000b9ba7810 */ /* 0x000fc40007ffe0ff */
.L_x_644:
[----:B------:R-:W2:Y:S04]  /*1b60*/  LDL R77, [R1+0x24] ;  /* 0x00002400014d7983 */ /* 0x000ea80000100800 */
[----:B------:R-:W3:Y:S01]  /*1b70*/  LDL R15, [R1+0x20] ;  /* 0x00002000010f7983 */ /* 0x000ee20000100800 */
[----:B------:R-:W-:-:S02]  /*1b80*/  ISETP.NE.U32.AND P0, PT, RZ, c[0x0][0x370], PT ;  /* 0x0000dc00ff007a0c */ /* 0x000fc40003f05070 */
[----:B------:R-:W-:Y:S02]  /*1b90*/  ISETP.NE.U32.AND P2, PT, RZ, c[0x0][0x360], PT ;  /* 0x0000d800ff007a0c */ /* 0x000fe40003f45070 */
[----:B------:R-:W-:Y:S02]  /*1ba0*/  ISETP.NE.AND.EX P1, PT, RZ, c[0x0][0x374], PT, P0 ;  /* 0x0000dd00ff007a0c */ /* 0x000fe40003f25300 */
[----:B------:R-:W-:Y:S02]  /*1bb0*/  ISETP.NE.AND.EX P0, PT, RZ, c[0x0][0x364], PT, P2 ;  /* 0x0000d900ff007a0c */ /* 0x000fe40003f05320 */
[----:B------:R-:W-:Y:S02]  /*1bc0*/  ISETP.NE.U32.AND P3, PT, RZ, c[0x0][0x348], PT ;  /* 0x0000d200ff007a0c */ /* 0x000fe40003f65070 */
[----:B------:R-:W-:Y:S02]  /*1bd0*/  ISETP.NE.U32.AND P4, PT, RZ, c[0x0][0x350], PT ;  /* 0x0000d400ff007a0c */ /* 0x000fe40003f85070 */
[----:B------:R-:W-:-:S02]  /*1be0*/  ISETP.NE.AND.EX P3, PT, RZ, c[0x0][0x34c], PT, P3 ;  /* 0x0000d300ff007a0c */ /* 0x000fc40003f65330 */
[----:B------:R-:W-:Y:S01]  /*1bf0*/  ISETP.NE.AND.EX P4, PT, RZ, c[0x0][0x354], PT, P4 ;  /* 0x0000d500ff007a0c */ /* 0x000fe20003f85340 */
[----:B------:R-:W-:Y:S01]  /*1c00*/  IMAD.MOV.U32 R14, RZ, RZ, 0x4 ;  /* 0x00000004ff0e7424 */ /* 0x000fe200078e00ff */
[----:B------:R-:W-:Y:S01]  /*1c10*/  CS2R R12, SRZ ;  /* 0x00000000000c7805 */ /* 0x000fe2000001ff00 */
[----:B------:R-:W-:Y:S02]  /*1c20*/  IMAD.MOV.U32 R4, RZ, RZ, RZ ;  /* 0x000000ffff047224 */ /* 0x000fe400078e00ff */
[----:B--2---:R-:W-:-:S04]  /*1c30*/  @P1 IMAD.WIDE R10, R77, R14, c[0x0][0x370] ;  /* 0x0000dc004d0a1625 */ /* 0x004fc800078e020e */
[CC--:B------:R-:W-:Y:S01]  /*1c40*/  @P0 IMAD.WIDE R8, R77.reuse, R14.reuse, c[0x0][0x360] ;  /* 0x0000d8004d080625 */ /* 0x0c0fe200078e020e */
[----:B------:R2:W5:Y:S03]  /*1c50*/  @P1 LDG.E R4, [R10.64] ;  /* 0x000000060a041981 */ /* 0x000566000c1e1900 */
[CC--:B------:R-:W-:Y:S01]  /*1c60*/  IMAD.WIDE R6, R77.reuse, R14.reuse, c[0x0][0x348] ;  /* 0x0000d2004d067625 */ /* 0x0c0fe200078e020e */
[----:B------:R2:W5:Y:S03]  /*1c70*/  @P0 LDG.E R218, [R8.64] ;  /* 0x0000000608da0981 */ /* 0x000566000c1e1900 */
[----:B------:R-:W-:Y:S01]  /*1c80*/  IMAD.WIDE R2, R77, R14, c[0x0][0x350] ;  /* 0x0000d4004d027625 */ /* 0x000fe200078e020e */
[----:B------:R2:W5:Y:S04]  /*1c90*/  @P3 LDG.E R13, [R6.64] ;  /* 0x00000006060d3981 */ /* 0x000568000c1e1900 */
[----:B------:R2:W5:Y:S01]  /*1ca0*/  @P4 LDG.E R12, [R2.64] ;  /* 0x00000006020c4981 */ /* 0x000562000c1e1900 */
[----:B---3--:R-:W-:-:S05]  /*1cb0*/  LOP3.LUT R76, R15, 0xffff, RZ, 0xc0, !PT ;  /* 0x0000ffff0f4c7812 */ /* 0x008fca00078ec0ff */
[----:B------:R2:W-:Y:S01]  /*1cc0*/  STL [R1+0x3c], R76 ;  /* 0x00003c4c01007387 */ /* 0x0005e20000100800 */
[----:B------:R-:W-:Y:S01]  /*1cd0*/  YIELD ;  /* 0x0000000000007946 */ /* 0x000fe20003800000 */
[----:B------:R-:W-:Y:S05]  /*1ce0*/  @P0 BRA `(.L_x_475) ;  /* 0x0000005000000947 */ /* 0x000fea0003800000 */
[----:B-----5:R-:W-:Y:S01]  /*1cf0*/  MOV R218, c[0x0][0x168] ;  /* 0x00005a0000da7a02 */ /* 0x020fe20000000f00 */
[----:B------:R-:W-:Y:S05]  /*1d00*/  @!P3 BRA `(.L_x_475) ;  /* 0x000000300000b947 */ /* 0x000fea0003800000 */
[----:B------:R-:W3:Y:S04]  /*1d10*/  LDG.E R5, [R6.64] ;  /* 0x0000000606057981 */ /* 0x000ee8000c1e1900 */
[----:B-1----:R-:W3:Y:S02]  /*1d20*/  LDG.E R0, [R6.64+0x4] ;  /* 0x0000040606007981 */ /* 0x002ee4000c1e1900 */
[----:B---3--:R-:W-:Y:S02]  /*1d30*/  IADD3 R218, -R5, R0, RZ ;  /* 0x0000000005da7210 */ /* 0x008fe40007ffe1ff */
.L_x_475:
[----:B------:R-:W-:-:S04]  /*1d40*/  ISETP.NE.U32.AND P0, PT, RZ, c[0x0][0x368], PT ;  /* 0x0000da00ff007a0c */ /* 0x000fc80003f05070 */
[----:B------:R-:W-:-:S13]  /*1d50*/  ISETP.NE.AND.EX P0, PT, RZ, c[0x0][0x36c], PT, P0 ;  /* 0x0000db00ff007a0c */ /* 0x000fda0003f05300 */
[----:B------:R-:W-:Y:S05]  /*1d60*/  @!P0 BRA `(.L_x_476) ;  /* 0x0000003000008947 */ /* 0x000fea0003800000 */
[----:B--2---:R-:W-:-:S05]  /*1d70*/  IMAD.WIDE R2, R77, R14, c[0x0][0x368] ;  /* 0x0000da004d027625 */ /* 0x004fca00078e020e */
[----:B-1----:R1:W5:Y:S01]  /*1d80*/  LDG.E R0, [R2.64] ;  /* 0x0000000602007981 */ /* 0x002362000c1e1900 */
[----:B------:R-:W-:Y:S05]  /*1d90*/  BRA `(.L_x_477) ;  /* 0x0000005000007947 */ /* 0x000fea0003800000 */
.L_x_476:
[----:B-1----:R-:W-:Y:S01]  /*1da0*/  MOV R0, c[0x0][0x1d0] ;  /* 0x0000740000007a02 */ /* 0x002fe20000000f00 */
[----:B------:R-:W-:Y:S05]  /*1db0*/  @!P4 BRA `(.L_x_477) ;  /* 0x000000300000c947 */ /* 0x000fea0003800000 */
[----:B------:R-:W3:Y:S04]  /*1dc0*/  LDG.E R5, [R2.64] ;  /* 0x0000000602057981 */ /* 0x000ee8000c1e1900 */
[----:B------:R-:W3:Y:S02]  /*1dd0*/  LDG.E R0, [R2.64+0x4] ;  /* 0x0000040602007981 */ /* 0x000ee4000c1e1900 */
[----:B---3--:R-:W-:Y:S02]  /*1de0*/  IADD3 R0, -R5, R0, RZ ;  /* 0x0000000005007210 */ /* 0x008fe40007ffe1ff */
.L_x_477:
[----:B-12---:R-:W2:Y:S01]  /*1df0*/  LDL.LU R2, [R1+0x1c] ;  /* 0x00001c0001027983 */ /* 0x006ea20000300800 */
[----:B------:R-:W-:Y:S01]  /*1e00*/  IMAD.MOV.U32 R3, RZ, RZ, c[0x0][0x2c4] ;  /* 0x0000b100ff037624 */ /* 0x000fe200078e00ff */
[----:B------:R-:W-:Y:S01]  /*1e10*/  LOP3.LUT R194, R194, 0xfffff7ff, RZ, 0xc0, !PT ;  /* 0xfffff7ffc2c27812 */ /* 0x000fe200078ec0ff */
[----:B------:R-:W-:-:S02]  /*1e20*/  IMAD.MOV.U32 R6, RZ, RZ, c[0x0][0x32c] ;  /* 0x0000cb00ff067624 */ /* 0x000fc400078e00ff */
[--C-:B-----5:R-:W-:Y:S01]  /*1e30*/  IMAD.IADD R219, R0, 0x1, -R4.reuse ;  /* 0x0000000100db7824 */ /* 0x120fe200078e0a04 */
[----:B------:R-:W-:Y:S01]  /*1e40*/  ISETP.NE.AND P5, PT, R3, 0x1, PT ;  /* 0x000000010300780c */ /* 0x000fe20003fa5270 */
[----:B------:R-:W-:Y:S01]  /*1e50*/  IMAD.IADD R12, R12, 0x1, R4 ;  /* 0x000000010c0c7824 */ /* 0x000fe200078e0204 */
[----:B------:R-:W-:-:S11]  /*1e60*/  ISETP.GE.AND P1, PT, R6, 0x1, PT ;  /* 0x000000010600780c */ /* 0x000fd60003f26270 */
[----:B------:R-:W-:-:S04]  /*1e70*/  @P5 LOP3.LUT R194, R194, 0x800, RZ, 0xfc, !PT ;  /* 0x00000800c2c25812 */ /* 0x000fc800078efcff */
[----:B------:R-:W-:-:S04]  /*1e80*/  LOP3.LUT R194, R194, 0xfffffbff, RZ, 0xc0, !PT ;  /* 0xfffffbffc2c27812 */ /* 0x000fc800078ec0ff */
[----:B------:R-:W-:Y:S01]  /*1e90*/  @P1 LOP3.LUT R194, R194, 0x400, RZ, 0xfc, !PT ;  /* 0x00000400c2c21812 */ /* 0x000fe200078efcff */
[----:B--2---:R-:W-:-:S05]  /*1ea0*/  IMAD.SHL.U32 R20, R2, 0x80, RZ ;  /* 0x0000008002147824 */ /* 0x004fca00078e00ff */
[----:B------:R1:W-:Y:S01]  /*1eb0*/  STL [R1+0x10], R20 ;  /* 0x0000101401007387 */ /* 0x0003e20000100800 */
[----:B------:R-:W-:-:S05]  /*1ec0*/  IADD3 R2, R20, 0x7f, RZ ;  /* 0x0000007f14027810 */ /* 0x000fca0007ffe0ff */
[----:B------:R-:W-:-:S04]  /*1ed0*/  @P5 IMAD.HI.U32 R3, R2, c[0x0][0x2c8], RZ ;  /* 0x0000b20002035a27 */ /* 0x000fc800078e00ff */
[----:B------:R-:W-:Y:S01]  /*1ee0*/  IMAD.MOV.U32 R0, RZ, RZ, R2 ;  /* 0x000000ffff007224 */ /* 0x000fe200078e0002 */
[----:B------:R-:W-:Y:S02]  /*1ef0*/  IADD3 R2, R219, 0x1, -R218 ;  /* 0x00000001db027810 */ /* 0x000fe40007ffe8da */
[----:B------:R-:W-:-:S05]  /*1f00*/  @P5 SHF.R.U32.HI R0, RZ, c[0x0][0x2cc], R3 ;  /* 0x0000b300ff005a19 */ /* 0x000fca0000011603 */
[----:B------:R-:W-:-:S05]  /*1f10*/  IMAD.IADD R0, R2, 0x1, R0 ;  /* 0x0000000102007824 */ /* 0x000fca00078e0200 */
[----:B------:R-:W-:Y:S01]  /*1f20*/  IADD3 R3, R0, c[0x0][0x328], RZ ;  /* 0x0000ca0000037a10 */ /* 0x000fe20007ffe0ff */
[----:B------:R-:W-:Y:S05]  /*1f30*/  @!P1 BRA `(.L_x_478) ;  /* 0x0000010000009947 */ /* 0x000fea0003800000 */
[C---:B------:R-:W-:Y:S01]  /*1f40*/  ISETP.GT.AND P0, PT, R0.reuse, RZ, PT ;  /* 0x000000ff0000720c */ /* 0x040fe20003f04270 */
[----:B------:R-:W-:Y:S01]  /*1f50*/  BSSY B0, `(.L_x_479) ;  /* 0x000000c000007945 */ /* 0x000fe20003800000 */
[----:B------:R-:W-:-:S11]  /*1f60*/  IADD3 R2, R0, -0x1, RZ ;  /* 0xffffffff00027810 */ /* 0x000fd60007ffe0ff */
[----:B------:R-:W-:Y:S05]  /*1f70*/  @P0 BRA `(.L_x_480) ;  /* 0x0000006000000947 */ /* 0x000fea0003800000 */
[----:B------:R-:W-:Y:S01]  /*1f80*/  ISETP.NE.AND P0, PT, R6, 0x1, PT ;  /* 0x000000010600780c */ /* 0x000fe20003f05270 */
[----:B------:R-:W-:-:S12]  /*1f90*/  IMAD.MOV R0, RZ, RZ, -R0 ;  /* 0x000000ffff007224 */ /* 0x000fd800078e0a00 */
[----:B------:R-:W-:-:S05]  /*1fa0*/  @P0 IMAD.HI.U32 R2, R0, c[0x0][0x330], RZ ;  /* 0x0000cc0000020a27 */ /* 0x000fca00078e00ff */
[----:B------:R-:W-:-:S04]  /*1fb0*/  @P0 SHF.R.U32.HI R0, RZ, c[0x0][0x334], R2 ;  /* 0x0000cd00ff000a19 */ /* 0x000fc80000011602 */
[----:B------:R-:W-:Y:S01]  /*1fc0*/  LOP3.LUT R2, RZ, R0, RZ, 0x33, !PT ;  /* 0x00000000ff027212 */ /* 0x000fe200078e33ff */
[----:B------:R-:W-:Y:S05]  /*1fd0*/  BRA `(.L_x_481) ;  /* 0x0000003000007947 */ /* 0x000fea0003800000 */
.L_x_480:
[----:B------:R-:W-:-:S13]  /*1fe0*/  ISETP.NE.AND P0, PT, R6, 0x1, PT ;  /* 0x000000010600780c */ /* 0x000fda0003f05270 */
[----:B------:R-:W-:-:S05]  /*1ff0*/  @P0 IMAD.HI.U32 R0, R2, c[0x0][0x330], RZ ;  /* 0x0000cc0002000a27 */ /* 0x000fca00078e00ff */
[----:B------:R-:W-:Y:S02]  /*2000*/  @P0 SHF.R.U32.HI R2, RZ, c[0x0][0x334], R0 ;  /* 0x0000cd00ff020a19 */ /* 0x000fe40000011600 */
.L_x_481:
[----:B------:R-:W-:Y:S05]  /*2010*/  BSYNC B0 ;  /* 0x0000000000007941 */ /* 0x000fea0003800000 */
.L_x_479:
[----:B------:R-:W-:-:S05]  /*2020*/  IMAD R2, R2, R6, c[0x0][0x32c] ;  /* 0x0000cb0002027624 */ /* 0x000fca00078e0206 */
[----:B------:R-:W-:-:S04]  /*2030*/  IMNMX R3, R3, R2, PT ;  /* 0x0000000203037217 */ /* 0x000fc80003800200 */
.L_x_478:
[----:B------:R-:W-:Y:S01]  /*2040*/  IADD3 R3, R3, 0x2f, RZ ;  /* 0x0000002f03037810 */ /* 0x000fe20007ffe0ff */
[----:B------:R-:W-:Y:S01]  /*2050*/  @P5 IMAD.HI.U32 R4, R20, c[0x0][0x2c8], RZ ;  /* 0x0000b20014045a27 */ /* 0x000fe200078e00ff */
[----:B------:R-:W-:-:S03]  /*2060*/  IADD3 R2, R219, 0x2f, RZ ;  /* 0x0000002fdb027810 */ /* 0x000fc60007ffe0ff */
[----:B------:R-:W-:-:S04]  /*2070*/  IMAD.HI R5, R3, 0x2aaaaaab, RZ ;  /* 0x2aaaaaab03057827 */ /* 0x000fc800078e02ff */
[----:B------:R-:W-:-:S04]  /*2080*/  IMAD.HI R2, R2, 0x2aaaaaab, RZ ;  /* 0x2aaaaaab02027827 */ /* 0x000fc800078e02ff */
[----:B------:R-:W-:Y:S01]  /*2090*/  IMAD.MOV.U32 R0, RZ, RZ, R20 ;  /* 0x000000ffff007224 */ /* 0x000fe200078e0014 */
[----:B------:R-:W-:Y:S01]  /*20a0*/  @P5 SHF.R.U32.HI R0, RZ, c[0x0][0x2cc], R4 ;  /* 0x0000b300ff005a19 */ /* 0x000fe20000011604 */
[----:B------:R-:W-:Y:S01]  /*20b0*/  IMAD.IADD R240, R219, 0x1, -R218 ;  /* 0x00000001dbf07824 */ /* 0x000fe200078e0ada */
[----:B------:R-:W-:Y:S02]  /*20c0*/  SHF.R.U32.HI R4, RZ, 0x1f, R5 ;  /* 0x0000001fff047819 */ /* 0x000fe40000011605 */
[----:B------:R-:W-:Y:S01]  /*20d0*/  SHF.R.U32.HI R3, RZ, 0x1f, R2 ;  /* 0x0000001fff037819 */ /* 0x000fe20000011602 */
[----:B------:R-:W-:Y:S01]  /*20e0*/  IMAD.IADD R0, R240, 0x1, R0 ;  /* 0x00000001f0007824 */ /* 0x000fe200078e0200 */
[----:B------:R-:W-:Y:S02]  /*20f0*/  LEA.HI.SX32 R4, R5, R4, 0x1d ;  /* 0x0000000405047211 */ /* 0x000fe400078feaff */
[----:B------:R-:W-:Y:S02]  /*2100*/  LEA.HI.SX32 R3, R2, R3, 0x1d ;  /* 0x0000000302037211 */ /* 0x000fe400078feaff */
[----:B------:R-:W-:-:S02]  /*2110*/  IADD3 R2, R0, -c[0x0][0x324], RZ ;  /* 0x8000c90000027a10 */ /* 0x000fc40007ffe0ff */
[----:B------:R-:W-:Y:S01]  /*2120*/  IMNMX R10, R3, R4, PT ;  /* 0x00000004030a7217 */ /* 0x000fe20003800200 */
[----:B------:R-:W-:Y:S05]  /*2130*/  @!P1 BRA `(.L_x_482) ;  /* 0x000000f000009947 */ /* 0x000fea0003800000 */
[----:B------:R-:W-:Y:S01]  /*2140*/  ISETP.GT.AND P0, PT, R0, -0x1, PT ;  /* 0xffffffff0000780c */ /* 0x000fe20003f04270 */
[----:B------:R-:W-:-:S12]  /*2150*/  BSSY B0, `(.L_x_483) ;  /* 0x000000b000007945 */ /* 0x000fd80003800000 */
[----:B------:R-:W-:Y:S05]  /*2160*/  @P0 BRA `(.L_x_484) ;  /* 0x0000006000000947 */ /* 0x000fea0003800000 */
[----:B------:R-:W-:Y:S02]  /*2170*/  ISETP.NE.AND P0, PT, R6, 0x1, PT ;  /* 0x000000010600780c */ /* 0x000fe40003f05270 */
[----:B------:R-:W-:-:S11]  /*2180*/  LOP3.LUT R0, RZ, R0, RZ, 0x33, !PT ;  /* 0x00000000ff007212 */ /* 0x000fd600078e33ff */
[----:B------:R-:W-:-:S05]  /*2190*/  @P0 IMAD.HI.U32 R3, R0, c[0x0][0x330], RZ ;  /* 0x0000cc0000030a27 */ /* 0x000fca00078e00ff */
[----:B------:R-:W-:-:S04]  /*21a0*/  @P0 SHF.R.U32.HI R0, RZ, c[0x0][0x334], R3 ;  /* 0x0000cd00ff000a19 */ /* 0x000fc80000011603 */
[----:B------:R-:W-:Y:S01]  /*21b0*/  LOP3.LUT R0, RZ, R0, RZ, 0x33, !PT ;  /* 0x00000000ff007212 */ /* 0x000fe200078e33ff */
[----:B------:R-:W-:Y:S05]  /*21c0*/  BRA `(.L_x_485) ;  /* 0x0000003000007947 */ /* 0x000fea0003800000 */
.L_x_484:
[----:B------:R-:W-:-:S13]  /*21d0*/  ISETP.NE.AND P0, PT, R6, 0x1, PT ;  /* 0x000000010600780c */ /* 0x000fda0003f05270 */
[----:B------:R-:W-:-:S05]  /*21e0*/  @P0 IMAD.HI.U32 R3, R0, c[0x0][0x330], RZ ;  /* 0x0000cc0000030a27 */ /* 0x000fca00078e00ff */
[----:B------:R-:W-:Y:S02]  /*21f0*/  @P0 SHF.R.U32.HI R0, RZ, c[0x0][0x334], R3 ;  /* 0x0000cd00ff000a19 */ /* 0x000fe40000011603 */
.L_x_485:
[----:B------:R-:W-:Y:S05]  /*2200*/  BSYNC B0 ;  /* 0x0000000000007941 */ /* 0x000fea0003800000 */
.L_x_483:
[----:B------:R-:W-:-:S05]  /*2210*/  IMAD R0, R0, c[0x0][0x32c], RZ ;  /* 0x0000cb0000007a24 */ /* 0x000fca00078e02ff */
[----:B------:R-:W-:-:S05]  /*2220*/  IMNMX R2, R2, R0, !PT ;  /* 0x0000000002027217 */ /* 0x000fca0007800200 */
.L_x_482:
[----:B------:R-:W-:Y:S01]  /*2230*/  IMAD.HI R2, R2, 0x2aaaaaab, RZ ;  /* 0x2aaaaaab02027827 */ /* 0x000fe200078e02ff */
[C---:B------:R-:W-:Y:S01]  /*2240*/  LOP3.LUT R3, R15.reuse, 0xff000000, RZ, 0xc0, !PT ;  /* 0xff0000000f037812 */ /* 0x040fe200078ec0ff */
[----:B------:R-:W-:Y:S03]  /*2250*/  BSSY B0, `(.L_x_486) ;  /* 0x000002d000007945 */ /* 0x000fe60003800000 */
[----:B------:R-:W-:Y:S02]  /*2260*/  SHF.R.U32.HI R0, RZ, 0x1f, R2 ;  /* 0x0000001fff007819 */ /* 0x000fe40000011602 */
[----:B------:R-:W-:Y:S02]  /*2270*/  SHF.R.U32.HI R3, RZ, 0x8, R3 ;  /* 0x00000008ff037819 */ /* 0x000fe40000011603 */
[----:B------:R-:W-:Y:S02]  /*2280*/  LEA.HI.SX32 R2, R2, R0, 0x1d ;  /* 0x0000000002027211 */ /* 0x000fe400078feaff */
[----:B------:R-:W-:-:S02]  /*2290*/  LOP3.LUT R0, R15, 0xff0000, RZ, 0xc0, !PT ;  /* 0x00ff00000f007812 */ /* 0x000fc400078ec0ff */
[----:B------:R-:W-:Y:S01]  /*22a0*/  IMNMX R6, RZ, R2, !PT ;  /* 0x00000002ff067217 */ /* 0x000fe20007800200 */
[----:B------:R-:W-:Y:S01]  /*22b0*/  IMAD.MOV.U32 R2, RZ, RZ, RZ ;  /* 0x000000ffff027224 */ /* 0x000fe200078e00ff */
[----:B------:R-:W-:Y:S02]  /*22c0*/  LEA.HI R0, R0, R3, RZ, 0x10 ;  /* 0x0000000300007211 */ /* 0x000fe400078f80ff */
[----:B------:R-:W-:Y:S02]  /*22d0*/  ISETP.GT.AND P0, PT, R10, R6, PT ;  /* 0x000000060a00720c */ /* 0x000fe40003f04270 */
[----:B------:R-:W-:Y:S02]  /*22e0*/  LOP3.LUT R15, R0, 0xff, RZ, 0xc0, !PT ;  /* 0x000000ff000f7812 */ /* 0x000fe400078ec0ff */
[----:B------:R-:W-:-:S03]  /*22f0*/  SHF.R.U32.HI R5, RZ, 0x10, R0 ;  /* 0x00000010ff057819 */ /* 0x000fc60000011600 */
[----:B------:R2:W-:Y:S04]  /*2300*/  STL [R1+0x20], R15 ;  /* 0x0000200f01007387 */ /* 0x0005e80000100800 */
[----:B------:R2:W-:Y:S02]  /*2310*/  STL [R1+0x1c], R5 ;  /* 0x00001c0501007387 */ /* 0x0005e40000100800 */
[----:B------:R-:W-:Y:S05]  /*2320*/  @!P0 BRA `(.L_x_487) ;  /* 0x000001f000008947 */ /* 0x000fea0003800000 */
[----:B------:R-:W-:-:S04]  /*2330*/  ISETP.NE.AND P0, PT, R5, RZ, PT ;  /* 0x000000ff0500720c */ /* 0x000fc80003f05270 */
[----:B------:R-:W-:-:S04]  /*2340*/  SEL R0, R5, c[0x0][0x338], P0 ;  /* 0x0000ce0005007a07 */ /* 0x000fc80000000000 */
[----:B------:R-:W-:Y:S02]  /*2350*/  IABS R3, R0 ;  /* 0x0000000000037213 */ /* 0x000fe40000000000 */
[----:B------:R-:W-:Y:S02]  /*2360*/  IADD3 R7, R0, -0x1, R10 ;  /* 0xffffffff00077810 */ /* 0x000fe40007ffe00a */
[----:B------:R-:W3:Y:S03]  /*2370*/  I2F.RP R2, R3 ;  /* 0x0000000300027306 */ /* 0x000ee60000209400 */
[----:B------:R-:W-:-:S05]  /*2380*/  IMAD.IADD R7, R7, 0x1, -R6 ;  /* 0x0000000107077824 */ /* 0x000fca00078e0a06 */
[----:B------:R-:W-:Y:S01]  /*2390*/  IABS R11, R7 ;  /* 0x00000007000b7213 */ /* 0x000fe20000000000 */
[----:B---3--:R-:W3:Y:S02]  /*23a0*/  MUFU.RCP R2, R2 ;  /* 0x0000000200027308 */ /* 0x008ee40000001000 */
[----:B---3--:R-:W-:-:S06]  /*23b0*/  IADD3 R2, R2, 0xffffffe, RZ ;  /* 0x0ffffffe02027810 */ /* 0x008fcc0007ffe0ff */
[----:B--2---:R-:W2:Y:S02]  /*23c0*/  F2I.FTZ.U32.TRUNC.NTZ R5, R2 ;  /* 0x0000000200057305 */ /* 0x004ea4000021f000 */
[----:B--2---:R-:W-:-:S04]  /*23d0*/  IMAD.MOV R2, RZ, RZ, -R5 ;  /* 0x000000ffff027224 */ /* 0x004fc800078e0a05 */
        /* <DEDUP_REMOVED lines=20> */
.L_x_487:
[----:B------:R-:W-:Y:S05]  /*2520*/  BSYNC B0 ;  /* 0x0000000000007941 */ /* 0x000fea0003800000 */
.L_x_486:
[----:B------:R-:W-:Y:S01]  /*2530*/  IMAD R3, R15, R2, R6 ;  /* 0x000000020f037224 */ /* 0x000fe200078e0206 */
[----:B------:R-:W-:Y:S01]  /*2540*/  PRMT R0, RZ, 0x7610, R0 ;  /* 0x00007610ff007816 */ /* 0x000fe20000000000 */
        /* <DEDUP_REMOVED lines=55> */
[----:B---3--:R-:W-:Y:S01]  /*28c0*/  ISETP.NE.U32.AND P0, PT, RZ, c[0x0][0x340], PT ;  /* 0x0000d000ff007a0c */ /* 0x008fe20003f05070 */
[----:B------:R-:W3:Y:S03]  /*28d0*/  LDL.64 R74, [R1+0x28] ;  /* 0x00002800014a7983 */ /* 0x000ee60000100a00 */
[----:B------:R-:W-:Y:S01]  /*28e0*/  ISETP.NE.AND.EX P0, PT, RZ, c[0x0][0x344], PT, P0 ;  /* 0x0000d100ff007a0c */ /* 0x000fe20003f05300 */
[----:B------:R-:W4:Y:S04]  /*28f0*/  LDL R21, [R1+0x30] ;  /* 0x0000300001157983 */ /* 0x000f280000100800 */
[----:B------:R-:W5:Y:S04]  /*2900*/  LDL R18, [R1+0x34] ;  /* 0x0000340001127983 */ /* 0x000f680000100800 */
[----:B--2---:R-:W2:Y:S04]  /*2910*/  S2R R5, SR_TID.X ;  /* 0x0000000000057919 */ /* 0x004ea80000002100 */
[----:B------:R-:W-:-:S05]  /*2920*/  @P0 IMAD.WIDE R2, R77, R14, c[0x0][0x340] ;  /* 0x0000d0004d020625 */ /* 0x000fca00078e020e */
[----:B------:R1:W5:Y:S01]  /*2930*/  @P0 LDG.E R15, [R2.64] ;  /* 0x00000006020f0981 */ /* 0x000362000c1e1900 */
[----:B------:R-:W-:-:S05]  /*2940*/  SHF.R.S32.HI R0, RZ, 0x1f, R13 ;  /* 0x0000001fff007819 */ /* 0x000fca000001140d */
[----:B------:R-:W-:Y:S01]  /*2950*/  IMAD R0, R0, c[0x0][0x178], RZ ;  /* 0x00005e0000007a24 */ /* 0x000fe200078e02ff */
[--C-:B--2---:R-:W-:Y:S02]  /*2960*/  SHF.R.S32.HI R7, RZ, 0x1f, R5.reuse ;  /* 0x0000001fff077819 */ /* 0x104fe40000011405 */
[----:B------:R-:W-:Y:S02]  /*2970*/  SHF.R.S32.HI R19, RZ, 0x1f, R5 ;  /* 0x0000001fff137819 */ /* 0x000fe40000011405 */
[-C--:B------:R-:W-:Y:S02]  /*2980*/  LEA.HI R7, R7, R5.reuse, RZ, 0x2 ;  /* 0x0000000507077211 */ /* 0x080fe400078f10ff */
[----:B------:R-:W-:Y:S02]  /*2990*/  LEA.HI R19, R19, R5, RZ, 0x2 ;  /* 0x0000000513137211 */ /* 0x000fe400078f10ff */
[----:B------:R-:W-:Y:S01]  /*29a0*/  LOP3.LUT R7, R7, 0xfffffffc, RZ, 0xc0, !PT ;  /* 0xfffffffc07077812 */ /* 0x000fe200078ec0ff */
[C---:B------:R-:W-:Y:S01]  /*29b0*/  IMAD R0, R13.reuse, c[0x0][0x17c], R0 ;  /* 0x00005f000d007a24 */ /* 0x040fe200078e0200 */
[----:B------:R-:W-:Y:S01]  /*29c0*/  SHF.R.S32.HI R19, RZ, 0x2, R19 ;  /* 0x00000002ff137819 */ /* 0x000fe20000011413 */
[----:B-1----:R-:W-:-:S04]  /*29d0*/  IMAD.WIDE.U32 R2, R13, c[0x0][0x178], RZ ;  /* 0x00005e000d027a25 */ /* 0x002fc800078e00ff */
[----:B------:R-:W-:Y:S02]  /*29e0*/  IMAD.IADD R7, R5, 0x1, -R7 ;  /* 0x0000000105077824 */ /* 0x000fe400078e0a07 */
[----:B------:R-:W-:Y:S01]  /*29f0*/  IMAD.IADD R5, R3, 0x1, R0 ;  /* 0x0000000103057824 */ /* 0x000fe200078e0200 */
[----:B------:R-:W-:Y:S02]  /*2a00*/  SHF.R.S32.HI R14, RZ, 0x1f, R77 ;  /* 0x0000001fff0e7819 */ /* 0x000fe4000001144d */
[----:B------:R-:W-:Y:S01]  /*2a10*/  LEA R0, R7, R19, 0x5 ;  /* 0x0000001307007211 */ /* 0x000fe200078e28ff */
[----:B------:R-:W-:Y:S01]  /*2a20*/  IMAD.MOV.U32 R4, RZ, RZ, R2 ;  /* 0x000000ffff047224 */ /* 0x000fe200078e0002 */
[----:B------:R-:W-:Y:S02]  /*2a30*/  SEL R6, R14, RZ, !P3 ;  /* 0x000000ff0e067207 */ /* 0x000fe40005800000 */
[----:B------:R-:W-:Y:S01]  /*2a40*/  SHF.R.S32.HI R9, RZ, 0x1f, R12 ;  /* 0x0000001fff097819 */ /* 0x000fe2000001140c */
[----:B------:R-:W-:Y:S01]  /*2a50*/  IMAD.IADD R8, R20, 0x1, R0 ;  /* 0x0000000114087824 */ /* 0x000fe200078e0200 */
[----:B------:R-:W-:Y:S01]  /*2a60*/  IADD3 R2, P1, R19, R12, RZ ;  /* 0x0000000c13027210 */ /* 0x000fe20007f3e0ff */
[----:B------:R-:W-:Y:S01]  /*2a70*/  IMAD.WIDE.U32 R4, R76, c[0x0][0x1b8], R4 ;  /* 0x00006e004c047a25 */ /* 0x000fe200078e0004 */
[----:B------:R-:W-:-:S02]  /*2a80*/  SEL R3, R77, RZ, !P3 ;  /* 0x000000ff4d037207 */ /* 0x000fc40005800000 */
[----:B------:R-:W-:Y:S01]  /*2a90*/  LEA.HI.X.SX32 R9, R19, R9, 0x1, P1 ;  /* 0x0000000913097211 */ /* 0x000fe200008f0eff */
[----:B------:R-:W-:Y:S01]  /*2aa0*/  @P5 IMAD.HI.U32 R7, R8, c[0x0][0x2c8], RZ ;  /* 0x0000b20008075a27 */ /* 0x000fe200078e00ff */
[----:B------:R-:W-:-:S03]  /*2ab0*/  MOV R0, R8 ;  /* 0x0000000800007202 */ /* 0x000fc60000000f00 */
[----:B------:R-:W-:Y:S02]  /*2ac0*/  IMAD R5, R76, c[0x0][0x1bc], R5 ;  /* 0x00006f004c057a24 */ /* 0x000fe400078e0205 */
[----:B------:R-:W-:Y:S01]  /*2ad0*/  IMAD R6, R6, c[0x0][0x1c0], RZ ;  /* 0x0000700006067a24 */ /* 0x000fe200078e02ff */
[----:B------:R-:W-:Y:S01]  /*2ae0*/  @P5 SHF.R.U32.HI R0, RZ, c[0x0][0x2cc], R7 ;  /* 0x0000b300ff005a19 */ /* 0x000fe20000011607 */
[----:B------:R-:W-:-:S04]  /*2af0*/  IMAD.WIDE.U32 R4, R3, c[0x0][0x1c0], R4 ;  /* 0x0000700003047a25 */ /* 0x000fc800078e0004 */
[----:B------:R-:W-:Y:S02]  /*2b00*/  IMAD R12, R3, c[0x0][0x1c4], R6 ;  /* 0x00007100030c7a24 */ /* 0x000fe400078e0206 */
[C---:B------:R-:W-:Y:S02]  /*2b10*/  IMAD R13, R9.reuse, c[0x0][0x1e0], RZ ;  /* 0x00007800090d7a24 */ /* 0x040fe400078e02ff */
[----:B------:R-:W-:Y:S02]  /*2b20*/  IMAD R3, R9, c[0x0][0x208], RZ ;  /* 0x0000820009037a24 */ /* 0x000fe400078e02ff */
[C---:B------:R-:W-:Y:S02]  /*2b30*/  IMAD R13, R2.reuse, c[0x0][0x1e4], R13 ;  /* 0x00007900020d7a24 */ /* 0x040fe400078e020d */
[----:B------:R-:W-:Y:S02]  /*2b40*/  IMAD.MOV R9, RZ, RZ, -R0 ;  /* 0x000000ffff097224 */ /* 0x000fe400078e0a00 */
[----:B------:R-:W-:-:S02]  /*2b50*/  IMAD R16, R2, c[0x0][0x20c], R3 ;  /* 0x0000830002107a24 */ /* 0x000fc400078e0203 */
[----:B------:R-:W-:Y:S02]  /*2b60*/  IMAD.IADD R3, R5, 0x1, R12 ;  /* 0x0000000105037824 */ /* 0x000fe400078e020c */
[----:B------:R-:W-:Y:S01]  /*2b70*/  IMAD R12, R9, c[0x0][0x2c4], R8 ;  /* 0x0000b100090c7a24 */ /* 0x000fe200078e0208 */
[----:B------:R-:W-:Y:S01]  /*2b80*/  LOP3.LUT R194, R194, 0xffffff7f, RZ, 0xc0, !PT ;  /* 0xffffff7fc2c27812 */ /* 0x000fe200078ec0ff */
[----:B---3--:R-:W-:-:S04]  /*2b90*/  IMAD.WIDE.U32 R6, R2, c[0x0][0x1e0], R74 ;  /* 0x0000780002067a25 */ /* 0x008fc800078e004a */
[----:B------:R-:W-:Y:S01]  /*2ba0*/  IMAD.WIDE.U32 R10, R2, c[0x0][0x208], R74 ;  /* 0x00008200020a7a25 */ /* 0x000fe200078e004a */
[----:B----4-:R-:W-:Y:S02]  /*2bb0*/  ISETP.GE.AND P3, PT, R21, c[0x0][0x1d4], PT ;  /* 0x0000750015007a0c */ /* 0x010fe40003f66270 */
[----:B------:R-:W-:Y:S02]  /*2bc0*/  SHF.R.S32.HI R2, RZ, 0x1f, R0 ;  /* 0x0000001fff027819 */ /* 0x000fe40000011400 */
[----:B------:R-:W-:Y:S02]  /*2bd0*/  SEL R8, RZ, 0xffffffff, P3 ;  /* 0xffffffffff087807 */ /* 0x000fe40001800000 */
[----:B------:R-:W-:Y:S01]  /*2be0*/  ISETP.GE.AND P2, PT, R74, c[0x0][0x1d4], PT ;  /* 0x000075004a007a0c */ /* 0x000fe20003f46270 */
[----:B------:R-:W-:Y:S01]  /*2bf0*/  IMAD R5, R2, c[0x0][0x1b0], RZ ;  /* 0x00006c0002057a24 */ /* 0x000fe200078e02ff */
[----:B------:R-:W-:Y:S01]  /*2c00*/  MOV R2, R4 ;  /* 0x0000000400027202 */ /* 0x000fe20000000f00 */
[----:B------:R-:W-:Y:S01]  /*2c10*/  IMAD.SHL.U32 R8, R8, 0x2, RZ ;  /* 0x0000000208087824 */ /* 0x000fe200078e00ff */
[----:B------:R-:W-:Y:S01]  /*2c20*/  SEL R4, RZ, 0x1, P2 ;  /* 0x00000001ff047807 */ /* 0x000fe20001000000 */
[----:B------:R-:W-:-:S02]  /*2c30*/  IMAD R5, R0, c[0x0][0x1b4], R5 ;  /* 0x00006d0000057a24 */ /* 0x000fc400078e0205 */
[----:B------:R-:W-:Y:S01]  /*2c40*/  IMAD.WIDE.U32 R2, R0, c[0x0][0x1b0], R2 ;  /* 0x00006c0000027a25 */ /* 0x000fe200078e0002 */
[----:B------:R-:W-:Y:S02]  /*2c50*/  SHF.R.S32.HI R0, RZ, 0x1f, R12 ;  /* 0x0000001fff007819 */ /* 0x000fe4000001140c */
[----:B------:R-:W-:Y:S01]  /*2c60*/  LOP3.LUT R17, R8, 0x2, R4, 0xe2, !PT ;  /* 0x0000000208117812 */ /* 0x000fe200078ee204 */
[----:B------:R-:W-:Y:S02]  /*2c70*/  IMAD.IADD R5, R3, 0x1, R5 ;  /* 0x0000000103057824 */ /* 0x000fe400078e0205 */
[----:B------:R-:W-:Y:S01]  /*2c80*/  IMAD.MOV.U32 R4, RZ, RZ, R2 ;  /* 0x000000ffff047224 */ /* 0x000fe200078e0002 */
[----:B-----5:R-:W-:Y:S01]  /*2c90*/  @P0 SHF.R.S32.HI R3, RZ, 0x1f, R15 ;  /* 0x0000001fff030819 */ /* 0x020fe2000001140f */
[----:B------:R-:W-:Y:S02]  /*2ca0*/  IMAD.IADD R9, R7, 0x1, R13 ;  /* 0x0000000107097824 */ /* 0x000fe400078e020d */
[----:B------:R-:W-:-:S02]  /*2cb0*/  IMAD.MOV.U32 R8, RZ, RZ, R6 ;  /* 0x000000ffff087224 */ /* 0x000fc400078e0006 */
[----:B------:R-:W-:Y:S01]  /*2cc0*/  @P0 IMAD.MOV.U32 R2, RZ, RZ, R15 ;  /* 0x000000ffff020224 */ /* 0x000fe200078e000f */
[----:B------:R-:W-:Y:S01]  /*2cd0*/  @!P0 MOV R2, R77 ;  /* 0x0000004d00028202 */ /* 0x000fe20000000f00 */
[----:B------:R-:W-:Y:S01]  /*2ce0*/  IMAD R0, R0, c[0x0][0x1a8], RZ ;  /* 0x00006a0000007a24 */ /* 0x000fe200078e02ff */
[----:B------:R-:W-:Y:S01]  /*2cf0*/  IADD3 R7, R11, R16, RZ ;  /* 0x000000100b077210 */ /* 0x000fe20007ffe0ff */
[----:B------:R-:W-:Y:S01]  /*2d00*/  @!P0 IMAD.MOV.U32 R3, RZ, RZ, R14 ;  /* 0x000000ffff038224 */ /* 0x000fe200078e000e */
[----:B------:R-:W-:Y:S01]  /*2d10*/  MOV R6, R10 ;  /* 0x0000000a00067202 */ /* 0x000fe20000000f00 */
[----:B------:R-:W-:Y:S01]  /*2d20*/  IMAD.WIDE.U32 R10, R12, c[0x0][0x1a8], R4 ;  /* 0x00006a000c0a7a25 */ /* 0x000fe200078e0004 */
[----:B------:R-:W-:-:S03]  /*2d30*/  ISETP.GE.AND P1, PT, R18, c[0x0][0x1d4], PT ;  /* 0x0000750012007a0c */ /* 0x000fc60003f26270 */
[----:B------:R-:W-:Y:S01]  /*2d40*/  IMAD.WIDE.U32 R4, R76, c[0x0][0x1e8], R8 ;  /* 0x00007a004c047a25 */ /* 0x000fe200078e0008 */
[----:B------:R-:W-:Y:S02]  /*2d50*/  SEL R8, R2, RZ, !P4 ;  /* 0x000000ff02087207 */ /* 0x000fe40006000000 */
[----:B------:R-:W-:Y:S01]  /*2d60*/  @P3 LOP3.LUT R194, R194, 0x80, RZ, 0xfc, !PT ;  /* 0x00000080c2c23812 */ /* 0x000fe200078efcff */
[----:B------:R-:W-:Y:S01]  /*2d70*/  IMAD R13, R12, c[0x0][0x1ac], R0 ;  /* 0x00006b000c0d7a24 */ /* 0x000fe200078e0200 */
[----:B------:R-:W-:Y:S01]  /*2d80*/  SEL R2, RZ, 0x4, P1 ;  /* 0x00000004ff027807 */ /* 0x000fe20000800000 */
[----:B------:R-:W-:Y:S01]  /*2d90*/  IMAD.WIDE.U32 R6, R76, c[0x0][0x210], R6 ;  /* 0x000084004c067a25 */ /* 0x000fe200078e0006 */
[----:B------:R-:W-:Y:S02]  /*2da0*/  SEL R0, R3, RZ, !P4 ;  /* 0x000000ff03007207 */ /* 0x000fe40006000000 */
[----:B------:R-:W-:Y:S02]  /*2db0*/  LOP3.LUT R194, R194, 0xfffffeff, RZ, 0xc0, !PT ;  /* 0xfffffeffc2c27812 */ /* 0x000fe400078ec0ff */
[----:B------:R-:W-:Y:S01]  /*2dc0*/  LOP3.LUT R36, R17, R2, RZ, 0xfc, !PT ;  /* 0x0000000211247212 */ /* 0x000fe200078efcff */
[----:B------:R-:W-:-:S02]  /*2dd0*/  IMAD.MOV.U32 R2, RZ, RZ, R6 ;  /* 0x000000ffff027224 */ /* 0x000fc400078e0006 */
[----:B------:R-:W-:Y:S01]  /*2de0*/  IMAD R6, R0, c[0x0][0x1f0], RZ ;  /* 0x00007c0000067a24 */ /* 0x000fe200078e02ff */
[----:B------:R-:W-:Y:S01]  /*2df0*/  @P2 LOP3.LUT R194, R194, 0x100, RZ, 0xfc, !PT ;  /* 0x00000100c2c22812 */ /* 0x000fe200078efcff */
[----:B------:R-:W-:Y:S02]  /*2e00*/  IMAD R3, R76, c[0x0][0x214], R7 ;  /* 0x000085004c037a24 */ /* 0x000fe400078e0207 */
[----:B------:R-:W-:Y:S02]  /*2e10*/  IMAD R0, R0, c[0x0][0x218], RZ ;  /* 0x0000860000007a24 */ /* 0x000fe400078e02ff */
[----:B------:R-:W-:Y:S01]  /*2e20*/  IMAD R5, R76, c[0x0][0x1ec], R5 ;  /* 0x00007b004c057a24 */ /* 0x000fe200078e0205 */
[----:B------:R-:W-:Y:S01]  /*2e30*/  LOP3.LUT R194, R194, 0xffffffbf, RZ, 0xc0, !PT ;  /* 0xffffffbfc2c27812 */ /* 0x000fe200078ec0ff */
[----:B------:R-:W-:Y:S01]  /*2e40*/  IMAD.WIDE.U32 R220, R8, c[0x0][0x218], R2 ;  /* 0x0000860008dc7a25 */ /* 0x000fe200078e0002 */
[----:B------:R-:W-:Y:S02]  /*2e50*/  IADD3 R7, R11, R13, RZ ;  /* 0x0000000d0b077210 */ /* 0x000fe40007ffe0ff */
[----:B------:R-:W-:Y:S01]  /*2e60*/  LEA R12, P0, R10, c[0x0][0x160], 0x1 ;  /* 0x000058000a0c7a11 */ /* 0x000fe200078008ff */
[----:B------:R-:W-:-:S02]  /*2e70*/  IMAD R0, R8, c[0x0][0x21c], R0 ;  /* 0x0000870008007a24 */ /* 0x000fc400078e0200 */
[----:B------:R-:W-:Y:S01]  /*2e80*/  IMAD.WIDE.U32 R236, R8, c[0x0][0x1f0], R4 ;  /* 0x00007c0008ec7a25 */ /* 0x000fe200078e0004 */
[----:B------:R-:W-:-:S03]  /*2e90*/  ISETP.GE.AND P3, PT, R21, c[0x0][0x198], PT ;  /* 0x0000660015007a0c */ /* 0x000fc60003f66270 */
[----:B------:R-:W-:Y:S01]  /*2ea0*/  IMAD R2, R8, c[0x0][0x1f4], R6 ;  /* 0x00007d0008027a24 */ /* 0x000fe200078e0206 */
[----:B------:R-:W-:Y:S02]  /*2eb0*/  @P1 LOP3.LUT R194, R194, 0x40, RZ, 0xfc, !PT ;  /* 0x00000040c2c21812 */ /* 0x000fe400078efcff */
[----:B------:R-:W-:Y:S01]  /*2ec0*/  LEA.HI.X R11, R10, c[0x0][0x164], R7, 0x1, P0 ;  /* 0x000059000a0b7a11 */ /* 0x000fe200000f0c07 */
[----:B------:R-:W-:Y:S01]  /*2ed0*/  IMAD.IADD R238, R237, 0x1, R2 ;  /* 0x00000001edee7824 */ /* 0x000fe200078e0202 */
[----:B------:R-:W-:Y:S02]  /*2ee0*/  ISETP.GE.AND P4, PT, R74, c[0x0][0x198], PT ;  /* 0x000066004a007a0c */ /* 0x000fe40003f86270 */
[----:B------:R-:W-:Y:S02]  /*2ef0*/  IADD3 R21, R204, -0x1, RZ ;  /* 0xffffffffcc157810 */ /* 0x000fe40007ffe0ff */
[----:B------:R-:W-:Y:S02]  /*2f00*/  IADD3 R9, R19, R20, RZ ;  /* 0x0000001413097210 */ /* 0x000fe40007ffe0ff */
[----:B------:R-:W-:-:S02]  /*2f10*/  IADD3 R222, R221, R0, RZ ;  /* 0x00000000ddde7210 */ /* 0x000fc40007ffe0ff */
[----:B------:R-:W-:Y:S01]  /*2f20*/  ISETP.GE.AND P2, PT, R18, c[0x0][0x198], PT ;  /* 0x0000660012007a0c */ /* 0x000fe20003f46270 */
[----:B------:R-:W-:Y:S10]  /*2f30*/  BRA.DIV ~URZ, `(.L_x_489) ;  /* 0x000141427f007947 */ /* 0x000ff4000b800000 */
[----:B------:R1:W2:Y:S02]  /*2f40*/  SHFL.IDX PT, R8, R11, RZ, 0x1c1f ;  /* 0x001c1fff0b087589 */ /* 0x0002a400000e0000 */
.L_x_649:
[----:B------:R-:W-:Y:S05]  /*2f50*/  BRA.DIV ~URZ, `(.L_x_490) ;  /* 0x000141927f007947 */ /* 0x000fea000b800000 */
[----:B------:R3:W4:Y:S02]  /*2f60*/  SHFL.IDX PT, R0, R12, RZ, 0x1c1f ;  /* 0x001c1fff0c007589 */ /* 0x00072400000e0000 */
.L_x_650:
[----:B------:R-:W-:Y:S01]  /*2f70*/  IMAD R10, R218, c[0x0][0x2c4], RZ ;  /* 0x0000b100da0a7a24 */ /* 0x000fe200078e02ff */
[----:B------:R-:W-:Y:S04]  /*2f80*/  BSSY B0, `(.L_x_491) ;  /* 0x0000016000007945 */ /* 0x000fe80003800000 */
[----:B------:R-:W-:-:S13]  /*2f90*/  ISETP.GE.AND P0, PT, R9, R10, PT ;  /* 0x0000000a0900720c */ /* 0x000fda0003f06270 */
[----:B------:R-:W-:Y:S05]  /*2fa0*/  @P0 BRA `(.L_x_492) ;  /* 0x0000013000000947 */ /* 0x000fea0003800000 */
[----:B------:R-:W5:Y:S04]  /*2fb0*/  LDL.64 R4, [R1+0x28] ;  /* 0x0000280001047983 */ /* 0x000f680000100a00 */
[----:B---3--:R-:W3:Y:S04]  /*2fc0*/  LDL R2, [R1+0x30] ;  /* 0x0000300001027983 */ /* 0x008ee80000100800 */
[----:B----4-:R-:W4:Y:S04]  /*2fd0*/  LDL R3, [R1+0x54] ;  /* 0x0000540001037983 */ /* 0x010f280000100800 */
[----:B--2---:R-:W2:Y:S04]  /*2fe0*/  LDL R14, [R1+0x34] ;  /* 0x00003400010e7983 */ /* 0x004ea80000100800 */
[----:B------:R-:W2:Y:S04]  /*2ff0*/  LDL R13, [R1+0x58] ;  /* 0x00005800010d7983 */ /* 0x000ea80000100800 */
[----:B------:R-:W2:Y:S01]  /*3000*/  LDL R15, [R1+0x50] ;  /* 0x00005000010f7983 */ /* 0x000ea20000100800 */
[----:B-----5:R-:W-:-:S04]  /*3010*/  LEA R6, P0, R4, R0, 0x1 ;  /* 0x0000000004067211 */ /* 0x020fc800078008ff */
[----:B------:R-:W-:Y:S02]  /*3020*/  LEA.HI.X R7, R4, R8, R5, 0x1, P0 ;  /* 0x0000000804077211 */ /* 0x000fe400000f0c05 */
[----:B---3--:R-:W-:-:S04]  /*3030*/  LEA R4, P0, R2, R0, 0x1 ;  /* 0x0000000002047211 */ /* 0x008fc800078008ff */
[----:B----4-:R-:W-:Y:S02]  /*3040*/  LEA.HI.X R5, R2, R8, R3, 0x1, P0 ;  /* 0x0000000802057211 */ /* 0x010fe400000f0c03 */
[----:B--2---:R-:W-:Y:S01]  /*3050*/  LEA R2, P0, R14, R0, 0x1 ;  /* 0x000000000e027211 */ /* 0x004fe200078008ff */
[----:B------:R-:W-:-:S03]  /*3060*/  IMAD.SHL.U32 R0, R13, 0x2, RZ ;  /* 0x000000020d007824 */ /* 0x000fc600078e00ff */
[----:B------:R-:W-:Y:S02]  /*3070*/  LEA.HI.X R3, R14, R8, R15, 0x1, P0 ;  /* 0x000000080e037211 */ /* 0x000fe400000f0c0f */
[----:B------:R-:W-:Y:S01]  /*3080*/  @!PT LDS RZ, [RZ] ;  /* 0x00000000fffff984 */ /* 0x000fe20000000800 */
[----:B------:R-:W-:Y:S01]  /*3090*/  @!PT LDS RZ, [RZ] ;  /* 0x00000000fffff984 */ /* 0x000fe20000000800 */
[----:B------:R-:W-:Y:S01]  /*30a0*/  @!PT LDS RZ, [RZ] ;  /* 0x00000000fffff984 */ /* 0x000fe20000000800 */
[----:B------:R2:W-:Y:S04]  /*30b0*/  LDGSTS.E.BYPASS.LTC128B.128 [R0+0x6080], [R6.64], !P4 ;  /* 0x0608000006007fae */ /* 0x0005e8000e101d46 */
[----:B------:R2:W-:Y:S04]  /*30c0*/  LDGSTS.E.BYPASS.LTC128B.128 [R0+0x8080], [R4.64], !P3 ;  /* 0x0808000004007fae */ /* 0x0005e8000d901d46 */
[----:B------:R2:W-:Y:S02]  /*30d0*/  LDGSTS.E.BYPASS.LTC128B.128 [R0+0xa080], [R2.64], !P2 ;  /* 0x0a08000002007fae */ /* 0x0005e4000d101d46 */
.L_x_492:
[----:B------:R-:W-:Y:S05]  /*30e0*/  BSYNC B0 ;  /* 0x0000000000007941 */ /* 0x000fea0003800000 */
.L_x_491:
[----:B------:R-:W-:Y:S05]  /*30f0*/  BRA.DIV ~URZ, `(.L_x_493) ;  /* 0x000140527f007947 */ /* 0x000fea000b800000 */
[----:B--2---:R2:W1:Y:S04]  /*3100*/  SHFL.IDX PT, R8, R11, 0x1, 0x1c1f ;  /* 0x003c1f000b087f89 */ /* 0x00446800000e0000 */
[----:B----4-:R2:W4:Y:S02]  /*3110*/  SHFL.IDX PT, R0, R12, 0x1, 0x1c1f ;  /* 0x003c1f000c007f89 */ /* 0x01052400000e0000 */
.L_x_651:
[----:B------:R-:W-:Y:S01]  /*3120*/  IADD3 R2, R9, 0x20, RZ ;  /* 0x0000002009027810 */ /* 0x000fe20007ffe0ff */
[----:B------:R-:W-:Y:S03]  /*3130*/  BSSY B0, `(.L_x_494) ;  /* 0x0000016000007945 */ /* 0x000fe60003800000 */
[----:B------:R-:W-:-:S13]  /*3140*/  ISETP.GE.AND P0, PT, R2, R10, PT ;  /* 0x0000000a0200720c */ /* 0x000fda0003f06270 */
[----:B------:R-:W-:Y:S05]  /*3150*/  @P0 BRA `(.L_x_495) ;  /* 0x0000013000000947 */ /* 0x000fea0003800000 */
[----:B------:R-:W5:Y:S04]  /*3160*/  LDL.64 R4, [R1+0x28] ;  /* 0x0000280001047983 */ /* 0x000f680000100a00 */
[----:B--2---:R-:W2:Y:S04]  /*3170*/  LDL R3, [R1+0x30] ;  /* 0x0000300001037983 */ /* 0x004ea80000100800 */
[----:B---3--:R-:W3:Y:S04]  /*3180*/  LDL R16, [R1+0x54] ;  /* 0x0000540001107983 */ /* 0x008ee80000100800 */
[----:B----4-:R-:W4:Y:S04]  /*3190*/  LDL R14, [R1+0x34] ;  /* 0x00003400010e7983 */ /* 0x010f280000100800 */
[----:B------:R-:W4:Y:S04]  /*31a0*/  LDL R13, [R1+0x58] ;  /* 0x00005800010d7983 */ /* 0x000f280000100800 */
[----:B------:R-:W4:Y:S01]  /*31b0*/  LDL R15, [R1+0x50] ;  /* 0x00005000010f7983 */ /* 0x000f220000100800 */
[----:B-----5:R-:W-:-:S04]  /*31c0*/  LEA R6, P0, R4, R0, 0x1 ;  /* 0x0000000004067211 */ /* 0x020fc800078008ff */
[----:B-1----:R-:W-:Y:S02]  /*31d0*/  LEA.HI.X R7, R4, R8, R5, 0x1, P0 ;  /* 0x0000000804077211 */ /* 0x002fe400000f0c05 */
[----:B--2---:R-:W-:-:S04]  /*31e0*/  LEA R4, P0, R3, R0, 0x1 ;  /* 0x0000000003047211 */ /* 0x004fc800078008ff */
[----:B---3--:R-:W-:Y:S02]  /*31f0*/  LEA.HI.X R5, R3, R8, R16, 0x1, P0 ;  /* 0x0000000803057211 */ /* 0x008fe400000f0c10 */
[----:B----4-:R-:W-:Y:S01]  /*3200*/  LEA R2, P0, R14, R0, 0x1 ;  /* 0x000000000e027211 */ /* 0x010fe200078008ff */
        /* <DEDUP_REMOVED lines=8> */
.L_x_495:
[----:B------:R-:W-:Y:S05]  /*3290*/  BSYNC B0 ;  /* 0x0000000000007941 */ /* 0x000fea0003800000 */
.L_x_494:
[----:B------:R-:W-:Y:S05]  /*32a0*/  BRA.DIV ~URZ, `(.L_x_496) ;  /* 0x00013f627f007947 */ /* 0x000fea000b800000 */
[----:B-1----:R1:W2:Y:S02]  /*32b0*/  SHFL.IDX PT, R8, R11, 0x2, 0x1c1f ;  /* 0x005c1f000b087f89 */ /* 0x0022a400000e0000 */
.L_x_652:
[----:B------:R-:W-:Y:S05]  /*32c0*/  BRA.DIV ~URZ, `(.L_x_497) ;  /* 0x00013fb27f007947 */ /* 0x000fea000b800000 */
[----:B----4-:R4:W1:Y:S02]  /*32d0*/  SHFL.IDX PT, R0, R12, 0x2, 0x1c1f ;  /* 0x005c1f000c007f89 */ /* 0x01086400000e0000 */
.L_x_653:
[----:B------:R-:W-:Y:S01]  /*32e0*/  IADD3 R2, R9, 0x40, RZ ;  /* 0x0000004009027810 */ /* 0x000fe20007ffe0ff */
[----:B------:R-:W-:Y:S03]  /*32f0*/  BSSY B0, `(.L_x_498) ;  /* 0x0000016000007945 */ /* 0x000fe60003800000 */
        /* <DEDUP_REMOVED lines=8> */
[----:B-1---5:R-:W-:-:S04]  /*3380*/  LEA R6, P0, R4, R0, 0x1 ;  /* 0x0000000004067211 */ /* 0x022fc800078008ff */
        /* <DEDUP_REMOVED lines=12> */
.L_x_499:
[----:B------:R-:W-:Y:S05]  /*3450*/  BSYNC B0 ;  /* 0x0000000000007941 */ /* 0x000fea0003800000 */
.L_x_498:
[----:B------:R-:W-:Y:S05]  /*3460*/  BRA.DIV ~URZ, `(.L_x_500) ;  /* 0x00013e727f007947 */ /* 0x000fea000b800000 */
[----:B-1----:R1:W3:Y:S04]  /*3470*/  SHFL.IDX PT, R7, R11, 0x3, 0x1c1f ;  /* 0x007c1f000b077f89 */ /* 0x0022e800000e0000 */
[----:B------:R1:W4:Y:S02]  /*3480*/  SHFL.IDX PT, R0, R12, 0x3, 0x1c1f ;  /* 0x007c1f000c007f89 */ /* 0x00032400000e0000 */
.L_x_654:
[----:B------:R-:W5:Y:S04]  /*3490*/  LDL.64 R14, [R1+0x28] ;  /* 0x00002800010e7983 */ /* 0x000f680000100a00 */
[----:B----4-:R-:W4:Y:S04]  /*34a0*/  LDL R6, [R1+0x30] ;  /* 0x0000300001067983 */ /* 0x010f280000100800 */
[----:B---3--:R-:W3:Y:S04]  /*34b0*/  LDL R13, [R1+0x54] ;  /* 0x00005400010d7983 */ /* 0x008ee80000100800 */
[----:B-12---:R-:W2:Y:S04]  /*34c0*/  LDL R11, [R1+0x34] ;  /* 0x00003400010b7983 */ /* 0x006ea80000100800 */
[----:B------:R-:W2:Y:S04]  /*34d0*/  LDL R8, [R1+0x58] ;  /* 0x0000580001087983 */ /* 0x000ea80000100800 */
[----:B------:R-:W2:Y:S04]  /*34e0*/  LDL R12, [R1+0x50] ;  /* 0x00005000010c7983 */ /* 0x000ea80000100800 */
[----:B------:R-:W1:Y:S01]  /*34f0*/  S2R R37, SR_TID.X ;  /* 0x0000000000257919 */ /* 0x000e620000002100 */
[----:B------:R-:W-:Y:S01]  /*3500*/  IADD3 R2, R9, 0x60, RZ ;  /* 0x0000006009027810 */ /* 0x000fe20007ffe0ff */
[----:B------:R-:W-:-:S02]  /*3510*/  IMAD.MOV.U32 R20, RZ, RZ, 0x30 ;  /* 0x00000030ff147424 */ /* 0x000fc400078e00ff */
[----:B------:R-:W2:Y:S01]  /*3520*/  LDL R242, [R1+0x8] ;  /* 0x0000080001f27983 */ /* 0x000ea20000100800 */
[----:B------:R-:W-:Y:S01]  /*3530*/  ISETP.GE.AND P0, PT, R2, R10, PT ;  /* 0x0000000a0200720c */ /* 0x000fe20003f06270 */
[----:B------:R-:W-:-:S04]  /*3540*/  IMAD R20, R204, -0x30, R20 ;  /* 0xffffffd0cc147824 */ /* 0x000fc800078e0214 */
[----:B------:R-:W-:Y:S01]  /*3550*/  IMAD.IADD R120, R219, 0x1, R20 ;  /* 0x00000001db787824 */ /* 0x000fe200078e0214 */
[----:B------:R-:W-:Y:S02]  /*3560*/  SHF.R.S32.HI R9, RZ, 0x1f, R21 ;  /* 0x0000001fff097819 */ /* 0x000fe40000011415 */
[----:B-1----:R-:W-:-:S04]  /*3570*/  SHF.R.S32.HI R121, RZ, 0x1f, R37 ;  /* 0x0000001fff797819 */ /* 0x002fc80000011425 */
[----:B------:R-:W-:-:S04]  /*3580*/  LEA.HI R121, R121, R37, RZ, 0x2 ;  /* 0x0000002579797211 */ /* 0x000fc800078f10ff */
[----:B------:R-:W-:Y:S01]  /*3590*/  SHF.R.S32.HI R121, RZ, 0x2, R121 ;  /* 0x00000002ff797819 */ /* 0x000fe20000011479 */
[----:B------:R-:W-:Y:S02]  /*35a0*/  IMAD.MOV.U32 R122, RZ, RZ, R236 ;  /* 0x000000ffff7a7224 */ /* 0x000fe400078e00ec */
[----:B------:R-:W-:Y:S01]  /*35b0*/  IMAD.MOV.U32 R123, RZ, RZ, R238 ;  /* 0x000000ffff7b7224 */ /* 0x000fe200078e00ee */
[C---:B------:R-:W-:Y:S02]  /*35c0*/  LOP3.LUT P6, RZ, R194.reuse, 0x80, RZ, 0xc0, !PT ;  /* 0x00000080c2ff7812 */ /* 0x040fe400078cc0ff */
[----:B------:R-:W-:Y:S02]  /*35d0*/  LOP3.LUT P5, RZ, R194, 0x40, RZ, 0xc0, !PT ;  /* 0x00000040c2ff7812 */ /* 0x000fe400078ac0ff */
[----:B-----5:R-:W-:-:S04]  /*35e0*/  @!P0 LEA R4, P1, R14, R0, 0x1 ;  /* 0x000000000e048211 */ /* 0x020fc800078208ff */
[----:B------:R-:W-:Y:S02]  /*35f0*/  @!P0 LEA.HI.X R5, R14, R7, R15, 0x1, P1 ;  /* 0x000000070e058211 */ /* 0x000fe400008f0c0f */
[----:B----4-:R-:W-:-:S04]  /*3600*/  @!P0 LEA R2, P1, R6, R0, 0x1 ;  /* 0x0000000006028211 */ /* 0x010fc800078208ff */
[----:B---3--:R-:W-:Y:S02]  /*3610*/  @!P0 LEA.HI.X R3, R6, R7, R13, 0x1, P1 ;  /* 0x0000000706038211 */ /* 0x008fe400008f0c0d */
[----:B--2---:R-:W-:Y:S02]  /*3620*/  @!P0 LEA R6, P1, R11, R0, 0x1 ;  /* 0x000000000b068211 */ /* 0x004fe400078208ff */
[----:B------:R-:W-:Y:S01]  /*3630*/  IMNMX R0, R120, 0x30, PT ;  /* 0x0000003078007817 */ /* 0x000fe20003800200 */
[----:B------:R-:W-:-:S04]  /*3640*/  IMAD.SHL.U32 R195, R8, 0x2, RZ ;  /* 0x0000000208c37824 */ /* 0x000fc800078e00ff */
[----:B------:R-:W-:Y:S01]  /*3650*/  IMAD.IADD R8, R0, 0x1, -R121 ;  /* 0x0000000100087824 */ /* 0x000fe200078e0a79 */
[----:B------:R-:W-:Y:S01]  /*3660*/  @!P0 LEA.HI.X R7, R11, R7, R12, 0x1, P1 ;  /* 0x000000070b078211 */ /* 0x000fe200008f0c0c */
[----:B------:R-:W-:Y:S01]  /*3670*/  @!PT LDS RZ, [RZ] ;  /* 0x00000000fffff984 */ /* 0x000fe20000000800 */
[----:B------:R-:W-:Y:S01]  /*3680*/  @!PT LDS RZ, [RZ] ;  /* 0x00000000fffff984 */ /* 0x000fe20000000800 */
[----:B------:R-:W-:Y:S01]  /*3690*/  @!PT LDS RZ, [RZ] ;  /* 0x00000000fffff984 */ /* 0x000fe20000000800 */
[----:B------:R1:W-:Y:S03]  /*36a0*/  @!P0 LDGSTS.E.BYPASS.LTC128B.128 [R195+0x7880], [R4.64], !P4 ;  /* 0x0788000004c38fae */ /* 0x0003e6000e101d46 */
[----:B------:R-:W-:Y:S01]  /*36b0*/  ISETP.GE.AND P1, PT, R8, 0x1, PT ;  /* 0x000000010800780c */ /* 0x000fe20003f26270 */
[----:B------:R2:W-:Y:S04]  /*36c0*/  @!P0 LDGSTS.E.BYPASS.LTC128B.128 [R195+0x9880], [R2.64], !P3 ;  /* 0x0988000002c38fae */ /* 0x0005e8000d901d46 */
[----:B------:R3:W-:Y:S04]  /*36d0*/  @!P0 LDGSTS.E.BYPASS.LTC128B.128 [R195+0xb880], [R6.64], !P2 ;  /* 0x0b88000006c38fae */ /* 0x0007e8000d101d46 */
[----:B------:R-:W0:Y:S01]  /*36e0*/  LDGDEPBAR ;  /* 0x00000000000079af */ /* 0x000e220000000000 */
[----:B------:R-:W-:Y:S03]  /*36f0*/  WARPSYNC 0xffffffff ;  /* 0xffffffff00007948 */ /* 0x000fe60003800000 */
[----:B------:R-:W-:Y:S01]  /*3700*/  BAR.SYNC.DEFER_BLOCKING 0x0 ;  /* 0x0000000000007b1d */ /* 0x000fe20000010000 */
[----:B-1----:R-:W-:-:S02]  /*3710*/  IMAD R4, R9, c[0x0][0x1e0], RZ ;  /* 0x0000780009047a24 */ /* 0x002fc400078e02ff */
[----:B--2---:R-:W-:-:S04]  /*3720*/  IMAD.WIDE.U32 R2, R21, c[0x0][0x1e0], RZ ;  /* 0x0000780015027a25 */ /* 0x004fc800078e00ff */
[----:B------:R-:W-:-:S04]  /*3730*/  IMAD R0, R21, c[0x0][0x1e4], R4 ;  /* 0x0000790015007a24 */ /* 0x000fc800078e0204 */
[----:B------:R-:W-:Y:S02]  /*3740*/  IMAD.IADD R0, R3, 0x1, R0 ;  /* 0x0000000103007824 */ /* 0x000fe400078e0200 */
[----:B------:R-:W-:-:S04]  /*3750*/  IMAD.WIDE.U32 R2, R2, 0x30, R122 ;  /* 0x0000003002027825 */ /* 0x000fc800078e007a */
[----:B------:R-:W-:Y:S01]  /*3760*/  IMAD R0, R0, 0x30, RZ ;  /* 0x0000003000007824 */ /* 0x000fe200078e02ff */
[----:B------:R-:W-:-:S03]  /*3770*/  @P1 LEA R4, P0, R2, c[0x0][0x1c8], 0x1 ;  /* 0x0000720002041a11 */ /* 0x000fc600078008ff */
[----:B------:R-:W-:Y:S01]  /*3780*/  IMAD.IADD R0, R3, 0x1, R0 ;  /* 0x0000000103007824 */ /* 0x000fe200078e0200 */
[----:B------:R-:W-:-:S04]  /*3790*/  LOP3.LUT P4, RZ, R194, 0x100, RZ, 0xc0, !PT ;  /* 0x00000100c2ff7812 */ /* 0x000fc8000788c0ff */
[----:B------:R-:W-:Y:S02]  /*37a0*/  @P1 LEA.HI.X R5, R2, c[0x0][0x1cc], R0, 0x1, P0 ;  /* 0x0000730002051a11 */ /* 0x000fe400000f0c00 */
[----:B------:R-:W-:Y:S01]  /*37b0*/  ISETP.GE.AND P0, PT, R8, 0x21, PT ;  /* 0x000000210800780c */ /* 0x000fe20003f06270 */
[----:B------:R-:W-:-:S04]  /*37c0*/  IMAD.MOV.U32 R3, RZ, RZ, 0x20 ;  /* 0x00000020ff037424 */ /* 0x000fc800078e00ff */
[C---:B---3--:R-:W-:Y:S02]  /*37d0*/  IMAD.WIDE.U32 R6, R3.reuse, c[0x0][0x1e0], RZ ;  /* 0x0000780003067a25 */ /* 0x048fe400078e00ff */
[----:B------:R-:W-:Y:S01]  /*37e0*/  @!PT LDS RZ, [RZ] ;  /* 0x00000000fffff984 */ /* 0x000fe20000000800 */
[----:B------:R-:W-:Y:S01]  /*37f0*/  @!PT LDS RZ, [RZ] ;  /* 0x00000000fffff984 */ /* 0x000fe20000000800 */
[----:B------:R-:W-:Y:S01]  /*3800*/  @!PT LDS RZ, [RZ] ;  /* 0x00000000fffff984 */ /* 0x000fe20000000800 */
[----:B------:R1:W-:Y:S04]  /*3810*/  @P1 LDGSTS.E.BYPASS.LTC128B.128 [R195+0x3c80], [R4.64], !P4 ;  /* 0x03c8000004c31fae */ /* 0x0003e8000e101d46 */
[----:B------:R1:W-:Y:S04]  /*3820*/  @P1 LDGSTS.E.BYPASS.LTC128B.128 [R195+0x4880], [R4.64+0x40], !P6 ;  /* 0x0488004004c31fae */ /* 0x0003e8000f101d46 */
[----:B------:R1:W-:Y:S02]  /*3830*/  @P1 LDGSTS.E.BYPASS.LTC128B.128 [R195+0x5480], [R4.64+0x80], !P5 ;  /* 0x0548008004c31fae */ /* 0x0003e4000e901d46 */
[----:B-1----:R-:W-:Y:S01]  /*3840*/  IMAD R4, R3, c[0x0][0x1e4], RZ ;  /* 0x0000790003047a24 */ /* 0x002fe200078e02ff */
[----:B------:R-:W-:-:S04]  /*3850*/  @P0 IADD3 R3, P1, R2, R6, RZ ;  /* 0x0000000602030210 */ /* 0x000fc80007f3e0ff */
[----:B------:R-:W-:Y:S02]  /*3860*/  @P0 IADD3.X R7, R0, R7, R4, P1, !PT ;  /* 0x0000000700070210 */ /* 0x000fe40000ffe404 */
[----:B------:R-:W-:-:S04]  /*3870*/  @P0 LEA R2, P1, R3, c[0x0][0x1c8], 0x1 ;  /* 0x0000720003020a11 */ /* 0x000fc800078208ff */
[----:B------:R-:W-:-:S05]  /*3880*/  @P0 LEA.HI.X R3, R3, c[0x0][0x1cc], R7, 0x1, P1 ;  /* 0x0000730003030a11 */ /* 0x000fca00008f0c07 */
[----:B------:R1:W-:Y:S04]  /*3890*/  @P0 LDGSTS.E.BYPASS.LTC128B.128 [R195+0x4480], [R2.64], !P4 ;  /* 0x0448000002c30fae */ /* 0x0003e8000e101d46 */
[----:B------:R1:W-:Y:S04]  /*38a0*/  @P0 LDGSTS.E.BYPASS.LTC128B.128 [R195+0x5080], [R2.64+0x40], !P6 ;  /* 0x0508004002c30fae */ /* 0x0003e8000f101d46 */
[----:B------:R1:W-:Y:S04]  /*38b0*/  @P0 LDGSTS.E.BYPASS.LTC128B.128 [R195+0x5c80], [R2.64+0x80], !P5 ;  /* 0x05c8008002c30fae */ /* 0x0003e8000e901d46 */
[----:B------:R-:W0:Y:S01]  /*38c0*/  LDGDEPBAR ;  /* 0x00000000000079af */ /* 0x000e220000000000 */
[----:B------:R-:W-:Y:S01]  /*38d0*/  IMAD R6, R9, c[0x0][0x208], RZ ;  /* 0x0000820009067a24 */ /* 0x000fe200078e02ff */
[----:B------:R-:W-:Y:S01]  /*38e0*/  ISETP.GT.AND P3, PT, R37, 0x3f, PT ;  /* 0x0000003f2500780c */ /* 0x000fe20003f64270 */
[----:B------:R-:W-:-:S04]  /*38f0*/  IMAD.WIDE.U32 R4, R21, c[0x0][0x208], RZ ;  /* 0x0000820015047a25 */ /* 0x000fc800078e00ff */
[----:B------:R-:W-:-:S04]  /*3900*/  IMAD R0, R21, c[0x0][0x20c], R6 ;  /* 0x0000830015007a24 */ /* 0x000fc800078e0206 */
[----:B------:R-:W-:-:S04]  /*3910*/  IMAD.IADD R0, R5, 0x1, R0 ;  /* 0x0000000105007824 */ /* 0x000fc800078e0200 */
[----:B------:R-:W-:Y:S02]  /*3920*/  IMAD R0, R0, 0x30, RZ ;  /* 0x0000003000007824 */ /* 0x000fe400078e02ff */
[----:B-1----:R-:W-:Y:S01]  /*3930*/  IMAD.MOV.U32 R2, RZ, RZ, R220 ;  /* 0x000000ffff027224 */ /* 0x002fe200078e00dc */
[----:B------:R-:W-:-:S04]  /*3940*/  DEPBAR.LE SB0, 0x1 ;  /* 0x000080400000791a */ /* 0x000fc80000000000 */
[----:B------:R-:W-:Y:S01]  /*3950*/  IMAD.MOV.U32 R3, RZ, RZ, R222 ;  /* 0x000000ffff037224 */ /* 0x000fe200078e00de */
[----:B------:R-:W-:-:S04]  /*3960*/  DEPBAR.LE SB0, 0x0 ;  /* 0x000080000000791a */ /* 0x000fc80000000000 */
[----:B------:R-:W-:Y:S01]  /*3970*/  IMAD.WIDE.U32 R4, R4, 0x30, R2 ;  /* 0x0000003004047825 */ /* 0x000fe200078e0002 */
[----:B------:R-:W-:Y:S03]  /*3980*/  BAR.SYNC.DEFER_BLOCKING 0x0 ;  /* 0x0000000000007b1d */ /* 0x000fe60000010000 */
[----:B------:R-:W-:Y:S01]  /*3990*/  IMAD.IADD R3, R5, 0x1, R0 ;  /* 0x0000000105037824 */ /* 0x000fe200078e0200 */
[----:B------:R-:W-:Y:S01]  /*39a0*/  LEA R2, P0, R4, c[0x0][0x1f8], 0x1 ;  /* 0x00007e0004027a11 */ /* 0x000fe200078008ff */
[----:B------:R-:W-:-:S03]  /*39b0*/  @!P3 IMAD.MOV.U32 R0, RZ, RZ, c[0x0][0x208] ;  /* 0x00008200ff00b624 */ /* 0x000fc600078e00ff */
[----:B------:R-:W-:Y:S01]  /*39c0*/  LEA.HI.X R3, R4, c[0x0][0x1fc], R3, 0x1, P0 ;  /* 0x00007f0004037a11 */ /* 0x000fe200000f0c03 */
[----:B------:R-:W-:Y:S01]  /*39d0*/  @!P3 IMAD.MOV.U32 R4, RZ, RZ, c[0x0][0x20c] ;  /* 0x00008300ff04b624 */ /* 0x000fe200078e00ff */
[----:B------:R-:W-:Y:S02]  /*39e0*/  @!P3 LEA R22, P0, R0, R2, 0x6 ;  /* 0x000000020016b211 */ /* 0x000fe400078030ff */
[----:B------:R-:W-:Y:S02]  /*39f0*/  LOP3.LUT P2, RZ, R36, 0x1, RZ, 0xc0, !PT ;  /* 0x0000000124ff7812 */ /* 0x000fe4000784c0ff */
[----:B------:R-:W-:Y:S02]  /*3a00*/  @!P3 LEA.HI.X R23, R0, R3, R4, 0x6, P0 ;  /* 0x000000030017b211 */ /* 0x000fe400000f3404 */
[----:B------:R-:W-:-:S04]  /*3a10*/  IADD3 R0, R20, R219, -R121 ;  /* 0x000000db14007210 */ /* 0x000fc80007ffe879 */
[----:B------:R-:W-:Y:S01]  /*3a20*/  ISETP.LT.OR P0, PT, R0, 0x1, !P2 ;  /* 0x000000010000780c */ /* 0x000fe20005701670 */
[----:B------:R-:W-:Y:S04]  /*3a30*/  LDSM.16.M88.4 R12, [R183] ;  /* 0x00000000b70c783b */ /* 0x000fe80000000200 */
[----:B------:R-:W-:Y:S04]  /*3a40*/  LDSM.16.M88.4 R8, [R183+0x1000] ;  /* 0x00100000b708783b */ /* 0x000fe80000000200 */
[----:B------:R-:W1:Y:S04]  /*3a50*/  LDSM.16.M88.4 R32, [R180] ;  /* 0x00000000b420783b */ /* 0x000e680000000200 */
[----:B------:R-:W2:Y:S04]  /*3a60*/  LDSM.16.M88.4 R28, [R180+0x400] ;  /* 0x00040000b41c783b */ /* 0x000ea80000000200 */
[----:B------:R-:W3:Y:S04]  /*3a70*/  LDSM.16.M88.4 R24, [R180+0x800] ;  /* 0x00080000b418783b */ /* 0x000ee80000000200 */
[----:B------:R-:W-:Y:S04]  /*3a80*/  LDSM.16.M88.4 R16, [R184] ;  /* 0x00000000b810783b */ /* 0x000fe80000000200 */
[----:B------:R-:W-:Y:S04]  /*3a90*/  LDSM.16.M88.4 R4, [R184+0x1000] ;  /* 0x00100000b804783b */ /* 0x000fe80000000200 */
[----:B------:R-:W4:Y:S04]  /*3aa0*/  LDSM.16.M88.4 R40, [R185] ;  /* 0x00000000b928783b */ /* 0x000f280000000200 */
[----:B------:R-:W5:Y:S04]  /*3ab0*/  LDSM.16.M88.4 R44, [R193] ;  /* 0x00000000c12c783b */ /* 0x000f680000000200 */
[----:B------:R-:W1:Y:S04]  /*3ac0*/  LDSM.16.M88.4 R48, [R192] ;  /* 0x00000000c030783b */ /* 0x000e680000000200 */
[----:B------:R-:W-:Y:S01]  /*3ad0*/  @!PT LDS RZ, [RZ] ;  /* 0x00000000fffff984 */ /* 0x000fe20000000800 */
[----:B------:R-:W-:Y:S01]  /*3ae0*/  @!PT LDS RZ, [RZ] ;  /* 0x00000000fffff984 */ /* 0x000fe20000000800 */
[----:B------:R-:W-:Y:S01]  /*3af0*/  @!PT LDS RZ, [RZ] ;  /* 0x00000000fffff984 */ /* 0x000fe20000000800 */
[----:B------:R1:W-:Y:S01]  /*3b00*/  LDGSTS.E.BYPASS.LTC128B.128 [R195+0x1880], [R2.64], !P0 ;  /* 0x0188000002c37fae */ /* 0x0003e2000c101d46 */
[----:B------:R-:W-:-:S04]  /*3b10*/  LOP3.LUT P0, RZ, R36, 0x2, RZ, 0xc0, !PT ;  /* 0x0000000224ff7812 */ /* 0x000fc8000780c0ff */
[----:B------:R-:W-:Y:S02]  /*3b20*/  ISETP.LT.OR P1, PT, R0, 0x1, !P0 ;  /* 0x000000010000780c */ /* 0x000fe40004721670 */
[----:B------:R-:W-:-:S04]  /*3b30*/  LOP3.LUT R194, R194, 0xfffffdff, RZ, 0xc0, !PT ;  /* 0xfffffdffc2c27812 */ /* 0x000fc800078ec0ff */
[----:B------:R-:W-:-:S07]  /*3b40*/  @P3 LOP3.LUT R194, R194, 0x200, RZ, 0xfc, !PT ;  /* 0x00000200c2c23812 */ /* 0x000fce00078efcff */
[----:B------:R2:W-:Y:S01]  /*3b50*/  LDGSTS.E.BYPASS.LTC128B.128 [R195+0x2480], [R2.64+0x40], !P1 ;  /* 0x0248004002c37fae */ /* 0x0005e2000c901d46 */
[----:B------:R-:W-:-:S04]  /*3b60*/  LOP3.LUT P1, RZ, R36, 0x4, RZ, 0xc0, !PT ;  /* 0x0000000424ff7812 */ /* 0x000fc8000782c0ff */
[----:B------:R-:W-:-:S13]  /*3b70*/  ISETP.LT.OR P3, PT, R0, 0x1, !P1 ;  /* 0x000000010000780c */ /* 0x000fda0004f61670 */
[----:B------:R4:W-:Y:S01]  /*3b80*/  LDGSTS.E.BYPASS.LTC128B.128 [R195+0x3080], [R2.64+0x80], !P3 ;  /* 0x0308008002c37fae */ /* 0x0009e2000d901d46 */
[----:B------:R-:W-:Y:S01]  /*3b90*/  ISETP.GT.AND P3, PT, R37, 0x3f, PT ;  /* 0x0000003f2500780c */ /* 0x000fe20003f64270 */
[C---:B-1----:R-:W-:Y:S08]  /*3ba0*/  HMMA.16816.F32.BF16 R64, R8.reuse, R32, RZ ;  /* 0x000000200840723c */ /* 0x042ff000000418ff */
[----:B--2---:R-:W-:Y:S04]  /*3bb0*/  HMMA.16816.F32.BF16 R56, R8, R28, RZ ;  /* 0x0000001c0838723c */ /* 0x004fe800000418ff */
[----:B------:R-:W-:-:S02]  /*3bc0*/  @!P3 ISETP.LT.OR P2, PT, R0, 0x21, !P2 ;  /* 0x000000210000b80c */ /* 0x000fc40005741670 */
[C---:B------:R-:W-:Y:S02]  /*3bd0*/  @!P3 ISETP.LT.OR P0, PT, R0.reuse, 0x21, !P0 ;  /* 0x000000210000b80c */ /* 0x040fe40004701670 */
[C---:B---3--:R-:W-:Y:S08]  /*3be0*/  HMMA.16816.F32.BF16 R36, R8.reuse, R24, RZ ;  /* 0x000000180824723c */ /* 0x048ff000000418ff */
[C---:B------:R-:W-:Y:S01]  /*3bf0*/  HMMA.16816.F32.BF16 R60, R8.reuse, R34, RZ ;  /* 0x00000022083c723c */ /* 0x040fe200000418ff */
[----:B------:R1:W-:Y:S04]  /*3c00*/  @!P3 LDGSTS.E.BYPASS.LTC128B.128 [R195+0x2080], [R22.64], !P2 ;  /* 0x0208000016c3bfae */ /* 0x0003e8000d101d46 */
[----:B------:R1:W-:Y:S03]  /*3c10*/  @!P3 LDGSTS.E.BYPASS.LTC128B.128 [R195+0x2c80], [R22.64+0x40], !P0 ;  /* 0x02c8004016c3bfae */ /* 0x0003e6000c101d46 */
[C---:B------:R-:W-:Y:S08]  /*3c20*/  HMMA.16816.F32.BF16 R52, R8.reuse, R30, RZ ;  /* 0x0000001e0834723c */ /* 0x040ff000000418ff */
[----:B------:R-:W-:Y:S01]  /*3c30*/  HMMA.16816.F32.BF16 R8, R8, R26, RZ ;  /* 0x0000001a0808723c */ /* 0x000fe200000418ff */
[----:B------:R-:W-:-:S07]  /*3c40*/  @!P3 ISETP.LT.OR P0, PT, R0, 0x21, !P1 ;  /* 0x000000210000b80c */ /* 0x000fce0004f01670 */
[C---:B------:R-:W-:Y:S06]  /*3c50*/  HMMA.16816.F32.BF16 R68, R12.reuse, R32, RZ ;  /* 0x000000200c44723c */ /* 0x040fec00000418ff */
[----:B------:R1:W-:Y:S02]  /*3c60*/  @!P3 LDGSTS.E.BYPASS.LTC128B.128 [R195+0x3880], [R22.64+0x80], !P0 ;  /* 0x0388008016c3bfae */ /* 0x0003e4000c101d46 */
[C---:B------:R-:W-:Y:S02]  /*3c70*/  HMMA.16816.F32.BF16 R88, R12.reuse, R34, RZ ;  /* 0x000000220c58723c */ /* 0x040fe400000418ff */
[----:B------:R-:W-:Y:S04]  /*3c80*/  LDSM.16.M88.4 R32, [R180+0x1000] ;  /* 0x00100000b420783b */ /* 0x000fe80000000200 */
[----:B------:R-:W0:Y:S02]  /*3c90*/  LDGDEPBAR ;  /* 0x00000000000079af */ /* 0x000e240000000000 */
[C---:B------:R-:W-:Y:S08]  /*3ca0*/  HMMA.16816.F32.BF16 R76, R12.reuse, R28, RZ ;  /* 0x0000001c0c4c723c */ /* 0x040ff000000418ff */
[C---:B------:R-:W-:Y:S08]  /*3cb0*/  HMMA.16816.F32.BF16 R84, R12.reuse, R30, RZ ;  /* 0x0000001e0c54723c */ /* 0x040ff000000418ff */
[C---:B------:R-:W-:Y:S08]  /*3cc0*/  HMMA.16816.F32.BF16 R28, R12.reuse, R24, RZ ;  /* 0x000000180c1c723c */ /* 0x040ff000000418ff */
[----:B------:R-:W-:Y:S01]  /*3cd0*/  HMMA.16816.F32.BF16 R96, R12, R26, RZ ;  /* 0x0000001a0c60723c */ /* 0x000fe200000418ff */
[----:B------:R-:W-:Y:S04]  /*3ce0*/  LDSM.16.M88.4 R12, [R180+0x1400] ;  /* 0x00140000b40c783b */ /* 0x000fe80000000200 */
[----:B------:R-:W-:Y:S03]  /*3cf0*/  LDSM.16.M88.4 R24, [R184+0x3000] ;  /* 0x00300000b818783b */ /* 0x000fe60000000200 */
[C---:B----4-:R-:W-:Y:S08]  /*3d00*/  HMMA.16816.F32.BF16 R112, R4.reuse, R40, R64 ;  /* 0x000000280470723c */ /* 0x050ff00000041840 */
[C---:B-----5:R-:W-:Y:S01]  /*3d10*/  HMMA.16816.F32.BF16 R108, R4.reuse, R44, R56 ;  /* 0x0000002c046c723c */ /* 0x060fe20000041838 */
[----:B------:R-:W-:Y:S07]  /*3d20*/  LDSM.16.M88.4 R56, [R191] ;  /* 0x00000000bf38783b */ /* 0x000fee0000000200 */
[C---:B------:R-:W-:Y:S01]  /*3d30*/  HMMA.16816.F32.BF16 R104, R4.reuse, R48, R36 ;  /* 0x000000300468723c */ /* 0x040fe20000041824 */
[----:B------:R-:W-:Y:S07]  /*3d40*/  LDSM.16.M88.4 R36, [R180+0xc00] ;  /* 0x000c0000b424783b */ /* 0x000fee0000000200 */
[C---:B------:R-:W-:Y:S01]  /*3d50*/  HMMA.16816.F32.BF16 R100, R4.reuse, R42, R60 ;  /* 0x0000002a0464723c */ /* 0x040fe2000004183c */
[----:B------:R-:W-:Y:S07]  /*3d60*/  LDSM.16.M88.4 R60, [R189] ;  /* 0x00000000bd3c783b */ /* 0x000fee0000000200 */
[C---:B------:R-:W-:Y:S01]  /*3d70*/  HMMA.16816.F32.BF16 R92, R4.reuse, R46, R52 ;  /* 0x0000002e045c723c */ /* 0x040fe20000041834 */
[----:B------:R-:W-:Y:S07]  /*3d80*/  LDSM.16.M88.4 R52, [R190] ;  /* 0x00000000be34783b */ /* 0x000fee0000000200 */
[----:B------:R-:W-:Y:S01]  /*3d90*/  HMMA.16816.F32.BF16 R80, R4, R50, R8 ;  /* 0x000000320450723c */ /* 0x000fe20000041808 */
[----:B------:R-:W2:Y:S04]  /*3da0*/  LDSM.16.M88.4 R4, [R183+0x3000] ;  /* 0x00300000b704783b */ /* 0x000ea80000000200 */
[----:B------:R-:W3:Y:S03]  /*3db0*/  LDSM.16.M88.4 R8, [R183+0x2000] ;  /* 0x00200000b708783b */ /* 0x000ee60000000200 */
[C---:B------:R-:W-:Y:S08]  /*3dc0*/  HMMA.16816.F32.BF16 R72, R16.reuse, R40, R68 ;  /* 0x000000281048723c */ /* 0x040ff00000041844 */
[C---:B------:R-:W-:Y:S08]  /*3dd0*/  HMMA.16816.F32.BF16 R40, R16.reuse, R42, R88 ;  /* 0x0000002a1028723c */ /* 0x040ff00000041858 */
[C---:B------:R-:W-:Y:S08]  /*3de0*/  HMMA.16816.F32.BF16 R64, R16.reuse, R44, R76 ;  /* 0x0000002c1040723c */ /* 0x040ff0000004184c */
[C---:B------:R-:W-:Y:S01]  /*3df0*/  HMMA.16816.F32.BF16 R68, R16.reuse, R48, R28 ;  /* 0x000000301044723c */ /* 0x040fe2000004181c */
[----:B------:R-:W4:Y:S07]  /*3e00*/  LDSM.16.M88.4 R28, [R184+0x2000] ;  /* 0x00200000b81c783b */ /* 0x000f2e0000000200 */
[C---:B------:R-:W-:Y:S08]  /*3e10*/  HMMA.16816.F32.BF16 R44, R16.reuse, R46, R84 ;  /* 0x0000002e102c723c */ /* 0x040ff00000041854 */
[----:B------:R-:W-:Y:S01]  /*3e20*/  HMMA.16816.F32.BF16 R16, R16, R50, R96 ;  /* 0x000000321010723c */ /* 0x000fe20000041860 */
[----:B------:R-:W-:Y:S07]  /*3e30*/  LDSM.16.M88.4 R48, [R180+0x1800] ;  /* 0x00180000b430783b */ /* 0x000fee0000000200 */
[----:B--2---:R-:W-:Y:S08]  /*3e40*/  HMMA.16816.F32.BF16 R108, R4, R32, R108 ;  /* 0x00000020046c723c */ /* 0x004ff0000004186c */
[-C--:B---3--:R-:W-:Y:S08]  /*3e50*/  HMMA.16816.F32.BF16 R76, R8, R36.reuse, R72 ;  /* 0x00000024084c723c */ /* 0x088ff00000041848 */
[C---:B------:R-:W-:Y:S08]  /*3e60*/  HMMA.16816.F32.BF16 R84, R4.reuse, R36, R112 ;  /* 0x000000240454723c */ /* 0x040ff00000041870 */
[C---:B------:R-:W-:Y:S08]  /*3e70*/  HMMA.16816.F32.BF16 R104, R4.reuse, R12, R104 ;  /* 0x0000000c0468723c */ /* 0x040ff00000041868 */
[C---:B------:R-:W-:Y:S08]  /*3e80*/  HMMA.16816.F32.BF16 R100, R4.reuse, R38, R100 ;  /* 0x000000260464723c */ /* 0x040ff00000041864 */
[----:B------:R-:W-:Y:S08]  /*3e90*/  HMMA.16816.F32.BF16 R92, R4, R34, R92 ;  /* 0x00000022045c723c */ /* 0x000ff0000004185c */
[----:B------:R-:W-:Y:S01]  /*3ea0*/  HMMA.16816.F32.BF16 R72, R8, R38, R40 ;  /* 0x000000260848723c */ /* 0x000fe20000041828 */
[----:B------:R-:W-:Y:S07]  /*3eb0*/  LDSM.16.M88.4 R40, [R180+0x2000] ;  /* 0x00200000b428783b */ /* 0x000fee0000000200 */
[----:B------:R-:W-:Y:S08]  /*3ec0*/  HMMA.16816.F32.BF16 R80, R4, R14, R80 ;  /* 0x0000000e0450723c */ /* 0x000ff00000041850 */
[C---:B------:R-:W-:Y:S08]  /*3ed0*/  HMMA.16816.F32.BF16 R36, R8.reuse, R32, R64 ;  /* 0x000000200824723c */ /* 0x040ff00000041840 */
[C---:B------:R-:W-:Y:S01]  /*3ee0*/  HMMA.16816.F32.BF16 R32, R8.reuse, R34, R44 ;  /* 0x000000220820723c */ /* 0x040fe2000004182c */
[----:B------:R-:W-:Y:S07]  /*3ef0*/  LDSM.16.M88.4 R44, [R180+0x1c00] ;  /* 0x001c0000b42c783b */ /* 0x000fee0000000200 */
[C---:B------:R-:W-:Y:S08]  /*3f00*/  HMMA.16816.F32.BF16 R4, R8.reuse, R12, R68 ;  /* 0x0000000c0804723c */ /* 0x040ff00000041844 */
[----:B------:R-:W-:Y:S01]  /*3f10*/  HMMA.16816.F32.BF16 R8, R8, R14, R16 ;  /* 0x0000000e0808723c */ /* 0x000fe20000041810 */
[----:B------:R-:W2:Y:S04]  /*3f20*/  LDSM.16.M88.4 R12, [R183+0x5000] ;  /* 0x00500000b70c783b */ /* 0x000ea80000000200 */
        /* <DEDUP_REMOVED lines=17> */
[----:B------:R-:W5:Y:S01]  /*4040*/  LDSM.16.M88.4 R8, [R184+0x4000] ;  /* 0x00400000b808783b */ /* 0x000f620000000200 */
[----:B------:R-:W-:Y:S01]  /*4050*/  ISETP.GT.AND P0, PT, R21, R242, PT ;  /* 0x000000f21500720c */ /* 0x000fe20003f04270 */
[----:B------:R-:W-:-:S05]  /*4060*/  DEPBAR.LE SB0, 0x0 ;  /* 0x000080000000791a */ /* 0x000fca0000000000 */
[C---:B--2---:R-:W-:Y:S08]  /*4070*/  HMMA.16816.F32.BF16 R76, R12.reuse, R48, R68 ;  /* 0x000000300c4c723c */ /* 0x044ff00000041844 */
        /* <DEDUP_REMOVED lines=10> */
[----:B------:R-:W-:Y:S01]  /*4120*/  HMMA.16816.F32.BF16 R16, R16, R42, R80 ;  /* 0x0000002a1010723c */ /* 0x000fe20000041850 */
[----:B------:R-:W-:Y:S07]  /*4130*/  BSSY B0, `(.L_x_501) ;  /* 0x0000031000007945 */ /* 0x000fee0003800000 */
[C---:B----4-:R-:W-:Y:S08]  /*4140*/  HMMA.16816.F32.BF16 R76, R4.reuse, R36, R76 ;  /* 0x00000024044c723c */ /* 0x050ff0000004184c */
[----:B------:R-:W-:Y:S08]  /*4150*/  HMMA.16816.F32.BF16 R72, R4, R38, R72 ;  /* 0x000000260448723c */ /* 0x000ff00000041848 */
[C---:B-----5:R-:W-:Y:S08]  /*4160*/  HMMA.16816.F32.BF16 R52, R8.reuse, R36, R52 ;  /* 0x000000240834723c */ /* 0x060ff00000041834 */
        /* <DEDUP_REMOVED lines=14> */
[----:B------:R-:W-:Y:S02]  /*4250*/  ISETP.GE.AND P0, PT, R6, 0x21, PT ;  /* 0x000000210600780c */ /* 0x000fe40003f06270 */
[----:B------:R-:W-:-:S05]  /*4260*/  SHF.R.S32.HI R2, RZ, 0x1f, R0 ;  /* 0x0000001fff027819 */ /* 0x000fca0000011400 */
[----:B------:R-:W-:-:S04]  /*4270*/  IMAD R2, R2, c[0x0][0x1e0], RZ ;  /* 0x0000780002027a24 */ /* 0x000fc800078e02ff */
[----:B------:R-:W-:Y:S02]  /*4280*/  IMAD R7, R0, c[0x0][0x1e4], R2 ;  /* 0x0000790000077a24 */ /* 0x000fe400078e0202 */
[----:B------:R-:W-:Y:S02]  /*4290*/  @P0 IMAD.MOV.U32 R4, RZ, RZ, c[0x0][0x1e0] ;  /* 0x00007800ff040624 */ /* 0x000fe400078e00ff */
[----:B------:R-:W-:Y:S02]  /*42a0*/  @P0 IMAD.MOV.U32 R3, RZ, RZ, 0x5 ;  /* 0x00000005ff030424 */ /* 0x000fe400078e00ff */
[----:B------:R-:W-:-:S03]  /*42b0*/  @P0 IMAD.SHL.U32 R2, R4, 0x20, RZ ;  /* 0x0000002004020824 */ /* 0x000fc600078e00ff */
[----:B------:R-:W-:Y:S01]  /*42c0*/  @P0 SHF.L.U64.HI R3, R4, R3, c[0x0][0x1e4] ;  /* 0x0000790004030619 */ /* 0x000fe20000010203 */
[----:B------:R-:W-:-:S04]  /*42d0*/  IMAD.WIDE.U32 R4, R0, c[0x0][0x1e0], RZ ;  /* 0x0000780000047a25 */ /* 0x000fc800078e00ff */
[----:B------:R-:W-:Y:S02]  /*42e0*/  IMAD.IADD R0, R5, 0x1, R7 ;  /* 0x0000000105007824 */ /* 0x000fe400078e0207 */
[----:B------:R-:W-:-:S04]  /*42f0*/  @P0 IMAD.WIDE.U32 R2, R4, 0x30, R2 ;  /* 0x0000003004020825 */ /* 0x000fc800078e0002 */
[----:B------:R-:W-:Y:S01]  /*4300*/  @P0 IMAD R5, R0, 0x30, RZ ;  /* 0x0000003000050824 */ /* 0x000fe200078e02ff */
[----:B------:R-:W-:-:S04]  /*4310*/  @P0 IADD3 R7, P1, R236, R2, RZ ;  /* 0x00000002ec070210 */ /* 0x000fc80007f3e0ff */
[----:B------:R-:W-:Y:S02]  /*4320*/  @P0 IADD3.X R8, R238, R5, R3, P1, !PT ;  /* 0x00000005ee080210 */ /* 0x000fe40000ffe403 */
[----:B------:R-:W-:-:S13]  /*4330*/  ISETP.GE.AND P1, PT, R6, 0x1, PT ;  /* 0x000000010600780c */ /* 0x000fda0003f26270 */
[----:B------:R-:W-:-:S04]  /*4340*/  @P1 IMAD.WIDE.U32 R2, R4, 0x30, R122 ;  /* 0x0000003004021825 */ /* 0x000fc800078e007a */
[----:B------:R-:W-:Y:S01]  /*4350*/  @P1 IMAD R0, R0, 0x30, RZ ;  /* 0x0000003000001824 */ /* 0x000fe200078e02ff */
[----:B------:R-:W-:-:S03]  /*4360*/  @P1 LEA R4, P2, R2, c[0x0][0x1c8], 0x1 ;  /* 0x0000720002041a11 */ /* 0x000fc600078408ff */
[----:B------:R-:W-:-:S05]  /*4370*/  @P1 IMAD.IADD R0, R3, 0x1, R0 ;  /* 0x0000000103001824 */ /* 0x000fca00078e0200 */
[----:B------:R-:W-:Y:S02]  /*4380*/  @P1 LEA.HI.X R5, R2, c[0x0][0x1cc], R0, 0x1, P2 ;  /* 0x0000730002051a11 */ /* 0x000fe400010f0c00 */
[----:B------:R-:W-:-:S03]  /*4390*/  @P0 LEA R2, P2, R7, c[0x0][0x1c8], 0x1 ;  /* 0x0000720007020a11 */ /* 0x000fc600078408ff */
[----:B------:R-:W-:Y:S01]  /*43a0*/  @!PT LDS RZ, [RZ] ;  /* 0x00000000fffff984 */ /* 0x000fe20000000800 */
[----:B------:R-:W-:Y:S01]  /*43b0*/  @!PT LDS RZ, [RZ] ;  /* 0x00000000fffff984 */ /* 0x000fe20000000800 */
[----:B------:R-:W-:Y:S01]  /*43c0*/  @!PT LDS RZ, [RZ] ;  /* 0x00000000fffff984 */ /* 0x000fe20000000800 */
[----:B------:R1:W-:Y:S01]  /*43d0*/  @P1 LDGSTS.E.BYPASS.LTC128B.128 [R195+0x3c80], [R4.64], !P4 ;  /* 0x03c8000004c31fae */ /* 0x0003e2000e101d46 */
[----:B------:R-:W-:-:S03]  /*43e0*/  @P0 LEA.HI.X R3, R7, c[0x0][0x1cc], R8, 0x1, P2 ;  /* 0x0000730007030a11 */ /* 0x000fc600010f0c08 */
[----:B------:R1:W-:Y:S04]  /*43f0*/  @P1 LDGSTS.E.BYPASS.LTC128B.128 [R195+0x4880], [R4.64+0x40], !P6 ;  /* 0x0488004004c31fae */ /* 0x0003e8000f101d46 */
[----:B------:R1:W-:Y:S04]  /*4400*/  @P1 LDGSTS.E.BYPASS.LTC128B.128 [R195+0x5480], [R4.64+0x80], !P5 ;  /* 0x0548008004c31fae */ /* 0x0003e8000e901d46 */
[----:B------:R1:W-:Y:S04]  /*4410*/  @P0 LDGSTS.E.BYPASS.LTC128B.128 [R195+0x4480], [R2.64], !P4 ;  /* 0x0448000002c30fae */ /* 0x0003e8000e101d46 */
[----:B------:R1:W-:Y:S04]  /*4420*/  @P0 LDGSTS.E.BYPASS.LTC128B.128 [R195+0x5080], [R2.64+0x40], !P6 ;  /* 0x0508004002c30fae */ /* 0x0003e8000f101d46 */
[----:B------:R1:W-:Y:S02]  /*4430*/  @P0 LDGSTS.E.BYPASS.LTC128B.128 [R195+0x5c80], [R2.64+0x80], !P5 ;  /* 0x05c8008002c30fae */ /* 0x0003e4000e901d46 */
.L_x_502:
[----:B-1----:R-:W-:Y:S05]  /*4440*/  BSYNC B0 ;  /* 0x0000000000007941 */ /* 0x002fea0003800000 */
.L_x_501:
[----:B------:R-:W2:Y:S01]  /*4450*/  LDL R0, [R1+0x38] ;  /* 0x0000380001007983 */ /* 0x000ea20000100800 */
[----:B------:R-:W-:-:S03]  /*4460*/  IMAD.MOV.U32 R245, RZ, RZ, c[0x0][0x2c4] ;  /* 0x0000b100fff57624 */ /* 0x000fc600078e00ff */
[----:B------:R-:W2:Y:S01]  /*4470*/  LDL R244, [R1+0x10] ;  /* 0x0000100001f47983 */ /* 0x000ea20000100800 */
[----:B------:R-:W-:Y:S01]  /*4480*/  IMAD.MOV.U32 R243, RZ, RZ, c[0x0][0x32c] ;  /* 0x0000cb00fff37624 */ /* 0x000fe200078e00ff */
[----:B------:R-:W-:Y:S01]  /*4490*/  ISETP.NE.AND P0, PT, R245, 0x1, PT ;  /* 0x00000001f500780c */ /* 0x000fe20003f05270 */
[----:B------:R-:W-:Y:S01]  /*44a0*/  ULDC UR4, c[0x0][0x324] ;  /* 0x0000c90000047ab9 */ /* 0x000fe20000000800 */
[--C-:B------:R-:W-:Y:S01]  /*44b0*/  IMAD.IADD R9, R120, 0x1, -R235.reuse ;  /* 0x0000000178097824 */ /* 0x100fe200078e0aeb */
[----:B------:R-:W-:Y:S01]  /*44c0*/  ULOP3.LUT UR4, URZ, UR4, URZ, 0x33, !UPT ;  /* 0x000000043f047292 */ /* 0x000fe2000f8e333f */
[----:B------:R-:W-:Y:S01]  /*44d0*/  ISETP.GE.AND P1, PT, R243, 0x1, PT ;  /* 0x00000001f300780c */ /* 0x000fe20003f26270 */
[----:B------:R-:W0:Y:S01]  /*44e0*/  LDGDEPBAR ;  /* 0x00000000000079af */ /* 0x000e220000000000 */
[----:B------:R-:W-:Y:S02]  /*44f0*/  IMAD.IADD R10, R20, 0x1, -R235 ;  /* 0x00000001140a7824 */ /* 0x000fe400078e0aeb */
[----:B--2---:R-:W-:-:S05]  /*4500*/  IMAD.IADD R0, R0, 0x1, R244 ;  /* 0x0000000100007824 */ /* 0x004fca00078e02f4 */
[----:B------:R-:W-:-:S04]  /*4510*/  @P0 IMAD.HI.U32 R2, R0, c[0x0][0x2c8], RZ ;  /* 0x0000b20000020a27 */ /* 0x000fc800078e00ff */
[----:B------:R-:W-:Y:S01]  /*4520*/  IMAD.MOV.U32 R6, RZ, RZ, R0 ;  /* 0x000000ffff067224 */ /* 0x000fe200078e0000 */
[----:B------:R-:W-:Y:S02]  /*4530*/  @P0 SHF.R.U32.HI R6, RZ, c[0x0][0x2cc], R2 ;  /* 0x0000b300ff060a19 */ /* 0x000fe40000011602 */
[----:B------:R-:W-:-:S03]  /*4540*/  IADD3 R0, -R235, 0x1, R120 ;  /* 0x00000001eb007810 */ /* 0x000fc60007ffe178 */
[----:B------:R-:W1:Y:S01]  /*4550*/  SHFL.IDX PT, R3, R6, RZ, 0x1c1f ;  /* 0x001c1fff06037589 */ /* 0x000e6200000e0000 */
[----:B------:R-:W-:-:S04]  /*4560*/  IADD3 R0, R0, -R218, RZ ;  /* 0x800000da00007210 */ /* 0x000fc80007ffe0ff */
[C---:B------:R-:W-:Y:S02]  /*4570*/  IADD3 R7, R0.reuse, c[0x0][0x328], RZ ;  /* 0x0000ca0000077a10 */ /* 0x040fe40007ffe0ff */
[----:B------:R-:W-:Y:S02]  /*4580*/  IADD3 R8, R0, UR4, RZ ;  /* 0x0000000400087c10 */ /* 0x000fe4000fffe0ff */
[-C--:B-1----:R-:W-:Y:S02]  /*4590*/  IADD3 R2, R7, R3.reuse, RZ ;  /* 0x0000000307027210 */ /* 0x082fe40007ffe0ff */
[----:B------:R-:W-:Y:S02]  /*45a0*/  IADD3 R0, R8, R3, RZ ;  /* 0x0000000308007210 */ /* 0x000fe40007ffe0ff */
[----:B------:R-:W-:Y:S01]  /*45b0*/  IMNMX R2, R9, R2, PT ;  /* 0x0000000209027217 */ /* 0x000fe20003800200 */
[----:B------:R-:W-:Y:S05]  /*45c0*/  @!P1 BRA `(.L_x_503) ;  /* 0x0000014000009947 */ /* 0x000fea0003800000 */
[----:B------:R-:W-:Y:S01]  /*45d0*/  IADD3 R3, -R218, R219, R3 ;  /* 0x000000dbda037210 */ /* 0x000fe20007ffe103 */
[----:B------:R-:W-:Y:S03]  /*45e0*/  BSSY B0, `(.L_x_504) ;  /* 0x000000e000007945 */ /* 0x000fe60003800000 */
        /* <DEDUP_REMOVED lines=9> */
.L_x_505:
[----:B------:R-:W-:-:S04]  /*4680*/  MOV R4, c[0x0][0x32c] ;  /* 0x0000cb0000047a02 */ /* 0x000fc80000000f00 */
[----:B------:R-:W-:-:S13]  /*4690*/  ISETP.NE.AND P0, PT, R4, 0x1, PT ;  /* 0x000000010400780c */ /* 0x000fda0003f05270 */
[----:B------:R-:W-:-:S05]  /*46a0*/  @P0 IMAD.HI.U32 R4, R3, c[0x0][0x330], RZ ;  /* 0x0000cc0003040a27 */ /* 0x000fca00078e00ff */
[----:B------:R-:W-:Y:S02]  /*46b0*/  @P0 SHF.R.U32.HI R3, RZ, c[0x0][0x334], R4 ;  /* 0x0000cd00ff030a19 */ /* 0x000fe40000011604 */
.L_x_506:
[----:B------:R-:W-:Y:S05]  /*46c0*/  BSYNC B0 ;  /* 0x0000000000007941 */ /* 0x000fea0003800000 */
.L_x_504:
[----:B------:R-:W-:-:S05]  /*46d0*/  IMAD R3, R3, c[0x0][0x32c], R10 ;  /* 0x0000cb0003037a24 */ /* 0x000fca00078e020a */
[----:B------:R-:W-:Y:S02]  /*46e0*/  IADD3 R4, R3, c[0x0][0x32c], RZ ;  /* 0x0000cb0003047a10 */ /* 0x000fe40007ffe0ff */
[----:B------:R-:W-:Y:S02]  /*46f0*/  IMNMX R0, R0, R3, !PT ;  /* 0x0000000300007217 */ /* 0x000fe40007800200 */
[----:B------:R-:W-:Y:S02]  /*4700*/  IMNMX R2, R2, R4, PT ;  /* 0x0000000402027217 */ /* 0x000fe40003800200 */
.L_x_503:
[----:B------:R-:W1:Y:S02]  /*4710*/  SHFL.IDX PT, R5, R6, 0x1, 0x1c1f ;  /* 0x003c1f0006057f89 */ /* 0x000e6400000e0000 */
[----:B-1----:R-:W-:Y:S01]  /*4720*/  IMAD.IADD R4, R7, 0x1, R5 ;  /* 0x0000000107047824 */ /* 0x002fe200078e0205 */
[----:B------:R-:W-:-:S04]  /*4730*/  IADD3 R3, R8, R5, RZ ;  /* 0x0000000508037210 */ /* 0x000fc80007ffe0ff */
        /* <DEDUP_REMOVED lines=13> */
.L_x_509:
[----:B------:R-:W-:-:S04]  /*4810*/  MOV R11, c[0x0][0x32c] ;  /* 0x0000cb00000b7a02 */ /* 0x000fc80000000f00 */
[----:B------:R-:W-:-:S13]  /*4820*/  ISETP.NE.AND P0, PT, R11, 0x1, PT ;  /* 0x000000010b00780c */ /* 0x000fda0003f05270 */
[----:B------:R-:W-:-:S05]  /*4830*/  @P0 IMAD.HI.U32 R11, R5, c[0x0][0x330], RZ ;  /* 0x0000cc00050b0a27 */ /* 0x000fca00078e00ff */
[----:B------:R-:W-:Y:S02]  /*4840*/  @P0 SHF.R.U32.HI R5, RZ, c[0x0][0x334], R11 ;  /* 0x0000cd00ff050a19 */ /* 0x000fe4000001160b */
.L_x_510:
[----:B------:R-:W-:Y:S05]  /*4850*/  BSYNC B0 ;  /* 0x0000000000007941 */ /* 0x000fea0003800000 */
.L_x_508:
[----:B------:R-:W-:-:S05]  /*4860*/  IMAD R5, R5, c[0x0][0x32c], R10 ;  /* 0x0000cb0005057a24 */ /* 0x000fca00078e020a */
[----:B------:R-:W-:Y:S02]  /*4870*/  IADD3 R11, R5, c[0x0][0x32c], RZ ;  /* 0x0000cb00050b7a10 */ /* 0x000fe40007ffe0ff */
[----:B------:R-:W-:Y:S02]  /*4880*/  IMNMX R3, R3, R5, !PT ;  /* 0x0000000503037217 */ /* 0x000fe40007800200 */
[----:B------:R-:W-:Y:S02]  /*4890*/  IMNMX R4, R4, R11, PT ;  /* 0x0000000b04047217 */ /* 0x000fe40003800200 */
.L_x_507:
[C---:B------:R-:W-:Y:S01]  /*48a0*/  ISETP.GE.AND P0, PT, R20.reuse, 0x2, PT ;  /* 0x000000021400780c */ /* 0x040fe20003f06270 */
[----:B------:R-:W1:Y:S01]  /*48b0*/  SHFL.IDX PT, R5, R6, 0x2, 0x1c1f ;  /* 0x005c1f0006057f89 */ /* 0x000e6200000e0000 */
[----:B------:R-:W-:Y:S02]  /*48c0*/  ISETP.GE.AND P1, PT, R20, 0x9, PT ;  /* 0x000000091400780c */ /* 0x000fe40003f26270 */
[----:B------:R-:W-:Y:S02]  /*48d0*/  P2R R15, PR, RZ, 0x1 ;  /* 0x00000001ff0f7803 */ /* 0x000fe40000000000 */
[----:B------:R-:W-:-:S02]  /*48e0*/  ISETP.GT.AND P0, PT, R0, 0x1, !P0 ;  /* 0x000000010000780c */ /* 0x000fc40004704270 */
[----:B------:R-:W-:Y:S02]  /*48f0*/  P2R R14, PR, RZ, 0x2 ;  /* 0x00000002ff0e7803 */ /* 0x000fe40000000000 */
[----:B------:R-:W-:Y:S02]  /*4900*/  ISETP.LT.OR P0, PT, R2, 0x2, P0 ;  /* 0x000000020200780c */ /* 0x000fe40000701670 */
[----:B------:R-:W-:Y:S02]  /*4910*/  ISETP.GE.AND P6, PT, R20, 0x11, PT ;  /* 0x000000111400780c */ /* 0x000fe40003fc6270 */
[----:B------:R-:W-:Y:S02]  /*4920*/  FSEL R19, R53, -INF , !P0 ;  /* 0xff80000035137808 */ /* 0x000fe40004000000 */
[----:B------:R-:W-:Y:S02]  /*4930*/  ISETP.GT.AND P0, PT, R0, 0x8, !P1 ;  /* 0x000000080000780c */ /* 0x000fe40004f04270 */
[----:B------:R-:W-:-:S02]  /*4940*/  ISETP.GE.AND P1, PT, R20, 0xa, PT ;  /* 0x0000000a1400780c */ /* 0x000fc40003f26270 */
[----:B------:R-:W-:Y:S02]  /*4950*/  ISETP.LT.OR P0, PT, R2, 0x9, P0 ;  /* 0x000000090200780c */ /* 0x000fe40000701670 */
[----:B------:R-:W-:Y:S02]  /*4960*/  ISETP.GE.AND P5, PT, R20, 0x12, PT ;  /* 0x000000121400780c */ /* 0x000fe40003fa6270 */
[----:B------:R-:W-:Y:S02]  /*4970*/  FSEL R21, R48, -INF , !P0 ;  /* 0xff80000030157808 */ /* 0x000fe40004000000 */
[----:B------:R-:W-:Y:S02]  /*4980*/  ISETP.GT.AND P0, PT, R0, 0x9, !P1 ;  /* 0x000000090000780c */ /* 0x000fe40004f04270 */
[----:B------:R-:W-:Y:S02]  /*4990*/  ISETP.GE.AND P4, PT, R20, 0x19, PT ;  /* 0x000000191400780c */ /* 0x000fe40003f86270 */
[----:B------:R-:W-:-:S02]  /*49a0*/  ISETP.LT.OR P0, PT, R2, 0xa, P0 ;  /* 0x0000000a0200780c */ /* 0x000fc40000701670 */
[----:B------:R-:W-:Y:S02]  /*49b0*/  ISETP.GE.AND P3, PT, R20, 0x1a, PT ;  /* 0x0000001a1400780c */ /* 0x000fe40003f66270 */
[----:B------:R-:W-:Y:S02]  /*49c0*/  FSEL R22, R49, -INF , !P0 ;  /* 0xff80000031167808 */ /* 0x000fe40004000000 */
[----:B------:R-:W-:Y:S02]  /*49d0*/  ISETP.GT.AND P0, PT, R0, 0x10, !P6 ;  /* 0x000000100000780c */ /* 0x000fe40007704270 */
[----:B------:R-:W-:Y:S02]  /*49e0*/  ISETP.GE.AND P2, PT, R20, 0x21, PT ;  /* 0x000000211400780c */ /* 0x000fe40003f46270 */
[----:B------:R-:W-:Y:S02]  /*49f0*/  ISETP.LT.OR P0, PT, R2, 0x11, P0 ;  /* 0x000000110200780c */ /* 0x000fe40000701670 */
[----:B------:R-:W-:-:S02]  /*4a00*/  P2R R13, PR, RZ, 0x2 ;  /* 0x00000002ff0d7803 */ /* 0x000fc40000000000 */
[----:B------:R-:W-:Y:S02]  /*4a10*/  FSEL R23, R28, -INF , !P0 ;  /* 0xff8000001c177808 */ /* 0x000fe40004000000 */
[----:B------:R-:W-:Y:S02]  /*4a20*/  ISETP.GT.AND P0, PT, R0, 0x11, !P5 ;  /* 0x000000110000780c */ /* 0x000fe40006f04270 */
[----:B------:R-:W-:Y:S02]  /*4a30*/  ISETP.GE.AND P1, PT, R20, 0x22, PT ;  /* 0x000000221400780c */ /* 0x000fe40003f26270 */
        /* <DEDUP_REMOVED lines=14> */
[----:B------:R-:W-:-:S04]  /*4b20*/  ISETP.GE.AND P0, PT, R20, 0x29, PT ;  /* 0x000000291400780c */ /* 0x000fc80003f06270 */
[----:B------:R-:W-:Y:S02]  /*4b30*/  P2R R12, PR, RZ, 0x1 ;  /* 0x00000001ff0c7803 */ /* 0x000fe40000000000 */
[----:B------:R-:W-:-:S04]  /*4b40*/  ISETP.GT.AND P0, PT, R0, 0x28, !P0 ;  /* 0x000000280000780c */ /* 0x000fc80004704270 */
[----:B------:R-:W-:-:S04]  /*4b50*/  ISETP.LT.OR P0, PT, R2, 0x29, P0 ;  /* 0x000000290200780c */ /* 0x000fc80000701670 */
[----:B------:R-:W-:Y:S02]  /*4b60*/  FSEL R124, R36, -INF , !P0 ;  /* 0xff800000247c7808 */ /* 0x000fe40004000000 */
[----:B------:R-:W-:-:S04]  /*4b70*/  ISETP.GE.AND P0, PT, R20, 0x1, PT ;  /* 0x000000011400780c */ /* 0x000fc80003f06270 */
[----:B------:R-:W-:Y:S02]  /*4b80*/  P2R R17, PR, RZ, 0x1 ;  /* 0x00000001ff117803 */ /* 0x000fe40000000000 */
[----:B------:R-:W-:-:S04]  /*4b90*/  ISETP.GT.AND P0, PT, R0, RZ, !P0 ;  /* 0x000000ff0000720c */ /* 0x000fc80004704270 */
[----:B------:R-:W-:-:S04]  /*4ba0*/  ISETP.LT.OR P0, PT, R2, 0x1, P0 ;  /* 0x000000010200780c */ /* 0x000fc80000701670 */
[----:B------:R-:W-:Y:S02]  /*4bb0*/  FSEL R18, R52, -INF , !P0 ;  /* 0xff80000034127808 */ /* 0x000fe40004000000 */
[----:B------:R-:W-:-:S04]  /*4bc0*/  ISETP.GE.AND P0, PT, R20, 0x2a, PT ;  /* 0x0000002a1400780c */ /* 0x000fc80003f06270 */
[----:B------:R-:W-:Y:S02]  /*4bd0*/  P2R R11, PR, RZ, 0x1 ;  /* 0x00000001ff0b7803 */ /* 0x000fe40000000000 */
[----:B------:R-:W-:Y:S01]  /*4be0*/  ISETP.GT.AND P0, PT, R0, 0x29, !P0 ;  /* 0x000000290000780c */ /* 0x000fe20004704270 */
[----:B-1----:R-:W-:-:S03]  /*4bf0*/  IMAD.IADD R0, R8, 0x1, R5 ;  /* 0x0000000108007824 */ /* 0x002fc600078e0205 */
[----:B------:R-:W-:Y:S01]  /*4c00*/  ISETP.LT.OR P0, PT, R2, 0x2a, P0 ;  /* 0x0000002a0200780c */ /* 0x000fe20000701670 */
[----:B------:R-:W-:-:S03]  /*4c10*/  IMAD.IADD R2, R7, 0x1, R5 ;  /* 0x0000000107027824 */ /* 0x000fc600078e0205 */
[----:B------:R-:W-:Y:S02]  /*4c20*/  FSEL R119, R37, -INF , !P0 ;  /* 0xff80000025777808 */ /* 0x000fe40004000000 */
[----:B------:R-:W-:Y:S02]  /*4c30*/  ISETP.GE.AND P0, PT, R243, 0x1, PT ;  /* 0x00000001f300780c */ /* 0x000fe40003f06270 */
[----:B------:R-:W-:-:S11]  /*4c40*/  IMNMX R2, R9, R2, PT ;  /* 0x0000000209027217 */ /* 0x000fd60003800200 */
        /* <DEDUP_REMOVED lines=12> */
.L_x_513:
[----:B------:R-:W-:-:S04]  /*4d10*/  MOV R16, c[0x0][0x32c] ;  /* 0x0000cb0000107a02 */ /* 0x000fc80000000f00 */
[----:B------:R-:W-:-:S13]  /*4d20*/  ISETP.NE.AND P0, PT, R16, 0x1, PT ;  /* 0x000000011000780c */ /* 0x000fda0003f05270 */
[----:B------:R-:W-:-:S05]  /*4d30*/  @P0 IMAD.HI.U32 R16, R5, c[0x0][0x330], RZ ;  /* 0x0000cc0005100a27 */ /* 0x000fca00078e00ff */
[----:B------:R-:W-:Y:S02]  /*4d40*/  @P0 SHF.R.U32.HI R5, RZ, c[0x0][0x334], R16 ;  /* 0x0000cd00ff050a19 */ /* 0x000fe40000011610 */
.L_x_514:
[----:B------:R-:W-:Y:S05]  /*4d50*/  BSYNC B0 ;  /* 0x0000000000007941 */ /* 0x000fea0003800000 */
.L_x_512:
[----:B------:R-:W-:-:S05]  /*4d60*/  IMAD R5, R5, c[0x0][0x32c], R10 ;  /* 0x0000cb0005057a24 */ /* 0x000fca00078e020a */
[----:B------:R-:W-:Y:S02]  /*4d70*/  IADD3 R16, R5, c[0x0][0x32c], RZ ;  /* 0x0000cb0005107a10 */ /* 0x000fe40007ffe0ff */
[----:B------:R-:W-:Y:S02]  /*4d80*/  IMNMX R0, R0, R5, !PT ;  /* 0x0000000500007217 */ /* 0x000fe40007800200 */
[----:B------:R-:W-:Y:S02]  /*4d90*/  IMNMX R2, R2, R16, PT ;  /* 0x0000001002027217 */ /* 0x000fe40003800200 */
.L_x_511:
[----:B------:R-:W-:Y:S02]  /*4da0*/  ISETP.NE.AND P0, PT, R14, RZ, PT ;  /* 0x000000ff0e00720c */ /* 0x000fe40003f05270 */
[----:B------:R-:W-:Y:S02]  /*4db0*/  P2R R5, PR, RZ, 0x40 ;  /* 0x00000040ff057803 */ /* 0x000fe40000000000 */
        /* <DEDUP_REMOVED lines=33> */
[----:B------:R-:W-:-:S04]  /*4fd0*/  ISETP.NE.AND P0, PT, R12, RZ, PT ;  /* 0x000000ff0c00720c */ /* 0x000fc80003f05270 */
[----:B------:R-:W-:-:S04]  /*4fe0*/  ISETP.GT.AND P0, PT, R3, 0x28, !P0 ;  /* 0x000000280300780c */ /* 0x000fc80004704270 */
[----:B------:R-:W-:-:S04]  /*4ff0*/  ISETP.LT.OR P0, PT, R4, 0x29, P0 ;  /* 0x000000290400780c */ /* 0x000fc80000701670 */
[----:B------:R-:W-:Y:S02]  /*5000*/  FSEL R116, R38, -INF , !P0 ;  /* 0xff80000026747808 */ /* 0x000fe40004000000 */
[----:B------:R-:W-:-:S04]  /*5010*/  ISETP.NE.AND P0, PT, R11, RZ, PT ;  /* 0x000000ff0b00720c */ /* 0x000fc80003f05270 */
[----:B------:R-:W-:Y:S02]  /*5020*/  ISETP.GT.AND P0, PT, R3, 0x29, !P0 ;  /* 0x000000290300780c */ /* 0x000fe40004704270 */
[----:B------:R-:W1:Y:S02]  /*5030*/  SHFL.IDX PT, R3, R6, 0x3, 0x1c1f ;  /* 0x007c1f0006037f89 */ /* 0x000e6400000e0000 */
        /* <DEDUP_REMOVED lines=60> */
.L_x_517:
[----:B------:R-:W-:-:S04]  /*5400*/  MOV R4, c[0x0][0x32c] ;  /* 0x0000cb0000047a02 */ /* 0x000fc80000000f00 */
[----:B------:R-:W-:-:S13]  /*5410*/  ISETP.NE.AND P0, PT, R4, 0x1, PT ;  /* 0x000000010400780c */ /* 0x000fda0003f05270 */
[----:B------:R-:W-:-:S05]  /*5420*/  @P0 IMAD.HI.U32 R4, R3, c[0x0][0x330], RZ ;  /* 0x0000cc0003040a27 */ /* 0x000fca00078e00ff */
[----:B------:R-:W-:Y:S02]  /*5430*/  @P0 SHF.R.U32.HI R3, RZ, c[0x0][0x334], R4 ;  /* 0x0000cd00ff030a19 */ /* 0x000fe40000011604 */
.L_x_518:
[----:B------:R-:W-:Y:S05]  /*5440*/  BSYNC B0 ;  /* 0x0000000000007941 */ /* 0x000fea0003800000 */
.L_x_516:
[----:B------:R-:W-:-:S05]  /*5450*/  IMAD R3, R3, c[0x0][0x32c], R10 ;  /* 0x0000cb0003037a24 */ /* 0x000fca00078e020a */
[----:B------:R-:W-:Y:S02]  /*5460*/  IADD3 R4, R3, c[0x0][0x32c], RZ ;  /* 0x0000cb0003047a10 */ /* 0x000fe40007ffe0ff */
[----:B------:R-:W-:Y:S02]  /*5470*/  IMNMX R0, R0, R3, !PT ;  /* 0x0000000300007217 */ /* 0x000fe40007800200 */
[----:B------:R-:W-:Y:S02]  /*5480*/  IMNMX R2, R2, R4, PT ;  /* 0x0000000402027217 */ /* 0x000fe40003800200 */
.L_x_515:
[----:B------:R-:W-:Y:S01]  /*5490*/  ISETP.NE.AND P0, PT, R14, RZ, PT ;  /* 0x000000ff0e00720c */ /* 0x000fe20003f05270 */
[----:B------:R-:W-:Y:S01]  /*54a0*/  LDSM.16.MT88.4 R44, [R181] ;  /* 0x00000000b52c783b */ /* 0x000fe20000004200 */
[----:B------:R-:W-:Y:S02]  /*54b0*/  FMNMX.FTZ R3, R18, R19, !PT ;  /* 0x0000001312037209 */ /* 0x000fe40007810000 */
[----:B------:R-:W-:Y:S01]  /*54c0*/  ISETP.GT.AND P0, PT, R0, 0x8, !P0 ;  /* 0x000000080000780c */ /* 0x000fe20004704270 */
[----:B------:R-:W-:Y:S01]  /*54d0*/  LDSM.16.MT88.4 R40, [R182] ;  /* 0x00000000b628783b */ /* 0x000fe20000004200 */
[----:B------:R-:W-:-:S02]  /*54e0*/  FMNMX.FTZ R3, R21, R3, !PT ;  /* 0x0000000315037209 */ /* 0x000fc40007810000 */
[----:B------:R-:W-:Y:S01]  /*54f0*/  ISETP.LT.OR P0, PT, R2, 0x9, P0 ;  /* 0x000000090200780c */ /* 0x000fe20000701670 */
[----:B------:R-:W-:Y:S01]  /*5500*/  LDSM.16.MT88.4 R52, [R181+0x400] ;  /* 0x00040000b534783b */ /* 0x000fe20000004200 */
[----:B------:R-:W-:Y:S02]  /*5510*/  FMNMX.FTZ R3, R22, R3, !PT ;  /* 0x0000000316037209 */ /* 0x000fe40007810000 */
[----:B------:R-:W-:Y:S01]  /*5520*/  FSEL R14, R74, -INF , !P0 ;  /* 0xff8000004a0e7808 */ /* 0x000fe20004000000 */
[----:B------:R-:W-:Y:S01]  /*5530*/  LDSM.16.MT88.4 R152, [R181+0x800] ;  /* 0x00080000b598783b */ /* 0x000fe20000004200 */
[----:B------:R-:W-:Y:S02]  /*5540*/  ISETP.NE.AND P0, PT, R13, RZ, PT ;  /* 0x000000ff0d00720c */ /* 0x000fe40003f05270 */
[----:B------:R-:W-:Y:S02]  /*5550*/  FMNMX.FTZ R3, R23, R3, !PT ;  /* 0x0000000317037209 */ /* 0x000fe40007810000 */
[----:B------:R-:W-:-:S02]  /*5560*/  ISETP.GT.AND P0, PT, R0, 0x9, !P0 ;  /* 0x000000090000780c */ /* 0x000fc40004704270 */
[----:B------:R-:W-:Y:S02]  /*5570*/  FMNMX.FTZ R3, R24, R3, !PT ;  /* 0x0000000318037209 */ /* 0x000fe40007810000 */
[----:B------:R-:W-:Y:S02]  /*5580*/  ISETP.LT.OR P0, PT, R2, 0xa, P0 ;  /* 0x0000000a0200780c */ /* 0x000fe40000701670 */
[----:B------:R-:W-:Y:S02]  /*5590*/  FMNMX.FTZ R3, R26, R3, !PT ;  /* 0x000000031a037209 */ /* 0x000fe40007810000 */
[----:B------:R-:W-:Y:S02]  /*55a0*/  FSEL R10, R75, -INF , !P0 ;  /* 0xff8000004b0a7808 */ /* 0x000fe40004000000 */
[----:B------:R-:W-:Y:S02]  /*55b0*/  ISETP.GT.AND P0, PT, R0, 0x10, !P6 ;  /* 0x000000100000780c */ /* 0x000fe40007704270 */
[----:B------:R-:W-:-:S02]  /*55c0*/  FMNMX.FTZ R3, R29, R3, !PT ;  /* 0x000000031d037209 */ /* 0x000fc40007810000 */
[----:B------:R-:W-:Y:S02]  /*55d0*/  ISETP.LT.OR P0, PT, R2, 0x11, P0 ;  /* 0x000000110200780c */ /* 0x000fe40000701670 */
[----:B------:R-:W-:Y:S02]  /*55e0*/  FMNMX.FTZ R3, R126, R3, !PT ;  /* 0x000000037e037209 */ /* 0x000fe40007810000 */
[----:B------:R-:W-:Y:S02]  /*55f0*/  FSEL R50, R70, -INF , !P0 ;  /* 0xff80000046327808 */ /* 0x000fe40004000000 */
[----:B------:R-:W-:Y:S02]  /*5600*/  ISETP.GT.AND P0, PT, R0, 0x11, !P5 ;  /* 0x000000110000780c */ /* 0x000fe40006f04270 */
[----:B------:R-:W-:Y:S02]  /*5610*/  FMNMX.FTZ R3, R125, R3, !PT ;  /* 0x000000037d037209 */ /* 0x000fe40007810000 */
[----:B------:R-:W-:-:S02]  /*5620*/  ISETP.LT.OR P0, PT, R2, 0x12, P0 ;  /* 0x000000120200780c */ /* 0x000fc40000701670 */
[----:B------:R-:W-:Y:S02]  /*5630*/  FMNMX.FTZ R3, R124, R3, !PT ;  /* 0x000000037c037209 */ /* 0x000fe40007810000 */
[----:B------:R-:W-:Y:S02]  /*5640*/  FSEL R49, R71, -INF , !P0 ;  /* 0xff80000047317808 */ /* 0x000fe40004000000 */
[----:B------:R-:W-:Y:S02]  /*5650*/  FMNMX.FTZ R3, R119, R3, !PT ;  /* 0x0000000377037209 */ /* 0x000fe40007810000 */
[----:B------:R-:W-:Y:S02]  /*5660*/  ISETP.GT.AND P0, PT, R0, 0x18, !P4 ;  /* 0x000000180000780c */ /* 0x000fe40006704270 */
[----:B------:R-:W-:Y:S01]  /*5670*/  ISETP.NE.AND P4, PT, R15, RZ, PT ;  /* 0x000000ff0f00720c */ /* 0x000fe20003f85270 */
[----:B------:R-:W1:Y:S01]  /*5680*/  SHFL.BFLY PT, R4, R3, 0x2, 0x1f ;  /* 0x0c401f0003047f89 */ /* 0x000e6200000e0000 */
[----:B------:R-:W-:-:S02]  /*5690*/  ISETP.LT.OR P0, PT, R2, 0x19, P0 ;  /* 0x000000190200780c */ /* 0x000fc40000701670 */
[----:B------:R-:W-:Y:S02]  /*56a0*/  ISETP.NE.AND P5, PT, R17, RZ, PT ;  /* 0x000000ff1100720c */ /* 0x000fe40003fa5270 */
[----:B------:R-:W-:Y:S02]  /*56b0*/  FSEL R68, R66, -INF , !P0 ;  /* 0xff80000042447808 */ /* 0x000fe40004000000 */
[----:B------:R-:W-:Y:S02]  /*56c0*/  ISETP.GT.AND P0, PT, R0, 0x19, !P3 ;  /* 0x000000190000780c */ /* 0x000fe40005f04270 */
[----:B------:R-:W-:Y:S02]  /*56d0*/  ISETP.NE.AND P6, PT, R12, RZ, PT ;  /* 0x000000ff0c00720c */ /* 0x000fe40003fc5270 */
[----:B------:R-:W-:-:S04]  /*56e0*/  ISETP.LT.OR P0, PT, R2, 0x1a, P0 ;  /* 0x0000001a0200780c */ /* 0x000fc80000701670 */
[----:B------:R-:W-:Y:S02]  /*56f0*/  FSEL R69, R67, -INF , !P0 ;  /* 0xff80000043457808 */ /* 0x000fe40004000000 */
[----:B------:R-:W-:Y:S01]  /*5700*/  ISETP.GT.AND P0, PT, R0, 0x20, !P2 ;  /* 0x000000200000780c */ /* 0x000fe20005704270 */
[----:B------:R-:W-:Y:S03]  /*5710*/  LDSM.16.MT88.4 R64, [R182+0xc00] ;  /* 0x000c0000b640783b */ /* 0x000fe60000004200 */
[----:B------:R-:W-:Y:S02]  /*5720*/  ISETP.LT.OR P0, PT, R2, 0x21, P0 ;  /* 0x000000210200780c */ /* 0x000fe40000701670 */
[----:B-1----:R-:W-:Y:S02]  /*5730*/  FMNMX.FTZ R3, R3, R4, !PT ;  /* 0x0000000403037209 */ /* 0x002fe40007810000 */
[----:B------:R-:W-:-:S02]  /*5740*/  FSEL R109, R62, -INF , !P0 ;  /* 0xff8000003e6d7808 */ /* 0x000fc40004000000 */
[----:B------:R-:W-:Y:S01]  /*5750*/  ISETP.GT.AND P0, PT, R0, 0x21, !P1 ;  /* 0x000000210000780c */ /* 0x000fe20004f04270 */
[----:B------:R-:W1:Y:S03]  /*5760*/  SHFL.BFLY PT, R4, R3, 0x1, 0x1f ;  /* 0x0c201f0003047f89 */ /* 0x000e6600000e0000 */
[----:B------:R-:W-:-:S04]  /*5770*/  ISETP.LT.OR P0, PT, R2, 0x22, P0 ;  /* 0x000000220200780c */ /* 0x000fc80000701670 */
[----:B------:R-:W-:Y:S02]  /*5780*/  FSEL R110, R63, -INF , !P0 ;  /* 0xff8000003f6e7808 */ /* 0x000fe40004000000 */
[----:B------:R-:W-:Y:S01]  /*5790*/  ISETP.GT.AND P0, PT, R0, 0x1, !P4 ;  /* 0x000000010000780c */ /* 0x000fe20006704270 */
[----:B------:R-:W-:Y:S03]  /*57a0*/  LDSM.16.MT88.4 R60, [R181+0x1800] ;  /* 0x00180000b53c783b */ /* 0x000fe60000004200 */
[----:B------:R-:W-:-:S04]  /*57b0*/  ISETP.LT.OR P0, PT, R2, 0x2, P0 ;  /* 0x000000020200780c */ /* 0x000fc80000701670 */
[----:B------:R-:W-:Y:S02]  /*57c0*/  FSEL R9, R79, -INF , !P0 ;  /* 0xff8000004f097808 */ /* 0x000fe40004000000 */
[----:B------:R-:W-:-:S04]  /*57d0*/  ISETP.GT.AND P0, PT, R0, RZ, !P5 ;  /* 0x000000ff0000720c */ /* 0x000fc80006f04270 */
[----:B------:R-:W-:Y:S02]  /*57e0*/  ISETP.LT.OR P0, PT, R2, 0x1, P0 ;  /* 0x000000010200780c */ /* 0x000fe40000701670 */
[----:B-1----:R-:W-:Y:S02]  /*57f0*/  FMNMX.FTZ R138, R3, R4, !PT ;  /* 0x00000004038a7209 */ /* 0x002fe40007810000 */
[----:B------:R-:W-:Y:S02]  /*5800*/  FSEL R8, R78, -INF , !P0 ;  /* 0xff8000004e087808 */ /* 0x000fe40004000000 */
[----:B------:R-:W-:Y:S01]  /*5810*/  ISETP.GT.AND P0, PT, R0, 0x28, !P6 ;  /* 0x000000280000780c */ /* 0x000fe20007704270 */
[----:B------:R-:W-:Y:S01]  /*5820*/  FMUL.FTZ R3, R138, c[0x0][0x2d0] ;  /* 0x0000b4008a037a20 */ /* 0x000fe20000410000 */
[----:B------:R-:W-:Y:S02]  /*5830*/  FMNMX.FTZ R6, R8, R9, !PT ;  /* 0x0000000908067209 */ /* 0x000fe40007810000 */
[----:B------:R-:W-:-:S02]  /*5840*/  ISETP.LT.OR P0, PT, R2, 0x29, P0 ;  /* 0x000000290200780c */ /* 0x000fc40000701670 */
[----:B------:R-:W-:Y:S02]  /*5850*/  FMNMX.FTZ R6, R14, R6, !PT ;  /* 0x000000060e067209 */ /* 0x000fe40007810000 */
[----:B------:R-:W-:Y:S02]  /*5860*/  FSEL R108, R58, -INF , !P0 ;  /* 0xff8000003a6c7808 */ /* 0x000fe40004000000 */
[----:B------:R-:W-:Y:S02]  /*5870*/  FSETP.NEU.FTZ.AND P0, PT, R138, -INF , PT ;  /* 0xff8000008a00780b */ /* 0x000fe40003f1d000 */
[----:B------:R-:W-:Y:S02]  /*5880*/  FMNMX.FTZ R6, R10, R6, !PT ;  /* 0x000000060a067209 */ /* 0x000fe40007810000 */
[----:B------:R-:W-:Y:S02]  /*5890*/  FSEL R20, R3, RZ, P0 ;  /* 0x000000ff03147208 */ /* 0x000fe40000000000 */
[----:B------:R-:W-:-:S02]  /*58a0*/  FMNMX.FTZ R3, R16, R25, !PT ;  /* 0x0000001910037209 */ /* 0x000fc40007810000 */
[----:B------:R-:W-:Y:S01]  /*58b0*/  FMNMX.FTZ R6, R50, R6, !PT ;  /* 0x0000000632067209 */ /* 0x000fe20007810000 */
[----:B------:R-:W-:Y:S01]  /*58c0*/  FFMA.FTZ R5, R18, c[0x0][0x2d0], -R20 ;  /* 0x0000b40012057a23 */ /* 0x000fe20000010814 */
[----:B------:R-:W-:Y:S02]  /*58d0*/  FMNMX.FTZ R3, R27, R3, !PT ;  /* 0x000000031b037209 */ /* 0x000fe40007810000 */
[----:B------:R-:W-:Y:S01]  /*58e0*/  FMNMX.FTZ R6, R49, R6, !PT ;  /* 0x0000000631067209 */ /* 0x000fe20007810000 */
[----:B------:R1:W-:Y:S01]  /*58f0*/  MUFU.EX2 R234, R5 ;  /* 0x0000000500ea7308 */ /* 0x0003e20000000800 */
[----:B------:R-:W-:Y:S02]  /*5900*/  FMNMX.FTZ R3, R28, R3, !PT ;  /* 0x000000031c037209 */ /* 0x000fe40007810000 */
[----:B------:R-:W-:Y:S02]  /*5910*/  FMNMX.FTZ R6, R68, R6, !PT ;  /* 0x0000000644067209 */ /* 0x000fe40007810000 */
[----:B------:R-:W-:-:S02]  /*5920*/  FMNMX.FTZ R3, R30, R3, !PT ;  /* 0x000000031e037209 */ /* 0x000fc40007810000 */
[----:B------:R-:W-:Y:S02]  /*5930*/  ISETP.NE.AND P6, PT, R11, RZ, PT ;  /* 0x000000ff0b00720c */ /* 0x000fe40003fc5270 */
[----:B------:R-:W-:-:S04]  /*5940*/  FMNMX.FTZ R3, R31, R3, !PT ;  /* 0x000000031f037209 */ /* 0x000fc80007810000 */
[----:B------:R-:W-:Y:S01]  /*5950*/  FMNMX.FTZ R3, R33, R3, !PT ;  /* 0x0000000321037209 */ /* 0x000fe20007810000 */
[----:B-1----:R-:W-:-:S03]  /*5960*/  FFMA.FTZ R5, R19, c[0x0][0x2d0], -R20 ;  /* 0x0000b40013057a23 */ /* 0x002fc60000010814 */
[----:B------:R-:W-:Y:S01]  /*5970*/  FMNMX.FTZ R3, R35, R3, !PT ;  /* 0x0000000323037209 */ /* 0x000fe20007810000 */
[----:B------:R1:W-:Y:S03]  /*5980*/  MUFU.EX2 R231, R5 ;  /* 0x0000000500e77308 */ /* 0x0003e60000000800 */
[----:B------:R-:W-:-:S04]  /*5990*/  FMNMX.FTZ R3, R118, R3, !PT ;  /* 0x0000000376037209 */ /* 0x000fc80007810000 */
[----:B------:R-:W-:-:S04]  /*59a0*/  FMNMX.FTZ R3, R117, R3, !PT ;  /* 0x0000000375037209 */ /* 0x000fc80007810000 */
[----:B------:R-:W-:-:S04]  /*59b0*/  FMNMX.FTZ R3, R116, R3, !PT ;  /* 0x0000000374037209 */ /* 0x000fc80007810000 */
[----:B------:R-:W-:Y:S01]  /*59c0*/  FMNMX.FTZ R3, R115, R3, !PT ;  /* 0x0000000373037209 */ /* 0x000fe20007810000 */
[----:B-1----:R-:W-:-:S04]  /*59d0*/  FFMA.FTZ R5, R21, c[0x0][0x2d0], -R20 ;  /* 0x0000b40015057a23 */ /* 0x002fc80000010814 */
[----:B------:R-:W1:Y:S01]  /*59e0*/  SHFL.BFLY PT, R4, R3, 0x2, 0x1f ;  /* 0x0c401f0003047f89 */ /* 0x000e6200000e0000 */
[----:B------:R2:W-:Y:S02]  /*59f0*/  MUFU.EX2 R230, R5 ;  /* 0x0000000500e67308 */ /* 0x0005e40000000800 */
[----:B--2---:R-:W-:-:S06]  /*5a00*/  FFMA.FTZ R5, R22, c[0x0][0x2d0], -R20 ;  /* 0x0000b40016057a23 */ /* 0x004fcc0000010814 */
[----:B------:R2:W3:Y:S01]  /*5a10*/  MUFU.EX2 R229, R5 ;  /* 0x0000000500e57308 */ /* 0x0004e20000000800 */
[----:B-1----:R-:W-:-:S05]  /*5a20*/  FMNMX.FTZ R3, R3, R4, !PT ;  /* 0x0000000403037209 */ /* 0x002fca0007810000 */
[----:B------:R-:W1:Y:S01]  /*5a30*/  SHFL.BFLY PT, R4, R3, 0x1, 0x1f ;  /* 0x0c201f0003047f89 */ /* 0x000e6200000e0000 */
[----:B--2---:R-:W-:Y:S01]  /*5a40*/  FFMA.FTZ R5, R23, c[0x0][0x2d0], -R20 ;  /* 0x0000b40017057a23 */ /* 0x004fe20000010814 */
[----:B---3--:R-:W-:-:S03]  /*5a50*/  F2FP.BF16.PACK_AB R18, R229, R230 ;  /* 0x000000e6e512723e */ /* 0x008fc600000010ff */
[----:B------:R2:W-:Y:S01]  /*5a60*/  MUFU.EX2 R233, R5 ;  /* 0x0000000500e97308 */ /* 0x0005e20000000800 */
[----:B-1----:R-:W-:Y:S02]  /*5a70*/  FMNMX.FTZ R137, R3, R4, !PT ;  /* 0x0000000403897209 */ /* 0x002fe40007810000 */
[----:B------:R-:W-:Y:S02]  /*5a80*/  FMNMX.FTZ R4, R32, R34, !PT ;  /* 0x0000002220047209 */ /* 0x000fe40007810000 */
[C---:B------:R-:W-:Y:S01]  /*5a90*/  FSETP.NEU.FTZ.AND P0, PT, R137.reuse, -INF , PT ;  /* 0xff8000008900780b */ /* 0x040fe20003f1d000 */
[----:B--2---:R-:W-:Y:S01]  /*5aa0*/  FFMA.FTZ R5, R24, c[0x0][0x2d0], -R20 ;  /* 0x0000b40018057a23 */ /* 0x004fe20000010814 */
[----:B------:R-:W-:Y:S01]  /*5ab0*/  FMNMX.FTZ R4, R36, R4, !PT ;  /* 0x0000000424047209 */ /* 0x000fe20007810000 */
[----:B------:R-:W-:Y:S02]  /*5ac0*/  FMUL.FTZ R3, R137, c[0x0][0x2d0] ;  /* 0x0000b40089037a20 */ /* 0x000fe40000410000 */
[----:B------:R1:W-:Y:S01]  /*5ad0*/  MUFU.EX2 R232, R5 ;  /* 0x0000000500e87308 */ /* 0x0003e20000000800 */
[----:B------:R-:W-:-:S02]  /*5ae0*/  FMNMX.FTZ R4, R37, R4, !PT ;  /* 0x0000000425047209 */ /* 0x000fc40007810000 */
[----:B------:R-:W-:Y:S02]  /*5af0*/  FSEL R3, R3, RZ, P0 ;  /* 0x000000ff03037208 */ /* 0x000fe40000000000 */
[----:B------:R-:W-:Y:S02]  /*5b00*/  FMNMX.FTZ R4, R38, R4, !PT ;  /* 0x0000000426047209 */ /* 0x000fe40007810000 */
[----:B------:R-:W-:Y:S02]  /*5b10*/  ISETP.GT.AND P0, PT, R0, 0x29, !P6 ;  /* 0x000000290000780c */ /* 0x000fe40007704270 */
[----:B------:R-:W-:Y:S02]  /*5b20*/  FMNMX.FTZ R4, R39, R4, !PT ;  /* 0x0000000427047209 */ /* 0x000fe40007810000 */
[----:B------:R-:W-:Y:S02]  /*5b30*/  ISETP.LT.OR P0, PT, R2, 0x2a, P0 ;  /* 0x0000002a0200780c */ /* 0x000fe40000701670 */
[----:B------:R-:W-:-:S02]  /*5b40*/  FMNMX.FTZ R4, R48, R4, !PT ;  /* 0x0000000430047209 */ /* 0x000fc40007810000 */
[----:B------:R-:W-:Y:S01]  /*5b50*/  FSEL R21, R59, -INF , !P0 ;  /* 0xff8000003b157808 */ /* 0x000fe20004000000 */
[----:B-1----:R-:W-:Y:S01]  /*5b60*/  FFMA.FTZ R5, R26, c[0x0][0x2d0], -R20 ;  /* 0x0000b4001a057a23 */ /* 0x002fe20000010814 */
[----:B------:R-:W-:Y:S01]  /*5b70*/  FMNMX.FTZ R4, R51, R4, !PT ;  /* 0x0000000433047209 */ /* 0x000fe20007810000 */
[----:B------:R-:W-:Y:S01]  /*5b80*/  LDSM.16.MT88.4 R56, [R181+0xc00] ;  /* 0x000c0000b538783b */ /* 0x000fe20000004200 */
[----:B------:R-:W-:Y:S01]  /*5b90*/  ISETP.NE.AND P6, PT, R245, 0x1, PT ;  /* 0x00000001f500780c */ /* 0x000fe20003fc5270 */
[----:B------:R1:W-:Y:S01]  /*5ba0*/  MUFU.EX2 R239, R5 ;  /* 0x0000000500ef7308 */ /* 0x0003e20000000800 */
[----:B------:R-:W-:-:S04]  /*5bb0*/  FMNMX.FTZ R4, R114, R4, !PT ;  /* 0x0000000472047209 */ /* 0x000fc80007810000 */
[----:B------:R-:W-:-:S04]  /*5bc0*/  FMNMX.FTZ R4, R113, R4, !PT ;  /* 0x0000000471047209 */ /* 0x000fc80007810000 */
[----:B------:R-:W-:-:S04]  /*5bd0*/  FMNMX.FTZ R4, R112, R4, !PT ;  /* 0x0000000470047209 */ /* 0x000fc80007810000 */
[----:B------:R-:W-:Y:S02]  /*5be0*/  FMNMX.FTZ R4, R111, R4, !PT ;  /* 0x000000046f047209 */ /* 0x000fe40007810000 */
[----:B-1----:R-:W-:Y:S01]  /*5bf0*/  FMNMX.FTZ R5, R69, R6, !PT ;  /* 0x0000000645057209 */ /* 0x002fe20007810000 */
[----:B------:R-:W-:Y:S02]  /*5c00*/  FFMA.FTZ R6, R29, c[0x0][0x2d0], -R20 ;  /* 0x0000b4001d067a23 */ /* 0x000fe40000010814 */
[----:B------:R-:W1:Y:S01]  /*5c10*/  SHFL.BFLY PT, R7, R4, 0x2, 0x1f ;  /* 0x0c401f0004077f89 */ /* 0x000e6200000e0000 */
[----:B------:R-:W-:Y:S01]  /*5c20*/  FMNMX.FTZ R0, R109, R5, !PT ;  /* 0x000000056d007209 */ /* 0x000fe20007810000 */
[----:B------:R-:W-:Y:S03]  /*5c30*/  MUFU.EX2 R241, R6 ;  /* 0x0000000600f17308 */ /* 0x000fe60000000800 */
[----:B------:R-:W-:Y:S01]  /*5c40*/  FMNMX.FTZ R2, R110, R0, !PT ;  /* 0x000000006e027209 */ /* 0x000fe20007810000 */
[----:B------:R-:W-:Y:S01]  /*5c50*/  FFMA.FTZ R0, R16, c[0x0][0x2d0], -R3 ;  /* 0x0000b40010007a23 */ /* 0x000fe20000010803 */
[----:B------:R-:W-:-:S02]  /*5c60*/  F2FP.BF16.PACK_AB R16, R231, R234 ;  /* 0x000000eae710723e */ /* 0x000fc400000010ff */
[----:B------:R-:W-:Y:S01]  /*5c70*/  FMNMX.FTZ R2, R108, R2, !PT ;  /* 0x000000026c027209 */ /* 0x000fe20007810000 */
[----:B------:R1:W-:Y:S03]  /*5c80*/  MUFU.EX2 R224, R0 ;  /* 0x0000000000e07308 */ /* 0x0003e60000000800 */
[----:B------:R-:W-:-:S05]  /*5c90*/  FMNMX.FTZ R2, R21, R2, !PT ;  /* 0x0000000215027209 */ /* 0x000fca0007810000 */
[----:B------:R-:W-:Y:S01]  /*5ca0*/  SHFL.BFLY PT, R5, R2, 0x2, 0x1f ;  /* 0x0c401f0002057f89 */ /* 0x000fe200000e0000 */
[----:B-1----:R-:W-:Y:S01]  /*5cb0*/  FMNMX.FTZ R0, R4, R7, !PT ;  /* 0x0000000704007209 */ /* 0x002fe20007810000 */
[----:B------:R-:W-:-:S04]  /*5cc0*/  FFMA.FTZ R4, R25, c[0x0][0x2d0], -R3 ;  /* 0x0000b40019047a23 */ /* 0x000fc80000010803 */
[----:B------:R-:W1:Y:S01]  /*5cd0*/  SHFL.BFLY PT, R6, R0, 0x1, 0x1f ;  /* 0x0c201f0000067f89 */ /* 0x000e6200000e0000 */
[----:B------:R2:W3:Y:S02]  /*5ce0*/  MUFU.EX2 R216, R4 ;  /* 0x0000000400d87308 */ /* 0x0004e40000000800 */
[----:B--2---:R-:W-:Y:S01]  /*5cf0*/  FFMA.FTZ R4, R27, c[0x0][0x2d0], -R3 ;  /* 0x0000b4001b047a23 */ /* 0x004fe20000010803 */
[----:B---3--:R-:W-:Y:S01]  /*5d00*/  F2FP.BF16.PACK_AB R17, R216, R224 ;  /* 0x000000e0d811723e */ /* 0x008fe200000010ff */
[----:B------:R-:W-:Y:S04]  /*5d10*/  LDSM.16.MT88.4 R24, [R182+0x1800] ;  /* 0x00180000b618783b */ /* 0x000fe80000004200 */
[----:B------:R2:W-:Y:S01]  /*5d20*/  MUFU.EX2 R217, R4 ;  /* 0x0000000400d97308 */ /* 0x0005e20000000800 */
[----:B-1----:R-:W-:-:S02]  /*5d30*/  FMNMX.FTZ R136, R0, R6, !PT ;  /* 0x0000000600887209 */ /* 0x002fc40007810000 */
[----:B------:R-:W-:Y:S02]  /*5d40*/  FMNMX.FTZ R0, R2, R5, !PT ;  /* 0x0000000502007209 */ /* 0x000fe40007810000 */
[C---:B------:R-:W-:Y:S01]  /*5d50*/  FSETP.NEU.FTZ.AND P0, PT, R136.reuse, -INF , PT ;  /* 0xff8000008800780b */ /* 0x040fe20003f1d000 */
[----:B------:R-:W-:Y:S02]  /*5d60*/  FMUL.FTZ R2, R136, c[0x0][0x2d0] ;  /* 0x0000b40088027a20 */ /* 0x000fe40000410000 */
[----:B------:R-:W1:Y:S03]  /*5d70*/  SHFL.BFLY PT, R5, R0, 0x1, 0x1f ;  /* 0x0c201f0000057f89 */ /* 0x000e6600000e0000 */
[----:B------:R-:W-:Y:S01]  /*5d80*/  FSEL R2, R2, RZ, P0 ;  /* 0x000000ff02027208 */ /* 0x000fe20000000000 */
[----:B--2---:R-:W-:-:S04]  /*5d90*/  FFMA.FTZ R4, R28, c[0x0][0x2d0], -R3 ;  /* 0x0000b4001c047a23 */ /* 0x004fc80000010803 */
[----:B------:R-:W2:Y:S01]  /*5da0*/  MUFU.EX2 R223, R4 ;  /* 0x0000000400df7308 */ /* 0x000ea20000000800 */
[----:B-1----:R-:W-:Y:S01]  /*5db0*/  FMNMX.FTZ R134, R0, R5, !PT ;  /* 0x0000000500867209 */ /* 0x002fe20007810000 */
[----:B------:R-:W-:Y:S01]  /*5dc0*/  FFMA.FTZ R0, R37, c[0x0][0x2d0], -R2 ;  /* 0x0000b40025007a23 */ /* 0x000fe20000010802 */
[----:B--2---:R-:W-:Y:S01]  /*5dd0*/  F2FP.BF16.PACK_AB R19, R223, R217 ;  /* 0x000000d9df13723e */ /* 0x004fe200000010ff */
[----:B------:R-:W-:Y:S01]  /*5de0*/  FFMA.FTZ R4, R30, c[0x0][0x2d0], -R3 ;  /* 0x0000b4001e047a23 */ /* 0x000fe20000010803 */
[----:B------:R-:W-:-:S03]  /*5df0*/  FSETP.NEU.FTZ.AND P0, PT, R134, -INF , PT ;  /* 0xff8000008600780b */ /* 0x000fc60003f1d000 */
[----:B------:R1:W-:Y:S01]  /*5e00*/  MUFU.EX2 R213, R0 ;  /* 0x0000000000d57308 */ /* 0x0003e20000000800 */
[----:B------:R-:W-:Y:S01]  /*5e10*/  FFMA.FTZ R5, R51, c[0x0][0x2d0], -R2 ;  /* 0x0000b40033057a23 */ /* 0x000fe20000010802 */
[C---:B------:R-:W-:Y:S06]  /*5e20*/  HMMA.16816.F32.BF16 R96, R16.reuse, R56, RZ ;  /* 0x000000381060723c */ /* 0x040fec00000418ff */
[----:B------:R2:W-:Y:S02]  /*5e30*/  MUFU.EX2 R225, R4 ;  /* 0x0000000400e17308 */ /* 0x0005e40000000800 */
[----:B------:R-:W-:Y:S01]  /*5e40*/  HMMA.16816.F32.BF16 R92, R16, R64, RZ ;  /* 0x00000040105c723c */ /* 0x000fe200000418ff */
[----:B-1----:R-:W-:-:S05]  /*5e50*/  FMUL.FTZ R0, R134, c[0x0][0x2d0] ;  /* 0x0000b40086007a20 */ /* 0x002fca0000410000 */
[----:B------:R-:W-:Y:S02]  /*5e60*/  MUFU.EX2 R215, R5 ;  /* 0x0000000500d77308 */ /* 0x000fe40000000800 */
[C---:B------:R-:W-:Y:S01]  /*5e70*/  HMMA.16816.F32.BF16 R88, R16.reuse, R60, RZ ;  /* 0x0000003c1058723c */ /* 0x040fe200000418ff */
[----:B------:R-:W-:Y:S01]  /*5e80*/  FSEL R0, R0, RZ, P0 ;  /* 0x000000ff00007208 */ /* 0x000fe20000000000 */
[--C-:B--2---:R-:W-:Y:S02]  /*5e90*/  FFMA.FTZ R4, R31, c[0x0][0x2d0], -R3.reuse ;  /* 0x0000b4001f047a23 */ /* 0x104fe40000010803 */
[----:B------:R-:W1:Y:S02]  /*5ea0*/  LDSM.16.MT88.4 R28, [R181+0x1000] ;  /* 0x00100000b51c783b */ /* 0x000e640000004200 */
[----:B------:R2:W-:Y:S02]  /*5eb0*/  MUFU.EX2 R227, R4 ;  /* 0x0000000400e37308 */ /* 0x0005e40000000800 */
[C---:B------:R-:W-:Y:S08]  /*5ec0*/  HMMA.16816.F32.BF16 R104, R16.reuse, R44, RZ ;  /* 0x0000002c1068723c */ /* 0x040ff000000418ff */
[----:B------:R-:W-:Y:S01]  /*5ed0*/  HMMA.16816.F32.BF16 R100, R16, R40, RZ ;  /* 0x000000281064723c */ /* 0x000fe200000418ff */
[----:B--2---:R-:W-:-:S04]  /*5ee0*/  FFMA.FTZ R4, R33, c[0x0][0x2d0], -R3 ;  /* 0x0000b40021047a23 */ /* 0x004fc80000010803 */
[----:B------:R2:W-:Y:S02]  /*5ef0*/  MUFU.EX2 R226, R4 ;  /* 0x0000000400e27308 */ /* 0x0005e40000000800 */
[----:B--2---:R-:W-:-:S06]  /*5f00*/  FFMA.FTZ R4, R35, c[0x0][0x2d0], -R3 ;  /* 0x0000b40023047a23 */ /* 0x004fcc0000010803 */
[----:B------:R2:W3:Y:S02]  /*5f10*/  MUFU.EX2 R228, R4 ;  /* 0x0000000400e47308 */ /* 0x0004e40000000800 */
[----:B--2---:R-:W-:Y:S01]  /*5f20*/  FFMA.FTZ R4, R32, c[0x0][0x2d0], -R2 ;  /* 0x0000b40020047a23 */ /* 0x004fe20000010802 */
[----:B---3--:R-:W-:-:S05]  /*5f30*/  F2FP.BF16.PACK_AB R11, R228, R226 ;  /* 0x000000e2e40b723e */ /* 0x008fca00000010ff */
[----:B------:R2:W-:Y:S02]  /*5f40*/  MUFU.EX2 R210, R4 ;  /* 0x0000000400d27308 */ /* 0x0005e40000000800 */
[--C-:B--2---:R-:W-:Y:S02]  /*5f50*/  FFMA.FTZ R4, R34, c[0x0][0x2d0], -R2.reuse ;  /* 0x0000b40022047a23 */ /* 0x104fe40000010802 */
[----:B------:R-:W2:Y:S04]  /*5f60*/  LDSM.16.MT88.4 R32, [R182+0x400] ;  /* 0x00040000b620783b */ /* 0x000ea80000004200 */
[----:B------:R3:W4:Y:S02]  /*5f70*/  MUFU.EX2 R208, R4 ;  /* 0x0000000400d07308 */ /* 0x0007240000000800 */
[----:B---3--:R-:W-:Y:S01]  /*5f80*/  FFMA.FTZ R4, R36, c[0x0][0x2d0], -R2 ;  /* 0x0000b40024047a23 */ /* 0x008fe20000010802 */
[----:B----4-:R-:W-:-:S05]  /*5f90*/  F2FP.BF16.PACK_AB R12, R208, R210 ;  /* 0x000000d2d00c723e */ /* 0x010fca00000010ff */
[----:B------:R3:W4:Y:S02]  /*5fa0*/  MUFU.EX2 R209, R4 ;  /* 0x0000000400d17308 */ /* 0x0007240000000800 */
[----:B---3--:R-:W-:-:S06]  /*5fb0*/  FFMA.FTZ R4, R38, c[0x0][0x2d0], -R2 ;  /* 0x0000b40026047a23 */ /* 0x008fcc0000010802 */
[----:B------:R3:W-:Y:S02]  /*5fc0*/  MUFU.EX2 R214, R4 ;  /* 0x0000000400d67308 */ /* 0x0007e40000000800 */
[----:B---3--:R-:W-:Y:S01]  /*5fd0*/  FFMA.FTZ R4, R8, c[0x0][0x2d0], -R0 ;  /* 0x0000b40008047a23 */ /* 0x008fe20000010800 */
[----:B------:R-:W-:-:S05]  /*5fe0*/  F2FP.BF16.PACK_AB R8, R232, R233 ;  /* 0x000000e9e808723e */ /* 0x000fca00000010ff */
[----:B------:R3:W-:Y:S02]  /*5ff0*/  MUFU.EX2 R23, R4 ;  /* 0x0000000400177308 */ /* 0x0007e40000000800 */
[----:B---3--:R-:W-:Y:S01]  /*6000*/  FFMA.FTZ R4, R9, c[0x0][0x2d0], -R0 ;  /* 0x0000b40009047a23 */ /* 0x008fe20000010800 */
[----:B------:R-:W-:-:S05]  /*6010*/  F2FP.BF16.PACK_AB R9, R227, R225 ;  /* 0x000000e1e309723e */ /* 0x000fca00000010ff */
[----:B------:R3:W5:Y:S02]  /*6020*/  MUFU.EX2 R22, R4 ;  /* 0x0000000400167308 */ /* 0x0007640000000800 */
[----:B---3--:R-:W-:Y:S01]  /*6030*/  FFMA.FTZ R4, R14, c[0x0][0x2d0], -R0 ;  /* 0x0000b4000e047a23 */ /* 0x008fe20000010800 */
[----:B----4-:R-:W-:Y:S02]  /*6040*/  F2FP.BF16.PACK_AB R14, R213, R209 ;  /* 0x000000d1d50e723e */ /* 0x010fe400000010ff */
[----:B-----5:R-:W-:-:S03]  /*6050*/  F2FP.BF16.PACK_AB R13, R22, R23 ;  /* 0x00000017160d723e */ /* 0x020fc600000010ff */
[----:B------:R3:W-:Y:S02]  /*6060*/  MUFU.EX2 R207, R4 ;  /* 0x0000000400cf7308 */ /* 0x0007e40000000800 */
[----:B---3--:R-:W-:Y:S01]  /*6070*/  FFMA.FTZ R4, R10, c[0x0][0x2d0], -R0 ;  /* 0x0000b4000a047a23 */ /* 0x008fe20000010800 */
[----:B------:R-:W-:-:S05]  /*6080*/  F2FP.BF16.PACK_AB R10, R241, R239 ;  /* 0x000000eff10a723e */ /* 0x000fca00000010ff */
[----:B------:R3:W4:Y:S02]  /*6090*/  MUFU.EX2 R140, R4 ;  /* 0x00000004008c7308 */ /* 0x0007240000000800 */
[C---:B-1----:R-:W-:Y:S08]  /*60a0*/  HMMA.16816.F32.BF16 R164, R8.reuse, R28, R96 ;  /* 0x0000001c08a4723c */ /* 0x042ff00000041860 */
[C---:B------:R-:W-:Y:S01]  /*60b0*/  HMMA.16816.F32.BF16 R104, R8.reuse, R52, R104 ;  /* 0x000000340868723c */ /* 0x040fe20000041868 */
[--C-:B---3--:R-:W-:Y:S01]  /*60c0*/  FFMA.FTZ R4, R39, c[0x0][0x2d0], -R2.reuse ;  /* 0x0000b40027047a23 */ /* 0x108fe20000010802 */
[----:B----4-:R-:W-:Y:S01]  /*60d0*/  F2FP.BF16.PACK_AB R15, R140, R207 ;  /* 0x000000cf8c0f723e */ /* 0x010fe200000010ff */
[----:B------:R-:W1:Y:S02]  /*60e0*/  LDSM.16.MT88.4 R36, [R182+0x1000] ;  /* 0x00100000b624783b */ /* 0x000e640000004200 */
[----:B------:R3:W-:Y:S03]  /*60f0*/  MUFU.EX2 R211, R4 ;  /* 0x0000000400d37308 */ /* 0x0007e60000000800 */
[----:B--2---:R-:W-:Y:S08]  /*6100*/  HMMA.16816.F32.BF16 R100, R8, R32, R100 ;  /* 0x000000200864723c */ /* 0x004ff00000041864 */
[----:B------:R-:W-:Y:S01]  /*6110*/  HMMA.16816.F32.BF16 R84, R12, R44, RZ ;  /* 0x0000002c0c54723c */ /* 0x000fe200000418ff */
[----:B---3--:R-:W-:-:S07]  /*6120*/  FFMA.FTZ R4, R48, c[0x0][0x2d0], -R2 ;  /* 0x0000b40030047a23 */ /* 0x008fce0000010802 */
[C---:B------:R-:W-:Y:S01]  /*6130*/  HMMA.16816.F32.BF16 R80, R12.reuse, R40, RZ ;  /* 0x000000280c50723c */ /* 0x040fe200000418ff */
[----:B------:R2:W3:Y:S07]  /*6140*/  MUFU.EX2 R212, R4 ;  /* 0x0000000400d47308 */ /* 0x0004ee0000000800 */
[C---:B------:R-:W-:Y:S08]  /*6150*/  HMMA.16816.F32.BF16 R76, R12.reuse, R56, RZ ;  /* 0x000000380c4c723c */ /* 0x040ff000000418ff */
[----:B------:R-:W-:Y:S01]  /*6160*/  HMMA.16816.F32.BF16 R72, R12, R64, RZ ;  /* 0x000000400c48723c */ /* 0x000fe200000418ff */
[----:B--2---:R-:W-:Y:S01]  /*6170*/  FFMA.FTZ R4, R50, c[0x0][0x2d0], -R0 ;  /* 0x0000b40032047a23 */ /* 0x004fe20000010800 */
[----:B---3--:R-:W-:-:S03]  /*6180*/  F2FP.BF16.PACK_AB R6, R215, R212 ;  /* 0x000000d4d706723e */ /* 0x008fc600000010ff */
[----:B------:R2:W-:Y:S03]  /*6190*/  MUFU.EX2 R133, R4 ;  /* 0x0000000400857308 */ /* 0x0005e60000000800 */
[----:B-1----:R-:W-:Y:S08]  /*61a0*/  HMMA.16816.F32.BF16 R176, R8, R36, R92 ;  /* 0x0000002408b0723c */ /* 0x002ff0000004185c */
[----:B------:R-:W-:Y:S01]  /*61b0*/  HMMA.16816.F32.BF16 R96, R12, R62, RZ ;  /* 0x0000003e0c60723c */ /* 0x000fe200000418ff */
[----:B--2---:R-:W-:-:S07]  /*61c0*/  FFMA.FTZ R4, R49, c[0x0][0x2d0], -R0 ;  /* 0x0000b40031047a23 */ /* 0x004fce0000010800 */
[----:B------:R-:W-:Y:S01]  /*61d0*/  HMMA.16816.F32.BF16 R92, R12, R26, RZ ;  /* 0x0000001a0c5c723c */ /* 0x000fe200000418ff */
[----:B------:R-:W1:Y:S01]  /*61e0*/  LDSM.16.MT88.4 R48, [R181+0x1c00] ;  /* 0x001c0000b530783b */ /* 0x000e620000004200 */
[----:B------:R2:W3:Y:S02]  /*61f0*/  MUFU.EX2 R132, R4 ;  /* 0x0000000400847308 */ /* 0x0004e40000000800 */
[----:B--2---:R-:W-:Y:S01]  /*6200*/  FFMA.FTZ R4, R68, c[0x0][0x2d0], -R0 ;  /* 0x0000b40044047a23 */ /* 0x004fe20000010800 */
[----:B---3--:R-:W-:-:S05]  /*6210*/  F2FP.BF16.PACK_AB R5, R132, R133 ;  /* 0x000000858405723e */ /* 0x008fca00000010ff */
[----:B------:R2:W-:Y:S02]  /*6220*/  MUFU.EX2 R139, R4 ;  /* 0x00000004008b7308 */ /* 0x0005e40000000800 */
[----:B--2---:R-:W-:Y:S02]  /*6230*/  FFMA.FTZ R4, R69, c[0x0][0x2d0], -R0 ;  /* 0x0000b40045047a23 */ /* 0x004fe40000010800 */
[----:B------:R-:W-:Y:S04]  /*6240*/  HMMA.16816.F32.BF16 R68, R12, R60, RZ ;  /* 0x0000003c0c44723c */ /* 0x000fe800000418ff */
[----:B------:R2:W3:Y:S04]  /*6250*/  MUFU.EX2 R135, R4 ;  /* 0x0000000400877308 */ /* 0x0004e80000000800 */
[----:B-1----:R-:W-:Y:S08]  /*6260*/  HMMA.16816.F32.BF16 R172, R8, R48, R88 ;  /* 0x0000003008ac723c */ /* 0x002ff00000041858 */
[----:B------:R-:W-:Y:S01]  /*6270*/  HMMA.16816.F32.BF16 R88, R12, R66, RZ ;  /* 0x000000420c58723c */ /* 0x000fe200000418ff */
[----:B--2---:R-:W-:-:S02]  /*6280*/  F2FP.BF16.PACK_AB R4, R211, R214 ;  /* 0x000000d6d304723e */ /* 0x004fc400000010ff */
[----:B---3--:R-:W-:-:S05]  /*6290*/  F2FP.BF16.PACK_AB R7, R135, R139 ;  /* 0x0000008b8707723e */ /* 0x008fca00000010ff */
[----:B------:R-:W-:Y:S08]  /*62a0*/  HMMA.16816.F32.BF16 R64, R16, R66, RZ ;  /* 0x000000421040723c */ /* 0x000ff000000418ff */
[C---:B------:R-:W-:Y:S08]  /*62b0*/  HMMA.16816.F32.BF16 R148, R4.reuse, R52, R84 ;  /* 0x000000340494723c */ /* 0x040ff00000041854 */
[C---:B------:R-:W-:Y:S08]  /*62c0*/  HMMA.16816.F32.BF16 R120, R4.reuse, R32, R80 ;  /* 0x000000200478723c */ /* 0x040ff00000041850 */
[C---:B------:R-:W-:Y:S08]  /*62d0*/  HMMA.16816.F32.BF16 R160, R4.reuse, R28, R76 ;  /* 0x0000001c04a0723c */ /* 0x040ff0000004184c */
[----:B------:R-:W-:Y:S08]  /*62e0*/  HMMA.16816.F32.BF16 R200, R4, R36, R72 ;  /* 0x0000002404c8723c */ /* 0x000ff00000041848 */
[C---:B------:R-:W-:Y:S08]  /*62f0*/  HMMA.16816.F32.BF16 R72, R12.reuse, R24, RZ ;  /* 0x000000180c48723c */ /* 0x040ff000000418ff */
[C---:B------:R-:W-:Y:S08]  /*6300*/  HMMA.16816.F32.BF16 R76, R12.reuse, R46, RZ ;  /* 0x0000002e0c4c723c */ /* 0x040ff000000418ff */
[C---:B------:R-:W-:Y:S08]  /*6310*/  HMMA.16816.F32.BF16 R80, R12.reuse, R42, RZ ;  /* 0x0000002a0c50723c */ /* 0x040ff000000418ff */
[----:B------:R-:W-:Y:S01]  /*6320*/  HMMA.16816.F32.BF16 R84, R12, R58, RZ ;  /* 0x0000003a0c54723c */ /* 0x000fe200000418ff */
[----:B------:R-:W1:Y:S07]  /*6330*/  LDSM.16.MT88.4 R12, [R182+0x1c00] ;  /* 0x001c0000b60c783b */ /* 0x000e6e0000004200 */
[----:B------:R-:W-:Y:S08]  /*6340*/  HMMA.16816.F32.BF16 R196, R4, R48, R68 ;  /* 0x0000003004c4723c */ /* 0x000ff00000041844 */
[C---:B------:R-:W-:Y:S08]  /*6350*/  HMMA.16816.F32.BF16 R68, R16.reuse, R46, RZ ;  /* 0x0000002e1044723c */ /* 0x040ff000000418ff */
[C---:B------:R-:W-:Y:S08]  /*6360*/  HMMA.16816.F32.BF16 R44, R16.reuse, R42, RZ ;  /* 0x0000002a102c723c */ /* 0x040ff000000418ff */
[C---:B------:R-:W-:Y:S08]  /*6370*/  HMMA.16816.F32.BF16 R56, R16.reuse, R58, RZ ;  /* 0x0000003a1038723c */ /* 0x040ff000000418ff */
[C---:B------:R-:W-:Y:S08]  /*6380*/  HMMA.16816.F32.BF16 R60, R16.reuse, R62, RZ ;  /* 0x0000003e103c723c */ /* 0x040ff000000418ff */
[C---:B------:R-:W-:Y:S08]  /*6390*/  HMMA.16816.F32.BF16 R40, R16.reuse, R24, RZ ;  /* 0x000000181028723c */ /* 0x040ff000000418ff */
[----:B------:R-:W-:Y:S08]  /*63a0*/  HMMA.16816.F32.BF16 R16, R16, R26, RZ ;  /* 0x0000001a1010723c */ /* 0x000ff000000418ff */
[C---:B------:R-:W-:Y:S08]  /*63b0*/  HMMA.16816.F32.BF16 R68, R8.reuse, R54, R68 ;  /* 0x000000360844723c */ /* 0x040ff00000041844 */
[C---:B-1----:R-:W-:Y:S08]  /*63c0*/  HMMA.16816.F32.BF16 R128, R8.reuse, R12, R40 ;  /* 0x0000000c0880723c */ /* 0x042ff00000041828 */
[C---:B------:R-:W-:Y:S08]  /*63d0*/  HMMA.16816.F32.BF16 R44, R8.reuse, R34, R44 ;  /* 0x00000022082c723c */ /* 0x040ff0000004182c */
[C---:B------:R-:W-:Y:S08]  /*63e0*/  HMMA.16816.F32.BF16 R56, R8.reuse, R30, R56 ;  /* 0x0000001e0838723c */ /* 0x040ff00000041838 */
[C---:B------:R-:W-:Y:S08]  /*63f0*/  HMMA.16816.F32.BF16 R64, R8.reuse, R38, R64 ;  /* 0x000000260840723c */ /* 0x040ff00000041840 */
[C---:B------:R-:W-:Y:S01]  /*6400*/  HMMA.16816.F32.BF16 R40, R8.reuse, R50, R60 ;  /* 0x000000320828723c */ /* 0x040fe2000004183c */
[----:B------:R-:W-:Y:S07]  /*6410*/  LDSM.16.MT88.4 R60, [R182+0x1400] ;  /* 0x00140000b63c783b */ /* 0x000fee0000004200 */
[----:B------:R-:W-:Y:S07]  /*6420*/  HMMA.16816.F32.BF16 R24, R8, R14, R16 ;  /* 0x0000000e0818723c */ /* 0x000fee0000041810 */
[----:B------:R-:W-:Y:S01]  /*6430*/  FFMA.FTZ R8, R126, c[0x0][0x2d0], -R20 ;  /* 0x0000b4007e087a23 */ /* 0x000fe20000010814 */
[----:B------:R-:W-:Y:S01]  /*6440*/  HMMA.16816.F32.BF16 R88, R4, R38, R88 ;  /* 0x000000260458723c */ /* 0x000fe20000041858 */
[----:B------:R-:W-:-:S02]  /*6450*/  FADD.FTZ R11, R234, R231 ;  /* 0x000000e7ea0b7221 */ /* 0x000fc40000010000 */
[----:B------:R1:W-:Y:S02]  /*6460*/  MUFU.EX2 R143, R8 ;  /* 0x00000008008f7308 */ /* 0x0003e40000000800 */
[----:B------:R-:W-:-:S03]  /*6470*/  FADD.FTZ R11, R230, R11 ;  /* 0x0000000be60b7221 */ /* 0x000fc60000010000 */
[----:B------:R-:W-:Y:S01]  /*6480*/  HMMA.16816.F32.BF16 R168, R4, R12, R72 ;  /* 0x0000000c04a8723c */ /* 0x000fe20000041848 */
[----:B------:R-:W-:-:S04]  /*6490*/  FADD.FTZ R11, R229, R11 ;  /* 0x0000000be50b7221 */ /* 0x000fc80000010000 */
[----:B------:R-:W-:Y:S02]  /*64a0*/  FADD.FTZ R11, R233, R11 ;  /* 0x0000000be90b7221 */ /* 0x000fe40000010000 */
[----:B------:R-:W-:Y:S01]  /*64b0*/  FADD.FTZ R13, R224, R216 ;  /* 0x000000d8e00d7221 */ /* 0x000fe20000010000 */
[C---:B------:R-:W-:Y:S01]  /*64c0*/  HMMA.16816.F32.BF16 R52, R4.reuse, R54, R76 ;  /* 0x000000360434723c */ /* 0x040fe2000004184c */
[----:B------:R-:W-:Y:S01]  /*64d0*/  LDSM.16.MT88.4 R76, [R181+0x2000] ;  /* 0x00200000b54c783b */ /* 0x000fe20000004200 */
[----:B------:R-:W-:Y:S02]  /*64e0*/  FADD.FTZ R12, R210, R208 ;  /* 0x000000d0d20c7221 */ /* 0x000fe40000010000 */
[----:B-1----:R-:W-:Y:S02]  /*64f0*/  FFMA.FTZ R8, R125, c[0x0][0x2d0], -R20 ;  /* 0x0000b4007d087a23 */ /* 0x002fe40000010814 */
[----:B------:R-:W-:Y:S02]  /*6500*/  FADD.FTZ R13, R217, R13 ;  /* 0x0000000dd90d7221 */ /* 0x000fe40000010000 */
[----:B------:R1:W2:Y:S01]  /*6510*/  MUFU.EX2 R205, R8 ;  /* 0x0000000800cd7308 */ /* 0x0002a20000000800 */
        /* <DEDUP_REMOVED lines=8> */
[----:B-1----:R-:W-:-:S03]  /*65a0*/  FFMA.FTZ R8, R124, c[0x0][0x2d0], -R20 ;  /* 0x0000b4007c087a23 */ /* 0x002fc60000010814 */
[C---:B------:R-:W-:Y:S01]  /*65b0*/  HMMA.16816.F32.BF16 R48, R4.reuse, R50, R96 ;  /* 0x000000320430723c */ /* 0x040fe20000041860 */
[----:B------:R-:W-:Y:S01]  /*65c0*/  LDSM.16.MT88.4 R124, [R181+0x1400] ;  /* 0x00140000b57c783b */ /* 0x000fe20000004200 */
[----:B------:R1:W-:Y:S05]  /*65d0*/  MUFU.EX2 R206, R8 ;  /* 0x0000000800ce7308 */ /* 0x0003ea0000000800 */
[----:B--2---:R-:W-:Y:S01]  /*65e0*/  F2FP.BF16.PACK_AB R96, R205, R143 ;  /* 0x0000008fcd60723e */ /* 0x004fe200000010ff */
[----:B------:R-:W-:Y:S01]  /*65f0*/  HMMA.16816.F32.BF16 R16, R4, R14, R92 ;  /* 0x0000000e0410723c */ /* 0x000fe2000004185c */
[----:B------:R-:W2:Y:S01]  /*6600*/  LDSM.16.MT88.4 R4, [R182+0x2000] ;  /* 0x00200000b604783b */ /* 0x000ea20000004200 */
[----:B-1----:R-:W-:-:S04]  /*6610*/  FFMA.FTZ R8, R119, c[0x0][0x2d0], -R20 ;  /* 0x0000b40077087a23 */ /* 0x002fc80000010814 */
[----:B------:R1:W3:Y:S02]  /*6620*/  MUFU.EX2 R247, R8 ;  /* 0x0000000800f77308 */ /* 0x0002e40000000800 */
[----:B-1----:R-:W-:Y:S01]  /*6630*/  FFMA.FTZ R8, R118, c[0x0][0x2d0], -R3 ;  /* 0x0000b40076087a23 */ /* 0x002fe20000010803 */
[----:B---3--:R-:W-:-:S05]  /*6640*/  F2FP.BF16.PACK_AB R98, R247, R206 ;  /* 0x000000cef762723e */ /* 0x008fca00000010ff */
[----:B------:R1:W-:Y:S02]  /*6650*/  MUFU.EX2 R39, R8 ;  /* 0x0000000800277308 */ /* 0x0003e40000000800 */
[----:B-1----:R-:W-:-:S06]  /*6660*/  FFMA.FTZ R8, R117, c[0x0][0x2d0], -R3 ;  /* 0x0000b40075087a23 */ /* 0x002fcc0000010803 */
[----:B------:R1:W3:Y:S02]  /*6670*/  MUFU.EX2 R141, R8 ;  /* 0x00000008008d7308 */ /* 0x0002e40000000800 */
[--C-:B-1----:R-:W-:Y:S01]  /*6680*/  FFMA.FTZ R8, R116, c[0x0][0x2d0], -R3.reuse ;  /* 0x0000b40074087a23 */ /* 0x102fe20000010803 */
[----:B---3--:R-:W-:Y:S01]  /*6690*/  F2FP.BF16.PACK_AB R97, R141, R39 ;  /* 0x000000278d61723e */ /* 0x008fe200000010ff */
[----:B------:R-:W-:-:S04]  /*66a0*/  FFMA.FTZ R3, R115, c[0x0][0x2d0], -R3 ;  /* 0x0000b40073037a23 */ /* 0x000fc80000010803 */
[----:B------:R-:W-:Y:S08]  /*66b0*/  MUFU.EX2 R142, R8 ;  /* 0x00000008008e7308 */ /* 0x000ff00000000800 */
[----:B------:R1:W3:Y:S02]  /*66c0*/  MUFU.EX2 R246, R3 ;  /* 0x0000000300f67308 */ /* 0x0002e40000000800 */
[----:B-1----:R-:W-:Y:S01]  /*66d0*/  FFMA.FTZ R3, R114, c[0x0][0x2d0], -R2 ;  /* 0x0000b40072037a23 */ /* 0x002fe20000010802 */
[----:B---3--:R-:W-:-:S05]  /*66e0*/  F2FP.BF16.PACK_AB R99, R246, R142 ;  /* 0x0000008ef663723e */ /* 0x008fca00000010ff */
[----:B------:R1:W-:Y:S02]  /*66f0*/  MUFU.EX2 R20, R3 ;  /* 0x0000000300147308 */ /* 0x0003e40000000800 */
[C---:B------:R-:W-:Y:S08]  /*6700*/  HMMA.16816.F32.BF16 R144, R96.reuse, R152, R104 ;  /* 0x000000986090723c */ /* 0x040ff00000041868 */
[----:B------:R-:W-:Y:S01]  /*6710*/  HMMA.16816.F32.BF16 R156, R96, R154, R68 ;  /* 0x0000009a609c723c */ /* 0x000fe20000041844 */
[----:B-1----:R-:W-:-:S04]  /*6720*/  FFMA.FTZ R3, R113, c[0x0][0x2d0], -R2 ;  /* 0x0000b40071037a23 */ /* 0x002fc80000010802 */
[----:B------:R1:W3:Y:S03]  /*6730*/  MUFU.EX2 R36, R3 ;  /* 0x0000000300247308 */ /* 0x0002e60000000800 */
[C---:B--2---:R-:W-:Y:S08]  /*6740*/  HMMA.16816.F32.BF16 R84, R96.reuse, R4, R128 ;  /* 0x000000046054723c */ /* 0x044ff00000041880 */
[----:B------:R-:W-:Y:S01]  /*6750*/  HMMA.16816.F32.BF16 R128, R96, R126, R56 ;  /* 0x0000007e6080723c */ /* 0x000fe20000041838 */
[--C-:B-1----:R-:W-:Y:S01]  /*6760*/  FFMA.FTZ R3, R112, c[0x0][0x2d0], -R2.reuse ;  /* 0x0000b40070037a23 */ /* 0x102fe20000010802 */
[----:B---3--:R-:W-:Y:S01]  /*6770*/  F2FP.BF16.PACK_AB R92, R36, R20 ;  /* 0x00000014245c723e */ /* 0x008fe200000010ff */
[----:B------:R-:W-:-:S05]  /*6780*/  FFMA.FTZ R2, R111, c[0x0][0x2d0], -R2 ;  /* 0x0000b4006f027a23 */ /* 0x000fca0000010802 */
[C---:B------:R-:W-:Y:S01]  /*6790*/  HMMA.16816.F32.BF16 R64, R96.reuse, R62, R64 ;  /* 0x0000003e6040723c */ /* 0x040fe20000041840 */
[----:B------:R-:W-:Y:S07]  /*67a0*/  MUFU.EX2 R37, R3 ;  /* 0x0000000300257308 */ /* 0x000fee0000000800 */
[C---:B------:R-:W-:Y:S01]  /*67b0*/  HMMA.16816.F32.BF16 R116, R96.reuse, R124, R164 ;  /* 0x0000007c6074723c */ /* 0x040fe200000418a4 */
[----:B------:R1:W2:Y:S07]  /*67c0*/  MUFU.EX2 R38, R2 ;  /* 0x0000000200267308 */ /* 0x0002ae0000000800 */
[C---:B------:R-:W-:Y:S08]  /*67d0*/  HMMA.16816.F32.BF16 R68, R96.reuse, R76, R172 ;  /* 0x0000004c6044723c */ /* 0x040ff000000418ac */
[----:B------:R-:W-:Y:S01]  /*67e0*/  HMMA.16816.F32.BF16 R80, R96, R78, R40 ;  /* 0x0000004e6050723c */ /* 0x000fe20000041828 */
[----:B-1----:R-:W-:Y:S01]  /*67f0*/  FFMA.FTZ R2, R109, c[0x0][0x2d0], -R0 ;  /* 0x0000b4006d027a23 */ /* 0x002fe20000010800 */
[----:B--2---:R-:W-:-:S03]  /*6800*/  F2FP.BF16.PACK_AB R94, R38, R37 ;  /* 0x00000025265e723e */ /* 0x004fc600000010ff */
[----:B------:R1:W-:Y:S02]  /*6810*/  MUFU.EX2 R10, R2 ;  /* 0x00000002000a7308 */ /* 0x0003e40000000800 */
[----:B-1----:R-:W-:-:S06]  /*6820*/  FFMA.FTZ R2, R110, c[0x0][0x2d0], -R0 ;  /* 0x0000b4006e027a23 */ /* 0x002fcc0000010800 */
[----:B------:R1:W2:Y:S02]  /*6830*/  MUFU.EX2 R9, R2 ;  /* 0x0000000200097308 */ /* 0x0002a40000000800 */
[--C-:B-1----:R-:W-:Y:S01]  /*6840*/  FFMA.FTZ R2, R108, c[0x0][0x2d0], -R0.reuse ;  /* 0x0000b4006c027a23 */ /* 0x102fe20000010800 */
[----:B--2---:R-:W-:Y:S01]  /*6850*/  F2FP.BF16.PACK_AB R93, R9, R10 ;  /* 0x0000000a095d723e */ /* 0x004fe200000010ff */
[----:B------:R-:W1:Y:S01]  /*6860*/  LDSM.16.MT88.4 R108, [R182+0x800] ;  /* 0x00080000b66c783b */ /* 0x000e620000004200 */
[----:B------:R-:W-:-:S03]  /*6870*/  FFMA.FTZ R0, R21, c[0x0][0x2d0], -R0 ;  /* 0x0000b40015007a23 */ /* 0x000fc60000010800 */
[----:B------:R2:W-:Y:S08]  /*6880*/  MUFU.EX2 R3, R2 ;  /* 0x0000000200037308 */ /* 0x0005f00000000800 */
[----:B------:R3:W4:Y:S01]  /*6890*/  MUFU.EX2 R8, R0 ;  /* 0x0000000000087308 */ /* 0x0007220000000800 */
[----:B--2---:R-:W-:-:S04]  /*68a0*/  @P6 IMAD.HI.U32 R2, R244, c[0x0][0x2c8], RZ ;  /* 0x0000b200f4026a27 */ /* 0x004fc800078e00ff */
[----:B---3--:R-:W-:Y:S01]  /*68b0*/  IMAD.MOV.U32 R0, RZ, RZ, R244 ;  /* 0x000000ffff007224 */ /* 0x008fe200078e00f4 */
[----:B------:R-:W-:Y:S02]  /*68c0*/  @P6 SHF.R.U32.HI R0, RZ, c[0x0][0x2cc], R2 ;  /* 0x0000b300ff006a19 */ /* 0x000fe40000011602 */
[----:B----4-:R-:W-:Y:S02]  /*68d0*/  F2FP.BF16.PACK_AB R95, R8, R3 ;  /* 0x00000003085f723e */ /* 0x010fe400000010ff */
[----:B------:R-:W-:Y:S01]  /*68e0*/  ISETP.GE.AND P6, PT, R243, 0x1, PT ;  /* 0x00000001f300780c */ /* 0x000fe20003fc6270 */
[----:B------:R-:W-:Y:S02]  /*68f0*/  IMAD.IADD R2, R240, 0x1, R0 ;  /* 0x00000001f0027824 */ /* 0x000fe400078e0200 */
[----:B------:R-:W-:Y:S02]  /*6900*/  FADD.FTZ R0, R23, R22 ;  /* 0x0000001617007221 */ /* 0x000fe40000010000 */
[----:B------:R-:W-:Y:S02]  /*6910*/  HMMA.16816.F32.BF16 R148, R92, R152, R148 ;  /* 0x000000985c94723c */ /* 0x000fe40000041894 */
[----:B------:R-:W-:-:S04]  /*6920*/  FADD.FTZ R0, R207, R0 ;  /* 0x00000000cf007221 */ /* 0x000fc80000010000 */
[----:B------:R-:W-:Y:S02]  /*6930*/  FADD.FTZ R0, R140, R0 ;  /* 0x000000008c007221 */ /* 0x000fe40000010000 */
[----:B------:R-:W-:Y:S08]  /*6940*/  HMMA.16816.F32.BF16 R152, R92, R154, R52 ;  /* 0x0000009a5c98723c */ /* 0x000ff00000041834 */
[-C--:B------:R-:W-:Y:S08]  /*6950*/  HMMA.16816.F32.BF16 R52, R96, R60.reuse, R176 ;  /* 0x0000003c6034723c */ /* 0x080ff000000418b0 */
[C---:B------:R-:W-:Y:S08]  /*6960*/  HMMA.16816.F32.BF16 R56, R92.reuse, R60, R200 ;  /* 0x0000003c5c38723c */ /* 0x040ff000000418c8 */
[C---:B------:R-:W-:Y:S08]  /*6970*/  HMMA.16816.F32.BF16 R60, R92.reuse, R62, R88 ;  /* 0x0000003e5c3c723c */ /* 0x040ff00000041858 */
[C---:B------:R-:W-:Y:S07]  /*6980*/  HMMA.16816.F32.BF16 R88, R92.reuse, R4, R168 ;  /* 0x000000045c58723c */ /* 0x040fee00000418a8 */
[----:B------:R-:W-:Y:S01]  /*6990*/  FADD.FTZ R5, R133, R0 ;  /* 0x0000000085057221 */ /* 0x000fe20000010000 */
[----:B-1----:R-:W-:Y:S01]  /*69a0*/  HMMA.16816.F32.BF16 R104, R92, R108, R120 ;  /* 0x0000006c5c68723c */ /* 0x002fe20000041878 */
        /* <DEDUP_REMOVED lines=12> */
[----:B------:R-:W-:Y:S02]  /*6a70*/  FADD.FTZ R0, R10, R0 ;  /* 0x000000000a007221 */ /* 0x000fe40000010000 */
[----:B------:R-:W-:Y:S01]  /*6a80*/  FADD.FTZ R5, R205, R5 ;  /* 0x00000005cd057221 */ /* 0x000fe20000010000 */
[C---:B------:R-:W-:Y:S08]  /*6a90*/  HMMA.16816.F32.BF16 R120, R92.reuse, R124, R160 ;  /* 0x0000007c5c78723c */ /* 0x040ff000000418a0 */
[C---:B------:R-:W-:Y:S07]  /*6aa0*/  HMMA.16816.F32.BF16 R72, R92.reuse, R76, R196 ;  /* 0x0000004c5c48723c */ /* 0x040fee00000418c4 */
[----:B------:R-:W-:Y:S01]  /*6ab0*/  IADD3 R196, R204, -0x2, RZ ;  /* 0xfffffffeccc47810 */ /* 0x000fe20007ffe0ff */
[C---:B------:R-:W-:Y:S08]  /*6ac0*/  HMMA.16816.F32.BF16 R108, R92.reuse, R110, R32 ;  /* 0x0000006e5c6c723c */ /* 0x040ff00000041820 */
[C---:B------:R-:W-:Y:S08]  /*6ad0*/  HMMA.16816.F32.BF16 R124, R92.reuse, R126, R28 ;  /* 0x0000007e5c7c723c */ /* 0x040ff0000004181c */
[----:B------:R-:W-:Y:S08]  /*6ae0*/  HMMA.16816.F32.BF16 R76, R92, R78, R48 ;  /* 0x0000004e5c4c723c */ /* 0x000ff00000041830 */
[-C--:B------:R-:W-:Y:S08]  /*6af0*/  HMMA.16816.F32.BF16 R96, R96, R6.reuse, R24 ;  /* 0x000000066060723c */ /* 0x080ff00000041818 */
        /* <DEDUP_REMOVED lines=15> */
[----:B------:R-:W-:Y:S01]  /*6bf0*/  IADD3 R3, R2, c[0x0][0x328], RZ ;  /* 0x0000ca0002037a10 */ /* 0x000fe20007ffe0ff */
[----:B------:R-:W-:Y:S01]  /*6c00*/  FADD.FTZ R246, R246, R5 ;  /* 0x00000005f6f67221 */ /* 0x000fe20000010000 */
[----:B------:R1:W-:Y:S04]  /*6c10*/  STL [R1], R4 ;  /* 0x0000000401007387 */ /* 0x0003e80000100800 */
[----:B------:R1:W-:Y:S01]  /*6c20*/  STL [R1+0x4], R0 ;  /* 0x0000040001007387 */ /* 0x0003e20000100800 */
[----:B------:R-:W-:Y:S05]  /*6c30*/  @!P6 BRA `(.L_x_519) ;  /* 0x000001100000e947 */ /* 0x000fea0003800000 */
[C---:B------:R-:W-:Y:S01]  /*6c40*/  ISETP.GT.AND P0, PT, R2.reuse, RZ, PT ;  /* 0x000000ff0200720c */ /* 0x040fe20003f04270 */
[----:B------:R-:W-:Y:S01]  /*6c50*/  BSSY B0, `(.L_x_520) ;  /* 0x000000d000007945 */ /* 0x000fe20003800000 */
[----:B-1----:R-:W-:Y:S01]  /*6c60*/  IADD3 R0, R2, -0x1, RZ ;  /* 0xffffffff02007810 */ /* 0x002fe20007ffe0ff */
[----:B------:R-:W-:-:S10]  /*6c70*/  IMAD.MOV.U32 R4, RZ, RZ, c[0x0][0x32c] ;  /* 0x0000cb00ff047624 */ /* 0x000fd400078e00ff */
[----:B------:R-:W-:Y:S05]  /*6c80*/  @P0 BRA `(.L_x_521) ;  /* 0x0000006000000947 */ /* 0x000fea0003800000 */
[----:B------:R-:W-:Y:S01]  /*6c90*/  ISETP.NE.AND P0, PT, R4, 0x1, PT ;  /* 0x000000010400780c */ /* 0x000fe20003f05270 */
[----:B------:R-:W-:-:S12]  /*6ca0*/  IMAD.MOV R0, RZ, RZ, -R2 ;  /* 0x000000ffff007224 */ /* 0x000fd800078e0a02 */
[----:B------:R-:W-:-:S05]  /*6cb0*/  @P0 IMAD.HI.U32 R2, R0, c[0x0][0x330], RZ ;  /* 0x0000cc0000020a27 */ /* 0x000fca00078e00ff */
[----:B------:R-:W-:-:S04]  /*6cc0*/  @P0 SHF.R.U32.HI R0, RZ, c[0x0][0x334], R2 ;  /* 0x0000cd00ff000a19 */ /* 0x000fc80000011602 */
[----:B------:R-:W-:Y:S01]  /*6cd0*/  LOP3.LUT R0, RZ, R0, RZ, 0x33, !PT ;  /* 0x00000000ff007212 */ /* 0x000fe200078e33ff */
[----:B------:R-:W-:Y:S05]  /*6ce0*/  BRA `(.L_x_522) ;  /* 0x0000003000007947 */ /* 0x000fea0003800000 */
.L_x_521:
[----:B------:R-:W-:-:S13]  /*6cf0*/  ISETP.NE.AND P0, PT, R4, 0x1, PT ;  /* 0x000000010400780c */ /* 0x000fda0003f05270 */
[----:B------:R-:W-:-:S05]  /*6d00*/  @P0 IMAD.HI.U32 R2, R0, c[0x0][0x330], RZ ;  /* 0x0000cc0000020a27 */ /* 0x000fca00078e00ff */
[----:B------:R-:W-:Y:S02]  /*6d10*/  @P0 SHF.R.U32.HI R0, RZ, c[0x0][0x334], R2 ;  /* 0x0000cd00ff000a19 */ /* 0x000fe40000011602 */
.L_x_522:
[----:B------:R-:W-:Y:S05]  /*6d20*/  BSYNC B0 ;  /* 0x0000000000007941 */ /* 0x000fea0003800000 */
.L_x_520:
[----:B------:R-:W-:-:S05]  /*6d30*/  IMAD R0, R0, R4, c[0x0][0x32c] ;  /* 0x0000cb0000007624 */ /* 0x000fca00078e0204 */
[----:B------:R-:W-:-:S05]  /*6d40*/  IMNMX R3, R3, R0, PT ;  /* 0x0000000003037217 */ /* 0x000fca0003800200 */
.L_x_519:
[----:B------:R-:W-:-:S05]  /*6d50*/  IMAD.HI R3, R3, 0x2aaaaaab, RZ ;  /* 0x2aaaaaab03037827 */ /* 0x000fca00078e02ff */
[----:B-1----:R-:W-:-:S04]  /*6d60*/  SHF.R.U32.HI R0, RZ, 0x1f, R3 ;  /* 0x0000001fff007819 */ /* 0x002fc80000011603 */
[----:B------:R-:W-:-:S04]  /*6d70*/  LEA.HI.SX32 R3, R3, R0, 0x1d ;  /* 0x0000000003037211 */ /* 0x000fc800078feaff */
[----:B------:R-:W-:-:S04]  /*6d80*/  IMNMX R2, R242, R3, !PT ;  /* 0x00000003f2027217 */ /* 0x000fc80007800200 */
[----:B------:R-:W-:Y:S01]  /*6d90*/  ISETP.GE.AND P0, PT, R196, R2, PT ;  /* 0x00000002c400720c */ /* 0x000fe20003f06270 */
[----:B------:R1:W-:-:S12]  /*6da0*/  STL [R1+0xc], R2 ;  /* 0x00000c0201007387 */ /* 0x0003d80000100800 */
[----:B------:R-:W-:Y:S05]  /*6db0*/  @!P0 BRA `(.L_x_523) ;  /* 0x00003c7000008947 */ /* 0x000fea0003800000 */
[----:B------:R-:W-:Y:S01]  /*6dc0*/  IMAD.MOV.U32 R133, RZ, RZ, R137 ;  /* 0x000000ffff857224 */ /* 0x000fe200078e0089 */
[----:B------:R-:W-:Y:S01]  /*6dd0*/  MOV R139, R134 ;  /* 0x00000086008b7202 */ /* 0x000fe20000000f00 */
[----:B------:R-:W-:Y:S01]  /*6de0*/  IMAD.MOV.U32 R132, RZ, RZ, R138 ;  /* 0x000000ffff847224 */ /* 0x000fe200078e008a */
[----:B------:R-:W-:Y:S02]  /*6df0*/  MOV R135, R136 ;  /* 0x0000008800877202 */ /* 0x000fe40000000f00 */
.L_x_544:
[----:B------:R-:W2:Y:S01]  /*6e00*/  LDL R136, [R1+0x8] ;  /* 0x0000080001887983 */ /* 0x000ea20000100800 */
[----:B------:R-:W-:Y:S04]  /*6e10*/  DEPBAR.LE SB0, 0x0 ;  /* 0x000080000000791a */ /* 0x000fe80000000000 */
[----:B------:R-:W3:Y:S01]  /*6e20*/  S2R R134, SR_TID.X ;  /* 0x0000000000867919 */ /* 0x000ee20000002100 */
[----:B------:R-:W-:Y:S01]  /*6e30*/  WARPSYNC 0xffffffff ;  /* 0xffffffff00007948 */ /* 0x000fe20003800000 */
[----:B------:R-:W-:Y:S02]  /*6e40*/  BSSY B0, `(.L_x_524) ;  /* 0x0000030000007945 */ /* 0x000fe40003800000 */
[----:B------:R-:W-:Y:S01]  /*6e50*/  BAR.SYNC.DEFER_BLOCKING 0x0 ;  /* 0x0000000000007b1d */ /* 0x000fe20000010000 */
[C---:B------:R-:W-:Y:S02]  /*6e60*/  LOP3.LUT P5, RZ, R194.reuse, 0x100, RZ, 0xc0, !PT ;  /* 0x00000100c2ff7812 */ /* 0x040fe400078ac0ff */
[C---:B------:R-:W-:Y:S02]  /*6e70*/  LOP3.LUT P4, RZ, R194.reuse, 0x80, RZ, 0xc0, !PT ;  /* 0x00000080c2ff7812 */ /* 0x040fe4000788c0ff */
[----:B------:R-:W-:Y:S01]  /*6e80*/  LOP3.LUT P3, RZ, R194, 0x40, RZ, 0xc0, !PT ;  /* 0x00000040c2ff7812 */ /* 0x000fe2000786c0ff */
[----:B------:R4:W1:Y:S04]  /*6e90*/  LDSM.16.M88.4 R48, [R183] ;  /* 0x00000000b730783b */ /* 0x0008680000000200 */
[----:B------:R4:W1:Y:S04]  /*6ea0*/  LDSM.16.M88.4 R44, [R183+0x1000] ;  /* 0x00100000b72c783b */ /* 0x0008680000000200 */
[----:B------:R4:W1:Y:S04]  /*6eb0*/  LDSM.16.M88.4 R16, [R180] ;  /* 0x00000000b410783b */ /* 0x0008680000000200 */
[----:B------:R4:W1:Y:S04]  /*6ec0*/  LDSM.16.M88.4 R32, [R180+0x400] ;  /* 0x00040000b420783b */ /* 0x0008680000000200 */
[----:B------:R4:W1:Y:S04]  /*6ed0*/  LDSM.16.M88.4 R140, [R180+0x800] ;  /* 0x00080000b48c783b */ /* 0x0008680000000200 */
[----:B------:R4:W1:Y:S04]  /*6ee0*/  LDSM.16.M88.4 R160, [R184] ;  /* 0x00000000b8a0783b */ /* 0x0008680000000200 */
[----:B------:R4:W1:Y:S04]  /*6ef0*/  LDSM.16.M88.4 R168, [R184+0x1000] ;  /* 0x00100000b8a8783b */ /* 0x0008680000000200 */
[----:B------:R4:W1:Y:S04]  /*6f00*/  LDSM.16.M88.4 R164, [R185] ;  /* 0x00000000b9a4783b */ /* 0x0008680000000200 */
[----:B------:R4:W1:Y:S04]  /*6f10*/  LDSM.16.M88.4 R172, [R193] ;  /* 0x00000000c1ac783b */ /* 0x0008680000000200 */
[----:B------:R4:W1:Y:S01]  /*6f20*/  LDSM.16.M88.4 R176, [R192] ;  /* 0x00000000c0b0783b */ /* 0x0008620000000200 */
[----:B--2---:R-:W-:Y:S11]  /*6f30*/  ISETP.GT.AND P0, PT, R136, R196, PT ;  /* 0x000000c48800720c */ /* 0x004ff60003f04270 */
[----:B------:R-:W-:Y:S02]  /*6f40*/  @!UPT UIADD3 URZ, URZ, URZ, URZ ;  /* 0x0000003f3f3ff290 */ /* 0x000fe4000fffe03f */
[----:B------:R-:W-:-:S05]  /*6f50*/  @P0 BRA `(.L_x_525) ;  /* 0x000001e000000947 */ /* 0x000fca0003800000 */
[----:B-1-34-:R-:W-:Y:S01]  /*6f60*/  SHF.R.S32.HI R0, RZ, 0x1f, R196 ;  /* 0x0000001fff007819 */ /* 0x01afe200000114c4 */
[----:B------:R-:W-:Y:S01]  /*6f70*/  IMAD.WIDE.U32 R2, R196, c[0x0][0x208], RZ ;  /* 0x00008200c4027a25 */ /* 0x000fe200078e00ff */
[----:B------:R-:W-:Y:S03]  /*6f80*/  ISETP.GT.AND P1, PT, R134, 0x3f, PT ;  /* 0x0000003f8600780c */ /* 0x000fe60003f24270 */
[----:B------:R-:W-:Y:S04]  /*6f90*/  IMAD R0, R0, c[0x0][0x208], RZ ;  /* 0x0000820000007a24 */ /* 0x000fe800078e02ff */
[----:B------:R-:W-:Y:S04]  /*6fa0*/  IMAD R0, R196, c[0x0][0x20c], R0 ;  /* 0x00008300c4007a24 */ /* 0x000fe800078e0200 */
[----:B------:R-:W-:Y:S02]  /*6fb0*/  IMAD.IADD R0, R3, 0x1, R0 ;  /* 0x0000000103007824 */ /* 0x000fe400078e0200 */
[----:B------:R-:W-:Y:S02]  /*6fc0*/  @!P1 IMAD.MOV.U32 R4, RZ, RZ, c[0x0][0x208] ;  /* 0x00008200ff049624 */ /* 0x000fe400078e00ff */
[----:B------:R-:W-:Y:S04]  /*6fd0*/  IMAD.WIDE.U32 R2, R2, 0x30, RZ ;  /* 0x0000003002027825 */ /* 0x000fe800078e00ff */
[----:B------:R-:W-:Y:S01]  /*6fe0*/  IMAD R0, R0, 0x30, RZ ;  /* 0x0000003000007824 */ /* 0x000fe200078e02ff */
[C---:B------:R-:W-:Y:S01]  /*6ff0*/  @!P1 LEA R6, P0, R4.reuse, R2, 0x5 ;  /* 0x0000000204069211 */ /* 0x040fe200078028ff */
[----:B------:R-:W-:Y:S03]  /*7000*/  @!P1 IMAD.MOV.U32 R5, RZ, RZ, c[0x0][0x20c] ;  /* 0x00008300ff059624 */ /* 0x000fe600078e00ff */
[----:B------:R-:W-:Y:S04]  /*7010*/  IADD3 R0, R3, R0, RZ ;  /* 0x0000000003007210 */ /* 0x000fe80007ffe0ff */
[----:B------:R-:W-:Y:S02]  /*7020*/  @!P1 LEA.HI.X R3, R4, R0, R5, 0x5, P0 ;  /* 0x0000000004039211 */ /* 0x000fe400000f2c05 */
[----:B------:R-:W-:Y:S05]  /*7030*/  IADD3 R2, P0, R220, R2, RZ ;  /* 0x00000002dc027210 */ /* 0x000fea0007f1e0ff */
[----:B------:R-:W-:Y:S01]  /*7040*/  IMAD.X R0, R0, 0x1, R222, P0 ;  /* 0x0000000100007824 */ /* 0x000fe200000e06de */
[C---:B------:R-:W-:Y:S04]  /*7050*/  LEA R4, P0, R2.reuse, c[0x0][0x1f8], 0x1 ;  /* 0x00007e0002047a11 */ /* 0x040fe800078008ff */
[----:B------:R-:W-:Y:S02]  /*7060*/  LEA.HI.X R5, R2, c[0x0][0x1fc], R0, 0x1, P0 ;  /* 0x00007f0002057a11 */ /* 0x000fe400000f0c00 */
[----:B------:R-:W-:Y:S03]  /*7070*/  @!P1 IADD3 R0, P0, R6, R220, RZ ;  /* 0x000000dc06009210 */ /* 0x000fe60007f1e0ff */
[----:B------:R-:W-:Y:S01]  /*7080*/  @!PT LDS RZ, [RZ] ;  /* 0x00000000fffff984 */ /* 0x000fe20000000800 */
[----:B------:R-:W-:Y:S01]  /*7090*/  @!PT LDS RZ, [RZ] ;  /* 0x00000000fffff984 */ /* 0x000fe20000000800 */
[----:B------:R-:W-:Y:S01]  /*70a0*/  @!PT LDS RZ, [RZ] ;  /* 0x00000000fffff984 */ /* 0x000fe20000000800 */
[----:B------:R1:W-:Y:S01]  /*70b0*/  LDGSTS.E.BYPASS.LTC128B.128 [R195+0x1880], [R4.64], !P5 ;  /* 0x0188000004c37fae */ /* 0x0003e2000e901d46 */
[----:B------:R-:W-:Y:S02]  /*70c0*/  @!P1 IADD3.X R3, R3, R222, RZ, P0, !PT ;  /* 0x000000de03039210 */ /* 0x000fe400007fe4ff */
[C---:B------:R-:W-:Y:S01]  /*70d0*/  @!P1 LEA R2, P0, R0.reuse, c[0x0][0x1f8], 0x1 ;  /* 0x00007e0000029a11 */ /* 0x040fe200078008ff */
[----:B------:R1:W-:Y:S03]  /*70e0*/  LDGSTS.E.BYPASS.LTC128B.128 [R195+0x2480], [R4.64+0x40], !P4 ;  /* 0x0248004004c37fae */ /* 0x0003e6000e101d46 */
[----:B------:R-:W-:Y:S01]  /*70f0*/  @!P1 LEA.HI.X R3, R0, c[0x0][0x1fc], R3, 0x1, P0 ;  /* 0x00007f0000039a11 */ /* 0x000fe200000f0c03 */
[----:B------:R1:W-:Y:S04]  /*7100*/  LDGSTS.E.BYPASS.LTC128B.128 [R195+0x3080], [R4.64+0x80], !P3 ;  /* 0x0308008004c37fae */ /* 0x0003e8000d901d46 */
[----:B------:R1:W-:Y:S04]  /*7110*/  @!P1 LDGSTS.E.BYPASS.LTC128B.128 [R195+0x2080], [R2.64], !P5 ;  /* 0x0208000002c39fae */ /* 0x0003e8000e901d46 */
[----:B------:R1:W-:Y:S04]  /*7120*/  @!P1 LDGSTS.E.BYPASS.LTC128B.128 [R195+0x2c80], [R2.64+0x40], !P4 ;  /* 0x02c8004002c39fae */ /* 0x0003e8000e101d46 */
[----:B------:R1:W-:Y:S02]  /*7130*/  @!P1 LDGSTS.E.BYPASS.LTC128B.128 [R195+0x3880], [R2.64+0x80], !P3 ;  /* 0x0388008002c39fae */ /* 0x0003e4000d901d46 */
.L_x_525:
[----:B-1-34-:R-:W-:Y:S05]  /*7140*/  BSYNC B0 ;  /* 0x0000000000007941 */ /* 0x01afea0003800000 */
.L_x_524:
[-C--:B------:R-:W-:Y:S01]  /*7150*/  HMMA.16816.F32.BF16 R4, R48, R16.reuse, RZ ;  /* 0x000000103004723c */ /* 0x080fe200000418ff */
[----:B------:R-:W0:Y:S01]  /*7160*/  LDGDEPBAR ;  /* 0x00000000000079af */ /* 0x000e220000000000 */
[----:B------:R-:W-:Y:S01]  /*7170*/  BSSY B0, `(.L_x_526) ;  /* 0x0000086000007945 */ /* 0x000fe20003800000 */
[----:B------:R-:W-:Y:S05]  /*7180*/  ISETP.GT.AND P0, PT, R196, R136, PT ;  /* 0x00000088c400720c */ /* 0x000fea0003f04270 */
[C---:B------:R-:W-:Y:S08]  /*7190*/  HMMA.16816.F32.BF16 R8, R44.reuse, R16, RZ ;  /* 0x000000102c08723c */ /* 0x040ff000000418ff */
[-C--:B------:R-:W-:Y:S08]  /*71a0*/  HMMA.16816.F32.BF16 R12, R44, R18.reuse, RZ ;  /* 0x000000122c0c723c */ /* 0x080ff000000418ff */
        /* <DEDUP_REMOVED lines=41> */
[----:B------:R-:W3:Y:S07]  /*7440*/  LDSM.16.M88.4 R140, [R190] ;  /* 0x00000000be8c783b */ /* 0x000eee0000000200 */
[-C--:B-1----:R-:W-:Y:S01]  /*7450*/  HMMA.16816.F32.BF16 R4, R160, R164.reuse, R4 ;  /* 0x000000a4a004723c */ /* 0x082fe20000041804 */
[----:B------:R-:W1:Y:S07]  /*7460*/  LDSM.16.M88.4 R172, [R189] ;  /* 0x00000000bdac783b */ /* 0x000e6e0000000200 */
        /* <DEDUP_REMOVED lines=8> */
[----:B------:R-:W2:Y:S07]  /*74f0*/  LDSM.16.M88.4 R140, [R183+0x4000] ;  /* 0x00400000b78c783b */ /* 0x000eae0000000200 */
[-C--:B-1----:R-:W-:Y:S08]  /*7500*/  HMMA.16816.F32.BF16 R36, R160, R172.reuse, R36 ;  /* 0x000000aca024723c */ /* 0x082ff00000041824 */
[C---:B------:R-:W-:Y:S08]  /*7510*/  HMMA.16816.F32.BF16 R40, R168.reuse, R172, R40 ;  /* 0x000000aca828723c */ /* 0x040ff00000041828 */
[-C--:B------:R-:W-:Y:S01]  /*7520*/  HMMA.16816.F32.BF16 R44, R168, R174.reuse, R44 ;  /* 0x000000aea82c723c */ /* 0x080fe2000004182c */
[----:B------:R-:W1:Y:S07]  /*7530*/  LDSM.16.M88.4 R168, [R183+0x5000] ;  /* 0x00500000b7a8783b */ /* 0x000e6e0000000200 */
[----:B------:R-:W-:Y:S01]  /*7540*/  HMMA.16816.F32.BF16 R48, R160, R174, R48 ;  /* 0x000000aea030723c */ /* 0x000fe20000041830 */
[----:B------:R-:W3:Y:S07]  /*7550*/  LDSM.16.M88.4 R160, [R180+0x1c00] ;  /* 0x001c0000b4a0783b */ /* 0x000eee0000000200 */
[-C--:B--2---:R-:W-:Y:S01]  /*7560*/  HMMA.16816.F32.BF16 R4, R140, R164.reuse, R4 ;  /* 0x000000a48c04723c */ /* 0x084fe20000041804 */
[----:B------:R-:W2:Y:S07]  /*7570*/  LDSM.16.M88.4 R172, [R180+0x2000] ;  /* 0x00200000b4ac783b */ /* 0x000eae0000000200 */
[C---:B-1----:R-:W-:Y:S08]  /*7580*/  HMMA.16816.F32.BF16 R8, R168.reuse, R164, R8 ;  /* 0x000000a4a808723c */ /* 0x042ff00000041808 */
        /* <DEDUP_REMOVED lines=8> */
[-C--:B--2---:R-:W-:Y:S08]  /*7610*/  HMMA.16816.F32.BF16 R36, R140, R172.reuse, R36 ;  /* 0x000000ac8c24723c */ /* 0x084ff00000041824 */
[C---:B------:R-:W-:Y:S08]  /*7620*/  HMMA.16816.F32.BF16 R40, R168.reuse, R172, R40 ;  /* 0x000000aca828723c */ /* 0x040ff00000041828 */
[-C--:B------:R-:W-:Y:S01]  /*7630*/  HMMA.16816.F32.BF16 R44, R168, R174.reuse, R44 ;  /* 0x000000aea82c723c */ /* 0x080fe2000004182c */
[----:B------:R-:W2:Y:S07]  /*7640*/  LDSM.16.M88.4 R168, [R184+0x5000] ;  /* 0x00500000b8a8783b */ /* 0x000eae0000000200 */
[----:B------:R-:W-:Y:S01]  /*7650*/  HMMA.16816.F32.BF16 R48, R140, R174, R48 ;  /* 0x000000ae8c30723c */ /* 0x000fe20000041830 */
[----:B------:R-:W3:Y:S07]  /*7660*/  LDSM.16.M88.4 R140, [R187] ;  /* 0x00000000bb8c783b */ /* 0x000eee0000000200 */
[-C--:B-1----:R-:W-:Y:S01]  /*7670*/  HMMA.16816.F32.BF16 R4, R160, R164.reuse, R4 ;  /* 0x000000a4a004723c */ /* 0x082fe20000041804 */
[----:B------:R-:W1:Y:S01]  /*7680*/  LDSM.16.M88.4 R172, [R186] ;  /* 0x00000000baac783b */ /* 0x000e620000000200 */
[----:B------:R-:W-:Y:S07]  /*7690*/  DEPBAR.LE SB0, 0x0 ;  /* 0x000080000000791a */ /* 0x000fee0000000000 */
[----:B------:R-:W-:Y:S01]  /*76a0*/  BAR.SYNC.DEFER_BLOCKING 0x0 ;  /* 0x0000000000007b1d */ /* 0x000fe20000010000 */
[C---:B--2---:R-:W-:Y:S08]  /*76b0*/  HMMA.16816.F32.BF16 R8, R168.reuse, R164, R8 ;  /* 0x000000a4a808723c */ /* 0x044ff00000041808 */
[-C--:B------:R-:W-:Y:S08]  /*76c0*/  HMMA.16816.F32.BF16 R12, R168, R166.reuse, R12 ;  /* 0x000000a6a80c723c */ /* 0x080ff0000004180c */
[C---:B------:R-:W-:Y:S08]  /*76d0*/  HMMA.16816.F32.BF16 R16, R160.reuse, R166, R16 ;  /* 0x000000a6a010723c */ /* 0x040ff00000041810 */
[-C--:B---3--:R-:W-:Y:S08]  /*76e0*/  HMMA.16816.F32.BF16 R20, R160, R140.reuse, R20 ;  /* 0x0000008ca014723c */ /* 0x088ff00000041814 */
[C---:B------:R-:W-:Y:S08]  /*76f0*/  HMMA.16816.F32.BF16 R24, R168.reuse, R140, R24 ;  /* 0x0000008ca818723c */ /* 0x040ff00000041818 */
[-C--:B------:R-:W-:Y:S08]  /*7700*/  HMMA.16816.F32.BF16 R28, R168, R142.reuse, R28 ;  /* 0x0000008ea81c723c */ /* 0x080ff0000004181c */
[C---:B------:R-:W-:Y:S08]  /*7710*/  HMMA.16816.F32.BF16 R32, R160.reuse, R142, R32 ;  /* 0x0000008ea020723c */ /* 0x040ff00000041820 */
[-C--:B-1----:R-:W-:Y:S08]  /*7720*/  HMMA.16816.F32.BF16 R36, R160, R172.reuse, R36 ;  /* 0x000000aca024723c */ /* 0x082ff00000041824 */
[C---:B------:R-:W-:Y:S08]  /*7730*/  HMMA.16816.F32.BF16 R40, R168.reuse, R172, R40 ;  /* 0x000000aca828723c */ /* 0x040ff00000041828 */
[-C--:B------:R-:W-:Y:S08]  /*7740*/  HMMA.16816.F32.BF16 R44, R168, R174.reuse, R44 ;  /* 0x000000aea82c723c */ /* 0x080ff0000004182c */
[----:B------:R-:W-:Y:S01]  /*7750*/  HMMA.16816.F32.BF16 R48, R160, R174, R48 ;  /* 0x000000aea030723c */ /* 0x000fe20000041830 */
[----:B------:R-:W-:Y:S07]  /*7760*/  @!UPT UIADD3 URZ, URZ, URZ, URZ ;  /* 0x0000003f3f3ff290 */ /* 0x000fee000fffe03f */
[----:B------:R-:W-:-:S11]  /*7770*/  @!P0 BRA `(.L_x_527) ;  /* 0x0000025000008947 */ /* 0x000fd60003800000 */
[----:B------:R-:W-:Y:S02]  /*7780*/  SHF.R.S32.HI R3, RZ, 0x1f, R134 ;  /* 0x0000001fff037819 */ /* 0x000fe40000011486 */
[----:B------:R-:W-:Y:S02]  /*7790*/  IADD3 R0, R196, -0x1, RZ ;  /* 0xffffffffc4007810 */ /* 0x000fe40007ffe0ff */
[----:B------:R-:W-:Y:S02]  /*77a0*/  LEA.HI R3, R3, R134, RZ, 0x2 ;  /* 0x0000008603037211 */ /* 0x000fe400078f10ff */
[----:B------:R-:W-:Y:S02]  /*77b0*/  SHF.R.S32.HI R2, RZ, 0x1f, R0 ;  /* 0x0000001fff027819 */ /* 0x000fe40000011400 */
[----:B------:R-:W-:Y:S03]  /*77c0*/  SHF.R.S32.HI R3, RZ, 0x2, R3 ;  /* 0x00000002ff037819 */ /* 0x000fe60000011403 */
[----:B------:R-:W-:Y:S01]  /*77d0*/  IMAD R134, R2, c[0x0][0x1e0], RZ ;  /* 0x0000780002867a24 */ /* 0x000fe200078e02ff */
[----:B------:R-:W-:Y:S01]  /*77e0*/  IADD3 R136, -R3, 0x30, RZ ;  /* 0x0000003003887810 */ /* 0x000fe20007ffe1ff */
[----:B------:R-:W-:Y:S03]  /*77f0*/  IMAD.WIDE.U32 R2, R0, c[0x0][0x1e0], RZ ;  /* 0x0000780000027a25 */ /* 0x000fe600078e00ff */
[----:B------:R-:W-:Y:S01]  /*7800*/  ISETP.GE.AND P0, PT, R136, 0x21, PT ;  /* 0x000000218800780c */ /* 0x000fe20003f06270 */
[----:B------:R-:W-:Y:S04]  /*7810*/  IMAD R0, R0, c[0x0][0x1e4], R134 ;  /* 0x0000790000007a24 */ /* 0x000fe800078e0286 */
[----:B------:R-:W-:Y:S02]  /*7820*/  IMAD.IADD R0, R3, 0x1, R0 ;  /* 0x0000000103007824 */ /* 0x000fe400078e0200 */
[----:B------:R-:W-:Y:S04]  /*7830*/  IMAD.WIDE.U32 R2, R2, 0x30, RZ ;  /* 0x0000003002027825 */ /* 0x000fe800078e00ff */
[----:B------:R-:W-:Y:S02]  /*7840*/  IMAD R0, R0, 0x30, RZ ;  /* 0x0000003000007824 */ /* 0x000fe400078e02ff */
[----:B------:R-:W-:Y:S02]  /*7850*/  @P0 IMAD.MOV.U32 R134, RZ, RZ, c[0x0][0x1e0] ;  /* 0x00007800ff860624 */ /* 0x000fe400078e00ff */
[----:B------:R-:W-:Y:S02]  /*7860*/  @P0 IMAD.MOV.U32 R137, RZ, RZ, c[0x0][0x1e4] ;  /* 0x00007900ff890624 */ /* 0x000fe400078e00ff */
[----:B------:R-:W-:Y:S01]  /*7870*/  IMAD.IADD R0, R3, 0x1, R0 ;  /* 0x0000000103007824 */ /* 0x000fe200078e0200 */
[C---:B------:R-:W-:Y:S04]  /*7880*/  @P0 LEA R3, P1, R134.reuse, R2, 0x5 ;  /* 0x0000000286030211 */ /* 0x040fe800078228ff */
[----:B------:R-:W-:Y:S02]  /*7890*/  @P0 LEA.HI.X R134, R134, R0, R137, 0x5, P1 ;  /* 0x0000000086860211 */ /* 0x000fe400008f2c89 */
[----:B------:R-:W-:Y:S11]  /*78a0*/  ISETP.GE.AND P1, PT, R136, 0x1, PT ;  /* 0x000000018800780c */ /* 0x000ff60003f26270 */
[----:B------:R-:W-:Y:S02]  /*78b0*/  @!UPT UIADD3 URZ, URZ, URZ, URZ ;  /* 0x0000003f3f3ff290 */ /* 0x000fe4000fffe03f */
[----:B------:R-:W-:Y:S05]  /*78c0*/  @P1 IADD3 R2, P2, R236, R2, RZ ;  /* 0x00000002ec021210 */ /* 0x000fea0007f5e0ff */
[----:B------:R-:W-:Y:S01]  /*78d0*/  @P1 IMAD.X R0, R0, 0x1, R238, P2 ;  /* 0x0000000100001824 */ /* 0x000fe200010e06ee */
[C---:B------:R-:W-:Y:S04]  /*78e0*/  @P1 LEA R136, P2, R2.reuse, c[0x0][0x1c8], 0x1 ;  /* 0x0000720002881a11 */ /* 0x040fe800078408ff */
[----:B------:R-:W-:Y:S02]  /*78f0*/  @P1 LEA.HI.X R137, R2, c[0x0][0x1cc], R0, 0x1, P2 ;  /* 0x0000730002891a11 */ /* 0x000fe400010f0c00 */
[----:B------:R-:W-:Y:S03]  /*7900*/  @P0 IADD3 R0, P2, R3, R236, RZ ;  /* 0x000000ec03000210 */ /* 0x000fe60007f5e0ff */
[----:B------:R-:W-:Y:S01]  /*7910*/  @!PT LDS RZ, [RZ] ;  /* 0x00000000fffff984 */ /* 0x000fe20000000800 */
[----:B------:R-:W-:Y:S01]  /*7920*/  @!PT LDS RZ, [RZ] ;  /* 0x00000000fffff984 */ /* 0x000fe20000000800 */
[----:B------:R-:W-:Y:S01]  /*7930*/  @!PT LDS RZ, [RZ] ;  /* 0x00000000fffff984 */ /* 0x000fe20000000800 */
[----:B------:R1:W-:Y:S02]  /*7940*/  @P1 LDGSTS.E.BYPASS.LTC128B.128 [R195+0x3c80], [R136.64], !P5 ;  /* 0x03c8000088c31fae */ /* 0x0003e4000e901d46 */
[----:B------:R-:W-:Y:S01]  /*7950*/  @P0 IMAD.X R3, R134, 0x1, R238, P2 ;  /* 0x0000000186030824 */ /* 0x000fe200010e06ee */
[C---:B------:R-:W-:Y:S01]  /*7960*/  @P0 LEA R2, P2, R0.reuse, c[0x0][0x1c8], 0x1 ;  /* 0x0000720000020a11 */ /* 0x040fe200078408ff */
[----:B------:R1:W-:Y:S03]  /*7970*/  @P1 LDGSTS.E.BYPASS.LTC128B.128 [R195+0x4880], [R136.64+0x40], !P4 ;  /* 0x0488004088c31fae */ /* 0x0003e6000e101d46 */
[----:B------:R-:W-:Y:S01]  /*7980*/  @P0 LEA.HI.X R3, R0, c[0x0][0x1cc], R3, 0x1, P2 ;  /* 0x0000730000030a11 */ /* 0x000fe200010f0c03 */
[----:B------:R1:W-:Y:S04]  /*7990*/  @P1 LDGSTS.E.BYPASS.LTC128B.128 [R195+0x5480], [R136.64+0x80], !P3 ;  /* 0x0548008088c31fae */ /* 0x0003e8000d901d46 */
[----:B------:R1:W-:Y:S04]  /*79a0*/  @P0 LDGSTS.E.BYPASS.LTC128B.128 [R195+0x4480], [R2.64], !P5 ;  /* 0x0448000002c30fae */ /* 0x0003e8000e901d46 */
[----:B------:R1:W-:Y:S04]  /*79b0*/  @P0 LDGSTS.E.BYPASS.LTC128B.128 [R195+0x5080], [R2.64+0x40], !P4 ;  /* 0x0508004002c30fae */ /* 0x0003e8000e101d46 */
[----:B------:R1:W-:Y:S02]  /*79c0*/  @P0 LDGSTS.E.BYPASS.LTC128B.128 [R195+0x5c80], [R2.64+0x80], !P3 ;  /* 0x05c8008002c30fae */ /* 0x0003e4000d901d46 */
.L_x_527:
[----:B------:R-:W-:Y:S05]  /*79d0*/  BSYNC B0 ;  /* 0x0000000000007941 */ /* 0x000fea0003800000 */
.L_x_526:
[----:B-1----:R-:W2:Y:S01]  /*79e0*/  LDL R2, [R1+0x10] ;  /* 0x0000100001027983 */ /* 0x002ea20000100800 */
[----:B------:R-:W-:Y:S01]  /*79f0*/  IMAD.MOV.U32 R3, RZ, RZ, c[0x0][0x2c4] ;  /* 0x0000b100ff037624 */ /* 0x000fe200078e00ff */
[----:B------:R-:W-:Y:S01]  /*7a00*/  ULDC UR4, c[0x0][0x324] ;  /* 0x0000c90000047ab9 */ /* 0x000fe20000000800 */
[----:B------:R-:W-:Y:S01]  /*7a10*/  IMAD.MOV.U32 R167, RZ, RZ, c[0x0][0x32c] ;  /* 0x0000cb00ffa77624 */ /* 0x000fe200078e00ff */
[----:B------:R-:W2:Y:S01]  /*7a20*/  LDL R0, [R1+0x38] ;  /* 0x0000380001007983 */ /* 0x000ea20000100800 */
[----:B------:R-:W-:Y:S01]  /*7a30*/  ULOP3.LUT UR4, URZ, UR4, URZ, 0x33, !UPT ;  /* 0x000000043f047292 */ /* 0x000fe2000f8e333f */
[----:B------:R-:W-:Y:S01]  /*7a40*/  ISETP.NE.AND P0, PT, R3, 0x1, PT ;  /* 0x000000010300780c */ /* 0x000fe20003f05270 */
[----:B------:R-:W-:Y:S01]  /*7a50*/  IMAD R3, R196, -0x30, RZ ;  /* 0xffffffd0c4037824 */ /* 0x000fe200078e02ff */
[----:B------:R-:W-:Y:S01]  /*7a60*/  ISETP.GE.AND P1, PT, R167, 0x1, PT ;  /* 0x00000001a700780c */ /* 0x000fe20003f26270 */
[----:B------:R-:W0:Y:S01]  /*7a70*/  LDGDEPBAR ;  /* 0x00000000000079af */ /* 0x000e220000000000 */
[----:B--2---:R-:W-:Y:S09]  /*7a80*/  IMAD.IADD R141, R0, 0x1, R2 ;  /* 0x00000001008d7824 */ /* 0x004ff200078e0202 */
[----:B------:R-:W-:Y:S05]  /*7a90*/  @P0 IMAD.HI.U32 R0, R141, c[0x0][0x2c8], RZ ;  /* 0x0000b2008d000a27 */ /* 0x000fea00078e00ff */
[----:B------:R-:W-:Y:S02]  /*7aa0*/  @P0 SHF.R.U32.HI R141, RZ, c[0x0][0x2cc], R0 ;  /* 0x0000b300ff8d0a19 */ /* 0x000fe40000011600 */
[----:B------:R-:W-:Y:S03]  /*7ab0*/  IADD3 R0, -R235, 0x1, R3 ;  /* 0x00000001eb007810 */ /* 0x000fe60007ffe103 */
[----:B------:R-:W1:Y:S01]  /*7ac0*/  SHFL.IDX PT, R2, R141, RZ, 0x1c1f ;  /* 0x001c1fff8d027589 */ /* 0x000e6200000e0000 */
[----:B------:R-:W-:Y:S04]  /*7ad0*/  IADD3 R0, -R218, R0, R219 ;  /* 0x00000000da007210 */ /* 0x000fe80007ffe1db */
[C---:B------:R-:W-:Y:S02]  /*7ae0*/  IADD3 R142, R0.reuse, c[0x0][0x328], RZ ;  /* 0x0000ca00008e7a10 */ /* 0x040fe40007ffe0ff */
[----:B------:R-:W-:Y:S03]  /*7af0*/  IADD3 R143, R0, UR4, RZ ;  /* 0x00000004008f7c10 */ /* 0x000fe6000fffe0ff */
[----:B-1----:R-:W-:Y:S02]  /*7b00*/  IMAD.IADD R138, R142, 0x1, R2 ;  /* 0x000000018e8a7824 */ /* 0x002fe400078e0202 */
[----:B------:R-:W-:Y:S01]  /*7b10*/  IMAD.IADD R0, R2, 0x1, R143 ;  /* 0x0000000102007824 */ /* 0x000fe200078e028f */
[----:B------:R-:W-:-:S05]  /*7b20*/  @!P1 BRA `(.L_x_528) ;  /* 0x0000018000009947 */ /* 0x000fca0003800000 */
[----:B------:R-:W-:Y:S01]  /*7b30*/  IADD3 R2, -R218, R219, R2 ;  /* 0x000000dbda027210 */ /* 0x000fe20007ffe102 */
[----:B------:R-:W-:Y:S03]  /*7b40*/  BSSY B0, `(.L_x_529) ;  /* 0x0000011000007945 */ /* 0x000fe60003800000 */
        /* <DEDUP_REMOVED lines=11> */
.L_x_530:
[----:B------:R-:W-:Y:S04]  /*7c00*/  MOV R134, c[0x0][0x32c] ;  /* 0x0000cb0000867a02 */ /* 0x000fe80000000f00 */
[----:B------:R-:W-:Y:S11]  /*7c10*/  ISETP.NE.AND P0, PT, R134, 0x1, PT ;  /* 0x000000018600780c */ /* 0x000ff60003f05270 */
[----:B------:R-:W-:Y:S02]  /*7c20*/  @!UPT UIADD3 URZ, URZ, URZ, URZ ;  /* 0x0000003f3f3ff290 */ /* 0x000fe4000fffe03f */
[----:B------:R-:W-:Y:S05]  /*7c30*/  @P0 IMAD.HI.U32 R134, R2, c[0x0][0x330], RZ ;  /* 0x0000cc0002860a27 */ /* 0x000fea00078e00ff */
[----:B------:R-:W-:Y:S02]  /*7c40*/  @P0 SHF.R.U32.HI R2, RZ, c[0x0][0x334], R134 ;  /* 0x0000cd00ff020a19 */ /* 0x000fe40000011686 */
.L_x_531:
[----:B------:R-:W-:Y:S05]  /*7c50*/  BSYNC B0 ;  /* 0x0000000000007941 */ /* 0x000fea0003800000 */
.L_x_529:
[----:B------:R-:W-:Y:S04]  /*7c60*/  IMAD.IADD R134, R3, 0x1, -R235 ;  /* 0x0000000103867824 */ /* 0x000fe800078e0aeb */
[----:B------:R-:W-:Y:S05]  /*7c70*/  IMAD R2, R2, c[0x0][0x32c], R134 ;  /* 0x0000cb0002027a24 */ /* 0x000fea00078e0286 */
[----:B------:R-:W-:Y:S02]  /*7c80*/  IADD3 R134, R2, c[0x0][0x32c], RZ ;  /* 0x0000cb0002867a10 */ /* 0x000fe40007ffe0ff */
[----:B------:R-:W-:Y:S02]  /*7c90*/  IMNMX R0, R0, R2, !PT ;  /* 0x0000000200007217 */ /* 0x000fe40007800200 */
[----:B------:R-:W-:Y:S02]  /*7ca0*/  IMNMX R138, R138, R134, PT ;  /* 0x000000868a8a7217 */ /* 0x000fe40003800200 */
.L_x_528:
[----:B------:R-:W1:Y:S02]  /*7cb0*/  SHFL.IDX PT, R2, R141, 0x1, 0x1c1f ;  /* 0x003c1f008d027f89 */ /* 0x000e6400000e0000 */
[-C--:B-1----:R-:W-:Y:S02]  /*7cc0*/  IADD3 R137, R142, R2.reuse, RZ ;  /* 0x000000028e897210 */ /* 0x082fe40007ffe0ff */
[----:B------:R-:W-:Y:S01]  /*7cd0*/  IADD3 R134, R143, R2, RZ ;  /* 0x000000028f867210 */ /* 0x000fe20007ffe0ff */
        /* <DEDUP_REMOVED lines=14> */
.L_x_534:
[----:B------:R-:W-:Y:S04]  /*7dc0*/  MOV R136, c[0x0][0x32c] ;  /* 0x0000cb0000887a02 */ /* 0x000fe80000000f00 */
[----:B------:R-:W-:Y:S11]  /*7dd0*/  ISETP.NE.AND P0, PT, R136, 0x1, PT ;  /* 0x000000018800780c */ /* 0x000ff60003f05270 */
[----:B------:R-:W-:Y:S02]  /*7de0*/  @!UPT UIADD3 URZ, URZ, URZ, URZ ;  /* 0x0000003f3f3ff290 */ /* 0x000fe4000fffe03f */
[----:B------:R-:W-:Y:S05]  /*7df0*/  @P0 IMAD.HI.U32 R136, R2, c[0x0][0x330], RZ ;  /* 0x0000cc0002880a27 */ /* 0x000fea00078e00ff */
[----:B------:R-:W-:Y:S02]  /*7e00*/  @P0 SHF.R.U32.HI R2, RZ, c[0x0][0x334], R136 ;  /* 0x0000cd00ff020a19 */ /* 0x000fe40000011688 */
.L_x_535:
[----:B------:R-:W-:Y:S05]  /*7e10*/  BSYNC B0 ;  /* 0x0000000000007941 */ /* 0x000fea0003800000 */
.L_x_533:
[----:B------:R-:W-:Y:S04]  /*7e20*/  IMAD.IADD R136, R3, 0x1, -R235 ;  /* 0x0000000103887824 */ /* 0x000fe800078e0aeb */
[----:B------:R-:W-:Y:S05]  /*7e30*/  IMAD R2, R2, c[0x0][0x32c], R136 ;  /* 0x0000cb0002027a24 */ /* 0x000fea00078e0288 */
[----:B------:R-:W-:Y:S02]  /*7e40*/  IADD3 R136, R2, c[0x0][0x32c], RZ ;  /* 0x0000cb0002887a10 */ /* 0x000fe40007ffe0ff */
[----:B------:R-:W-:Y:S02]  /*7e50*/  IMNMX R134, R134, R2, !PT ;  /* 0x0000000286867217 */ /* 0x000fe40007800200 */
[----:B------:R-:W-:Y:S02]  /*7e60*/  IMNMX R137, R137, R136, PT ;  /* 0x0000008889897217 */ /* 0x000fe40003800200 */
.L_x_532:
        /* <DEDUP_REMOVED lines=17> */
.L_x_538:
[----:B------:R-:W-:Y:S04]  /*7f80*/  MOV R160, c[0x0][0x32c] ;  /* 0x0000cb0000a07a02 */ /* 0x000fe80000000f00 */
[----:B------:R-:W-:Y:S11]  /*7f90*/  ISETP.NE.AND P0, PT, R160, 0x1, PT ;  /* 0x00000001a000780c */ /* 0x000ff60003f05270 */
[----:B------:R-:W-:Y:S02]  /*7fa0*/  @!UPT UIADD3 URZ, URZ, URZ, URZ ;  /* 0x0000003f3f3ff290 */ /* 0x000fe4000fffe03f */
[----:B------:R-:W-:Y:S05]  /*7fb0*/  @P0 IMAD.HI.U32 R160, R140, c[0x0][0x330], RZ ;  /* 0x0000cc008ca00a27 */ /* 0x000fea00078e00ff */
[----:B------:R-:W-:Y:S02]  /*7fc0*/  @P0 SHF.R.U32.HI R140, RZ, c[0x0][0x334], R160 ;  /* 0x0000cd00ff8c0a19 */ /* 0x000fe400000116a0 */
.L_x_539:
[----:B------:R-:W-:Y:S05]  /*7fd0*/  BSYNC B0 ;  /* 0x0000000000007941 */ /* 0x000fea0003800000 */
.L_x_537:
[----:B------:R-:W-:Y:S04]  /*7fe0*/  IMAD.IADD R160, R3, 0x1, -R235 ;  /* 0x0000000103a07824 */ /* 0x000fe800078e0aeb */
[----:B------:R-:W-:Y:S05]  /*7ff0*/  IMAD R140, R140, c[0x0][0x32c], R160 ;  /* 0x0000cb008c8c7a24 */ /* 0x000fea00078e02a0 */
[----:B------:R-:W-:Y:S02]  /*8000*/  IADD3 R160, R140, c[0x0][0x32c], RZ ;  /* 0x0000cb008ca07a10 */ /* 0x000fe40007ffe0ff */
[----:B------:R-:W-:Y:S02]  /*8010*/  IMNMX R2, R2, R140, !PT ;  /* 0x0000008c02027217 */ /* 0x000fe40007800200 */
[----:B------:R-:W-:Y:S02]  /*8020*/  IMNMX R136, R136, R160, PT ;  /* 0x000000a088887217 */ /* 0x000fe40003800200 */
.L_x_536:
[C---:B------:R-:W-:Y:S02]  /*8030*/  ISETP.GE.AND P2, PT, R3.reuse, 0x9, PT ;  /* 0x000000090300780c */ /* 0x040fe40003f46270 */
[C---:B------:R-:W-:Y:S02]  /*8040*/  ISETP.GE.AND P1, PT, R3.reuse, 0xa, PT ;  /* 0x0000000a0300780c */ /* 0x040fe40003f26270 */
[----:B------:R-:W-:Y:S02]  /*8050*/  ISETP.GT.AND P0, PT, R0, 0x8, !P2 ;  /* 0x000000080000780c */ /* 0x000fe40005704270 */
[----:B------:R-:W-:Y:S02]  /*8060*/  LOP3.LUT R194, R194, 0xffffffdf, RZ, 0xc0, !PT ;  /* 0xffffffdfc2c27812 */ /* 0x000fe400078ec0ff */
[----:B------:R-:W-:Y:S02]  /*8070*/  ISETP.LT.OR P0, PT, R138, 0x9, P0 ;  /* 0x000000098a00780c */ /* 0x000fe40000701670 */
[----:B------:R-:W-:Y:S02]  /*8080*/  ISETP.GE.AND P5, PT, R3, 0x21, PT ;  /* 0x000000210300780c */ /* 0x000fe40003fa6270 */
[----:B------:R-:W-:Y:S02]  /*8090*/  FSEL R160, R16, -INF , !P0 ;  /* 0xff80000010a07808 */ /* 0x000fe40004000000 */
[----:B------:R-:W-:Y:S02]  /*80a0*/  ISETP.GT.AND P0, PT, R0, 0x9, !P1 ;  /* 0x000000090000780c */ /* 0x000fe40004f04270 */
[----:B------:R-:W-:Y:S02]  /*80b0*/  @P2 LOP3.LUT R194, R194, 0x20, RZ, 0xfc, !PT ;  /* 0x00000020c2c22812 */ /* 0x000fe400078efcff */
[----:B------:R-:W-:Y:S02]  /*80c0*/  ISETP.LT.OR P0, PT, R138, 0xa, P0 ;  /* 0x0000000a8a00780c */ /* 0x000fe40000701670 */
[----:B------:R-:W-:Y:S02]  /*80d0*/  LOP3.LUT R194, R194, 0xffffffef, RZ, 0xc0, !PT ;  /* 0xffffffefc2c27812 */ /* 0x000fe400078ec0ff */
[----:B------:R-:W-:Y:S02]  /*80e0*/  FSEL R161, R17, -INF , !P0 ;  /* 0xff80000011a17808 */ /* 0x000fe40004000000 */
[----:B------:R-:W-:Y:S02]  /*80f0*/  ISETP.GT.AND P0, PT, R134, 0x8, !P2 ;  /* 0x000000088600780c */ /* 0x000fe40005704270 */
[----:B------:R-:W-:Y:S02]  /*8100*/  ISETP.GE.AND P2, PT, R3, 0x11, PT ;  /* 0x000000110300780c */ /* 0x000fe40003f46270 */
[----:B------:R-:W-:Y:S02]  /*8110*/  ISETP.LT.OR P0, PT, R137, 0x9, P0 ;  /* 0x000000098900780c */ /* 0x000fe40000701670 */
[----:B------:R-:W-:Y:S02]  /*8120*/  @P1 LOP3.LUT R194, R194, 0x10, RZ, 0xfc, !PT ;  /* 0x00000010c2c21812 */ /* 0x000fe400078efcff */
[----:B------:R-:W-:Y:S02]  /*8130*/  FSEL R162, R18, -INF , !P0 ;  /* 0xff80000012a27808 */ /* 0x000fe40004000000 */
[----:B------:R-:W-:Y:S02]  /*8140*/  ISETP.GT.AND P0, PT, R134, 0x9, !P1 ;  /* 0x000000098600780c */ /* 0x000fe40004f04270 */
[----:B------:R-:W-:Y:S02]  /*8150*/  ISETP.GE.AND P1, PT, R3, 0x12, PT ;  /* 0x000000120300780c */ /* 0x000fe40003f26270 */
[----:B------:R-:W-:Y:S02]  /*8160*/  ISETP.LT.OR P0, PT, R137, 0xa, P0 ;  /* 0x0000000a8900780c */ /* 0x000fe40000701670 */
[----:B------:R-:W-:Y:S02]  /*8170*/  LOP3.LUT R194, R194, 0xfffffff7, RZ, 0xc0, !PT ;  /* 0xfffffff7c2c27812 */ /* 0x000fe400078ec0ff */
[----:B------:R-:W-:Y:S02]  /*8180*/  FSEL R163, R19, -INF , !P0 ;  /* 0xff80000013a37808 */ /* 0x000fe40004000000 */
[----:B------:R-:W-:Y:S02]  /*8190*/  ISETP.GT.AND P0, PT, R0, 0x10, !P2 ;  /* 0x000000100000780c */ /* 0x000fe40005704270 */
[----:B------:R-:W-:Y:S02]  /*81a0*/  @P2 LOP3.LUT R194, R194, 0x8, RZ, 0xfc, !PT ;  /* 0x00000008c2c22812 */ /* 0x000fe400078efcff */
[----:B------:R-:W-:Y:S02]  /*81b0*/  ISETP.LT.OR P0, PT, R138, 0x11, P0 ;  /* 0x000000118a00780c */ /* 0x000fe40000701670 */
[----:B------:R-:W-:Y:S02]  /*81c0*/  LOP3.LUT R194, R194, 0xfffffffb, RZ, 0xc0, !PT ;  /* 0xfffffffbc2c27812 */ /* 0x000fe400078ec0ff */
[----:B------:R-:W-:Y:S02]  /*81d0*/  FSEL R165, R20, -INF , !P0 ;  /* 0xff80000014a57808 */ /* 0x000fe40004000000 */
[----:B------:R-:W-:Y:S02]  /*81e0*/  ISETP.GT.AND P0, PT, R0, 0x11, !P1 ;  /* 0x000000110000780c */ /* 0x000fe40004f04270 */
[----:B------:R-:W-:Y:S02]  /*81f0*/  @P1 LOP3.LUT R194, R194, 0x4, RZ, 0xfc, !PT ;  /* 0x00000004c2c21812 */ /* 0x000fe400078efcff */
[----:B------:R-:W-:Y:S02]  /*8200*/  ISETP.LT.OR P0, PT, R138, 0x12, P0 ;  /* 0x000000128a00780c */ /* 0x000fe40000701670 */
[----:B------:R-:W-:Y:S02]  /*8210*/  ISETP.GE.AND P4, PT, R3, 0x22, PT ;  /* 0x000000220300780c */ /* 0x000fe40003f86270 */
[----:B------:R-:W-:Y:S02]  /*8220*/  FSEL R164, R21, -INF , !P0 ;  /* 0xff80000015a47808 */ /* 0x000fe40004000000 */
[----:B------:R-:W-:Y:S02]  /*8230*/  ISETP.GT.AND P0, PT, R134, 0x10, !P2 ;  /* 0x000000108600780c */ /* 0x000fe40005704270 */
[----:B------:R-:W-:Y:S02]  /*8240*/  ISETP.GE.AND P2, PT, R3, 0x19, PT ;  /* 0x000000190300780c */ /* 0x000fe40003f46270 */
        /* <DEDUP_REMOVED lines=9> */
[----:B------:R-:W-:Y:S02]  /*82e0*/  LOP3.LUT R194, R194, 0xfffffffe, RZ, 0xc0, !PT ;  /* 0xfffffffec2c27812 */ /* 0x000fe400078ec0ff */
[----:B------:R-:W-:Y:S02]  /*82f0*/  ISETP.LT.OR P0, PT, R138, 0x19, P0 ;  /* 0x000000198a00780c */ /* 0x000fe40000701670 */
[----:B------:R-:W-:Y:S02]  /*8300*/  @P1 LOP3.LUT R194, R194, 0x1, RZ, 0xfc, !PT ;  /* 0x00000001c2c21812 */ /* 0x000fe400078efcff */
[----:B------:R-:W-:Y:S02]  /*8310*/  FSEL R174, R32, -INF , !P0 ;  /* 0xff80000020ae7808 */ /* 0x000fe40004000000 */
[----:B------:R-:W-:Y:S02]  /*8320*/  ISETP.GT.AND P0, PT, R0, 0x19, !P1 ;  /* 0x000000190000780c */ /* 0x000fe40004f04270 */
[C---:B------:R-:W-:Y:S02]  /*8330*/  ISETP.GE.AND P3, PT, R3.reuse, 0x29, PT ;  /* 0x000000290300780c */ /* 0x040fe40003f66270 */
[----:B------:R-:W-:Y:S02]  /*8340*/  ISETP.LT.OR P0, PT, R138, 0x1a, P0 ;  /* 0x0000001a8a00780c */ /* 0x000fe40000701670 */
[----:B------:R-:W-:Y:S02]  /*8350*/  ISETP.GE.AND P6, PT, R3, 0x2a, PT ;  /* 0x0000002a0300780c */ /* 0x000fe40003fc6270 */
[----:B------:R-:W-:Y:S02]  /*8360*/  FSEL R179, R33, -INF , !P0 ;  /* 0xff80000021b37808 */ /* 0x000fe40004000000 */
[----:B------:R-:W-:Y:S02]  /*8370*/  ISETP.GT.AND P0, PT, R134, 0x18, !P2 ;  /* 0x000000188600780c */ /* 0x000fe40005704270 */
[----:B------:R-:W-:Y:S02]  /*8380*/  ISETP.GE.AND P2, PT, R3, 0x1, PT ;  /* 0x000000010300780c */ /* 0x000fe40003f46270 */
[----:B------:R-:W-:Y:S04]  /*8390*/  ISETP.LT.OR P0, PT, R137, 0x19, P0 ;  /* 0x000000198900780c */ /* 0x000fe80000701670 */
[----:B------:R-:W-:Y:S02]  /*83a0*/  FSEL R178, R34, -INF , !P0 ;  /* 0xff80000022b27808 */ /* 0x000fe40004000000 */
[----:B------:R-:W-:Y:S02]  /*83b0*/  ISETP.GT.AND P0, PT, R134, 0x19, !P1 ;  /* 0x000000198600780c */ /* 0x000fe40004f04270 */
[----:B------:R-:W-:Y:S02]  /*83c0*/  ISETP.GE.AND P1, PT, R3, 0x2, PT ;  /* 0x000000020300780c */ /* 0x000fe40003f26270 */
[----:B------:R-:W-:Y:S04]  /*83d0*/  ISETP.LT.OR P0, PT, R137, 0x1a, P0 ;  /* 0x0000001a8900780c */ /* 0x000fe80000701670 */
[----:B------:R-:W-:Y:S02]  /*83e0*/  FSEL R177, R35, -INF , !P0 ;  /* 0xff80000023b17808 */ /* 0x000fe40004000000 */
[----:B------:R-:W-:Y:S04]  /*83f0*/  ISETP.GT.AND P0, PT, R0, 0x20, !P5 ;  /* 0x000000200000780c */ /* 0x000fe80006f04270 */
[----:B------:R-:W-:Y:S04]  /*8400*/  ISETP.LT.OR P0, PT, R138, 0x21, P0 ;  /* 0x000000218a00780c */ /* 0x000fe80000701670 */
[----:B------:R-:W-:Y:S02]  /*8410*/  FSEL R199, R36, -INF , !P0 ;  /* 0xff80000024c77808 */ /* 0x000fe40004000000 */
        /* <DEDUP_REMOVED lines=10> */
[----:B------:R-:W-:Y:S04]  /*84c0*/  ISETP.LT.OR P0, PT, R138, 0x1, P0 ;  /* 0x000000018a00780c */ /* 0x000fe80000701670 */
[----:B------:R-:W-:Y:S02]  /*84d0*/  FSEL R16, R4, -INF , !P0 ;  /* 0xff80000004107808 */ /* 0x000fe40004000000 */
[----:B------:R-:W-:Y:S01]  /*84e0*/  ISETP.GT.AND P0, PT, R0, 0x1, !P1 ;  /* 0x000000010000780c */ /* 0x000fe20004f04270 */
[----:B------:R-:W1:Y:S03]  /*84f0*/  SHFL.IDX PT, R4, R141, 0x3, 0x1c1f ;  /* 0x007c1f008d047f89 */ /* 0x000e6600000e0000 */
        /* <DEDUP_REMOVED lines=9> */
[----:B------:R-:W-:Y:S04]  /*8590*/  ISETP.LT.OR P0, PT, R138, 0x29, P0 ;  /* 0x000000298a00780c */ /* 0x000fe80000701670 */
[----:B------:R-:W-:Y:S02]  /*85a0*/  FSEL R198, R48, -INF , !P0 ;  /* 0xff80000030c67808 */ /* 0x000fe40004000000 */
[----:B------:R-:W-:Y:S01]  /*85b0*/  ISETP.GT.AND P0, PT, R0, 0x29, !P6 ;  /* 0x000000290000780c */ /* 0x000fe20007704270 */
[--C-:B-1----:R-:W-:Y:S03]  /*85c0*/  IMAD.IADD R0, R143, 0x1, R4.reuse ;  /* 0x000000018f007824 */ /* 0x102fe600078e0204 */
        /* <DEDUP_REMOVED lines=8> */
[----:B------:R-:W-:Y:S04]  /*8650*/  ISETP.GT.AND P0, PT, R2, 0x1, !P1 ;  /* 0x000000010200780c */ /* 0x000fe80004f04270 */
[----:B------:R-:W-:Y:S04]  /*8660*/  ISETP.LT.OR P0, PT, R136, 0x2, P0 ;  /* 0x000000028800780c */ /* 0x000fe80000701670 */
[----:B------:R-:W-:Y:S02]  /*8670*/  FSEL R20, R9, -INF , !P0 ;  /* 0xff80000009147808 */ /* 0x000fe40004000000 */
[----:B------:R-:W-:Y:S04]  /*8680*/  LOP3.LUT P0, RZ, R194, 0x20, RZ, 0xc0, !PT ;  /* 0x00000020c2ff7812 */ /* 0x000fe8000780c0ff */
        /* <DEDUP_REMOVED lines=36> */
[----:B------:R-:W-:Y:S03]  /*88d0*/  IMAD.IADD R2, R142, 0x1, R4 ;  /* 0x000000018e027824 */ /* 0x000fe600078e0204 */
[----:B------:R-:W-:Y:S04]  /*88e0*/  ISETP.LT.OR P0, PT, R136, 0x2a, P0 ;  /* 0x0000002a8800780c */ /* 0x000fe80000701670 */
[----:B------:R-:W-:Y:S02]  /*88f0*/  FSEL R206, R45, -INF , !P0 ;  /* 0xff8000002dce7808 */ /* 0x000fe40004000000 */
[----:B------:R-:W-:Y:S11]  /*8900*/  ISETP.GE.AND P0, PT, R167, 0x1, PT ;  /* 0x00000001a700780c */ /* 0x000ff60003f06270 */
[----:B------:R-:W-:Y:S02]  /*8910*/  @!UPT UIADD3 URZ, URZ, URZ, URZ ;  /* 0x0000003f3f3ff290 */ /* 0x000fe4000fffe03f */
        /* <DEDUP_REMOVED lines=14> */
.L_x_542:
[----:B------:R-:W-:Y:S04]  /*8a00*/  MOV R5, c[0x0][0x32c] ;  /* 0x0000cb0000057a02 */ /* 0x000fe80000000f00 */
[----:B------:R-:W-:Y:S11]  /*8a10*/  ISETP.NE.AND P0, PT, R5, 0x1, PT ;  /* 0x000000010500780c */ /* 0x000ff60003f05270 */
[----:B------:R-:W-:Y:S02]  /*8a20*/  @!UPT UIADD3 URZ, URZ, URZ, URZ ;  /* 0x0000003f3f3ff290 */ /* 0x000fe4000fffe03f */
[----:B------:R-:W-:Y:S05]  /*8a30*/  @P0 IMAD.HI.U32 R5, R4, c[0x0][0x330], RZ ;  /* 0x0000cc0004050a27 */ /* 0x000fea00078e00ff */
[----:B------:R-:W-:Y:S02]  /*8a40*/  @P0 SHF.R.U32.HI R4, RZ, c[0x0][0x334], R5 ;  /* 0x0000cd00ff040a19 */ /* 0x000fe40000011605 */
.L_x_543:
[----:B------:R-:W-:Y:S05]  /*8a50*/  BSYNC B0 ;  /* 0x0000000000007941 */ /* 0x000fea0003800000 */
.L_x_541:
[----:B------:R-:W-:Y:S04]  /*8a60*/  IMAD.IADD R3, R3, 0x1, -R235 ;  /* 0x0000000103037824 */ /* 0x000fe800078e0aeb */
[----:B------:R-:W-:Y:S05]  /*8a70*/  IMAD R3, R4, c[0x0][0x32c], R3 ;  /* 0x0000cb0004037a24 */ /* 0x000fea00078e0203 */
[----:B------:R-:W-:Y:S02]  /*8a80*/  IADD3 R4, R3, c[0x0][0x32c], RZ ;  /* 0x0000cb0003047a10 */ /* 0x000fe40007ffe0ff */
[----:B------:R-:W-:Y:S02]  /*8a90*/  IMNMX R0, R0, R3, !PT ;  /* 0x0000000300007217 */ /* 0x000fe40007800200 */
[----:B------:R-:W-:Y:S02]  /*8aa0*/  IMNMX R2, R2, R4, PT ;  /* 0x0000000402027217 */ /* 0x000fe40003800200 */
.L_x_540:
[----:B------:R-:W-:Y:S01]  /*8ab0*/  ISETP.GT.AND P0, PT, R0, RZ, !P2 ;  /* 0x000000ff0000720c */ /* 0x000fe20005704270 */
[----:B------:R-:W-:Y:S01]  /*8ac0*/  LDSM.16.MT88.4 R36, [R182] ;  /* 0x00000000b624783b */ /* 0x000fe20000004200 */
[----:B------:R-:W-:Y:S02]  /*8ad0*/  FMNMX.FTZ R3, R16, R132, !PT ;  /* 0x0000008410037209 */ /* 0x000fe40007810000 */
[----:B------:R-:W-:Y:S02]  /*8ae0*/  ISETP.LT.OR P0, PT, R2, 0x1, P0 ;  /* 0x000000010200780c */ /* 0x000fe40000701670 */
[----:B------:R-:W-:Y:S02]  /*8af0*/  FMNMX.FTZ R3, R17, R3, !PT ;  /* 0x0000000311037209 */ /* 0x000fe40007810000 */
[----:B------:R-:W-:Y:S02]  /*8b00*/  FSEL R10, R10, -INF , !P0 ;  /* 0xff8000000a0a7808 */ /* 0x000fe40004000000 */
[----:B------:R-:W-:Y:S02]  /*8b10*/  ISETP.GT.AND P0, PT, R0, 0x1, !P1 ;  /* 0x000000010000780c */ /* 0x000fe40004f04270 */
[----:B------:R-:W-:Y:S02]  /*8b20*/  FMNMX.FTZ R3, R160, R3, !PT ;  /* 0x00000003a0037209 */ /* 0x000fe40007810000 */
[----:B------:R-:W-:Y:S02]  /*8b30*/  ISETP.LT.OR P0, PT, R2, 0x2, P0 ;  /* 0x000000020200780c */ /* 0x000fe40000701670 */
[----:B------:R-:W-:Y:S02]  /*8b40*/  FMNMX.FTZ R3, R161, R3, !PT ;  /* 0x00000003a1037209 */ /* 0x000fe40007810000 */
[----:B------:R-:W-:Y:S02]  /*8b50*/  FSEL R11, R11, -INF , !P0 ;  /* 0xff8000000b0b7808 */ /* 0x000fe40004000000 */
[----:B------:R-:W-:Y:S02]  /*8b60*/  LOP3.LUT P0, RZ, R194, 0x20, RZ, 0xc0, !PT ;  /* 0x00000020c2ff7812 */ /* 0x000fe4000780c0ff */
[----:B------:R-:W-:Y:S02]  /*8b70*/  FMNMX.FTZ R3, R165, R3, !PT ;  /* 0x00000003a5037209 */ /* 0x000fe40007810000 */
        /* <DEDUP_REMOVED lines=17> */
[----:B------:R-:W-:Y:S01]  /*8c90*/  FMNMX.FTZ R4, R18, R133, !PT ;  /* 0x0000008512047209 */ /* 0x000fe20007810000 */
[----:B------:R-:W1:Y:S01]  /*8ca0*/  SHFL.BFLY PT, R6, R3, 0x2, 0x1f ;  /* 0x0c401f0003067f89 */ /* 0x000e6200000e0000 */
[----:B------:R-:W-:Y:S02]  /*8cb0*/  FSEL R167, R26, -INF , !P0 ;  /* 0xff8000001aa77808 */ /* 0x000fe40004000000 */
[C---:B------:R-:W-:Y:S02]  /*8cc0*/  LOP3.LUT P0, RZ, R194.reuse, 0x4, RZ, 0xc0, !PT ;  /* 0x00000004c2ff7812 */ /* 0x040fe4000780c0ff */
[----:B------:R-:W-:Y:S02]  /*8cd0*/  LOP3.LUT P1, RZ, R194, 0x2, RZ, 0xc0, !PT ;  /* 0x00000002c2ff7812 */ /* 0x000fe4000782c0ff */
[----:B------:R-:W-:Y:S02]  /*8ce0*/  ISETP.GT.AND P0, PT, R0, 0x11, !P0 ;  /* 0x000000110000780c */ /* 0x000fe40004704270 */
[----:B------:R-:W-:Y:S02]  /*8cf0*/  FMNMX.FTZ R4, R19, R4, !PT ;  /* 0x0000000413047209 */ /* 0x000fe40007810000 */
[----:B------:R-:W-:Y:S02]  /*8d00*/  ISETP.LT.OR P0, PT, R2, 0x12, P0 ;  /* 0x000000120200780c */ /* 0x000fe40000701670 */
[----:B------:R-:W-:Y:S02]  /*8d10*/  FMNMX.FTZ R4, R162, R4, !PT ;  /* 0x00000004a2047209 */ /* 0x000fe40007810000 */
[----:B------:R-:W-:Y:S02]  /*8d20*/  FSEL R172, R27, -INF , !P0 ;  /* 0xff8000001bac7808 */ /* 0x000fe40004000000 */
[----:B------:R-:W-:Y:S02]  /*8d30*/  ISETP.GT.AND P0, PT, R0, 0x18, !P1 ;  /* 0x000000180000780c */ /* 0x000fe40004f04270 */
[----:B------:R-:W-:Y:S02]  /*8d40*/  LOP3.LUT P2, RZ, R194, 0x1, RZ, 0xc0, !PT ;  /* 0x00000001c2ff7812 */ /* 0x000fe4000784c0ff */
[----:B------:R-:W-:Y:S02]  /*8d50*/  ISETP.LT.OR P0, PT, R2, 0x19, P0 ;  /* 0x000000190200780c */ /* 0x000fe40000701670 */
[----:B------:R-:W-:Y:S02]  /*8d60*/  FMNMX.FTZ R4, R163, R4, !PT ;  /* 0x00000004a3047209 */ /* 0x000fe40007810000 */
[----:B------:R-:W-:Y:S02]  /*8d70*/  FSEL R173, R30, -INF , !P0 ;  /* 0xff8000001ead7808 */ /* 0x000fe40004000000 */
[----:B------:R-:W-:Y:S02]  /*8d80*/  ISETP.GT.AND P0, PT, R0, 0x19, !P2 ;  /* 0x000000190000780c */ /* 0x000fe40005704270 */
[----:B------:R-:W-:Y:S02]  /*8d90*/  FMNMX.FTZ R4, R166, R4, !PT ;  /* 0x00000004a6047209 */ /* 0x000fe40007810000 */
[----:B------:R-:W-:Y:S02]  /*8da0*/  ISETP.LT.OR P0, PT, R2, 0x1a, P0 ;  /* 0x0000001a0200780c */ /* 0x000fe40000701670 */
[----:B-1----:R-:W-:Y:S02]  /*8db0*/  FMNMX.FTZ R3, R3, R6, !PT ;  /* 0x0000000603037209 */ /* 0x002fe40007810000 */
[----:B------:R-:W-:Y:S02]  /*8dc0*/  FMNMX.FTZ R4, R168, R4, !PT ;  /* 0x00000004a8047209 */ /* 0x000fe40007810000 */
[----:B------:R-:W-:Y:S01]  /*8dd0*/  FSEL R176, R31, -INF , !P0 ;  /* 0xff8000001fb07808 */ /* 0x000fe20004000000 */
[----:B------:R-:W1:Y:S01]  /*8de0*/  SHFL.BFLY PT, R6, R3, 0x1, 0x1f ;  /* 0x0c201f0003067f89 */ /* 0x000e6200000e0000 */
[----:B------:R-:W-:Y:S02]  /*8df0*/  ISETP.GT.AND P0, PT, R0, 0x20, !P5 ;  /* 0x000000200000780c */ /* 0x000fe40006f04270 */
[----:B------:R-:W-:Y:S02]  /*8e00*/  FMNMX.FTZ R4, R178, R4, !PT ;  /* 0x00000004b2047209 */ /* 0x000fe40007810000 */
[----:B------:R-:W-:Y:S02]  /*8e10*/  ISETP.LT.OR P0, PT, R2, 0x21, P0 ;  /* 0x000000210200780c */ /* 0x000fe40000701670 */
[----:B------:R-:W-:Y:S02]  /*8e20*/  FMNMX.FTZ R4, R177, R4, !PT ;  /* 0x00000004b1047209 */ /* 0x000fe40007810000 */
[----:B------:R-:W-:Y:S02]  /*8e30*/  FSEL R203, R42, -INF , !P0 ;  /* 0xff8000002acb7808 */ /* 0x000fe40004000000 */
[----:B------:R-:W-:Y:S02]  /*8e40*/  ISETP.GT.AND P0, PT, R0, 0x21, !P4 ;  /* 0x000000210000780c */ /* 0x000fe40006704270 */
[----:B------:R-:W-:Y:S02]  /*8e50*/  FMNMX.FTZ R4, R210, R4, !PT ;  /* 0x00000004d2047209 */ /* 0x000fe40007810000 */
[----:B------:R-:W-:Y:S02]  /*8e60*/  FMNMX.FTZ R5, R8, R135, !PT ;  /* 0x0000008708057209 */ /* 0x000fe40007810000 */
[----:B------:R-:W-:Y:S02]  /*8e70*/  ISETP.LT.OR P0, PT, R2, 0x22, P0 ;  /* 0x000000220200780c */ /* 0x000fe40000701670 */
[----:B------:R-:W-:Y:S02]  /*8e80*/  FMNMX.FTZ R4, R211, R4, !PT ;  /* 0x00000004d3047209 */ /* 0x000fe40007810000 */
        /* <DEDUP_REMOVED lines=8> */
[----:B------:R-:W-:Y:S01]  /*8f10*/  FSEL R205, R46, -INF , !P0 ;  /* 0xff8000002ecd7808 */ /* 0x000fe20004000000 */
[----:B------:R-:W2:Y:S01]  /*8f20*/  SHFL.BFLY PT, R7, R4, 0x2, 0x1f ;  /* 0x0c401f0004077f89 */ /* 0x000ea200000e0000 */
[----:B------:R-:W-:Y:S02]  /*8f30*/  ISETP.GT.AND P0, PT, R0, 0x29, !P6 ;  /* 0x000000290000780c */ /* 0x000fe40007704270 */
[----:B-1----:R-:W-:Y:S02]  /*8f40*/  FMNMX.FTZ R138, R3, R6, !PT ;  /* 0x00000006038a7209 */ /* 0x002fe40007810000 */
[----:B------:R-:W-:Y:S02]  /*8f50*/  FMNMX.FTZ R5, R171, R5, !PT ;  /* 0x00000005ab057209 */ /* 0x000fe40007810000 */
[----:B------:R-:W-:Y:S01]  /*8f60*/  ISETP.LT.OR P0, PT, R2, 0x2a, P0 ;  /* 0x0000002a0200780c */ /* 0x000fe20000701670 */
[----:B------:R-:W-:Y:S01]  /*8f70*/  FMUL.FTZ R3, R138, c[0x0][0x2d0] ;  /* 0x0000b4008a037a20 */ /* 0x000fe20000410000 */
[----:B------:R-:W-:Y:S02]  /*8f80*/  FMNMX.FTZ R5, R170, R5, !PT ;  /* 0x00000005aa057209 */ /* 0x000fe40007810000 */
[----:B------:R-:W-:Y:S02]  /*8f90*/  FSEL R140, R47, -INF , !P0 ;  /* 0xff8000002f8c7808 */ /* 0x000fe40004000000 */
[----:B------:R-:W-:Y:S02]  /*8fa0*/  FSETP.NEU.FTZ.AND P0, PT, R138, -INF , PT ;  /* 0xff8000008a00780b */ /* 0x000fe40003f1d000 */
[----:B------:R-:W-:Y:S02]  /*8fb0*/  FMNMX.FTZ R5, R169, R5, !PT ;  /* 0x00000005a9057209 */ /* 0x000fe40007810000 */
[----:B------:R-:W-:Y:S02]  /*8fc0*/  FSEL R141, R3, RZ, P0 ;  /* 0x000000ff038d7208 */ /* 0x000fe40000000000 */
[----:B------:R-:W-:Y:S03]  /*8fd0*/  FMNMX.FTZ R5, R175, R5, !PT ;  /* 0x00000005af057209 */ /* 0x000fe60007810000 */
[--C-:B------:R-:W-:Y:S01]  /*8fe0*/  FFMA.FTZ R3, R16, c[0x0][0x2d0], -R141.reuse ;  /* 0x0000b40010037a23 */ /* 0x100fe2000001088d */
[----:B------:R-:W-:Y:S03]  /*8ff0*/  FMNMX.FTZ R5, R209, R5, !PT ;  /* 0x00000005d1057209 */ /* 0x000fe60007810000 */
[----:B------:R1:W-:Y:S01]  /*9000*/  MUFU.EX2 R248, R3 ;  /* 0x0000000300f87308 */ /* 0x0003e20000000800 */
[----:B------:R-:W-:Y:S04]  /*9010*/  FMNMX.FTZ R0, R208, R5, !PT ;  /* 0x00000005d0007209 */ /* 0x000fe80007810000 */
[----:B------:R-:W-:Y:S02]  /*9020*/  FMNMX.FTZ R2, R207, R0, !PT ;  /* 0x00000000cf027209 */ /* 0x000fe40007810000 */
[----:B--2---:R-:W-:Y:S01]  /*9030*/  FMNMX.FTZ R0, R4, R7, !PT ;  /* 0x0000000704007209 */ /* 0x004fe20007810000 */
[--C-:B------:R-:W-:Y:S01]  /*9040*/  FFMA.FTZ R4, R17, c[0x0][0x2d0], -R141.reuse ;  /* 0x0000b40011047a23 */ /* 0x100fe2000001088d */
[----:B------:R-:W-:Y:S03]  /*9050*/  FMNMX.FTZ R2, R206, R2, !PT ;  /* 0x00000002ce027209 */ /* 0x000fe60007810000 */
[----:B------:R2:W3:Y:S01]  /*9060*/  MUFU.EX2 R251, R4 ;  /* 0x0000000400fb7308 */ /* 0x0004e20000000800 */
[----:B------:R-:W4:Y:S08]  /*9070*/  SHFL.BFLY PT, R5, R0, 0x1, 0x1f ;  /* 0x0c201f0000057f89 */ /* 0x000f3000000e0000 */
[----:B------:R-:W5:Y:S01]  /*9080*/  SHFL.BFLY PT, R6, R2, 0x2, 0x1f ;  /* 0x0c401f0002067f89 */ /* 0x000f6200000e0000 */
[----:B-1----:R-:W-:Y:S04]  /*9090*/  FMNMX.FTZ R3, R10, R139, !PT ;  /* 0x0000008b0a037209 */ /* 0x002fe80007810000 */
[----:B------:R-:W-:Y:S04]  /*90a0*/  FMNMX.FTZ R3, R11, R3, !PT ;  /* 0x000000030b037209 */ /* 0x000fe80007810000 */
[----:B------:R-:W-:Y:S01]  /*90b0*/  FMNMX.FTZ R3, R9, R3, !PT ;  /* 0x0000000309037209 */ /* 0x000fe20007810000 */
[----:B--2---:R-:W-:Y:S01]  /*90c0*/  FFMA.FTZ R4, R160, c[0x0][0x2d0], -R141 ;  /* 0x0000b400a0047a23 */ /* 0x004fe2000001088d */
[----:B----4-:R-:W-:Y:S02]  /*90d0*/  FMNMX.FTZ R137, R0, R5, !PT ;  /* 0x0000000500897209 */ /* 0x010fe40007810000 */
[----:B------:R-:W-:Y:S01]  /*90e0*/  FMNMX.FTZ R0, R15, R3, !PT ;  /* 0x000000030f007209 */ /* 0x000fe20007810000 */
[----:B------:R1:W-:Y:S01]  /*90f0*/  MUFU.EX2 R249, R4 ;  /* 0x0000000400f97308 */ /* 0x0003e20000000800 */
[----:B------:R-:W-:Y:S02]  /*9100*/  FSEL R3, R138, RZ, P0 ;  /* 0x000000ff8a037208 */ /* 0x000fe40000000000 */
[----:B------:R-:W-:Y:S01]  /*9110*/  FMNMX.FTZ R5, R167, R0, !PT ;  /* 0x00000000a7057209 */ /* 0x000fe20007810000 */
[C---:B------:R-:W-:Y:S01]  /*9120*/  FMUL.FTZ R0, R137.reuse, c[0x0][0x2d0] ;  /* 0x0000b40089007a20 */ /* 0x040fe20000410000 */
[----:B------:R-:W-:Y:S02]  /*9130*/  FSETP.NEU.FTZ.AND P0, PT, R137, -INF , PT ;  /* 0xff8000008900780b */ /* 0x000fe40003f1d000 */
[----:B-----5:R-:W-:Y:S02]  /*9140*/  FMNMX.FTZ R2, R2, R6, !PT ;  /* 0x0000000602027209 */ /* 0x020fe40007810000 */
[----:B------:R-:W-:Y:S02]  /*9150*/  FSEL R143, R0, RZ, P0 ;  /* 0x000000ff008f7208 */ /* 0x000fe40000000000 */
[----:B------:R-:W-:Y:S02]  /*9160*/  FMNMX.FTZ R6, R172, R5, !PT ;  /* 0x00000005ac067209 */ /* 0x000fe40007810000 */
[----:B------:R-:W2:Y:S01]  /*9170*/  SHFL.BFLY PT, R5, R2, 0x1, 0x1f ;  /* 0x0c201f0002057f89 */ /* 0x000ea200000e0000 */
[----:B------:R-:W-:Y:S01]  /*9180*/  FFMA.FTZ R0, R18, c[0x0][0x2d0], -R143 ;  /* 0x0000b40012007a23 */ /* 0x000fe2000001088f */
[----:B---3--:R-:W-:Y:S03]  /*9190*/  F2FP.BF16.PACK_AB R160, R251, R248 ;  /* 0x000000f8fba0723e */ /* 0x008fe600000010ff */
[----:B------:R3:W-:Y:S01]  /*91a0*/  MUFU.EX2 R241, R0 ;  /* 0x0000000000f17308 */ /* 0x0007e20000000800 */
[----:B-1----:R-:W-:Y:S09]  /*91b0*/  FFMA.FTZ R4, R161, c[0x0][0x2d0], -R141 ;  /* 0x0000b400a1047a23 */ /* 0x002ff2000001088d */
[----:B------:R1:W4:Y:S01]  /*91c0*/  MUFU.EX2 R25, R4 ;  /* 0x0000000400197308 */ /* 0x0003220000000800 */
[----:B--2---:R-:W-:Y:S02]  /*91d0*/  FMNMX.FTZ R136, R2, R5, !PT ;  /* 0x0000000502887209 */ /* 0x004fe40007810000 */
[----:B------:R-:W-:Y:S02]  /*91e0*/  FSEL R5, R137, RZ, P0 ;  /* 0x000000ff89057208 */ /* 0x000fe40000000000 */
[----:B------:R-:W-:Y:S01]  /*91f0*/  FSETP.NEU.FTZ.AND P0, PT, R136, -INF , PT ;  /* 0xff8000008800780b */ /* 0x000fe20003f1d000 */
[--C-:B---3--:R-:W-:Y:S04]  /*9200*/  FFMA.FTZ R0, R19, c[0x0][0x2d0], -R143.reuse ;  /* 0x0000b40013007a23 */ /* 0x108fe8000001088f */
[----:B------:R2:W3:Y:S01]  /*9210*/  MUFU.EX2 R242, R0 ;  /* 0x0000000000f27308 */ /* 0x0004e20000000800 */
[----:B-1----:R-:W-:Y:S01]  /*9220*/  FMNMX.FTZ R4, R173, R6, !PT ;  /* 0x00000006ad047209 */ /* 0x002fe20007810000 */
[--C-:B------:R-:W-:Y:S03]  /*9230*/  FFMA.FTZ R6, R163, c[0x0][0x2d0], -R143.reuse ;  /* 0x0000b400a3067a23 */ /* 0x100fe6000001088f */
[----:B------:R-:W-:Y:S05]  /*9240*/  FMNMX.FTZ R4, R176, R4, !PT ;  /* 0x00000004b0047209 */ /* 0x000fea0007810000 */
[----:B------:R-:W-:Y:S01]  /*9250*/  MUFU.EX2 R24, R6 ;  /* 0x0000000600187308 */ /* 0x000fe20000000800 */
[----:B------:R-:W-:Y:S04]  /*9260*/  FMNMX.FTZ R4, R203, R4, !PT ;  /* 0x00000004cb047209 */ /* 0x000fe80007810000 */
[----:B------:R-:W-:Y:S04]  /*9270*/  FMNMX.FTZ R4, R204, R4, !PT ;  /* 0x00000004cc047209 */ /* 0x000fe80007810000 */
[----:B--2---:R-:W-:Y:S01]  /*9280*/  FMNMX.FTZ R0, R205, R4, !PT ;  /* 0x00000004cd007209 */ /* 0x004fe20007810000 */
[----:B------:R-:W-:Y:S01]  /*9290*/  FFMA.FTZ R4, R162, c[0x0][0x2d0], -R143 ;  /* 0x0000b400a2047a23 */ /* 0x000fe2000001088f */
[----:B----4-:R-:W-:Y:S02]  /*92a0*/  F2FP.BF16.PACK_AB R162, R25, R249 ;  /* 0x000000f919a2723e */ /* 0x010fe400000010ff */
[----:B------:R-:W-:Y:S01]  /*92b0*/  FMNMX.FTZ R0, R140, R0, !PT ;  /* 0x000000008c007209 */ /* 0x000fe20007810000 */
[----:B------:R1:W2:Y:S01]  /*92c0*/  MUFU.EX2 R243, R4 ;  /* 0x0000000400f37308 */ /* 0x0002a20000000800 */
[----:B---3--:R-:W-:Y:S03]  /*92d0*/  F2FP.BF16.PACK_AB R161, R242, R241 ;  /* 0x000000f1f2a1723e */ /* 0x008fe600000010ff */
[----:B------:R-:W3:Y:S01]  /*92e0*/  SHFL.BFLY PT, R2, R0, 0x2, 0x1f ;  /* 0x0c401f0000027f89 */ /* 0x000ee200000e0000 */
[----:B-1----:R-:W-:Y:S01]  /*92f0*/  FMUL.FTZ R4, R136, c[0x0][0x2d0] ;  /* 0x0000b40088047a20 */ /* 0x002fe20000410000 */
[----:B--2---:R-:W-:Y:S04]  /*9300*/  F2FP.BF16.PACK_AB R163, R24, R243 ;  /* 0x000000f318a3723e */ /* 0x004fe800000010ff */
[----:B------:R-:W-:Y:S05]  /*9310*/  FSEL R142, R4, RZ, P0 ;  /* 0x000000ff048e7208 */ /* 0x000fea0000000000 */
[--C-:B------:R-:W-:Y:S04]  /*9320*/  FFMA.FTZ R4, R8, c[0x0][0x2d0], -R142.reuse ;  /* 0x0000b40008047a23 */ /* 0x100fe8000001088e */
[----:B------:R1:W-:Y:S02]  /*9330*/  MUFU.EX2 R239, R4 ;  /* 0x0000000400ef7308 */ /* 0x0003e40000000800 */
[--C-:B-1----:R-:W-:Y:S02]  /*9340*/  FFMA.FTZ R4, R20, c[0x0][0x2d0], -R142.reuse ;  /* 0x0000b40014047a23 */ /* 0x102fe4000001088e */
[----:B------:R-:W-:Y:S06]  /*9350*/  LDSM.16.MT88.4 R20, [R181] ;  /* 0x00000000b514783b */ /* 0x000fec0000004200 */
[----:B------:R3:W-:Y:S02]  /*9360*/  MUFU.EX2 R240, R4 ;  /* 0x0000000400f07308 */ /* 0x0007e40000000800 */
[----:B---3--:R-:W-:Y:S01]  /*9370*/  FMNMX.FTZ R4, R0, R2, !PT ;  /* 0x0000000200047209 */ /* 0x008fe20007810000 */
[--C-:B------:R-:W-:Y:S02]  /*9380*/  FFMA.FTZ R0, R12, c[0x0][0x2d0], -R142.reuse ;  /* 0x0000b4000c007a23 */ /* 0x100fe4000001088e */
[----:B------:R-:W-:Y:S05]  /*9390*/  FADD.FTZ R2, -R5, R133 ;  /* 0x0000008505027221 */ /* 0x000fea0000010100 */
[----:B------:R1:W-:Y:S01]  /*93a0*/  MUFU.EX2 R250, R0 ;  /* 0x0000000000fa7308 */ /* 0x0003e20000000800 */
[----:B------:R-:W2:Y:S01]  /*93b0*/  SHFL.BFLY PT, R6, R4, 0x1, 0x1f ;  /* 0x0c201f0004067f89 */ /* 0x000ea200000e0000 */
[----:B------:R-:W-:Y:S02]  /*93c0*/  FMUL.FTZ R2, R2, c[0x0][0x2d0] ;  /* 0x0000b40002027a20 */ /* 0x000fe40000410000 */
[----:B-1----:R-:W-:Y:S01]  /*93d0*/  FFMA.FTZ R0, R13, c[0x0][0x2d0], -R142 ;  /* 0x0000b4000d007a23 */ /* 0x002fe2000001088e */
[----:B--2---:R-:W-:Y:S05]  /*93e0*/  FMNMX.FTZ R134, R4, R6, !PT ;  /* 0x0000000604867209 */ /* 0x004fea0007810000 */
[----:B------:R1:W-:Y:S01]  /*93f0*/  MUFU.EX2 R252, R0 ;  /* 0x0000000000fc7308 */ /* 0x0003e20000000800 */
[----:B------:R-:W-:Y:S02]  /*9400*/  FMUL.FTZ R4, R134, c[0x0][0x2d0] ;  /* 0x0000b40086047a20 */ /* 0x000fe40000410000 */
[----:B-1----:R-:W-:Y:S07]  /*9410*/  FADD.FTZ R0, -R3, R132 ;  /* 0x0000008403007221 */ /* 0x002fee0000010100 */
[----:B------:R-:W1:Y:S01]  /*9420*/  MUFU.EX2 R3, R2 ;  /* 0x0000000200037308 */ /* 0x000e620000000800 */
[----:B------:R-:W-:Y:S09]  /*9430*/  FMUL.FTZ R0, R0, c[0x0][0x2d0] ;  /* 0x0000b40000007a20 */ /* 0x000ff20000410000 */
[----:B------:R2:W3:Y:S01]  /*9440*/  MUFU.EX2 R132, R0 ;  /* 0x0000000000847308 */ /* 0x0004e20000000800 */
[C---:B-1----:R-:W-:Y:S01]  /*9450*/  FMUL.FTZ R6, R3.reuse, R146 ;  /* 0x0000009203067220 */ /* 0x042fe20000410000 */
[----:B------:R-:W-:Y:S01]  /*9460*/  F2FP.BF16.PACK_AB R146, R252, R250 ;  /* 0x000000fafc92723e */ /* 0x000fe200000010ff */
[C---:B------:R-:W-:Y:S02]  /*9470*/  FMUL.FTZ R7, R3.reuse, R147 ;  /* 0x0000009303077220 */ /* 0x040fe40000410000 */
[C---:B------:R-:W-:Y:S02]  /*9480*/  FMUL.FTZ R18, R3.reuse, R158 ;  /* 0x0000009e03127220 */ /* 0x040fe40000410000 */
[C---:B------:R-:W-:Y:S02]  /*9490*/  FMUL.FTZ R19, R3.reuse, R159 ;  /* 0x0000009f03137220 */ /* 0x040fe40000410000 */
[----:B------:R-:W-:Y:S01]  /*94a0*/  FMUL.FTZ R35, R3, R115 ;  /* 0x0000007303237220 */ /* 0x000fe20000410000 */
[----:B--2---:R-:W-:Y:S01]  /*94b0*/  FSEL R0, R136, RZ, P0 ;  /* 0x000000ff88007208 */ /* 0x004fe20000000000 */
[----:B---3--:R-:W-:Y:S01]  /*94c0*/  FMUL.FTZ R16, R132, R156 ;  /* 0x0000009c84107220 */ /* 0x008fe20000410000 */
[----:B------:R-:W-:Y:S01]  /*94d0*/  FSETP.NEU.FTZ.AND P0, PT, R134, -INF , PT ;  /* 0xff8000008600780b */ /* 0x000fe20003f1d000 */
[----:B------:R-:W-:Y:S02]  /*94e0*/  FMUL.FTZ R17, R132, R157 ;  /* 0x0000009d84117220 */ /* 0x000fe40000410000 */
[----:B------:R-:W-:Y:S01]  /*94f0*/  FADD.FTZ R0, -R0, R135 ;  /* 0x0000008700007221 */ /* 0x000fe20000010100 */
[----:B------:R-:W-:Y:S01]  /*9500*/  FSEL R133, R4, RZ, P0 ;  /* 0x000000ff04857208 */ /* 0x000fe20000000000 */
[----:B------:R-:W-:Y:S01]  /*9510*/  FMUL.FTZ R33, R132, R113 ;  /* 0x0000007184217220 */ /* 0x000fe20000410000 */
[----:B------:R-:W-:Y:S01]  /*9520*/  LDSM.16.MT88.4 R156, [R181+0x800] ;  /* 0x00080000b59c783b */ /* 0x000fe20000004200 */
[----:B------:R-:W-:Y:S02]  /*9530*/  FMUL.FTZ R0, R0, c[0x0][0x2d0] ;  /* 0x0000b40000007a20 */ /* 0x000fe40000410000 */
[--C-:B------:R-:W-:Y:S02]  /*9540*/  FFMA.FTZ R5, R9, c[0x0][0x2d0], -R133.reuse ;  /* 0x0000b40009057a23 */ /* 0x100fe40000010885 */
[----:B------:R1:W2:Y:S01]  /*9550*/  MUFU.EX2 R2, R0 ;  /* 0x0000000000027308 */ /* 0x0002a20000000800 */
[--C-:B------:R-:W-:Y:S02]  /*9560*/  FFMA.FTZ R4, R15, c[0x0][0x2d0], -R133.reuse ;  /* 0x0000b4000f047a23 */ /* 0x100fe40000010885 */
[C---:B------:R-:W-:Y:S02]  /*9570*/  FMUL.FTZ R34, R3.reuse, R114 ;  /* 0x0000007203227220 */ /* 0x040fe40000410000 */
[C---:B------:R-:W-:Y:S02]  /*9580*/  FMUL.FTZ R32, R132.reuse, R112 ;  /* 0x0000007084207220 */ /* 0x040fe40000410000 */
[C---:B------:R-:W-:Y:S02]  /*9590*/  FMUL.FTZ R48, R132.reuse, R128 ;  /* 0x0000008084307220 */ /* 0x040fe40000410000 */
[C---:B------:R-:W-:Y:S01]  /*95a0*/  FMUL.FTZ R49, R132.reuse, R129 ;  /* 0x0000008184317220 */ /* 0x040fe20000410000 */
[----:B------:R3:W-:Y:S01]  /*95b0*/  MUFU.EX2 R244, R5 ;  /* 0x0000000500f47308 */ /* 0x0007e20000000800 */
[C---:B------:R-:W-:Y:S02]  /*95c0*/  FMUL.FTZ R50, R3.reuse, R130 ;  /* 0x0000008203327220 */ /* 0x040fe40000410000 */
[C---:B------:R-:W-:Y:S02]  /*95d0*/  FMUL.FTZ R51, R3.reuse, R131 ;  /* 0x0000008303337220 */ /* 0x040fe40000410000 */
[C---:B------:R-:W-:Y:S01]  /*95e0*/  FMUL.FTZ R52, R132.reuse, R52 ;  /* 0x0000003484347220 */ /* 0x040fe20000410000 */
[----:B------:R-:W-:Y:S01]  /*95f0*/  LDSM.16.MT88.4 R128, [R181+0x1400] ;  /* 0x00140000b580783b */ /* 0x000fe20000004200 */
[C---:B------:R-:W-:Y:S02]  /*9600*/  FMUL.FTZ R53, R132.reuse, R53 ;  /* 0x0000003584357220 */ /* 0x040fe40000410000 */
[C---:B------:R-:W-:Y:S01]  /*9610*/  FMUL.FTZ R54, R3.reuse, R54 ;  /* 0x0000003603367220 */ /* 0x040fe20000410000 */
[----:B------:R-:W4:Y:S01]  /*9620*/  MUFU.EX2 R245, R4 ;  /* 0x0000000400f57308 */ /* 0x000f220000000800 */
[----:B------:R-:W-:Y:S02]  /*9630*/  FMUL.FTZ R55, R3, R55 ;  /* 0x0000003703377220 */ /* 0x000fe40000410000 */
[----:B------:R-:W-:Y:S02]  /*9640*/  FMUL.FTZ R64, R132, R64 ;  /* 0x0000004084407220 */ /* 0x000fe40000410000 */
[----:B-1----:R-:W-:Y:S02]  /*9650*/  FFMA.FTZ R0, R10, c[0x0][0x2d0], -R133 ;  /* 0x0000b4000a007a23 */ /* 0x002fe40000010885 */
[C---:B--2---:R-:W-:Y:S02]  /*9660*/  FMUL.FTZ R8, R2.reuse, R148 ;  /* 0x0000009402087220 */ /* 0x044fe40000410000 */
[C---:B------:R-:W-:Y:S01]  /*9670*/  FMUL.FTZ R9, R2.reuse, R149 ;  /* 0x0000009502097220 */ /* 0x040fe20000410000 */
[----:B------:R1:W-:Y:S01]  /*9680*/  MUFU.EX2 R201, R0 ;  /* 0x0000000000c97308 */ /* 0x0003e20000000800 */
[C---:B------:R-:W-:Y:S01]  /*9690*/  FMUL.FTZ R12, R2.reuse, R152 ;  /* 0x00000098020c7220 */ /* 0x040fe20000410000 */
[----:B------:R-:W-:Y:S01]  /*96a0*/  MOV R149, R25 ;  /* 0x0000001900957202 */ /* 0x000fe20000000f00 */
[----:B------:R-:W-:Y:S01]  /*96b0*/  FMUL.FTZ R13, R2, R153 ;  /* 0x00000099020d7220 */ /* 0x000fe20000410000 */
[----:B------:R-:W2:Y:S01]  /*96c0*/  LDL.LU R148, [R1+0x4] ;  /* 0x0000040001947983 */ /* 0x000ea20000300800 */
[----:B---3--:R-:W-:Y:S02]  /*96d0*/  FMUL.FTZ R5, R132, R145 ;  /* 0x0000009184057220 */ /* 0x008fe40000410000 */
[C---:B------:R-:W-:Y:S02]  /*96e0*/  FMUL.FTZ R25, R2.reuse, R105 ;  /* 0x0000006902197220 */ /* 0x040fe40000410000 */
[C---:B------:R-:W-:Y:S02]  /*96f0*/  FMUL.FTZ R28, R2.reuse, R108 ;  /* 0x0000006c021c7220 */ /* 0x040fe40000410000 */
[C---:B------:R-:W-:Y:S02]  /*9700*/  FMUL.FTZ R29, R2.reuse, R109 ;  /* 0x0000006d021d7220 */ /* 0x040fe40000410000 */
[----:B------:R-:W-:Y:S01]  /*9710*/  FMUL.FTZ R40, R2, R120 ;  /* 0x0000007802287220 */ /* 0x000fe20000410000 */
[----:B----4-:R-:W-:Y:S01]  /*9720*/  F2FP.BF16.PACK_AB R147, R245, R244 ;  /* 0x000000f4f593723e */ /* 0x010fe200000010ff */
[----:B------:R-:W-:Y:S01]  /*9730*/  FMUL.FTZ R4, R132, R144 ;  /* 0x0000009084047220 */ /* 0x000fe20000410000 */
[----:B------:R-:W-:Y:S01]  /*9740*/  F2FP.BF16.PACK_AB R144, R240, R239 ;  /* 0x000000eff090723e */ /* 0x000fe200000010ff */
[--C-:B------:R-:W-:Y:S02]  /*9750*/  FFMA.FTZ R114, R198, c[0x0][0x2d0], -R141.reuse ;  /* 0x0000b400c6727a23 */ /* 0x100fe4000001088d */
[----:B------:R-:W-:Y:S02]  /*9760*/  FFMA.FTZ R113, R199, c[0x0][0x2d0], -R141 ;  /* 0x0000b400c7717a23 */ /* 0x000fe4000001088d */
[C---:B------:R-:W-:Y:S01]  /*9770*/  FMUL.FTZ R41, R2.reuse, R121 ;  /* 0x0000007902297220 */ /* 0x040fe20000410000 */
[-C--:B------:R-:W-:Y:S01]  /*9780*/  HMMA.16816.F32.BF16 R4, R160, R20.reuse, R4 ;  /* 0x00000014a004723c */ /* 0x080fe20000041804 */
[C---:B------:R-:W-:Y:S01]  /*9790*/  FMUL.FTZ R44, R2.reuse, R124 ;  /* 0x0000007c022c7220 */ /* 0x040fe20000410000 */
[----:B------:R-:W-:Y:S01]  /*97a0*/  MUFU.EX2 R215, R113 ;  /* 0x0000007100d77308 */ /* 0x000fe20000000800 */
[----:B-1----:R-:W-:Y:S02]  /*97b0*/  FFMA.FTZ R0, R11, c[0x0][0x2d0], -R133 ;  /* 0x0000b4000b007a23 */ /* 0x002fe40000010885 */
[C---:B------:R-:W-:Y:S02]  /*97c0*/  FMUL.FTZ R45, R2.reuse, R125 ;  /* 0x0000007d022d7220 */ /* 0x040fe40000410000 */
[C---:B------:R-:W-:Y:S02]  /*97d0*/  FMUL.FTZ R56, R2.reuse, R56 ;  /* 0x0000003802387220 */ /* 0x040fe40000410000 */
[C---:B------:R-:W-:Y:S03]  /*97e0*/  FMUL.FTZ R57, R2.reuse, R57 ;  /* 0x0000003902397220 */ /* 0x040fe60000410000 */
[----:B------:R1:W3:Y:S01]  /*97f0*/  MUFU.EX2 R202, R0 ;  /* 0x0000000000ca7308 */ /* 0x0002e20000000800 */
[C---:B------:R-:W-:Y:S02]  /*9800*/  FMUL.FTZ R60, R2.reuse, R60 ;  /* 0x0000003c023c7220 */ /* 0x040fe40000410000 */
[----:B------:R-:W-:Y:S02]  /*9810*/  FMUL.FTZ R61, R2, R61 ;  /* 0x0000003d023d7220 */ /* 0x000fe40000410000 */
[C---:B------:R-:W-:Y:S02]  /*9820*/  FMUL.FTZ R65, R132.reuse, R65 ;  /* 0x0000004184417220 */ /* 0x040fe40000410000 */
[C---:B------:R-:W-:Y:S02]  /*9830*/  FMUL.FTZ R66, R3.reuse, R66 ;  /* 0x0000004203427220 */ /* 0x040fe40000410000 */
[C---:B------:R-:W-:Y:S02]  /*9840*/  FMUL.FTZ R67, R3.reuse, R67 ;  /* 0x0000004303437220 */ /* 0x040fe40000410000 */
[C---:B------:R-:W-:Y:S02]  /*9850*/  FMUL.FTZ R68, R132.reuse, R68 ;  /* 0x0000004484447220 */ /* 0x040fe40000410000 */
[----:B------:R-:W-:Y:S02]  /*9860*/  FMUL.FTZ R69, R132, R69 ;  /* 0x0000004584457220 */ /* 0x000fe40000410000 */
[C---:B------:R-:W-:Y:S02]  /*9870*/  FMUL.FTZ R70, R3.reuse, R70 ;  /* 0x0000004603467220 */ /* 0x040fe40000410000 */
[C---:B------:R-:W-:Y:S02]  /*9880*/  FMUL.FTZ R71, R3.reuse, R71 ;  /* 0x0000004703477220 */ /* 0x040fe40000410000 */
[C---:B------:R-:W-:Y:S02]  /*9890*/  FMUL.FTZ R72, R2.reuse, R72 ;  /* 0x0000004802487220 */ /* 0x040fe40000410000 */
[C---:B------:R-:W-:Y:S02]  /*98a0*/  FMUL.FTZ R73, R2.reuse, R73 ;  /* 0x0000004902497220 */ /* 0x040fe40000410000 */
[----:B------:R-:W-:Y:S01]  /*98b0*/  FMUL.FTZ R76, R2, R76 ;  /* 0x0000004c024c7220 */ /* 0x000fe20000410000 */
[----:B-1----:R-:W-:Y:S01]  /*98c0*/  FSEL R0, R134, RZ, P0 ;  /* 0x000000ff86007208 */ /* 0x002fe20000000000 */
[----:B------:R-:W-:Y:S01]  /*98d0*/  FMUL.FTZ R77, R2, R77 ;  /* 0x0000004d024d7220 */ /* 0x000fe20000410000 */
[----:B---3--:R-:W-:Y:S01]  /*98e0*/  F2FP.BF16.PACK_AB R145, R202, R201 ;  /* 0x000000c9ca91723e */ /* 0x008fe200000010ff */
[----:B------:R-:W-:Y:S02]  /*98f0*/  FMUL.FTZ R80, R132, R80 ;  /* 0x0000005084507220 */ /* 0x000fe40000410000 */
[----:B------:R-:W-:Y:S02]  /*9900*/  FADD.FTZ R0, -R0, R139 ;  /* 0x0000008b00007221 */ /* 0x000fe40000010100 */
[----:B------:R-:W-:Y:S02]  /*9910*/  FMUL.FTZ R81, R132, R81 ;  /* 0x0000005184517220 */ /* 0x000fe40000410000 */
[----:B------:R-:W-:Y:S02]  /*9920*/  FMUL.FTZ R0, R0, c[0x0][0x2d0] ;  /* 0x0000b40000007a20 */ /* 0x000fe40000410000 */
[C---:B------:R-:W-:Y:S02]  /*9930*/  FMUL.FTZ R82, R3.reuse, R82 ;  /* 0x0000005203527220 */ /* 0x040fe40000410000 */
[C---:B------:R-:W-:Y:S02]  /*9940*/  FMUL.FTZ R83, R3.reuse, R83 ;  /* 0x0000005303537220 */ /* 0x040fe40000410000 */
[----:B------:R-:W1:Y:S01]  /*9950*/  MUFU.EX2 R0, R0 ;  /* 0x0000000000007308 */ /* 0x000e620000000800 */
[C---:B------:R-:W-:Y:S02]  /*9960*/  FMUL.FTZ R84, R132.reuse, R84 ;  /* 0x0000005484547220 */ /* 0x040fe40000410000 */
[----:B------:R-:W-:Y:S02]  /*9970*/  FMUL.FTZ R85, R132, R85 ;  /* 0x0000005584557220 */ /* 0x000fe40000410000 */
[C---:B------:R-:W-:Y:S02]  /*9980*/  FMUL.FTZ R86, R3.reuse, R86 ;  /* 0x0000005603567220 */ /* 0x040fe40000410000 */
[C---:B------:R-:W-:Y:S02]  /*9990*/  FMUL.FTZ R87, R3.reuse, R87 ;  /* 0x0000005703577220 */ /* 0x040fe40000410000 */
[C---:B------:R-:W-:Y:S02]  /*99a0*/  FMUL.FTZ R88, R2.reuse, R88 ;  /* 0x0000005802587220 */ /* 0x040fe40000410000 */
[C---:B------:R-:W-:Y:S02]  /*99b0*/  FMUL.FTZ R89, R2.reuse, R89 ;  /* 0x0000005902597220 */ /* 0x040fe40000410000 */
[C---:B------:R-:W-:Y:S02]  /*99c0*/  FMUL.FTZ R92, R2.reuse, R92 ;  /* 0x0000005c025c7220 */ /* 0x040fe40000410000 */
[----:B------:R-:W-:Y:S02]  /*99d0*/  FMUL.FTZ R93, R2, R93 ;  /* 0x0000005d025d7220 */ /* 0x000fe40000410000 */
[C---:B------:R-:W-:Y:S02]  /*99e0*/  FMUL.FTZ R96, R132.reuse, R96 ;  /* 0x0000006084607220 */ /* 0x040fe40000410000 */
[----:B------:R-:W-:Y:S02]  /*99f0*/  FMUL.FTZ R97, R132, R97 ;  /* 0x0000006184617220 */ /* 0x000fe40000410000 */
[C---:B------:R-:W-:Y:S02]  /*9a00*/  FMUL.FTZ R98, R3.reuse, R98 ;  /* 0x0000006203627220 */ /* 0x040fe40000410000 */
[----:B------:R-:W-:Y:S02]  /*9a10*/  FMUL.FTZ R99, R3, R99 ;  /* 0x0000006303637220 */ /* 0x000fe40000410000 */
[C---:B-1----:R-:W-:Y:S02]  /*9a20*/  FMUL.FTZ R11, R0.reuse, R151 ;  /* 0x00000097000b7220 */ /* 0x042fe40000410000 */
[C---:B------:R-:W-:Y:S01]  /*9a30*/  FMUL.FTZ R10, R0.reuse, R150 ;  /* 0x00000096000a7220 */ /* 0x040fe20000410000 */
[----:B------:R-:W3:Y:S01]  /*9a40*/  LDL.LU R151, [R1] ;  /* 0x0000000001977983 */ /* 0x000ee20000300800 */
[C---:B------:R-:W-:Y:S01]  /*9a50*/  FMUL.FTZ R26, R0.reuse, R106 ;  /* 0x0000006a001a7220 */ /* 0x040fe20000410000 */
[----:B------:R-:W-:Y:S01]  /*9a60*/  MOV R150, R24 ;  /* 0x0000001800967202 */ /* 0x000fe20000000f00 */
[----:B------:R-:W-:Y:S02]  /*9a70*/  FMUL.FTZ R27, R0, R107 ;  /* 0x0000006b001b7220 */ /* 0x000fe40000410000 */
[----:B------:R-:W-:Y:S01]  /*9a80*/  FMUL.FTZ R24, R2, R104 ;  /* 0x0000006802187220 */ /* 0x000fe20000410000 */
[C---:B------:R-:W-:Y:S01]  /*9a90*/  HMMA.16816.F32.BF16 R8, R144.reuse, R20, R8 ;  /* 0x000000149008723c */ /* 0x040fe20000041808 */
[C---:B------:R-:W-:Y:S02]  /*9aa0*/  FMUL.FTZ R14, R0.reuse, R154 ;  /* 0x0000009a000e7220 */ /* 0x040fe40000410000 */
[----:B------:R-:W-:Y:S02]  /*9ab0*/  FMUL.FTZ R15, R0, R155 ;  /* 0x0000009b000f7220 */ /* 0x000fe40000410000 */
[--C-:B------:R-:W-:Y:S02]  /*9ac0*/  FFMA.FTZ R104, R165, c[0x0][0x2d0], -R141.reuse ;  /* 0x0000b400a5687a23 */ /* 0x100fe4000001088d */
[C---:B------:R-:W-:Y:S02]  /*9ad0*/  FMUL.FTZ R20, R132.reuse, R100 ;  /* 0x0000006484147220 */ /* 0x040fe40000410000 */
[----:B------:R-:W-:Y:S01]  /*9ae0*/  FMUL.FTZ R21, R132, R101 ;  /* 0x0000006584157220 */ /* 0x000fe20000410000 */
[-C--:B------:R-:W-:Y:S01]  /*9af0*/  HMMA.16816.F32.BF16 R12, R144, R22.reuse, R12 ;  /* 0x00000016900c723c */ /* 0x080fe2000004180c */
[----:B------:R1:W-:Y:S01]  /*9b00*/  MUFU.EX2 R233, R104 ;  /* 0x0000006800e97308 */ /* 0x0003e20000000800 */
[C---:B------:R-:W-:Y:S02]  /*9b10*/  FMUL.FTZ R42, R0.reuse, R122 ;  /* 0x0000007a002a7220 */ /* 0x040fe40000410000 */
[C---:B------:R-:W-:Y:S02]  /*9b20*/  FMUL.FTZ R43, R0.reuse, R123 ;  /* 0x0000007b002b7220 */ /* 0x040fe40000410000 */
[C---:B------:R-:W-:Y:S02]  /*9b30*/  FMUL.FTZ R46, R0.reuse, R126 ;  /* 0x0000007e002e7220 */ /* 0x040fe40000410000 */
[C---:B------:R-:W-:Y:S01]  /*9b40*/  HMMA.16816.F32.BF16 R16, R160.reuse, R22, R16 ;  /* 0x00000016a010723c */ /* 0x040fe20000041810 */
[C---:B------:R-:W-:Y:S03]  /*9b50*/  FMUL.FTZ R30, R0.reuse, R110 ;  /* 0x0000006e001e7220 */ /* 0x040fe60000410000 */
[C---:B------:R-:W-:Y:S02]  /*9b60*/  FMUL.FTZ R31, R0.reuse, R111 ;  /* 0x0000006f001f7220 */ /* 0x040fe40000410000 */
[C---:B------:R-:W-:Y:S02]  /*9b70*/  FMUL.FTZ R47, R0.reuse, R127 ;  /* 0x0000007f002f7220 */ /* 0x040fe40000410000 */
[C---:B------:R-:W-:Y:S04]  /*9b80*/  FMUL.FTZ R22, R3.reuse, R102 ;  /* 0x0000006603167220 */ /* 0x040fe80000410000 */
[C---:B------:R-:W-:Y:S02]  /*9b90*/  FMUL.FTZ R23, R3.reuse, R103 ;  /* 0x0000006703177220 */ /* 0x040fe40000410000 */
[----:B------:R-:W4:Y:S01]  /*9ba0*/  LDSM.16.MT88.4 R100, [R181+0xc00] ;  /* 0x000c0000b564783b */ /* 0x000f220000004200 */
[----:B------:R-:W-:Y:S02]  /*9bb0*/  FMUL.FTZ R58, R0, R58 ;  /* 0x0000003a003a7220 */ /* 0x000fe40000410000 */
[--C-:B-1----:R-:W-:Y:S02]  /*9bc0*/  FFMA.FTZ R104, R164, c[0x0][0x2d0], -R141.reuse ;  /* 0x0000b400a4687a23 */ /* 0x102fe4000001088d */
[-C--:B------:R-:W-:Y:S01]  /*9bd0*/  HMMA.16816.F32.BF16 R20, R160, R36.reuse, R20 ;  /* 0x00000024a014723c */ /* 0x080fe20000041814 */
[C---:B------:R-:W-:Y:S01]  /*9be0*/  FMUL.FTZ R59, R0.reuse, R59 ;  /* 0x0000003b003b7220 */ /* 0x040fe20000410000 */
[----:B------:R1:W-:Y:S01]  /*9bf0*/  MUFU.EX2 R234, R104 ;  /* 0x0000006800ea7308 */ /* 0x0003e20000000800 */
[C---:B------:R-:W-:Y:S02]  /*9c00*/  FMUL.FTZ R62, R0.reuse, R62 ;  /* 0x0000003e003e7220 */ /* 0x040fe40000410000 */
[C---:B------:R-:W-:Y:S02]  /*9c10*/  FMUL.FTZ R63, R0.reuse, R63 ;  /* 0x0000003f003f7220 */ /* 0x040fe40000410000 */
[C---:B------:R-:W-:Y:S01]  /*9c20*/  FMUL.FTZ R74, R0.reuse, R74 ;  /* 0x0000004a004a7220 */ /* 0x040fe20000410000 */
[C---:B------:R-:W-:Y:S01]  /*9c30*/  HMMA.16816.F32.BF16 R24, R144.reuse, R36, R24 ;  /* 0x000000249018723c */ /* 0x040fe20000041818 */
[C---:B------:R-:W-:Y:S03]  /*9c40*/  FMUL.FTZ R75, R0.reuse, R75 ;  /* 0x0000004b004b7220 */ /* 0x040fe60000410000 */
[C---:B------:R-:W-:Y:S02]  /*9c50*/  FMUL.FTZ R78, R0.reuse, R78 ;  /* 0x0000004e004e7220 */ /* 0x040fe40000410000 */
[----:B------:R-:W-:Y:S02]  /*9c60*/  FMUL.FTZ R79, R0, R79 ;  /* 0x0000004f004f7220 */ /* 0x000fe40000410000 */
[-C--:B------:R-:W-:Y:S01]  /*9c70*/  HMMA.16816.F32.BF16 R28, R144, R38.reuse, R28 ;  /* 0x00000026901c723c */ /* 0x080fe2000004181c */
[C---:B------:R-:W-:Y:S03]  /*9c80*/  FMUL.FTZ R36, R132.reuse, R116 ;  /* 0x0000007484247220 */ /* 0x040fe60000410000 */
[----:B------:R-:W-:Y:S02]  /*9c90*/  FMUL.FTZ R37, R132, R117 ;  /* 0x0000007584257220 */ /* 0x000fe40000410000 */
[----:B------:R-:W-:Y:S02]  /*9ca0*/  FFMA.FTZ R112, R200, c[0x0][0x2d0], -R141 ;  /* 0x0000b400c8707a23 */ /* 0x000fe4000001088d */
[C---:B------:R-:W-:Y:S01]  /*9cb0*/  HMMA.16816.F32.BF16 R32, R160.reuse, R38, R32 ;  /* 0x00000026a020723c */ /* 0x040fe20000041820 */
[----:B------:R-:W-:Y:S01]  /*9cc0*/  FMUL.FTZ R90, R0, R90 ;  /* 0x0000005a005a7220 */ /* 0x000fe20000410000 */
[----:B------:R5:W-:Y:S02]  /*9cd0*/  MUFU.EX2 R216, R112 ;  /* 0x0000007000d87308 */ /* 0x000be40000000800 */
[----:B-1----:R-:W-:Y:S02]  /*9ce0*/  FFMA.FTZ R104, R166, c[0x0][0x2d0], -R143 ;  /* 0x0000b400a6687a23 */ /* 0x002fe4000001088f */
[C---:B------:R-:W-:Y:S02]  /*9cf0*/  FMUL.FTZ R91, R0.reuse, R91 ;  /* 0x0000005b005b7220 */ /* 0x040fe40000410000 */
[C---:B------:R-:W-:Y:S04]  /*9d00*/  FMUL.FTZ R38, R3.reuse, R118 ;  /* 0x0000007603267220 */ /* 0x040fe80000410000 */
[C---:B------:R-:W-:Y:S01]  /*9d10*/  FMUL.FTZ R39, R3.reuse, R119 ;  /* 0x0000007703277220 */ /* 0x040fe20000410000 */
[----:B------:R-:W-:Y:S01]  /*9d20*/  MUFU.EX2 R200, R114 ;  /* 0x0000007200c87308 */ /* 0x000fe20000000800 */
[C---:B------:R-:W-:Y:S02]  /*9d30*/  FMUL.FTZ R94, R0.reuse, R94 ;  /* 0x0000005e005e7220 */ /* 0x040fe40000410000 */
[----:B------:R-:W-:Y:S02]  /*9d40*/  FMUL.FTZ R95, R0, R95 ;  /* 0x0000005f005f7220 */ /* 0x000fe40000410000 */
[----:B------:R-:W-:Y:S01]  /*9d50*/  FFMA.FTZ R3, R3, R246, R241 ;  /* 0x000000f603037223 */ /* 0x000fe200000100f1 */
[-C--:B----4-:R-:W-:Y:S03]  /*9d60*/  HMMA.16816.F32.BF16 R36, R160, R100.reuse, R36 ;  /* 0x00000064a024723c */ /* 0x090fe60000041824 */
[----:B------:R-:W-:Y:S01]  /*9d70*/  FADD.FTZ R3, R242, R3 ;  /* 0x00000003f2037221 */ /* 0x000fe20000010000 */
[----:B------:R1:W-:Y:S01]  /*9d80*/  MUFU.EX2 R232, R104 ;  /* 0x0000006800e87308 */ /* 0x0003e20000000800 */
[----:B-----5:R-:W-:Y:S03]  /*9d90*/  FFMA.FTZ R112, R210, c[0x0][0x2d0], -R143 ;  /* 0x0000b400d2707a23 */ /* 0x020fe6000001088f */
[C---:B------:R-:W-:Y:S06]  /*9da0*/  HMMA.16816.F32.BF16 R40, R144.reuse, R100, R40 ;  /* 0x000000649028723c */ /* 0x040fec0000041828 */
[----:B------:R4:W-:Y:S02]  /*9db0*/  MUFU.EX2 R214, R112 ;  /* 0x0000007000d67308 */ /* 0x0009e40000000800 */
[-C--:B------:R-:W-:Y:S08]  /*9dc0*/  HMMA.16816.F32.BF16 R44, R144, R102.reuse, R44 ;  /* 0x00000066902c723c */ /* 0x080ff0000004182c */
[C---:B------:R-:W-:Y:S01]  /*9dd0*/  HMMA.16816.F32.BF16 R48, R160.reuse, R102, R48 ;  /* 0x00000066a030723c */ /* 0x040fe20000041830 */
[----:B------:R-:W5:Y:S03]  /*9de0*/  LDSM.16.MT88.4 R100, [R182+0xc00] ;  /* 0x000c0000b664783b */ /* 0x000f660000004200 */
[----:B-1----:R-:W-:Y:S04]  /*9df0*/  FFMA.FTZ R104, R179, c[0x0][0x2d0], -R141 ;  /* 0x0000b400b3687a23 */ /* 0x002fe8000001088d */
[----:B------:R1:W-:Y:S01]  /*9e00*/  MUFU.EX2 R229, R104 ;  /* 0x0000006800e57308 */ /* 0x0003e20000000800 */
[--C-:B----4-:R-:W-:Y:S03]  /*9e10*/  FFMA.FTZ R112, R213, c[0x0][0x2d0], -R143.reuse ;  /* 0x0000b400d5707a23 */ /* 0x110fe6000001088f */
[----:B------:R-:W-:Y:S06]  /*9e20*/  MOV R213, R150 ;  /* 0x0000009600d57202 */ /* 0x000fec0000000f00 */
[----:B------:R4:W-:Y:S01]  /*9e30*/  MUFU.EX2 R198, R112 ;  /* 0x0000007000c67308 */ /* 0x0009e20000000800 */
[--C-:B-1----:R-:W-:Y:S09]  /*9e40*/  FFMA.FTZ R104, R178, c[0x0][0x2d0], -R143.reuse ;  /* 0x0000b400b2687a23 */ /* 0x102ff2000001088f */
[----:B------:R1:W-:Y:S01]  /*9e50*/  MUFU.EX2 R227, R104 ;  /* 0x0000006800e37308 */ /* 0x0003e20000000800 */
[-C--:B-----5:R-:W-:Y:S01]  /*9e60*/  HMMA.16816.F32.BF16 R52, R160, R100.reuse, R52 ;  /* 0x00000064a034723c */ /* 0x0a0fe20000041834 */
[--C-:B----4-:R-:W-:Y:S07]  /*9e70*/  FFMA.FTZ R112, R209, c[0x0][0x2d0], -R142.reuse ;  /* 0x0000b400d1707a23 */ /* 0x110fee000001088e */
[C---:B------:R-:W-:Y:S08]  /*9e80*/  HMMA.16816.F32.BF16 R56, R144.reuse, R100, R56 ;  /* 0x000000649038723c */ /* 0x040ff00000041838 */
[-C--:B------:R-:W-:Y:S01]  /*9e90*/  HMMA.16816.F32.BF16 R60, R144, R102.reuse, R60 ;  /* 0x00000066903c723c */ /* 0x080fe2000004183c */
[--C-:B-1----:R-:W-:Y:S02]  /*9ea0*/  FFMA.FTZ R104, R177, c[0x0][0x2d0], -R143.reuse ;  /* 0x0000b400b1687a23 */ /* 0x102fe4000001088f */
[----:B------:R1:W-:Y:S05]  /*9eb0*/  MUFU.EX2 R177, R112 ;  /* 0x0000007000b17308 */ /* 0x0003ea0000000800 */
[C---:B------:R-:W-:Y:S01]  /*9ec0*/  HMMA.16816.F32.BF16 R64, R160.reuse, R102, R64 ;  /* 0x00000066a040723c */ /* 0x040fe20000041840 */
[----:B------:R-:W4:Y:S04]  /*9ed0*/  LDSM.16.MT88.4 R100, [R181+0x1800] ;  /* 0x00180000b564783b */ /* 0x000f280000004200 */
[----:B------:R5:W-:Y:S01]  /*9ee0*/  MUFU.EX2 R228, R104 ;  /* 0x0000006800e47308 */ /* 0x000be20000000800 */
[--C-:B-1----:R-:W-:Y:S09]  /*9ef0*/  FFMA.FTZ R112, R208, c[0x0][0x2d0], -R142.reuse ;  /* 0x0000b400d0707a23 */ /* 0x102ff2000001088e */
[----:B------:R1:W-:Y:S01]  /*9f00*/  MUFU.EX2 R178, R112 ;  /* 0x0000007000b27308 */ /* 0x0003e20000000800 */
[--C-:B-----5:R-:W-:Y:S09]  /*9f10*/  FFMA.FTZ R104, R171, c[0x0][0x2d0], -R142.reuse ;  /* 0x0000b400ab687a23 */ /* 0x120ff2000001088e */
[----:B------:R5:W-:Y:S01]  /*9f20*/  MUFU.EX2 R224, R104 ;  /* 0x0000006800e07308 */ /* 0x000be20000000800 */
[-C--:B----4-:R-:W-:Y:S08]  /*9f30*/  HMMA.16816.F32.BF16 R68, R160, R100.reuse, R68 ;  /* 0x00000064a044723c */ /* 0x090ff00000041844 */
[C---:B------:R-:W-:Y:S01]  /*9f40*/  HMMA.16816.F32.BF16 R72, R144.reuse, R100, R72 ;  /* 0x000000649048723c */ /* 0x040fe20000041848 */
[--C-:B-1----:R-:W-:Y:S06]  /*9f50*/  FFMA.FTZ R112, R207, c[0x0][0x2d0], -R142.reuse ;  /* 0x0000b400cf707a23 */ /* 0x102fec000001088e */
[----:B------:R-:W-:Y:S01]  /*9f60*/  FFMA.FTZ R100, R168, c[0x0][0x2d0], -R143 ;  /* 0x0000b400a8647a23 */ /* 0x000fe2000001088f */
[-C--:B------:R-:W-:Y:S03]  /*9f70*/  HMMA.16816.F32.BF16 R76, R144, R102.reuse, R76 ;  /* 0x00000066904c723c */ /* 0x080fe6000004184c */
[----:B------:R1:W-:Y:S01]  /*9f80*/  MUFU.EX2 R231, R100 ;  /* 0x0000006400e77308 */ /* 0x0003e20000000800 */
[--C-:B-----5:R-:W-:Y:S04]  /*9f90*/  FFMA.FTZ R104, R170, c[0x0][0x2d0], -R142.reuse ;  /* 0x0000b400aa687a23 */ /* 0x120fe8000001088e */
[C---:B------:R-:W-:Y:S05]  /*9fa0*/  HMMA.16816.F32.BF16 R80, R160.reuse, R102, R80 ;  /* 0x00000066a050723c */ /* 0x040fea0000041850 */
[----:B------:R4:W5:Y:S01]  /*9fb0*/  MUFU.EX2 R225, R104 ;  /* 0x0000006800e17308 */ /* 0x0009620000000800 */
[--C-:B-1----:R-:W-:Y:S02]  /*9fc0*/  FFMA.FTZ R100, R174, c[0x0][0x2d0], -R141.reuse ;  /* 0x0000b400ae647a23 */ /* 0x102fe4000001088d */
[----:B------:R-:W-:Y:S07]  /*9fd0*/  FFMA.FTZ R141, R197, c[0x0][0x2d0], -R141 ;  /* 0x0000b400c58d7a23 */ /* 0x000fee000001088d */
[----:B------:R1:W-:Y:S01]  /*9fe0*/  MUFU.EX2 R230, R100 ;  /* 0x0000006400e67308 */ /* 0x0003e20000000800 */
[--C-:B----4-:R-:W-:Y:S01]  /*9ff0*/  FFMA.FTZ R104, R169, c[0x0][0x2d0], -R142.reuse ;  /* 0x0000b400a9687a23 */ /* 0x110fe2000001088e */
[----:B-----5:R-:W-:Y:S01]  /*a000*/  F2FP.BF16.PACK_AB R108, R225, R224 ;  /* 0x000000e0e16c723e */ /* 0x020fe200000010ff */
[----:B------:R-:W-:Y:S07]  /*a010*/  LDSM.16.MT88.4 R168, [R181+0x2000] ;  /* 0x00200000b5a8783b */ /* 0x000fee0000004200 */
[----:B------:R4:W-:Y:S10]  /*a020*/  MUFU.EX2 R226, R104 ;  /* 0x0000006800e27308 */ /* 0x0009f40000000800 */
[----:B------:R5:W-:Y:S01]  /*a030*/  MUFU.EX2 R197, R112 ;  /* 0x0000007000c57308 */ /* 0x000be20000000800 */
[----:B-1----:R-:W1:Y:S09]  /*a040*/  LDSM.16.MT88.4 R100, [R182+0x1800] ;  /* 0x00180000b664783b */ /* 0x002e720000004200 */
[----:B------:R-:W-:Y:S01]  /*a050*/  MUFU.EX2 R210, R141 ;  /* 0x0000008d00d27308 */ /* 0x000fe20000000800 */
[--C-:B----4-:R-:W-:Y:S02]  /*a060*/  FFMA.FTZ R104, R175, c[0x0][0x2d0], -R142.reuse ;  /* 0x0000b400af687a23 */ /* 0x110fe4000001088e */
[----:B------:R-:W-:Y:S07]  /*a070*/  FFMA.FTZ R142, R206, c[0x0][0x2d0], -R142 ;  /* 0x0000b400ce8e7a23 */ /* 0x000fee000001088e */
[----:B------:R4:W1:Y:S01]  /*a080*/  MUFU.EX2 R223, R104 ;  /* 0x0000006800df7308 */ /* 0x0008620000000800 */
[--C-:B-----5:R-:W-:Y:S09]  /*a090*/  FFMA.FTZ R112, R203, c[0x0][0x2d0], -R133.reuse ;  /* 0x0000b400cb707a23 */ /* 0x120ff20000010885 */
[----:B------:R5:W-:Y:S10]  /*a0a0*/  MUFU.EX2 R139, R112 ;  /* 0x00000070008b7308 */ /* 0x000bf40000000800 */
[----:B------:R2:W2:Y:S01]  /*a0b0*/  MUFU.EX2 R179, R142 ;  /* 0x0000008e00b37308 */ /* 0x0004a20000000800 */
[-C--:B-1----:R-:W-:Y:S01]  /*a0c0*/  HMMA.16816.F32.BF16 R84, R160, R100.reuse, R84 ;  /* 0x00000064a054723c */ /* 0x082fe20000041854 */
[----:B----4-:R-:W1:Y:S01]  /*a0d0*/  LDSM.16.MT88.4 R104, [R181+0x400] ;  /* 0x00040000b568783b */ /* 0x010e620000004200 */
[----:B------:R-:W-:Y:S06]  /*a0e0*/  F2FP.BF16.PACK_AB R110, R223, R226 ;  /* 0x000000e2df6e723e */ /* 0x000fec00000010ff */
[C---:B------:R-:W-:Y:S01]  /*a0f0*/  HMMA.16816.F32.BF16 R88, R144.reuse, R100, R88 ;  /* 0x000000649058723c */ /* 0x040fe20000041858 */
[----:B-----5:R-:W-:Y:S06]  /*a100*/  LDSM.16.MT88.4 R112, [R182+0x800] ;  /* 0x00080000b670783b */ /* 0x020fec0000004200 */
[--C-:B------:R-:W-:Y:S01]  /*a110*/  FFMA.FTZ R100, R167, c[0x0][0x2d0], -R133.reuse ;  /* 0x0000b400a7647a23 */ /* 0x100fe20000010885 */
[-C--:B------:R-:W-:Y:S01]  /*a120*/  HMMA.16816.F32.BF16 R92, R144, R102.reuse, R92 ;  /* 0x00000066905c723c */ /* 0x080fe2000004185c */
[----:B------:R-:W-:Y:S01]  /*a130*/  F2FP.BF16.PACK_AB R101, R231, R232 ;  /* 0x000000e8e765723e */ /* 0x000fe200000010ff */
[----:B------:R-:W-:Y:S01]  /*a140*/  LDSM.16.MT88.4 R164, [R182+0x1400] ;  /* 0x00140000b6a4783b */ /* 0x000fe20000004200 */
[----:B------:R4:W-:Y:S01]  /*a150*/  MUFU.EX2 R217, R100 ;  /* 0x0000006400d97308 */ /* 0x0009e20000000800 */
[----:B--2---:R-:W-:Y:S04]  /*a160*/  F2FP.BF16.PACK_AB R142, R210, R200 ;  /* 0x000000c8d28e723e */ /* 0x004fe800000010ff */
[----:B------:R-:W-:Y:S07]  /*a170*/  HMMA.16816.F32.BF16 R96, R160, R102, R96 ;  /* 0x00000066a060723c */ /* 0x000fee0000041860 */
[----:B------:R-:W-:Y:S02]  /*a180*/  F2FP.BF16.PACK_AB R102, R229, R230 ;  /* 0x000000e6e566723e */ /* 0x000fe400000010ff */
[----:B------:R-:W-:Y:S03]  /*a190*/  F2FP.BF16.PACK_AB R103, R228, R227 ;  /* 0x000000e3e467723e */ /* 0x000fe600000010ff */
[----:B------:R-:W-:Y:S02]  /*a1a0*/  F2FP.BF16.PACK_AB R160, R178, R177 ;  /* 0x000000b1b2a0723e */ /* 0x000fe400000010ff */
[----:B------:R-:W-:Y:S01]  /*a1b0*/  F2FP.BF16.PACK_AB R162, R179, R197 ;  /* 0x000000c5b3a2723e */ /* 0x000fe200000010ff */
[--C-:B----4-:R-:W-:Y:S04]  /*a1c0*/  FFMA.FTZ R100, R172, c[0x0][0x2d0], -R133.reuse ;  /* 0x0000b400ac647a23 */ /* 0x110fe80000010885 */
[----:B------:R2:W4:Y:S02]  /*a1d0*/  MUFU.EX2 R174, R100 ;  /* 0x0000006400ae7308 */ /* 0x0005240000000800 */
[----:B--2---:R-:W-:Y:S01]  /*a1e0*/  FFMA.FTZ R100, R173, c[0x0][0x2d0], -R133 ;  /* 0x0000b400ad647a23 */ /* 0x004fe20000010885 */
[----:B----4-:R-:W-:Y:S01]  /*a1f0*/  F2FP.BF16.PACK_AB R109, R174, R217 ;  /* 0x000000d9ae6d723e */ /* 0x010fe200000010ff */
[----:B------:R-:W-:Y:S06]  /*a200*/  FADD.FTZ R173, R243, R3 ;  /* 0x00000003f3ad7221 */ /* 0x000fec0000010000 */
[----:B------:R2:W4:Y:S01]  /*a210*/  MUFU.EX2 R175, R100 ;  /* 0x0000006400af7308 */ /* 0x0005220000000800 */
[----:B------:R-:W-:Y:S04]  /*a220*/  FFMA.FTZ R3, R0, R148, R201 ;  /* 0x0000009400037223 */ /* 0x000fe800000100c9 */
[----:B------:R-:W-:Y:S04]  /*a230*/  FADD.FTZ R3, R202, R3 ;  /* 0x00000003ca037221 */ /* 0x000fe80000010000 */
[----:B------:R-:W-:Y:S04]  /*a240*/  FADD.FTZ R3, R244, R3 ;  /* 0x00000003f4037221 */ /* 0x000fe80000010000 */
[----:B------:R-:W-:Y:S04]  /*a250*/  FADD.FTZ R3, R245, R3 ;  /* 0x00000003f5037221 */ /* 0x000fe80000010000 */
[----:B------:R-:W-:Y:S04]  /*a260*/  FADD.FTZ R3, R217, R3 ;  /* 0x00000003d9037221 */ /* 0x000fe80000010000 */
[----:B------:R-:W-:Y:S02]  /*a270*/  FADD.FTZ R3, R174, R3 ;  /* 0x00000003ae037221 */ /* 0x000fe40000010000 */
[----:B--2---:R-:W-:Y:S02]  /*a280*/  FFMA.FTZ R100, R176, c[0x0][0x2d0], -R133 ;  /* 0x0000b400b0647a23 */ /* 0x004fe40000010885 */
[----:B----4-:R-:W-:Y:S02]  /*a290*/  FADD.FTZ R3, R175, R3 ;  /* 0x00000003af037221 */ /* 0x010fe40000010000 */
[----:B------:R2:W4:Y:S02]  /*a2a0*/  MUFU.EX2 R176, R100 ;  /* 0x0000006400b07308 */ /* 0x0005240000000800 */
[----:B--2---:R-:W-:Y:S01]  /*a2b0*/  F2FP.BF16.PACK_AB R100, R234, R233 ;  /* 0x000000e9ea64723e */ /* 0x004fe200000010ff */
[C---:B----4-:R-:W-:Y:S01]  /*a2c0*/  FADD.FTZ R3, R176.reuse, R3 ;  /* 0x00000003b0037221 */ /* 0x050fe20000010000 */
[----:B------:R-:W-:Y:S05]  /*a2d0*/  F2FP.BF16.PACK_AB R111, R176, R175 ;  /* 0x000000afb06f723e */ /* 0x000fea00000010ff */
        /* <DEDUP_REMOVED lines=24> */
[----:B------:R-:W-:Y:S02]  /*a460*/  FFMA.FTZ R143, R212, c[0x0][0x2d0], -R143 ;  /* 0x0000b400d48f7a23 */ /* 0x000fe4000001088f */
[----:B------:R1:W2:Y:S01]  /*a470*/  MUFU.EX2 R211, R104 ;  /* 0x0000006800d37308 */ /* 0x0002a20000000800 */
[----:B------:R-:W-:Y:S04]  /*a480*/  MOV R212, R149 ;  /* 0x0000009500d47202 */ /* 0x000fe80000000f00 */
[C---:B------:R-:W-:Y:S05]  /*a490*/  HMMA.16816.F32.BF16 R80, R100.reuse, R106, R80 ;  /* 0x0000006a6450723c */ /* 0x040fea0000041850 */
[----:B------:R-:W4:Y:S01]  /*a4a0*/  MUFU.EX2 R199, R143 ;  /* 0x0000008f00c77308 */ /* 0x000f220000000800 */
[----:B-1----:R-:W1:Y:S01]  /*a4b0*/  LDSM.16.MT88.4 R104, [R182+0x1c00] ;  /* 0x001c0000b668783b */ /* 0x002e620000004200 */
[----:B--2---:R-:W-:Y:S02]  /*a4c0*/  F2FP.BF16.PACK_AB R141, R211, R214 ;  /* 0x000000d6d38d723e */ /* 0x004fe400000010ff */
[----:B----4-:R-:W-:Y:S01]  /*a4d0*/  F2FP.BF16.PACK_AB R143, R199, R198 ;  /* 0x000000c6c78f723e */ /* 0x010fe200000010ff */
[-C--:B-1----:R-:W-:Y:S08]  /*a4e0*/  HMMA.16816.F32.BF16 R84, R100, R104.reuse, R84 ;  /* 0x000000686454723c */ /* 0x082ff00000041854 */
[C---:B------:R-:W-:Y:S07]  /*a4f0*/  HMMA.16816.F32.BF16 R88, R108.reuse, R104, R88 ;  /* 0x000000686c58723c */ /* 0x040fee0000041858 */
[--C-:B------:R-:W-:Y:S01]  /*a500*/  FFMA.FTZ R104, R204, c[0x0][0x2d0], -R133.reuse ;  /* 0x0000b400cc687a23 */ /* 0x100fe20000010885 */
[-C--:B------:R-:W-:Y:S01]  /*a510*/  HMMA.16816.F32.BF16 R92, R108, R106.reuse, R92 ;  /* 0x0000006a6c5c723c */ /* 0x080fe2000004185c */
[----:B------:R-:W-:Y:S02]  /*a520*/  FFMA.FTZ R105, R132, R247, R248 ;  /* 0x000000f784697223 */ /* 0x000fe400000100f8 */
[----:B------:R1:W2:Y:S05]  /*a530*/  MUFU.EX2 R135, R104 ;  /* 0x0000006800877308 */ /* 0x0002aa0000000800 */
[----:B------:R-:W-:Y:S01]  /*a540*/  HMMA.16816.F32.BF16 R96, R100, R106, R96 ;  /* 0x0000006a6460723c */ /* 0x000fe20000041860 */
[--C-:B-1----:R-:W-:Y:S03]  /*a550*/  FFMA.FTZ R104, R205, c[0x0][0x2d0], -R133.reuse ;  /* 0x0000b400cd687a23 */ /* 0x102fe60000010885 */
[----:B--2---:R-:W-:Y:S01]  /*a560*/  F2FP.BF16.PACK_AB R161, R135, R139 ;  /* 0x0000008b87a1723e */ /* 0x004fe200000010ff */
[----:B------:R-:W-:Y:S01]  /*a570*/  FFMA.FTZ R133, R140, c[0x0][0x2d0], -R133 ;  /* 0x0000b4008c857a23 */ /* 0x000fe20000010885 */
[----:B------:R-:W-:Y:S01]  /*a580*/  F2FP.BF16.PACK_AB R140, R216, R215 ;  /* 0x000000d7d88c723e */ /* 0x000fe200000010ff */
[----:B------:R3:W-:Y:S06]  /*a590*/  MUFU.EX2 R172, R104 ;  /* 0x0000006800ac7308 */ /* 0x0007ec0000000800 */
[-C--:B------:R-:W-:Y:S01]  /*a5a0*/  HMMA.16816.F32.BF16 R144, R140, R156.reuse, R4 ;  /* 0x0000009c8c90723c */ /* 0x080fe20000041804 */
[----:B------:R-:W1:Y:S03]  /*a5b0*/  LDSM.16.MT88.4 R4, [R182+0x2000] ;  /* 0x00200000b604783b */ /* 0x000e660000004200 */
[----:B------:R-:W2:Y:S01]  /*a5c0*/  MUFU.EX2 R133, R133 ;  /* 0x0000008500857308 */ /* 0x000ea20000000800 */
[----:B---3--:R-:W-:Y:S02]  /*a5d0*/  FFMA.FTZ R104, R2, R151, R239 ;  /* 0x0000009702687223 */ /* 0x008fe400000100ef */
[----:B------:R-:W-:Y:S02]  /*a5e0*/  FADD.FTZ R2, R251, R105 ;  /* 0x00000069fb027221 */ /* 0x000fe40000010000 */
[----:B------:R-:W-:Y:S03]  /*a5f0*/  FADD.FTZ R132, R240, R104 ;  /* 0x00000068f0847221 */ /* 0x000fe60000010000 */
[----:B------:R-:W-:Y:S02]  /*a600*/  FADD.FTZ R2, R249, R2 ;  /* 0x00000002f9027221 */ /* 0x000fe40000010000 */
[----:B------:R-:W-:Y:S01]  /*a610*/  FADD.FTZ R0, R250, R132 ;  /* 0x00000084fa007221 */ /* 0x000fe20000010000 */
[----:B------:R-:W-:Y:S02]  /*a620*/  MOV R132, R138 ;  /* 0x0000008a00847202 */ /* 0x000fe40000000f00 */
[----:B--2---:R-:W-:Y:S01]  /*a630*/  F2FP.BF16.PACK_AB R163, R133, R172 ;  /* 0x000000ac85a3723e */ /* 0x004fe200000010ff */
[----:B------:R-:W-:Y:S06]  /*a640*/  FADD.FTZ R0, R252, R0 ;  /* 0x00000000fc007221 */ /* 0x000fec0000010000 */
[C---:B------:R-:W-:Y:S01]  /*a650*/  HMMA.16816.F32.BF16 R148, R160.reuse, R156, R8 ;  /* 0x0000009ca094723c */ /* 0x040fe20000041808 */
[----:B------:R-:W2:Y:S06]  /*a660*/  LDL R11, [R1+0xc] ;  /* 0x00000c00010b7983 */ /* 0x000eac0000100800 */
[----:B------:R-:W-:Y:S01]  /*a670*/  FADD.FTZ R8, R224, R0 ;  /* 0x00000000e0087221 */ /* 0x000fe20000010000 */
[-C--:B------:R-:W-:Y:S01]  /*a680*/  HMMA.16816.F32.BF16 R152, R160, R158.reuse, R12 ;  /* 0x0000009ea098723c */ /* 0x080fe2000004180c */
[----:B------:R-:W-:Y:S03]  /*a690*/  FADD.FTZ R9, R212, R2 ;  /* 0x00000002d4097221 */ /* 0x000fe60000010000 */
        /* <DEDUP_REMOVED lines=8> */
[----:B------:R-:W-:Y:S02]  /*a720*/  FADD.FTZ R10, R230, R2 ;  /* 0x00000002e60a7221 */ /* 0x000fe40000010000 */
[----:B------:R-:W-:Y:S02]  /*a730*/  FADD.FTZ R2, R226, R9 ;  /* 0x00000009e2027221 */ /* 0x000fe40000010000 */
[C---:B------:R-:W-:Y:S01]  /*a740*/  HMMA.16816.F32.BF16 R104, R160.reuse, R112, R24 ;  /* 0x00000070a068723c */ /* 0x040fe20000041818 */
[----:B------:R-:W-:Y:S03]  /*a750*/  FADD.FTZ R8, R227, R0 ;  /* 0x00000000e3087221 */ /* 0x000fe60000010000 */
[----:B------:R-:W-:Y:S04]  /*a760*/  FADD.FTZ R0, R229, R10 ;  /* 0x0000000ae5007221 */ /* 0x000fe80000010000 */
        /* <DEDUP_REMOVED lines=15> */
[C---:B------:R-:W-:Y:S07]  /*a860*/  HMMA.16816.F32.BF16 R88, R160.reuse, R4, R88 ;  /* 0x00000004a058723c */ /* 0x040fee0000041858 */
[----:B------:R-:W-:Y:S01]  /*a870*/  FADD.FTZ R5, R228, R8 ;  /* 0x00000008e4057221 */ /* 0x000fe20000010000 */
[-C--:B------:R-:W-:Y:S01]  /*a880*/  HMMA.16816.F32.BF16 R92, R160, R6.reuse, R92 ;  /* 0x00000006a05c723c */ /* 0x080fe2000004185c */
[----:B------:R-:W-:Y:S03]  /*a890*/  FADD.FTZ R8, R223, R2 ;  /* 0x00000002df087221 */ /* 0x000fe60000010000 */
[----:B------:R-:W-:Y:S02]  /*a8a0*/  FADD.FTZ R4, R215, R0 ;  /* 0x00000000d7047221 */ /* 0x000fe40000010000 */
[----:B------:R-:W-:Y:S02]  /*a8b0*/  FADD.FTZ R2, R214, R5 ;  /* 0x00000005d6027221 */ /* 0x000fe40000010000 */
[----:B------:R-:W-:Y:S01]  /*a8c0*/  FADD.FTZ R0, R177, R8 ;  /* 0x00000008b1007221 */ /* 0x000fe20000010000 */
[----:B------:R-:W-:Y:S03]  /*a8d0*/  HMMA.16816.F32.BF16 R96, R140, R6, R96 ;  /* 0x000000068c60723c */ /* 0x000fe60000041860 */
[----:B------:R-:W-:Y:S02]  /*a8e0*/  FADD.FTZ R4, R216, R4 ;  /* 0x00000004d8047221 */ /* 0x000fe40000010000 */
[----:B------:R-:W-:Y:S02]  /*a8f0*/  FADD.FTZ R5, R211, R2 ;  /* 0x00000002d3057221 */ /* 0x000fe40000010000 */
[----:B------:R-:W-:Y:S01]  /*a900*/  FADD.FTZ R2, R139, R3 ;  /* 0x000000038b027221 */ /* 0x000fe20000010000 */
[----:B------:R-:W-:Y:S01]  /*a910*/  MOV R139, R134 ;  /* 0x00000086008b7202 */ /* 0x000fe20000000f00 */
[----:B------:R-:W-:Y:S03]  /*a920*/  FADD.FTZ R3, R178, R0 ;  /* 0x00000000b2037221 */ /* 0x000fe60000010000 */
[----:B------:R-:W-:Y:S02]  /*a930*/  FADD.FTZ R0, R200, R4 ;  /* 0x00000004c8007221 */ /* 0x000fe40000010000 */
[----:B------:R-:W-:Y:S01]  /*a940*/  FADD.FTZ R2, R135, R2 ;  /* 0x0000000287027221 */ /* 0x000fe20000010000 */
[----:B------:R-:W-:Y:S01]  /*a950*/  MOV R135, R136 ;  /* 0x0000008800877202 */ /* 0x000fe20000000f00 */
[----:B------:R-:W-:Y:S02]  /*a960*/  FADD.FTZ R3, R197, R3 ;  /* 0x00000003c5037221 */ /* 0x000fe40000010000 */
[----:B------:R-:W-:Y:S02]  /*a970*/  FADD.FTZ R247, R210, R0 ;  /* 0x00000000d2f77221 */ /* 0x000fe40000010000 */
[----:B------:R-:W-:Y:S02]  /*a980*/  FADD.FTZ R0, R172, R2 ;  /* 0x00000002ac007221 */ /* 0x000fe40000010000 */
[----:B------:R-:W-:Y:S02]  /*a990*/  FADD.FTZ R2, R179, R3 ;  /* 0x00000003b3027221 */ /* 0x000fe40000010000 */
[----:B------:R-:W-:Y:S01]  /*a9a0*/  FADD.FTZ R0, R133, R0 ;  /* 0x0000000085007221 */ /* 0x000fe20000010000 */
[----:B------:R-:W-:Y:S01]  /*a9b0*/  MOV R133, R137 ;  /* 0x0000008900857202 */ /* 0x000fe20000000f00 */
[----:B------:R-:W-:Y:S01]  /*a9c0*/  FADD.FTZ R4, R198, R5 ;  /* 0x00000005c6047221 */ /* 0x000fe20000010000 */
[----:B------:R1:W-:Y:S03]  /*a9d0*/  STL [R1], R2 ;  /* 0x0000000201007387 */ /* 0x0003e60000100800 */
[----:B------:R-:W-:Y:S01]  /*a9e0*/  FADD.FTZ R246, R199, R4 ;  /* 0x00000004c7f67221 */ /* 0x000fe20000010000 */
[----:B------:R1:W-:Y:S01]  /*a9f0*/  STL [R1+0x4], R0 ;  /* 0x0000040001007387 */ /* 0x0003e20000100800 */
[C---:B--2---:R-:W-:Y:S02]  /*aa00*/  ISETP.GT.AND P0, PT, R196.reuse, R11, PT ;  /* 0x0000000bc400720c */ /* 0x044fe40003f04270 */
[----:B------:R-:W-:Y:S11]  /*aa10*/  IADD3 R196, R196, -0x1, RZ ;  /* 0xffffffffc4c47810 */ /* 0x000ff60007ffe0ff */
[----:B-1----:R-:W-:-:S05]  /*aa20*/  @P0 BRA `(.L_x_544) ;  /* 0xffffc3d000000947 */ /* 0x002fca000383ffff */
.L_x_523:
[----:B------:R-:W2:Y:S01]  /*aa30*/  LDL R0, [R1+0x10] ;  /* 0x0000100001007983 */ /* 0x000ea20000100800 */
[----:B-1----:R-:W-:-:S02]  /*aa40*/  IMAD.MOV.U32 R2, RZ, RZ, c[0x0][0x2c4] ;  /* 0x0000b100ff027624 */ /* 0x002fc400078e00ff */
[----:B------:R-:W-:-:S03]  /*aa50*/  IMAD.MOV.U32 R4, RZ, RZ, c[0x0][0x32c] ;  /* 0x0000cb00ff047624 */ /* 0x000fc600078e00ff */
[----:B------:R-:W-:Y:S02]  /*aa60*/  ISETP.NE.AND P1, PT, R2, 0x1, PT ;  /* 0x000000010200780c */ /* 0x000fe40003f25270 */
[----:B------:R-:W-:Y:S02]  /*aa70*/  ISETP.GE.AND P0, PT, R4, 0x1, PT ;  /* 0x000000010400780c */ /* 0x000fe40003f06270 */
[----:B------:R-:W-:Y:S02]  /*aa80*/  IADD3 R2, R219, 0x1, -R218 ;  /* 0x00000001db027810 */ /* 0x000fe40007ffe8da */
[----:B--2---:R-:W-:-:S07]  /*aa90*/  IADD3 R0, R0, 0x7f, RZ ;  /* 0x0000007f00007810 */ /* 0x004fce0007ffe0ff */
[----:B------:R-:W-:-:S05]  /*aaa0*/  @P1 IMAD.HI.U32 R3, R0, c[0x0][0x2c8], RZ ;  /* 0x0000b20000031a27 */ /* 0x000fca00078e00ff */
[----:B------:R-:W-:-:S05]  /*aab0*/  @P1 SHF.R.U32.HI R0, RZ, c[0x0][0x2cc], R3 ;  /* 0x0000b300ff001a19 */ /* 0x000fca0000011603 */
[----:B------:R-:W-:-:S05]  /*aac0*/  IMAD.IADD R0, R2, 0x1, R0 ;  /* 0x0000000102007824 */ /* 0x000fca00078e0200 */
[----:B------:R-:W-:Y:S01]  /*aad0*/  IADD3 R2, R0, -c[0x0][0x324], RZ ;  /* 0x8000c90000027a10 */ /* 0x000fe20007ffe0ff */
[----:B------:R-:W-:Y:S05]  /*aae0*/  @!P0 BRA `(.L_x_545) ;  /* 0x0000011000008947 */ /* 0x000fea0003800000 */
[----:B------:R-:W-:Y:S01]  /*aaf0*/  ISETP.GT.AND P0, PT, R0, -0x1, PT ;  /* 0xffffffff0000780c */ /* 0x000fe20003f04270 */
[----:B------:R-:W-:-:S12]  /*ab00*/  BSSY B0, `(.L_x_546) ;  /* 0x000000d000007945 */ /* 0x000fd80003800000 */
        /* <DEDUP_REMOVED lines=8> */
.L_x_547:
[----:B------:R-:W-:-:S04]  /*ab90*/  MOV R3, c[0x0][0x32c] ;  /* 0x0000cb0000037a02 */ /* 0x000fc80000000f00 */
[----:B------:R-:W-:-:S13]  /*aba0*/  ISETP.NE.AND P0, PT, R3, 0x1, PT ;  /* 0x000000010300780c */ /* 0x000fda0003f05270 */
[----:B------:R-:W-:-:S05]  /*abb0*/  @P0 IMAD.HI.U32 R3, R0, c[0x0][0x330], RZ ;  /* 0x0000cc0000030a27 */ /* 0x000fca00078e00ff */
[----:B------:R-:W-:Y:S02]  /*abc0*/  @P0 SHF.R.U32.HI R0, RZ, c[0x0][0x334], R3 ;  /* 0x0000cd00ff000a19 */ /* 0x000fe40000011603 */
.L_x_548:
[----:B------:R-:W-:Y:S05]  /*abd0*/  BSYNC B0 ;  /* 0x0000000000007941 */ /* 0x000fea0003800000 */
.L_x_546:
[----:B------:R-:W-:-:S05]  /*abe0*/  IMAD R0, R0, c[0x0][0x32c], RZ ;  /* 0x0000cb0000007a24 */ /* 0x000fca00078e02ff */
[----:B------:R-:W-:-:S03]  /*abf0*/  IMNMX R2, R2, R0, !PT ;  /* 0x0000000002027217 */ /* 0x000fc60007800200 */
.L_x_545:
[----:B------:R-:W2:Y:S01]  /*ac00*/  LDL R3, [R1+0x8] ;  /* 0x0000080001037983 */ /* 0x000ea20000100800 */
[----:B------:R-:W-:-:S05]  /*ac10*/  IADD3 R2, R2, 0x2f, RZ ;  /* 0x0000002f02027810 */ /* 0x000fca0007ffe0ff */
[----:B------:R-:W-:-:S05]  /*ac20*/  IMAD.HI R2, R2, 0x2aaaaaab, RZ ;  /* 0x2aaaaaab02027827 */ /* 0x000fca00078e02ff */
[----:B------:R-:W-:-:S04]  /*ac30*/  SHF.R.U32.HI R0, RZ, 0x1f, R2 ;  /* 0x0000001fff007819 */ /* 0x000fc80000011602 */
[----:B------:R-:W-:-:S04]  /*ac40*/  LEA.HI.SX32 R0, R2, R0, 0x1d ;  /* 0x0000000002007211 */ /* 0x000fc800078feaff */
[----:B--2---:R-:W-:-:S04]  /*ac50*/  IMNMX R212, R3, R0, !PT ;  /* 0x0000000003d47217 */ /* 0x004fc80007800200 */
[----:B------:R-:W-:-:S13]  /*ac60*/  ISETP.GE.AND P0, PT, R196, R212, PT ;  /* 0x000000d4c400720c */ /* 0x000fda0003f06270 */
[----:B------:R-:W-:Y:S05]  /*ac70*/  @!P0 BRA `(.L_x_549) ;  /* 0x00002a6000008947 */ /* 0x000fea0003800000 */
.L_x_554:
[----:B------:R-:W2:Y:S01]  /*ac80*/  LDL R133, [R1+0x8] ;  /* 0x0000080001857983 */ /* 0x000ea20000100800 */
[----:B------:R-:W-:Y:S04]  /*ac90*/  DEPBAR.LE SB0, 0x0 ;  /* 0x000080000000791a */ /* 0x000fe80000000000 */
[----:B-1----:R-:W1:Y:S01]  /*aca0*/  S2R R132, SR_TID.X ;  /* 0x0000000000847919 */ /* 0x002e620000002100 */
[----:B------:R-:W-:Y:S01]  /*acb0*/  WARPSYNC 0xffffffff ;  /* 0xffffffff00007948 */ /* 0x000fe20003800000 */
[----:B------:R-:W-:Y:S02]  /*acc0*/  BSSY B0, `(.L_x_550) ;  /* 0x0000043000007945 */ /* 0x000fe40003800000 */
[----:B------:R-:W-:Y:S01]  /*acd0*/  BAR.SYNC.DEFER_BLOCKING 0x0 ;  /* 0x0000000000007b1d */ /* 0x000fe20000010000 */
[C---:B------:R-:W-:Y:S01]  /*ace0*/  LOP3.LUT P6, RZ, R194.reuse, 0x100, RZ, 0xc0, !PT ;  /* 0x00000100c2ff7812 */ /* 0x040fe200078cc0ff */
[----:B------:R-:W-:Y:S01]  /*acf0*/  IMAD.MOV.U32 R0, RZ, RZ, R138 ;  /* 0x000000ffff007224 */ /* 0x000fe200078e008a */
[C---:B------:R-:W-:Y:S01]  /*ad00*/  LOP3.LUT P5, RZ, R194.reuse, 0x80, RZ, 0xc0, !PT ;  /* 0x00000080c2ff7812 */ /* 0x040fe200078ac0ff */
[----:B------:R-:W-:Y:S01]  /*ad10*/  IMAD.MOV.U32 R3, RZ, RZ, R137 ;  /* 0x000000ffff037224 */ /* 0x000fe200078e0089 */
[----:B------:R-:W-:Y:S01]  /*ad20*/  LOP3.LUT P4, RZ, R194, 0x40, RZ, 0xc0, !PT ;  /* 0x00000040c2ff7812 */ /* 0x000fe2000788c0ff */
[----:B------:R-:W-:Y:S01]  /*ad30*/  IMAD.MOV.U32 R135, RZ, RZ, R136 ;  /* 0x000000ffff877224 */ /* 0x000fe200078e0088 */
[----:B------:R3:W4:Y:S04]  /*ad40*/  LDSM.16.M88.4 R48, [R183] ;  /* 0x00000000b730783b */ /* 0x0007280000000200 */
        /* <DEDUP_REMOVED lines=18> */
[----:B------:R-:W-:Y:S04]  /*ae70*/  IMAD.WIDE.U32 R4, R4, 0x30, RZ ;  /* 0x0000003004047825 */ /* 0x000fe800078e00ff */
[----:B------:R-:W-:Y:S01]  /*ae80*/  IMAD R2, R2, 0x30, RZ ;  /* 0x0000003002027824 */ /* 0x000fe200078e02ff */
[----:B------:R-:W-:Y:S01]  /*ae90*/  IADD3 R7, P1, P0, R4, 0x20, R220 ;  /* 0x0000002004077810 */ /* 0x000fe2000783e0dc */
[----:B------:R-:W-:Y:S02]  /*aea0*/  @!P2 IMAD.MOV.U32 R9, RZ, RZ, c[0x0][0x20c] ;  /* 0x00008300ff09a624 */ /* 0x000fe400078e00ff */
[----:B------:R-:W-:Y:S02]  /*aeb0*/  IMAD.IADD R2, R5, 0x1, R2 ;  /* 0x0000000105027824 */ /* 0x000fe400078e0202 */
[----:B------:R-:W-:Y:S03]  /*aec0*/  @!P2 IMAD.MOV.U32 R5, RZ, RZ, c[0x0][0x208] ;  /* 0x00008200ff05a624 */ /* 0x000fe600078e00ff */
[----:B------:R-:W-:Y:S02]  /*aed0*/  IADD3.X R10, R2, RZ, R222, P1, P0 ;  /* 0x000000ff020a7210 */ /* 0x000fe40000fe04de */
[----:B------:R-:W-:Y:S04]  /*aee0*/  IADD3 R8, P1, P0, R4, 0x40, R220 ;  /* 0x0000004004087810 */ /* 0x000fe8000783e0dc */
[----:B------:R-:W-:Y:S02]  /*aef0*/  IADD3.X R11, R2, RZ, R222, P1, P0 ;  /* 0x000000ff020b7210 */ /* 0x000fe40000fe04de */
[C---:B------:R-:W-:Y:S04]  /*af00*/  @!P2 LEA R6, P0, R5.reuse, R4, 0x5 ;  /* 0x000000040506a211 */ /* 0x040fe800078028ff */
[----:B------:R-:W-:Y:S02]  /*af10*/  @!P2 LEA.HI.X R5, R5, R2, R9, 0x5, P0 ;  /* 0x000000020505a211 */ /* 0x000fe400000f2c09 */
[C---:B------:R-:W-:Y:S04]  /*af20*/  @!P2 IADD3 R20, P1, P0, R6.reuse, 0x20, R220 ;  /* 0x000000200614a810 */ /* 0x040fe8000783e0dc */
[C---:B------:R-:W-:Y:S02]  /*af30*/  @!P2 IADD3.X R22, R5.reuse, RZ, R222, P1, P0 ;  /* 0x000000ff0516a210 */ /* 0x040fe40000fe04de */
[----:B------:R-:W-:Y:S04]  /*af40*/  @!P2 IADD3 R21, P1, P0, R6, 0x40, R220 ;  /* 0x000000400615a810 */ /* 0x000fe8000783e0dc */
[--C-:B------:R-:W-:Y:S02]  /*af50*/  @!P2 IADD3.X R23, R5, RZ, R222.reuse, P1, P0 ;  /* 0x000000ff0517a210 */ /* 0x100fe40000fe04de */
[----:B------:R-:W-:Y:S05]  /*af60*/  IADD3 R4, P0, R220, R4, RZ ;  /* 0x00000004dc047210 */ /* 0x000fea0007f1e0ff */
[----:B------:R-:W-:Y:S01]  /*af70*/  IMAD.X R2, R2, 0x1, R222, P0 ;  /* 0x0000000102027824 */ /* 0x000fe200000e06de */
[C---:B------:R-:W-:Y:S04]  /*af80*/  LEA R14, P0, R4.reuse, c[0x0][0x1f8], 0x1 ;  /* 0x00007e00040e7a11 */ /* 0x040fe800078008ff */
[----:B------:R-:W-:Y:S02]  /*af90*/  LEA.HI.X R15, R4, c[0x0][0x1fc], R2, 0x1, P0 ;  /* 0x00007f00040f7a11 */ /* 0x000fe400000f0c02 */
[C---:B------:R-:W-:Y:S03]  /*afa0*/  LEA R12, P0, R7.reuse, c[0x0][0x1f8], 0x1 ;  /* 0x00007e00070c7a11 */ /* 0x040fe600078008ff */
[----:B------:R-:W-:Y:S01]  /*afb0*/  @!PT LDS RZ, [RZ] ;  /* 0x00000000fffff984 */ /* 0x000fe20000000800 */
[----:B------:R-:W-:Y:S01]  /*afc0*/  @!PT LDS RZ, [RZ] ;  /* 0x00000000fffff984 */ /* 0x000fe20000000800 */
[----:B------:R-:W-:Y:S01]  /*afd0*/  @!PT LDS RZ, [RZ] ;  /* 0x00000000fffff984 */ /* 0x000fe20000000800 */
[----:B------:R1:W-:Y:S01]  /*afe0*/  LDGSTS.E.BYPASS.LTC128B.128 [R195+0x1880], [R14.64], !P6 ;  /* 0x018800000ec37fae */ /* 0x0003e2000f101d46 */
[----:B------:R-:W-:Y:S02]  /*aff0*/  LEA.HI.X R13, R7, c[0x0][0x1fc], R10, 0x1, P0 ;  /* 0x00007f00070d7a11 */ /* 0x000fe400000f0c0a */
[C---:B------:R-:W-:Y:S03]  /*b000*/  LEA R10, P0, R8.reuse, c[0x0][0x1f8], 0x1 ;  /* 0x00007e00080a7a11 */ /* 0x040fe600078008ff */
[----:B------:R1:W-:Y:S01]  /*b010*/  LDGSTS.E.BYPASS.LTC128B.128 [R195+0x2480], [R12.64], !P5 ;  /* 0x024800000cc37fae */ /* 0x0003e2000e901d46 */
[----:B------:R-:W-:Y:S02]  /*b020*/  LEA.HI.X R11, R8, c[0x0][0x1fc], R11, 0x1, P0 ;  /* 0x00007f00080b7a11 */ /* 0x000fe400000f0c0b */
[----:B------:R-:W-:Y:S03]  /*b030*/  @!P2 IADD3 R2, P0, R6, R220, RZ ;  /* 0x000000dc0602a210 */ /* 0x000fe60007f1e0ff */
[----:B------:R1:W-:Y:S02]  /*b040*/  LDGSTS.E.BYPASS.LTC128B.128 [R195+0x3080], [R10.64], !P4 ;  /* 0x030800000ac37fae */ /* 0x0003e4000e101d46 */
[----:B------:R-:W-:Y:S01]  /*b050*/  @!P2 IMAD.X R5, R5, 0x1, R222, P0 ;  /* 0x000000010505a824 */ /* 0x000fe200000e06de */
[C---:B------:R-:W-:Y:S04]  /*b060*/  @!P2 LEA R8, P0, R2.reuse, c[0x0][0x1f8], 0x1 ;  /* 0x00007e000208aa11 */ /* 0x040fe800078008ff */
[----:B------:R-:W-:Y:S02]  /*b070*/  @!P2 LEA.HI.X R9, R2, c[0x0][0x1fc], R5, 0x1, P0 ;  /* 0x00007f000209aa11 */ /* 0x000fe400000f0c05 */
[C---:B------:R-:W-:Y:S03]  /*b080*/  @!P2 LEA R6, P0, R20.reuse, c[0x0][0x1f8], 0x1 ;  /* 0x00007e001406aa11 */ /* 0x040fe600078008ff */
[----:B------:R1:W-:Y:S01]  /*b090*/  @!P2 LDGSTS.E.BYPASS.LTC128B.128 [R195+0x2080], [R8.64], !P6 ;  /* 0x0208000008c3afae */ /* 0x0003e2000f101d46 */
[----:B------:R-:W-:Y:S02]  /*b0a0*/  @!P2 LEA.HI.X R7, R20, c[0x0][0x1fc], R22, 0x1, P0 ;  /* 0x00007f001407aa11 */ /* 0x000fe400000f0c16 */
[C---:B------:R-:W-:Y:S03]  /*b0b0*/  @!P2 LEA R4, P0, R21.reuse, c[0x0][0x1f8], 0x1 ;  /* 0x00007e001504aa11 */ /* 0x040fe600078008ff */
[----:B------:R1:W-:Y:S01]  /*b0c0*/  @!P2 LDGSTS.E.BYPASS.LTC128B.128 [R195+0x2c80], [R6.64], !P5 ;  /* 0x02c8000006c3afae */ /* 0x0003e2000e901d46 */
[----:B------:R-:W-:Y:S05]  /*b0d0*/  @!P2 LEA.HI.X R5, R21, c[0x0][0x1fc], R23, 0x1, P0 ;  /* 0x00007f001505aa11 */ /* 0x000fea00000f0c17 */
[----:B------:R1:W-:Y:S04]  /*b0e0*/  @!P2 LDGSTS.E.BYPASS.LTC128B.128 [R195+0x3880], [R4.64], !P4 ;  /* 0x0388000004c3afae */ /* 0x0003e8000e101d46 */
.L_x_551:
[----:B-1-34-:R-:W-:Y:S05]  /*b0f0*/  BSYNC B0 ;  /* 0x0000000000007941 */ /* 0x01afea0003800000 */
.L_x_550:
        /* <DEDUP_REMOVED lines=99> */
[----:B------:R-:W-:Y:S04]  /*b730*/  SHF.R.S32.HI R2, RZ, 0x1f, R132 ;  /* 0x0000001fff027819 */ /* 0x000fe80000011484 */
[----:B------:R-:W-:Y:S04]  /*b740*/  LEA.HI R2, R2, R132, RZ, 0x2 ;  /* 0x0000008402027211 */ /* 0x000fe800078f10ff */
[----:B------:R-:W-:Y:S04]  /*b750*/  SHF.R.S32.HI R2, RZ, 0x2, R2 ;  /* 0x00000002ff027819 */ /* 0x000fe80000011402 */
[----:B------:R-:W-:Y:S04]  /*b760*/  IADD3 R2, -R2, 0x30, RZ ;  /* 0x0000003002027810 */ /* 0x000fe80007ffe1ff */
[----:B------:R-:W-:Y:S11]  /*b770*/  ISETP.GE.AND P0, PT, R2, 0x21, PT ;  /* 0x000000210200780c */ /* 0x000ff60003f06270 */
[----:B------:R-:W-:Y:S02]  /*b780*/  @!UPT UIADD3 URZ, URZ, URZ, URZ ;  /* 0x0000003f3f3ff290 */ /* 0x000fe4000fffe03f */
[----:B------:R-:W-:Y:S01]  /*b790*/  @P0 IADD3 R132, R196, -0x1, RZ ;  /* 0xffffffffc4840810 */ /* 0x000fe20007ffe0ff */
[----:B------:R-:W-:Y:S02]  /*b7a0*/  @P0 IMAD.MOV.U32 R142, RZ, RZ, c[0x0][0x1e0] ;  /* 0x00007800ff8e0624 */ /* 0x000fe400078e00ff */
[----:B------:R-:W-:Y:S01]  /*b7b0*/  @P0 IMAD.MOV.U32 R143, RZ, RZ, c[0x0][0x1e4] ;  /* 0x00007900ff8f0624 */ /* 0x000fe200078e00ff */
[----:B------:R-:W-:Y:S01]  /*b7c0*/  @P0 SHF.R.S32.HI R133, RZ, 0x1f, R132 ;  /* 0x0000001fff850819 */ /* 0x000fe20000011484 */
[C---:B------:R-:W-:Y:S04]  /*b7d0*/  @P0 IMAD.WIDE.U32 R140, R132.reuse, c[0x0][0x1e0], RZ ;  /* 0x00007800848c0a25 */ /* 0x040fe800078e00ff */
[----:B------:R-:W-:Y:S04]  /*b7e0*/  @P0 IMAD R133, R133, c[0x0][0x1e0], RZ ;  /* 0x0000780085850a24 */ /* 0x000fe800078e02ff */
[----:B------:R-:W-:Y:S01]  /*b7f0*/  @P0 IMAD R139, R132, c[0x0][0x1e4], R133 ;  /* 0x00007900848b0a24 */ /* 0x000fe200078e0285 */
[C---:B------:R-:W-:Y:S01]  /*b800*/  @P0 SHF.L.U64.HI R133, R142.reuse, 0x5, R143 ;  /* 0x000000058e850819 */ /* 0x040fe2000001028f */
[----:B------:R-:W-:Y:S02]  /*b810*/  @P0 IMAD.SHL.U32 R132, R142, 0x20, RZ ;  /* 0x000000208e840824 */ /* 0x000fe400078e00ff */
[----:B------:R-:W-:Y:S02]  /*b820*/  @P0 IMAD.IADD R139, R141, 0x1, R139 ;  /* 0x000000018d8b0824 */ /* 0x000fe400078e028b */
[----:B------:R-:W-:Y:S04]  /*b830*/  @P0 IMAD.WIDE.U32 R132, R140, 0x30, R132 ;  /* 0x000000308c840825 */ /* 0x000fe800078e0084 */
[----:B------:R-:W-:Y:S01]  /*b840*/  @P0 IMAD R139, R139, 0x30, RZ ;  /* 0x000000308b8b0824 */ /* 0x000fe200078e02ff */
[C---:B------:R-:W-:Y:S03]  /*b850*/  @P0 IADD3 R166, P2, P1, R132.reuse, 0x20, R236 ;  /* 0x0000002084a60810 */ /* 0x040fe6000795e0ec */
[----:B------:R-:W-:Y:S05]  /*b860*/  @P0 IMAD.IADD R139, R139, 0x1, R133 ;  /* 0x000000018b8b0824 */ /* 0x000fea00078e0285 */
[C---:B------:R-:W-:Y:S02]  /*b870*/  @P0 IADD3.X R168, R139.reuse, RZ, R238, P2, P1 ;  /* 0x000000ff8ba80210 */ /* 0x040fe400017e24ee */
[----:B------:R-:W-:Y:S04]  /*b880*/  @P0 IADD3 R167, P2, P1, R132, 0x40, R236 ;  /* 0x0000004084a70810 */ /* 0x000fe8000795e0ec */
[----:B------:R-:W-:Y:S02]  /*b890*/  @P0 IADD3.X R169, R139, RZ, R238, P2, P1 ;  /* 0x000000ff8ba90210 */ /* 0x000fe400017e24ee */
[----:B------:R-:W-:Y:S11]  /*b8a0*/  ISETP.GE.AND P1, PT, R2, 0x1, PT ;  /* 0x000000010200780c */ /* 0x000ff60003f26270 */
[----:B------:R-:W-:Y:S02]  /*b8b0*/  @!UPT UIADD3 URZ, URZ, URZ, URZ ;  /* 0x0000003f3f3ff290 */ /* 0x000fe4000fffe03f */
[----:B------:R-:W-:Y:S01]  /*b8c0*/  @P1 IADD3 R2, R196, -0x1, RZ ;  /* 0xffffffffc4021810 */ /* 0x000fe20007ffe0ff */
[----:B------:R-:W-:Y:S02]  /*b8d0*/  @P1 IMAD.MOV.U32 R140, RZ, RZ, R236 ;  /* 0x000000ffff8c1224 */ /* 0x000fe400078e00ec */
[----:B------:R-:W-:Y:S01]  /*b8e0*/  @P1 IMAD.MOV.U32 R141, RZ, RZ, R238 ;  /* 0x000000ffff8d1224 */ /* 0x000fe200078e00ee */
[----:B------:R-:W-:Y:S01]  /*b8f0*/  @P1 SHF.R.S32.HI R133, RZ, 0x1f, R2 ;  /* 0x0000001fff851819 */ /* 0x000fe20000011402 */
[----:B------:R-:W-:Y:S04]  /*b900*/  @P1 IMAD.WIDE.U32 R142, R2, c[0x0][0x1e0], RZ ;  /* 0x00007800028e1a25 */ /* 0x000fe800078e00ff */
[----:B------:R-:W-:Y:S02]  /*b910*/  @P1 IMAD R133, R133, c[0x0][0x1e0], RZ ;  /* 0x0000780085851a24 */ /* 0x000fe400078e02ff */
[----:B------:R-:W-:Y:S04]  /*b920*/  @P1 IMAD.WIDE.U32 R140, R142, 0x30, R140 ;  /* 0x000000308e8c1825 */ /* 0x000fe800078e008c */
[----:B------:R-:W-:Y:S04]  /*b930*/  @P1 IMAD R133, R2, c[0x0][0x1e4], R133 ;  /* 0x0000790002851a24 */ /* 0x000fe800078e0285 */
[----:B------:R-:W-:Y:S02]  /*b940*/  @P1 IMAD.IADD R2, R143, 0x1, R133 ;  /* 0x000000018f021824 */ /* 0x000fe400078e0285 */
[----:B------:R-:W-:Y:S02]  /*b950*/  @P1 IMAD.SHL.U32 R133, R140, 0x2, RZ ;  /* 0x000000028c851824 */ /* 0x000fe400078e00ff */
[----:B------:R-:W-:Y:S04]  /*b960*/  @P1 IMAD R2, R2, 0x30, RZ ;  /* 0x0000003002021824 */ /* 0x000fe800078e02ff */
[----:B------:R-:W-:Y:S05]  /*b970*/  @P1 IMAD.IADD R2, R141, 0x1, R2 ;  /* 0x000000018d021824 */ /* 0x000fea00078e0202 */
[----:B------:R-:W-:Y:S02]  /*b980*/  @P1 SHF.L.U64.HI R2, R140, 0x1, R2 ;  /* 0x000000018c021819 */ /* 0x000fe40000010202 */
[C---:B------:R-:W-:Y:S04]  /*b990*/  @P1 IADD3 R140, P3, R133.reuse, 0x40, RZ ;  /* 0x00000040858c1810 */ /* 0x040fe80007f7e0ff */
[----:B------:R-:W-:Y:S04]  /*b9a0*/  @P1 IADD3 R164, P2, R140, c[0x0][0x1c8], RZ ;  /* 0x000072008ca41a10 */ /* 0x000fe80007f5e0ff */
[--C-:B------:R-:W-:Y:S02]  /*b9b0*/  @P1 IADD3.X R165, RZ, c[0x0][0x1cc], R2.reuse, P2, P3 ;  /* 0x00007300ffa51a10 */ /* 0x100fe400017e6402 */
[----:B------:R-:W-:Y:S04]  /*b9c0*/  @P1 IADD3 R140, P3, R133, 0x80, RZ ;  /* 0x00000080858c1810 */ /* 0x000fe80007f7e0ff */
[----:B------:R-:W-:Y:S04]  /*b9d0*/  @P1 IADD3 R162, P2, R140, c[0x0][0x1c8], RZ ;  /* 0x000072008ca21a10 */ /* 0x000fe80007f5e0ff */
[----:B------:R-:W-:Y:S02]  /*b9e0*/  @P1 IADD3.X R163, RZ, c[0x0][0x1cc], R2, P2, P3 ;  /* 0x00007300ffa31a10 */ /* 0x000fe400017e6402 */
[----:B------:R-:W-:Y:S05]  /*b9f0*/  @P0 IADD3 R132, P2, R236, R132, RZ ;  /* 0x00000084ec840210 */ /* 0x000fea0007f5e0ff */
[----:B------:R-:W-:Y:S01]  /*ba00*/  @P0 IMAD.X R139, R139, 0x1, R238, P2 ;  /* 0x000000018b8b0824 */ /* 0x000fe200010e06ee */
[C---:B------:R-:W-:Y:S04]  /*ba10*/  @P0 LEA R160, P2, R132.reuse, c[0x0][0x1c8], 0x1 ;  /* 0x0000720084a00a11 */ /* 0x040fe800078408ff */
[----:B------:R-:W-:Y:S02]  /*ba20*/  @P0 LEA.HI.X R161, R132, c[0x0][0x1cc], R139, 0x1, P2 ;  /* 0x0000730084a10a11 */ /* 0x000fe400010f0c8b */
[C---:B------:R-:W-:Y:S04]  /*ba30*/  @P0 LEA R142, P2, R166.reuse, c[0x0][0x1c8], 0x1 ;  /* 0x00007200a68e0a11 */ /* 0x040fe800078408ff */
[----:B------:R-:W-:Y:S02]  /*ba40*/  @P0 LEA.HI.X R143, R166, c[0x0][0x1cc], R168, 0x1, P2 ;  /* 0x00007300a68f0a11 */ /* 0x000fe400010f0ca8 */
[----:B------:R-:W-:Y:S04]  /*ba50*/  @P1 IADD3 R140, P2, R133, c[0x0][0x1c8], RZ ;  /* 0x00007200858c1a10 */ /* 0x000fe80007f5e0ff */
[----:B------:R-:W-:Y:S02]  /*ba60*/  @P1 IADD3.X R141, R2, c[0x0][0x1cc], RZ, P2, !PT ;  /* 0x00007300028d1a10 */ /* 0x000fe400017fe4ff */
[C---:B------:R-:W-:Y:S03]  /*ba70*/  @P0 LEA R132, P2, R167.reuse, c[0x0][0x1c8], 0x1 ;  /* 0x00007200a7840a11 */ /* 0x040fe600078408ff */
[----:B------:R-:W-:Y:S01]  /*ba80*/  @!PT LDS RZ, [RZ] ;  /* 0x00000000fffff984 */ /* 0x000fe20000000800 */
[----:B------:R-:W-:Y:S01]  /*ba90*/  @!PT LDS RZ, [RZ] ;  /* 0x00000000fffff984 */ /* 0x000fe20000000800 */
[----:B------:R-:W-:Y:S01]  /*baa0*/  @!PT LDS RZ, [RZ] ;  /* 0x00000000fffff984 */ /* 0x000fe20000000800 */
[----:B------:R1:W-:Y:S01]  /*bab0*/  @P1 LDGSTS.E.BYPASS.LTC128B.128 [R195+0x3c80], [R140.64], !P6 ;  /* 0x03c800008cc31fae */ /* 0x0003e2000f101d46 */
[----:B------:R-:W-:Y:S07]  /*bac0*/  @P0 LEA.HI.X R133, R167, c[0x0][0x1cc], R169, 0x1, P2 ;  /* 0x00007300a7850a11 */ /* 0x000fee00010f0ca9 */
[----:B------:R1:W-:Y:S08]  /*bad0*/  @P1 LDGSTS.E.BYPASS.LTC128B.128 [R195+0x4880], [R164.64], !P5 ;  /* 0x04880000a4c31fae */ /* 0x0003f0000e901d46 */
[----:B------:R1:W-:Y:S08]  /*bae0*/  @P1 LDGSTS.E.BYPASS.LTC128B.128 [R195+0x5480], [R162.64], !P4 ;  /* 0x05480000a2c31fae */ /* 0x0003f0000e101d46 */
[----:B------:R1:W-:Y:S08]  /*baf0*/  @P0 LDGSTS.E.BYPASS.LTC128B.128 [R195+0x4480], [R160.64], !P6 ;  /* 0x04480000a0c30fae */ /* 0x0003f0000f101d46 */
[----:B------:R1:W-:Y:S08]  /*bb00*/  @P0 LDGSTS.E.BYPASS.LTC128B.128 [R195+0x5080], [R142.64], !P5 ;  /* 0x050800008ec30fae */ /* 0x0003f0000e901d46 */
[----:B------:R1:W-:Y:S02]  /*bb10*/  @P0 LDGSTS.E.BYPASS.LTC128B.128 [R195+0x5c80], [R132.64], !P4 ;  /* 0x05c8000084c30fae */ /* 0x0003e4000e101d46 */
.L_x_553:
[----:B------:R-:W-:Y:S05]  /*bb20*/  BSYNC B0 ;  /* 0x0000000000007941 */ /* 0x000fea0003800000 */
.L_x_552:
[----:B------:R-:W-:Y:S01]  /*bb30*/  FMNMX.FTZ R2, R4, R138, !PT ;  /* 0x0000008a04027209 */ /* 0x000fe20007810000 */
[----:B-1----:R-:W-:Y:S01]  /*bb40*/  LDSM.16.MT88.4 R160, [R181] ;  /* 0x00000000b5a0783b */ /* 0x002fe20000004200 */
[----:B------:R-:W-:Y:S02]  /*bb50*/  FMNMX.FTZ R132, R6, R137, !PT ;  /* 0x0000008906847209 */ /* 0x000fe40007810000 */
[----:B------:R-:W-:Y:S02]  /*bb60*/  FMNMX.FTZ R2, R5, R2, !PT ;  /* 0x0000000205027209 */ /* 0x000fe40007810000 */
[----:B------:R-:W-:Y:S02]  /*bb70*/  FMNMX.FTZ R132, R7, R132, !PT ;  /* 0x0000008407847209 */ /* 0x000fe40007810000 */
[----:B------:R-:W-:Y:S01]  /*bb80*/  FMNMX.FTZ R2, R16, R2, !PT ;  /* 0x0000000210027209 */ /* 0x000fe20007810000 */
[----:B------:R-:W2:Y:S01]  /*bb90*/  LDL.LU R214, [R1] ;  /* 0x0000000001d67983 */ /* 0x000ea20000300800 */
[----:B------:R-:W-:Y:S02]  /*bba0*/  FMNMX.FTZ R132, R18, R132, !PT ;  /* 0x0000008412847209 */ /* 0x000fe40007810000 */
[----:B------:R-:W-:Y:S01]  /*bbb0*/  FMNMX.FTZ R2, R17, R2, !PT ;  /* 0x0000000211027209 */ /* 0x000fe20007810000 */
[----:B------:R-:W3:Y:S01]  /*bbc0*/  LDL.LU R213, [R1+0x4] ;  /* 0x0000040001d57983 */ /* 0x000ee20000300800 */
[----:B------:R-:W-:Y:S02]  /*bbd0*/  FMNMX.FTZ R133, R8, R136, !PT ;  /* 0x0000008808857209 */ /* 0x000fe40007810000 */
        /* <DEDUP_REMOVED lines=27> */
[----:B------:R-:W-:Y:S02]  /*bd90*/  FMNMX.FTZ R133, R41, R133, !PT ;  /* 0x0000008529857209 */ /* 0x000fe40007810000 */
[----:B------:R-:W-:Y:S01]  /*bda0*/  ISETP.GT.AND P0, PT, R196, R212, PT ;  /* 0x000000d4c400720c */ /* 0x000fe20003f04270 */
[----:B------:R-:W4:Y:S01]  /*bdb0*/  SHFL.BFLY PT, R137, R132, 0x2, 0x1f ;  /* 0x0c401f0084897f89 */ /* 0x000f2200000e0000 */
[----:B------:R-:W-:Y:S02]  /*bdc0*/  FMNMX.FTZ R133, R44, R133, !PT ;  /* 0x000000852c857209 */ /* 0x000fe40007810000 */
[----:B------:R-:W-:Y:S02]  /*bdd0*/  IADD3 R196, R196, -0x1, RZ ;  /* 0xffffffffc4c47810 */ /* 0x000fe40007ffe0ff */
[----:B------:R-:W-:Y:S05]  /*bde0*/  FMNMX.FTZ R133, R45, R133, !PT ;  /* 0x000000852d857209 */ /* 0x000fea0007810000 */
[----:B------:R-:W5:Y:S01]  /*bdf0*/  SHFL.BFLY PT, R138, R133, 0x2, 0x1f ;  /* 0x0c401f00858a7f89 */ /* 0x000f6200000e0000 */
[----:B-1----:R-:W-:Y:S02]  /*be00*/  FMNMX.FTZ R2, R2, R136, !PT ;  /* 0x0000008802027209 */ /* 0x002fe40007810000 */
[----:B------:R-:W-:Y:S05]  /*be10*/  FMNMX.FTZ R136, R10, R134, !PT ;  /* 0x000000860a887209 */ /* 0x000fea0007810000 */
[----:B------:R-:W1:Y:S01]  /*be20*/  SHFL.BFLY PT, R139, R2, 0x1, 0x1f ;  /* 0x0c201f00028b7f89 */ /* 0x000e6200000e0000 */
[----:B------:R-:W-:Y:S02]  /*be30*/  FMNMX.FTZ R136, R11, R136, !PT ;  /* 0x000000880b887209 */ /* 0x000fe40007810000 */
[----:B----4-:R-:W-:Y:S02]  /*be40*/  FMNMX.FTZ R132, R132, R137, !PT ;  /* 0x0000008984847209 */ /* 0x010fe40007810000 */
[----:B------:R-:W-:Y:S03]  /*be50*/  FMNMX.FTZ R137, R14, R136, !PT ;  /* 0x000000880e897209 */ /* 0x000fe60007810000 */
[----:B------:R-:W4:Y:S01]  /*be60*/  SHFL.BFLY PT, R140, R132, 0x1, 0x1f ;  /* 0x0c201f00848c7f89 */ /* 0x000f2200000e0000 */
[----:B-----5:R-:W-:Y:S02]  /*be70*/  FMNMX.FTZ R136, R133, R138, !PT ;  /* 0x0000008a85887209 */ /* 0x020fe40007810000 */
[----:B------:R-:W-:Y:S05]  /*be80*/  FMNMX.FTZ R133, R15, R137, !PT ;  /* 0x000000890f857209 */ /* 0x000fea0007810000 */
[----:B------:R-:W5:Y:S01]  /*be90*/  SHFL.BFLY PT, R141, R136, 0x1, 0x1f ;  /* 0x0c201f00888d7f89 */ /* 0x000f6200000e0000 */
[----:B------:R-:W-:Y:S02]  /*bea0*/  FMNMX.FTZ R133, R26, R133, !PT ;  /* 0x000000851a857209 */ /* 0x000fe40007810000 */
[----:B-1----:R-:W-:Y:S02]  /*beb0*/  FMNMX.FTZ R138, R2, R139, !PT ;  /* 0x0000008b028a7209 */ /* 0x002fe40007810000 */
[----:B------:R-:W-:Y:S03]  /*bec0*/  FMNMX.FTZ R133, R27, R133, !PT ;  /* 0x000000851b857209 */ /* 0x000fe60007810000 */
[----:B------:R-:W-:Y:S01]  /*bed0*/  FADD.FTZ R0, -R138, R0 ;  /* 0x000000008a007221 */ /* 0x000fe20000010100 */
[----:B------:R-:W-:Y:S01]  /*bee0*/  FMNMX.FTZ R2, R30, R133, !PT ;  /* 0x000000851e027209 */ /* 0x000fe20007810000 */
[----:B------:R-:W-:Y:S03]  /*bef0*/  FMUL.FTZ R166, R138, c[0x0][0x2d0] ;  /* 0x0000b4008aa67a20 */ /* 0x000fe60000410000 */
[----:B------:R-:W-:Y:S01]  /*bf00*/  FMNMX.FTZ R2, R31, R2, !PT ;  /* 0x000000021f027209 */ /* 0x000fe20007810000 */
[--C-:B------:R-:W-:Y:S01]  /*bf10*/  FFMA.FTZ R4, R4, c[0x0][0x2d0], -R166.reuse ;  /* 0x0000b40004047a23 */ /* 0x100fe200000108a6 */
[----:B----4-:R-:W-:Y:S01]  /*bf20*/  FMNMX.FTZ R137, R132, R140, !PT ;  /* 0x0000008c84897209 */ /* 0x010fe20007810000 */
[--C-:B------:R-:W-:Y:S01]  /*bf30*/  FFMA.FTZ R20, R20, c[0x0][0x2d0], -R166.reuse ;  /* 0x0000b40014147a23 */ /* 0x100fe200000108a6 */
[----:B------:R-:W-:Y:S01]  /*bf40*/  FMNMX.FTZ R132, R42, R2, !PT ;  /* 0x000000022a847209 */ /* 0x000fe20007810000 */
[----:B------:R-:W-:Y:S01]  /*bf50*/  FMUL.FTZ R2, R0, c[0x0][0x2d0] ;  /* 0x0000b40000027a20 */ /* 0x000fe20000410000 */
[----:B------:R-:W-:Y:S01]  /*bf60*/  MUFU.EX2 R168, R4 ;  /* 0x0000000400a87308 */ /* 0x000fe20000000800 */
[----:B------:R-:W-:Y:S01]  /*bf70*/  FMUL.FTZ R165, R137, c[0x0][0x2d0] ;  /* 0x0000b40089a57a20 */ /* 0x000fe20000410000 */
[----:B------:R-:W-:Y:S01]  /*bf80*/  FMNMX.FTZ R0, R43, R132, !PT ;  /* 0x000000842b007209 */ /* 0x000fe20007810000 */
[----:B------:R-:W-:Y:S01]  /*bf90*/  FFMA.FTZ R21, R21, c[0x0][0x2d0], -R166 ;  /* 0x0000b40015157a23 */ /* 0x000fe200000108a6 */
[----:B-----5:R-:W-:Y:S01]  /*bfa0*/  FMNMX.FTZ R136, R136, R141, !PT ;  /* 0x0000008d88887209 */ /* 0x020fe20007810000 */
[--C-:B------:R-:W-:Y:S01]  /*bfb0*/  FFMA.FTZ R22, R22, c[0x0][0x2d0], -R165.reuse ;  /* 0x0000b40016167a23 */ /* 0x100fe200000108a5 */
[----:B------:R-:W-:Y:S01]  /*bfc0*/  FMNMX.FTZ R0, R46, R0, !PT ;  /* 0x000000002e007209 */ /* 0x000fe20007810000 */
[--C-:B------:R-:W-:Y:S02]  /*bfd0*/  FFMA.FTZ R23, R23, c[0x0][0x2d0], -R165.reuse ;  /* 0x0000b40017177a23 */ /* 0x100fe400000108a5 */
[----:B------:R-:W-:Y:S01]  /*bfe0*/  FMUL.FTZ R164, R136, c[0x0][0x2d0] ;  /* 0x0000b40088a47a20 */ /* 0x000fe20000410000 */
[----:B------:R1:W4:Y:S01]  /*bff0*/  MUFU.EX2 R133, R2 ;  /* 0x0000000200857308 */ /* 0x0003220000000800 */
[----:B------:R-:W-:Y:S01]  /*c000*/  FMNMX.FTZ R0, R47, R0, !PT ;  /* 0x000000002f007209 */ /* 0x000fe20007810000 */
[--C-:B------:R-:W-:Y:S02]  /*c010*/  FFMA.FTZ R34, R34, c[0x0][0x2d0], -R165.reuse ;  /* 0x0000b40022227a23 */ /* 0x100fe400000108a5 */
[--C-:B------:R-:W-:Y:S02]  /*c020*/  FFMA.FTZ R25, R25, c[0x0][0x2d0], -R164.reuse ;  /* 0x0000b40019197a23 */ /* 0x100fe400000108a4 */
[--C-:B------:R-:W-:Y:S02]  /*c030*/  FFMA.FTZ R35, R35, c[0x0][0x2d0], -R165.reuse ;  /* 0x0000b40023237a23 */ /* 0x100fe400000108a5 */
[----:B------:R-:W-:Y:S02]  /*c040*/  FFMA.FTZ R24, R24, c[0x0][0x2d0], -R164 ;  /* 0x0000b40018187a23 */ /* 0x000fe400000108a4 */
[----:B------:R5:W-:Y:S01]  /*c050*/  MUFU.EX2 R179, R20 ;  /* 0x0000001400b37308 */ /* 0x000be20000000800 */
[----:B------:R-:W-:Y:S02]  /*c060*/  FFMA.FTZ R139, R48, c[0x0][0x2d0], -R166 ;  /* 0x0000b400308b7a23 */ /* 0x000fe400000108a6 */
[--C-:B------:R-:W-:Y:S02]  /*c070*/  FFMA.FTZ R48, R39, c[0x0][0x2d0], -R165.reuse ;  /* 0x0000b40027307a23 */ /* 0x100fe400000108a5 */
[--C-:B------:R-:W-:Y:S02]  /*c080*/  FFMA.FTZ R41, R41, c[0x0][0x2d0], -R164.reuse ;  /* 0x0000b40029297a23 */ /* 0x100fe400000108a4 */
[--C-:B------:R-:W-:Y:S02]  /*c090*/  FFMA.FTZ R45, R45, c[0x0][0x2d0], -R164.reuse ;  /* 0x0000b4002d2d7a23 */ /* 0x100fe400000108a4 */
[--C-:B------:R-:W-:Y:S01]  /*c0a0*/  FFMA.FTZ R50, R50, c[0x0][0x2d0], -R165.reuse ;  /* 0x0000b40032327a23 */ /* 0x100fe200000108a5 */
[----:B------:R-:W-:Y:S01]  /*c0b0*/  MUFU.EX2 R197, R21 ;  /* 0x0000001500c57308 */ /* 0x000fe20000000800 */
[----:B------:R-:W-:Y:S02]  /*c0c0*/  FFMA.FTZ R51, R51, c[0x0][0x2d0], -R165 ;  /* 0x0000b40033337a23 */ /* 0x000fe400000108a5 */
[----:B------:R-:W-:Y:S02]  /*c0d0*/  FFMA.FTZ R40, R40, c[0x0][0x2d0], -R164 ;  /* 0x0000b40028287a23 */ /* 0x000fe400000108a4 */
[----:B-1----:R-:W-:Y:S02]  /*c0e0*/  FADD.FTZ R2, -R137, R3 ;  /* 0x0000000389027221 */ /* 0x002fe40000010100 */
[----:B------:R-:W1:Y:S01]  /*c0f0*/  SHFL.BFLY PT, R3, R0, 0x2, 0x1f ;  /* 0x0c401f0000037f89 */ /* 0x000e6200000e0000 */
[C---:B----4-:R-:W-:Y:S02]  /*c100*/  FMUL.FTZ R100, R133.reuse, R100 ;  /* 0x0000006485647220 */ /* 0x050fe40000410000 */
[----:B------:R-:W-:Y:S01]  /*c110*/  FMUL.FTZ R2, R2, c[0x0][0x2d0] ;  /* 0x0000b40002027a20 */ /* 0x000fe20000410000 */
[----:B------:R-:W-:Y:S01]  /*c120*/  MUFU.EX2 R178, R22 ;  /* 0x0000001600b27308 */ /* 0x000fe20000000800 */
[C---:B------:R-:W-:Y:S02]  /*c130*/  FMUL.FTZ R101, R133.reuse, R101 ;  /* 0x0000006585657220 */ /* 0x040fe40000410000 */
[C---:B------:R-:W-:Y:S02]  /*c140*/  FMUL.FTZ R112, R133.reuse, R112 ;  /* 0x0000007085707220 */ /* 0x040fe40000410000 */
[C---:B------:R-:W-:Y:S02]  /*c150*/  FMUL.FTZ R113, R133.reuse, R113 ;  /* 0x0000007185717220 */ /* 0x040fe40000410000 */
[C---:B------:R-:W-:Y:S02]  /*c160*/  FMUL.FTZ R116, R133.reuse, R116 ;  /* 0x0000007485747220 */ /* 0x040fe40000410000 */
[C---:B------:R-:W-:Y:S01]  /*c170*/  FMUL.FTZ R117, R133.reuse, R117 ;  /* 0x0000007585757220 */ /* 0x040fe20000410000 */
[----:B------:R4:W4:Y:S01]  /*c180*/  MUFU.EX2 R132, R2 ;  /* 0x0000000200847308 */ /* 0x0009220000000800 */
[C---:B------:R-:W-:Y:S02]  /*c190*/  FMUL.FTZ R128, R133.reuse, R128 ;  /* 0x0000008085807220 */ /* 0x040fe40000410000 */
[C---:B------:R-:W-:Y:S02]  /*c1a0*/  FMUL.FTZ R129, R133.reuse, R129 ;  /* 0x0000008185817220 */ /* 0x040fe40000410000 */
[C---:B------:R-:W-:Y:S02]  /*c1b0*/  FMUL.FTZ R52, R133.reuse, R52 ;  /* 0x0000003485347220 */ /* 0x040fe40000410000 */
[----:B------:R-:W-:Y:S02]  /*c1c0*/  FMUL.FTZ R53, R133, R53 ;  /* 0x0000003585357220 */ /* 0x000fe40000410000 */
[--C-:B-----5:R-:W-:Y:S01]  /*c1d0*/  FFMA.FTZ R20, R32, c[0x0][0x2d0], -R166.reuse ;  /* 0x0000b40020147a23 */ /* 0x120fe200000108a6 */
[----:B-1----:R-:W-:Y:S01]  /*c1e0*/  FMNMX.FTZ R0, R0, R3, !PT ;  /* 0x0000000300007209 */ /* 0x002fe20007810000 */
[----:B------:R-:W-:Y:S01]  /*c1f0*/  FFMA.FTZ R3, R7, c[0x0][0x2d0], -R165 ;  /* 0x0000b40007037a23 */ /* 0x000fe200000108a5 */
[----:B------:R-:W-:Y:S01]  /*c200*/  MUFU.EX2 R177, R23 ;  /* 0x0000001700b17308 */ /* 0x000fe20000000800 */
[C---:B------:R-:W-:Y:S02]  /*c210*/  FMUL.FTZ R64, R133.reuse, R64 ;  /* 0x0000004085407220 */ /* 0x040fe40000410000 */
[C---:B------:R-:W-:Y:S02]  /*c220*/  FMUL.FTZ R65, R133.reuse, R65 ;  /* 0x0000004185417220 */ /* 0x040fe40000410000 */
[C---:B------:R-:W-:Y:S02]  /*c230*/  FMUL.FTZ R68, R133.reuse, R68 ;  /* 0x0000004485447220 */ /* 0x040fe40000410000 */
[C---:B------:R-:W-:Y:S02]  /*c240*/  FMUL.FTZ R69, R133.reuse, R69 ;  /* 0x0000004585457220 */ /* 0x040fe40000410000 */
[C---:B------:R-:W-:Y:S01]  /*c250*/  FMUL.FTZ R80, R133.reuse, R80 ;  /* 0x0000005085507220 */ /* 0x040fe20000410000 */
[----:B------:R1:W-:Y:S01]  /*c260*/  MUFU.EX2 R202, R3 ;  /* 0x0000000300ca7308 */ /* 0x0003e20000000800 */
[C---:B------:R-:W-:Y:S02]  /*c270*/  FMUL.FTZ R81, R133.reuse, R81 ;  /* 0x0000005185517220 */ /* 0x040fe40000410000 */
[----:B----4-:R-:W-:Y:S02]  /*c280*/  FADD.FTZ R2, -R136, R135 ;  /* 0x0000008788027221 */ /* 0x010fe40000010100 */
[----:B------:R-:W-:Y:S02]  /*c290*/  FMUL.FTZ R7, R132, R147 ;  /* 0x0000009384077220 */ /* 0x000fe40000410000 */
[----:B------:R-:W-:Y:S02]  /*c2a0*/  FMUL.FTZ R2, R2, c[0x0][0x2d0] ;  /* 0x0000b40002027a20 */ /* 0x000fe40000410000 */
[C---:B------:R-:W-:Y:S01]  /*c2b0*/  FMUL.FTZ R102, R132.reuse, R102 ;  /* 0x0000006684667220 */ /* 0x040fe20000410000 */
[----:B------:R4:W-:Y:S01]  /*c2c0*/  MUFU.EX2 R176, R20 ;  /* 0x0000001400b07308 */ /* 0x0009e20000000800 */
[C---:B------:R-:W-:Y:S02]  /*c2d0*/  FMUL.FTZ R103, R132.reuse, R103 ;  /* 0x0000006784677220 */ /* 0x040fe40000410000 */
[C---:B------:R-:W-:Y:S02]  /*c2e0*/  FMUL.FTZ R114, R132.reuse, R114 ;  /* 0x0000007284727220 */ /* 0x040fe40000410000 */
[C---:B------:R-:W-:Y:S02]  /*c2f0*/  FMUL.FTZ R115, R132.reuse, R115 ;  /* 0x0000007384737220 */ /* 0x040fe40000410000 */
[C---:B------:R-:W-:Y:S02]  /*c300*/  FMUL.FTZ R118, R132.reuse, R118 ;  /* 0x0000007684767220 */ /* 0x040fe40000410000 */
[C---:B------:R-:W-:Y:S01]  /*c310*/  FMUL.FTZ R119, R132.reuse, R119 ;  /* 0x0000007784777220 */ /* 0x040fe20000410000 */
[----:B------:R5:W5:Y:S01]  /*c320*/  MUFU.EX2 R135, R2 ;  /* 0x0000000200877308 */ /* 0x000b620000000800 */
[C---:B------:R-:W-:Y:S02]  /*c330*/  FMUL.FTZ R130, R132.reuse, R130 ;  /* 0x0000008284827220 */ /* 0x040fe40000410000 */
[----:B------:R-:W-:Y:S02]  /*c340*/  FMUL.FTZ R131, R132, R131 ;  /* 0x0000008384837220 */ /* 0x000fe40000410000 */
[--C-:B-1----:R-:W-:Y:S02]  /*c350*/  FFMA.FTZ R3, R16, c[0x0][0x2d0], -R166.reuse ;  /* 0x0000b40010037a23 */ /* 0x102fe400000108a6 */
[----:B------:R-:W-:Y:S02]  /*c360*/  FMUL.FTZ R16, R133, R156 ;  /* 0x0000009c85107220 */ /* 0x000fe40000410000 */
[C---:B------:R-:W-:Y:S01]  /*c370*/  FMUL.FTZ R54, R132.reuse, R54 ;  /* 0x0000003684367220 */ /* 0x040fe20000410000 */
[----:B------:R1:W-:Y:S01]  /*c380*/  MUFU.EX2 R205, R3 ;  /* 0x0000000300cd7308 */ /* 0x0003e20000000800 */
[C---:B------:R-:W-:Y:S02]  /*c390*/  FMUL.FTZ R55, R132.reuse, R55 ;  /* 0x0000003784377220 */ /* 0x040fe40000410000 */
[C---:B------:R-:W-:Y:S02]  /*c3a0*/  FMUL.FTZ R66, R132.reuse, R66 ;  /* 0x0000004284427220 */ /* 0x040fe40000410000 */
[--C-:B----4-:R-:W-:Y:S02]  /*c3b0*/  FFMA.FTZ R20, R33, c[0x0][0x2d0], -R166.reuse ;  /* 0x0000b40021147a23 */ /* 0x110fe400000108a6 */
[C---:B------:R-:W-:Y:S02]  /*c3c0*/  FMUL.FTZ R67, R132.reuse, R67 ;  /* 0x0000004384437220 */ /* 0x040fe40000410000 */
[C---:B------:R-:W-:Y:S01]  /*c3d0*/  FMUL.FTZ R70, R132.reuse, R70 ;  /* 0x0000004684467220 */ /* 0x040fe20000410000 */
[----:B------:R4:W-:Y:S01]  /*c3e0*/  MUFU.EX2 R175, R20 ;  /* 0x0000001400af7308 */ /* 0x0009e20000000800 */
[C---:B------:R-:W-:Y:S02]  /*c3f0*/  FMUL.FTZ R71, R132.reuse, R71 ;  /* 0x0000004784477220 */ /* 0x040fe40000410000 */
[----:B------:R-:W-:Y:S02]  /*c400*/  FMUL.FTZ R82, R132, R82 ;  /* 0x0000005284527220 */ /* 0x000fe40000410000 */
[--C-:B-----5:R-:W-:Y:S02]  /*c410*/  FFMA.FTZ R2, R5, c[0x0][0x2d0], -R166.reuse ;  /* 0x0000b40005027a23 */ /* 0x120fe400000108a6 */
[----:B------:R-:W-:Y:S02]  /*c420*/  FMUL.FTZ R5, R133, R145 ;  /* 0x0000009185057220 */ /* 0x000fe40000410000 */
[C---:B------:R-:W-:Y:S01]  /*c430*/  FMUL.FTZ R104, R135.reuse, R104 ;  /* 0x0000006887687220 */ /* 0x040fe20000410000 */
[----:B------:R-:W5:Y:S01]  /*c440*/  MUFU.EX2 R203, R2 ;  /* 0x0000000200cb7308 */ /* 0x000f620000000800 */
[C---:B------:R-:W-:Y:S02]  /*c450*/  FMUL.FTZ R105, R135.reuse, R105 ;  /* 0x0000006987697220 */ /* 0x040fe40000410000 */
[----:B------:R-:W-:Y:S02]  /*c460*/  FMUL.FTZ R108, R135, R108 ;  /* 0x0000006c876c7220 */ /* 0x000fe40000410000 */
[----:B-1----:R-:W-:Y:S02]  /*c470*/  FFMA.FTZ R3, R17, c[0x0][0x2d0], -R166 ;  /* 0x0000b40011037a23 */ /* 0x002fe400000108a6 */
[----:B------:R-:W-:Y:S02]  /*c480*/  FMUL.FTZ R17, R133, R157 ;  /* 0x0000009d85117220 */ /* 0x000fe40000410000 */
[C---:B------:R-:W-:Y:S01]  /*c490*/  FMUL.FTZ R109, R135.reuse, R109 ;  /* 0x0000006d876d7220 */ /* 0x040fe20000410000 */
[----:B------:R-:W1:Y:S01]  /*c4a0*/  MUFU.EX2 R211, R3 ;  /* 0x0000000300d37308 */ /* 0x000e620000000800 */
[C---:B------:R-:W-:Y:S02]  /*c4b0*/  FMUL.FTZ R120, R135.reuse, R120 ;  /* 0x0000007887787220 */ /* 0x040fe40000410000 */
[C---:B------:R-:W-:Y:S01]  /*c4c0*/  FMUL.FTZ R121, R135.reuse, R121 ;  /* 0x0000007987797220 */ /* 0x040fe20000410000 */
[----:B----4-:R-:W-:Y:S01]  /*c4d0*/  LDSM.16.MT88.4 R20, [R182+0x1800] ;  /* 0x00180000b614783b */ /* 0x010fe20000004200 */
[C---:B------:R-:W-:Y:S02]  /*c4e0*/  FMUL.FTZ R124, R135.reuse, R124 ;  /* 0x0000007c877c7220 */ /* 0x040fe40000410000 */
[C---:B------:R-:W-:Y:S02]  /*c4f0*/  FMUL.FTZ R125, R135.reuse, R125 ;  /* 0x0000007d877d7220 */ /* 0x040fe40000410000 */
[C---:B------:R-:W-:Y:S01]  /*c500*/  FMUL.FTZ R56, R135.reuse, R56 ;  /* 0x0000003887387220 */ /* 0x040fe20000410000 */
[----:B------:R-:W-:Y:S01]  /*c510*/  MUFU.EX2 R172, R25 ;  /* 0x0000001900ac7308 */ /* 0x000fe20000000800 */
[C---:B------:R-:W-:Y:S02]  /*c520*/  FMUL.FTZ R57, R135.reuse, R57 ;  /* 0x0000003987397220 */ /* 0x040fe40000410000 */
[----:B------:R-:W-:Y:S01]  /*c530*/  FMUL.FTZ R60, R135, R60 ;  /* 0x0000003c873c7220 */ /* 0x000fe20000410000 */
[----:B-----5:R-:W-:Y:S01]  /*c540*/  F2FP.BF16.PACK_AB R140, R203, R168 ;  /* 0x000000a8cb8c723e */ /* 0x020fe200000010ff */
[--C-:B------:R-:W-:Y:S02]  /*c550*/  FFMA.FTZ R2, R6, c[0x0][0x2d0], -R165.reuse ;  /* 0x0000b40006027a23 */ /* 0x100fe400000108a5 */
[----:B------:R-:W-:Y:S02]  /*c560*/  FMUL.FTZ R6, R132, R146 ;  /* 0x0000009284067220 */ /* 0x000fe40000410000 */
[C---:B------:R-:W-:Y:S01]  /*c570*/  FMUL.FTZ R61, R135.reuse, R61 ;  /* 0x0000003d873d7220 */ /* 0x040fe20000410000 */
[----:B------:R4:W5:Y:S01]  /*c580*/  MUFU.EX2 R167, R2 ;  /* 0x0000000200a77308 */ /* 0x0009620000000800 */
[C---:B------:R-:W-:Y:S02]  /*c590*/  FMUL.FTZ R72, R135.reuse, R72 ;  /* 0x0000004887487220 */ /* 0x040fe40000410000 */
[----:B------:R-:W-:Y:S01]  /*c5a0*/  FMUL.FTZ R73, R135, R73 ;  /* 0x0000004987497220 */ /* 0x000fe20000410000 */
[----:B-1----:R-:W-:Y:S01]  /*c5b0*/  F2FP.BF16.PACK_AB R142, R211, R205 ;  /* 0x000000cdd38e723e */ /* 0x002fe200000010ff */
[--C-:B------:R-:W-:Y:S02]  /*c5c0*/  FFMA.FTZ R3, R18, c[0x0][0x2d0], -R165.reuse ;  /* 0x0000b40012037a23 */ /* 0x100fe400000108a5 */
[C---:B------:R-:W-:Y:S02]  /*c5d0*/  FMUL.FTZ R18, R132.reuse, R158 ;  /* 0x0000009e84127220 */ /* 0x040fe40000410000 */
[C---:B------:R-:W-:Y:S01]  /*c5e0*/  FMUL.FTZ R76, R135.reuse, R76 ;  /* 0x0000004c874c7220 */ /* 0x040fe20000410000 */
[----:B------:R1:W-:Y:S01]  /*c5f0*/  MUFU.EX2 R204, R3 ;  /* 0x0000000300cc7308 */ /* 0x0003e20000000800 */
[C---:B------:R-:W-:Y:S02]  /*c600*/  FMUL.FTZ R77, R135.reuse, R77 ;  /* 0x0000004d874d7220 */ /* 0x040fe40000410000 */
[C---:B------:R-:W-:Y:S02]  /*c610*/  FMUL.FTZ R83, R132.reuse, R83 ;  /* 0x0000005384537220 */ /* 0x040fe40000410000 */
[C---:B------:R-:W-:Y:S02]  /*c620*/  FMUL.FTZ R86, R132.reuse, R86 ;  /* 0x0000005684567220 */ /* 0x040fe40000410000 */
[----:B------:R-:W-:Y:S02]  /*c630*/  FMUL.FTZ R87, R132, R87 ;  /* 0x0000005784577220 */ /* 0x000fe40000410000 */
[C---:B------:R-:W-:Y:S01]  /*c640*/  FMUL.FTZ R88, R135.reuse, R88 ;  /* 0x0000005887587220 */ /* 0x040fe20000410000 */
[----:B------:R-:W-:Y:S01]  /*c650*/  MUFU.EX2 R173, R34 ;  /* 0x0000002200ad7308 */ /* 0x000fe20000000800 */
[C---:B------:R-:W-:Y:S02]  /*c660*/  FMUL.FTZ R89, R135.reuse, R89 ;  /* 0x0000005987597220 */ /* 0x040fe40000410000 */
[C---:B------:R-:W-:Y:S01]  /*c670*/  FMUL.FTZ R92, R135.reuse, R92 ;  /* 0x0000005c875c7220 */ /* 0x040fe20000410000 */
[----:B----4-:R-:W4:Y:S01]  /*c680*/  SHFL.BFLY PT, R2, R0, 0x1, 0x1f ;  /* 0x0c201f0000027f89 */ /* 0x010f2200000e0000 */
[----:B-----5:R-:W-:Y:S01]  /*c690*/  F2FP.BF16.PACK_AB R141, R202, R167 ;  /* 0x000000a7ca8d723e */ /* 0x020fe200000010ff */
[----:B------:R-:W-:Y:S02]  /*c6a0*/  FMUL.FTZ R93, R135, R93 ;  /* 0x0000005d875d7220 */ /* 0x000fe40000410000 */
[C---:B------:R-:W-:Y:S02]  /*c6b0*/  FMUL.FTZ R96, R133.reuse, R96 ;  /* 0x0000006085607220 */ /* 0x040fe40000410000 */
[----:B------:R5:W-:Y:S01]  /*c6c0*/  MUFU.EX2 R174, R35 ;  /* 0x0000002300ae7308 */ /* 0x000be20000000800 */
[----:B------:R-:W-:Y:S02]  /*c6d0*/  FMUL.FTZ R97, R133, R97 ;  /* 0x0000006185617220 */ /* 0x000fe40000410000 */
[----:B------:R-:W-:Y:S02]  /*c6e0*/  FMUL.FTZ R98, R132, R98 ;  /* 0x0000006284627220 */ /* 0x000fe40000410000 */
[--C-:B-1----:R-:W-:Y:S02]  /*c6f0*/  FFMA.FTZ R3, R8, c[0x0][0x2d0], -R164.reuse ;  /* 0x0000b40008037a23 */ /* 0x102fe400000108a4 */
[----:B------:R-:W-:Y:S02]  /*c700*/  FMUL.FTZ R8, R135, R148 ;  /* 0x0000009487087220 */ /* 0x000fe40000410000 */
[----:B------:R-:W-:Y:S01]  /*c710*/  FMUL.FTZ R99, R132, R99 ;  /* 0x0000006384637220 */ /* 0x000fe20000410000 */
[----:B------:R1:W-:Y:S01]  /*c720*/  MUFU.EX2 R199, R3 ;  /* 0x0000000300c77308 */ /* 0x0003e20000000800 */
[C---:B------:R-:W-:Y:S02]  /*c730*/  FMUL.FTZ R84, R133.reuse, R84 ;  /* 0x0000005485547220 */ /* 0x040fe40000410000 */
[----:B------:R-:W-:Y:S02]  /*c740*/  FMUL.FTZ R85, R133, R85 ;  /* 0x0000005585557220 */ /* 0x000fe40000410000 */
[--C-:B------:R-:W-:Y:S01]  /*c750*/  FFMA.FTZ R44, R44, c[0x0][0x2d0], -R164.reuse ;  /* 0x0000b4002c2c7a23 */ /* 0x100fe200000108a4 */
[----:B----4-:R-:W-:Y:S01]  /*c760*/  FMNMX.FTZ R2, R0, R2, !PT ;  /* 0x0000000200027209 */ /* 0x010fe20007810000 */
[--C-:B------:R-:W-:Y:S03]  /*c770*/  FFMA.FTZ R0, R19, c[0x0][0x2d0], -R165.reuse ;  /* 0x0000b40013007a23 */ /* 0x100fe600000108a5 */
[----:B------:R4:W2:Y:S01]  /*c780*/  MUFU.EX2 R171, R24 ;  /* 0x0000001800ab7308 */ /* 0x0008a20000000800 */
[----:B------:R-:W-:Y:S02]  /*c790*/  FMUL.FTZ R19, R132, R159 ;  /* 0x0000009f84137220 */ /* 0x000fe40000410000 */
[----:B------:R-:W-:Y:S07]  /*c7a0*/  LDSM.16.MT88.4 R156, [R181+0x800] ;  /* 0x00080000b59c783b */ /* 0x000fee0000004200 */
[----:B------:R3:W3:Y:S01]  /*c7b0*/  MUFU.EX2 R210, R0 ;  /* 0x0000000000d27308 */ /* 0x0006e20000000800 */
[----:B-----5:R-:W-:Y:S01]  /*c7c0*/  LDSM.16.MT88.4 R32, [R182+0x400] ;  /* 0x00040000b620783b */ /* 0x020fe20000004200 */
[--C-:B-1----:R-:W-:Y:S02]  /*c7d0*/  FFMA.FTZ R3, R9, c[0x0][0x2d0], -R164.reuse ;  /* 0x0000b40009037a23 */ /* 0x102fe400000108a4 */
[----:B------:R-:W-:Y:S06]  /*c7e0*/  FMUL.FTZ R9, R135, R149 ;  /* 0x0000009587097220 */ /* 0x000fec0000410000 */
[----:B------:R1:W-:Y:S01]  /*c7f0*/  MUFU.EX2 R200, R3 ;  /* 0x0000000300c87308 */ /* 0x0003e20000000800 */
[----:B----4-:R-:W-:Y:S01]  /*c800*/  FFMA.FTZ R24, R28, c[0x0][0x2d0], -R164 ;  /* 0x0000b4001c187a23 */ /* 0x010fe200000108a4 */
[----:B--2---:R-:W-:Y:S08]  /*c810*/  F2FP.BF16.PACK_AB R28, R172, R171 ;  /* 0x000000abac1c723e */ /* 0x004ff000000010ff */
[----:B------:R-:W-:Y:S01]  /*c820*/  MUFU.EX2 R139, R139 ;  /* 0x0000008b008b7308 */ /* 0x000fe20000000800 */
[----:B---3--:R-:W-:Y:S01]  /*c830*/  FADD.FTZ R0, -R2, R134 ;  /* 0x0000008602007221 */ /* 0x008fe20000010100 */
[----:B------:R-:W-:Y:S01]  /*c840*/  F2FP.BF16.PACK_AB R143, R210, R204 ;  /* 0x000000ccd28f723e */ /* 0x000fe200000010ff */
[----:B------:R-:W-:Y:S02]  /*c850*/  FFMA.FTZ R134, R49, c[0x0][0x2d0], -R166 ;  /* 0x0000b40031867a23 */ /* 0x000fe400000108a6 */
[----:B------:R-:W-:Y:S02]  /*c860*/  FMUL.FTZ R0, R0, c[0x0][0x2d0] ;  /* 0x0000b40000007a20 */ /* 0x000fe40000410000 */
[----:B------:R-:W-:Y:S03]  /*c870*/  FFMA.FTZ R49, R38, c[0x0][0x2d0], -R165 ;  /* 0x0000b40026317a23 */ /* 0x000fe600000108a5 */
[----:B------:R-:W-:Y:S01]  /*c880*/  MUFU.EX2 R50, R50 ;  /* 0x0000003200327308 */ /* 0x000fe20000000800 */
[--C-:B-1----:R-:W-:Y:S02]  /*c890*/  FFMA.FTZ R3, R12, c[0x0][0x2d0], -R164.reuse ;  /* 0x0000b4000c037a23 */ /* 0x102fe400000108a4 */
[----:B------:R-:W-:Y:S07]  /*c8a0*/  FMUL.FTZ R12, R135, R152 ;  /* 0x00000098870c7220 */ /* 0x000fee0000410000 */
[----:B------:R1:W-:Y:S10]  /*c8b0*/  MUFU.EX2 R208, R3 ;  /* 0x0000000300d07308 */ /* 0x0003f40000000800 */
[----:B------:R-:W2:Y:S10]  /*c8c0*/  MUFU.EX2 R0, R0 ;  /* 0x0000000000007308 */ /* 0x000eb40000000800 */
[----:B------:R-:W-:Y:S01]  /*c8d0*/  MUFU.EX2 R134, R134 ;  /* 0x0000008600867308 */ /* 0x000fe20000000800 */
[----:B-1----:R-:W-:Y:S02]  /*c8e0*/  FFMA.FTZ R3, R13, c[0x0][0x2d0], -R164 ;  /* 0x0000b4000d037a23 */ /* 0x002fe400000108a4 */
[----:B------:R-:W-:Y:S07]  /*c8f0*/  FMUL.FTZ R13, R135, R153 ;  /* 0x00000099870d7220 */ /* 0x000fee0000410000 */
[----:B------:R1:W3:Y:S01]  /*c900*/  MUFU.EX2 R209, R3 ;  /* 0x0000000300d17308 */ /* 0x0002e20000000800 */
[C---:B--2---:R-:W-:Y:S02]  /*c910*/  FMUL.FTZ R106, R0.reuse, R106 ;  /* 0x0000006a006a7220 */ /* 0x044fe40000410000 */
        /* <DEDUP_REMOVED lines=8> */
[C---:B------:R-:W-:Y:S02]  /*c9a0*/  FMUL.FTZ R58, R0.reuse, R58 ;  /* 0x0000003a003a7220 */ /* 0x040fe40000410000 */
[----:B------:R-:W-:Y:S02]  /*c9b0*/  FMUL.FTZ R59, R0, R59 ;  /* 0x0000003b003b7220 */ /* 0x000fe40000410000 */
[----:B-1----:R-:W-:Y:S01]  /*c9c0*/  FMUL.FTZ R3, R2, c[0x0][0x2d0] ;  /* 0x0000b40002037a20 */ /* 0x002fe20000410000 */
[----:B---3--:R-:W-:Y:S01]  /*c9d0*/  F2FP.BF16.PACK_AB R146, R209, R208 ;  /* 0x000000d0d192723e */ /* 0x008fe200000010ff */
[----:B------:R-:W-:Y:S02]  /*c9e0*/  FMUL.FTZ R62, R0, R62 ;  /* 0x0000003e003e7220 */ /* 0x000fe40000410000 */
[--C-:B------:R-:W-:Y:S02]  /*c9f0*/  FFMA.FTZ R4, R10, c[0x0][0x2d0], -R3.reuse ;  /* 0x0000b4000a047a23 */ /* 0x100fe40000010803 */
[C---:B------:R-:W-:Y:S02]  /*ca00*/  FMUL.FTZ R10, R0.reuse, R150 ;  /* 0x00000096000a7220 */ /* 0x040fe40000410000 */
[----:B------:R1:W-:Y:S01]  /*ca10*/  MUFU.EX2 R198, R4 ;  /* 0x0000000400c67308 */ /* 0x0003e20000000800 */
[----:B------:R-:W-:Y:S02]  /*ca20*/  FMUL.FTZ R63, R0, R63 ;  /* 0x0000003f003f7220 */ /* 0x000fe40000410000 */
[--C-:B------:R-:W-:Y:S02]  /*ca30*/  FFMA.FTZ R26, R26, c[0x0][0x2d0], -R3.reuse ;  /* 0x0000b4001a1a7a23 */ /* 0x100fe40000010803 */
[--C-:B------:R-:W-:Y:S02]  /*ca40*/  FFMA.FTZ R27, R27, c[0x0][0x2d0], -R3.reuse ;  /* 0x0000b4001b1b7a23 */ /* 0x100fe40000010803 */
        /* <DEDUP_REMOVED lines=8> */
[----:B------:R-:W-:Y:S01]  /*cad0*/  MUFU.EX2 R170, R27 ;  /* 0x0000001b00aa7308 */ /* 0x000fe20000000800 */
[----:B------:R-:W-:Y:S02]  /*cae0*/  FMUL.FTZ R95, R0, R95 ;  /* 0x0000005f005f7220 */ /* 0x000fe40000410000 */
[--C-:B------:R-:W-:Y:S02]  /*caf0*/  FFMA.FTZ R42, R42, c[0x0][0x2d0], -R3.reuse ;  /* 0x0000b4002a2a7a23 */ /* 0x100fe40000010803 */
[--C-:B-1----:R-:W-:Y:S02]  /*cb00*/  FFMA.FTZ R4, R11, c[0x0][0x2d0], -R3.reuse ;  /* 0x0000b4000b047a23 */ /* 0x102fe40000010803 */
[----:B------:R-:W-:Y:S02]  /*cb10*/  FMUL.FTZ R11, R0, R151 ;  /* 0x00000097000b7220 */ /* 0x000fe40000410000 */
[----:B------:R-:W1:Y:S01]  /*cb20*/  LDSM.16.MT88.4 R148, [R182] ;  /* 0x00000000b694783b */ /* 0x000e620000004200 */
[----:B------:R2:W3:Y:S01]  /*cb30*/  MUFU.EX2 R201, R4 ;  /* 0x0000000400c97308 */ /* 0x0004e20000000800 */
[--C-:B------:R-:W-:Y:S02]  /*cb40*/  FFMA.FTZ R43, R43, c[0x0][0x2d0], -R3.reuse ;  /* 0x0000b4002b2b7a23 */ /* 0x100fe40000010803 */
[--C-:B------:R-:W-:Y:S07]  /*cb50*/  FFMA.FTZ R46, R46, c[0x0][0x2d0], -R3.reuse ;  /* 0x0000b4002e2e7a23 */ /* 0x100fee0000010803 */
[----:B------:R-:W-:Y:S10]  /*cb60*/  MUFU.EX2 R42, R42 ;  /* 0x0000002a002a7308 */ /* 0x000ff40000000800 */
[----:B------:R-:W-:Y:S01]  /*cb70*/  MUFU.EX2 R43, R43 ;  /* 0x0000002b002b7308 */ /* 0x000fe20000000800 */
[--C-:B--2---:R-:W-:Y:S01]  /*cb80*/  FFMA.FTZ R4, R14, c[0x0][0x2d0], -R3.reuse ;  /* 0x0000b4000e047a23 */ /* 0x104fe20000010803 */
[----:B---3--:R-:W-:Y:S01]  /*cb90*/  F2FP.BF16.PACK_AB R145, R201, R198 ;  /* 0x000000c6c991723e */ /* 0x008fe200000010ff */
[C---:B------:R-:W-:Y:S07]  /*cba0*/  FMUL.FTZ R14, R0.reuse, R154 ;  /* 0x0000009a000e7220 */ /* 0x040fee0000410000 */
[----:B------:R2:W3:Y:S02]  /*cbb0*/  MUFU.EX2 R206, R4 ;  /* 0x0000000400ce7308 */ /* 0x0004e40000000800 */
[--C-:B--2---:R-:W-:Y:S02]  /*cbc0*/  FFMA.FTZ R4, R15, c[0x0][0x2d0], -R3.reuse ;  /* 0x0000b4000f047a23 */ /* 0x104fe40000010803 */
[C---:B------:R-:W-:Y:S06]  /*cbd0*/  FMUL.FTZ R15, R0.reuse, R155 ;  /* 0x0000009b000f7220 */ /* 0x040fec0000410000 */
[----:B------:R2:W4:Y:S01]  /*cbe0*/  MUFU.EX2 R207, R4 ;  /* 0x0000000400cf7308 */ /* 0x0005220000000800 */
[----:B------:R-:W-:Y:S04]  /*cbf0*/  FFMA.FTZ R0, R0, R213, R198 ;  /* 0x000000d500007223 */ /* 0x000fe800000100c6 */
[----:B------:R-:W-:Y:S04]  /*cc00*/  FADD.FTZ R0, R201, R0 ;  /* 0x00000000c9007221 */ /* 0x000fe80000010000 */
[----:B---3--:R-:W-:Y:S02]  /*cc10*/  FADD.FTZ R0, R206, R0 ;  /* 0x00000000ce007221 */ /* 0x008fe40000010000 */
[C---:B--2---:R-:W-:Y:S01]  /*cc20*/  FMUL.FTZ R4, R133.reuse, R144 ;  /* 0x0000009085047220 */ /* 0x044fe20000410000 */
[----:B------:R-:W-:Y:S01]  /*cc30*/  F2FP.BF16.PACK_AB R144, R200, R199 ;  /* 0x000000c7c890723e */ /* 0x000fe200000010ff */
[----:B------:R-:W-:Y:S01]  /*cc40*/  FFMA.FTZ R133, R133, R247, R168 ;  /* 0x000000f785857223 */ /* 0x000fe200000100a8 */
[C---:B----4-:R-:W-:Y:S01]  /*cc50*/  F2FP.BF16.PACK_AB R147, R207.reuse, R206 ;  /* 0x000000cecf93723e */ /* 0x050fe200000010ff */
[----:B------:R-:W-:Y:S03]  /*cc60*/  FADD.FTZ R0, R207, R0 ;  /* 0x00000000cf007221 */ /* 0x000fe60000010000 */
[-C--:B------:R-:W-:Y:S08]  /*cc70*/  HMMA.16816.F32.BF16 R4, R140, R160.reuse, R4 ;  /* 0x000000a08c04723c */ /* 0x080ff00000041804 */
[C---:B------:R-:W-:Y:S08]  /*cc80*/  HMMA.16816.F32.BF16 R8, R144.reuse, R160, R8 ;  /* 0x000000a09008723c */ /* 0x040ff00000041808 */
[-C--:B------:R-:W-:Y:S08]  /*cc90*/  HMMA.16816.F32.BF16 R12, R144, R162.reuse, R12 ;  /* 0x000000a2900c723c */ /* 0x080ff0000004180c */
[C---:B------:R-:W-:Y:S01]  /*cca0*/  HMMA.16816.F32.BF16 R16, R140.reuse, R162, R16 ;  /* 0x000000a28c10723c */ /* 0x040fe20000041810 */
[----:B------:R2:W-:Y:S07]  /*ccb0*/  MUFU.EX2 R162, R24 ;  /* 0x0000001800a27308 */ /* 0x0005ee0000000800 */
[-C--:B-1----:R-:W-:Y:S08]  /*ccc0*/  HMMA.16816.F32.BF16 R100, R140, R148.reuse, R100 ;  /* 0x000000948c64723c */ /* 0x082ff00000041864 */
[C---:B------:R-:W-:Y:S08]  /*ccd0*/  HMMA.16816.F32.BF16 R104, R144.reuse, R148, R104 ;  /* 0x000000949068723c */ /* 0x040ff00000041868 */
[-C--:B------:R-:W-:Y:S01]  /*cce0*/  HMMA.16816.F32.BF16 R108, R144, R150.reuse, R108 ;  /* 0x00000096906c723c */ /* 0x080fe2000004186c */
[----:B--2---:R-:W-:Y:S07]  /*ccf0*/  LDSM.16.MT88.4 R24, [R181+0x400] ;  /* 0x00040000b518783b */ /* 0x004fee0000004200 */
        /* <DEDUP_REMOVED lines=15> */
[C---:B------:R-:W-:Y:S08]  /*cdf0*/  HMMA.16816.F32.BF16 R80, R140.reuse, R150, R80 ;  /* 0x000000968c50723c */ /* 0x040ff00000041850 */
[-C--:B------:R-:W-:Y:S08]  /*ce00*/  HMMA.16816.F32.BF16 R84, R140, R20.reuse, R84 ;  /* 0x000000148c54723c */ /* 0x080ff00000041854 */
[C---:B------:R-:W-:Y:S07]  /*ce10*/  HMMA.16816.F32.BF16 R88, R144.reuse, R20, R88 ;  /* 0x000000149058723c */ /* 0x040fee0000041858 */
[----:B------:R-:W-:Y:S01]  /*ce20*/  FFMA.FTZ R20, R29, c[0x0][0x2d0], -R164 ;  /* 0x0000b4001d147a23 */ /* 0x000fe200000108a4 */
[-C--:B------:R-:W-:Y:S03]  /*ce30*/  HMMA.16816.F32.BF16 R92, R144, R22.reuse, R92 ;  /* 0x00000016905c723c */ /* 0x080fe6000004185c */
[----:B------:R1:W2:Y:S01]  /*ce40*/  MUFU.EX2 R163, R20 ;  /* 0x0000001400a37308 */ /* 0x0002a20000000800 */
[--C-:B------:R-:W-:Y:S01]  /*ce50*/  FFMA.FTZ R21, R31, c[0x0][0x2d0], -R3.reuse ;  /* 0x0000b4001f157a23 */ /* 0x100fe20000010803 */
[----:B------:R-:W-:Y:S02]  /*ce60*/  F2FP.BF16.PACK_AB R29, R170, R169 ;  /* 0x000000a9aa1d723e */ /* 0x000fe400000010ff */
[--C-:B------:R-:W-:Y:S01]  /*ce70*/  FFMA.FTZ R145, R36, c[0x0][0x2d0], -R166.reuse ;  /* 0x0000b40024917a23 */ /* 0x100fe200000108a6 */
[----:B------:R-:W-:Y:S04]  /*ce80*/  HMMA.16816.F32.BF16 R96, R140, R22, R96 ;  /* 0x000000168c60723c */ /* 0x000fe80000041860 */
[----:B------:R-:W-:Y:S01]  /*ce90*/  FFMA.FTZ R144, R37, c[0x0][0x2d0], -R166 ;  /* 0x0000b40025907a23 */ /* 0x000fe200000108a6 */
[----:B------:R3:W-:Y:S01]  /*cea0*/  MUFU.EX2 R160, R21 ;  /* 0x0000001500a07308 */ /* 0x0007e20000000800 */
[----:B------:R-:W4:Y:S01]  /*ceb0*/  LDSM.16.MT88.4 R36, [R181+0x1000] ;  /* 0x00100000b524783b */ /* 0x000f220000004200 */
[----:B------:R-:W-:Y:S02]  /*cec0*/  F2FP.BF16.PACK_AB R22, R175, R176 ;  /* 0x000000b0af16723e */ /* 0x000fe400000010ff */
[----:B------:R-:W-:Y:S06]  /*ced0*/  F2FP.BF16.PACK_AB R23, R174, R173 ;  /* 0x000000adae17723e */ /* 0x000fec00000010ff */
[----:B------:R-:W-:Y:S01]  /*cee0*/  MUFU.EX2 R142, R144 ;  /* 0x00000090008e7308 */ /* 0x000fe20000000800 */
[--C-:B-1----:R-:W-:Y:S01]  /*cef0*/  FFMA.FTZ R20, R30, c[0x0][0x2d0], -R3.reuse ;  /* 0x0000b4001e147a23 */ /* 0x102fe20000010803 */
[----:B--2---:R-:W-:Y:S01]  /*cf00*/  F2FP.BF16.PACK_AB R30, R163, R162 ;  /* 0x000000a2a31e723e */ /* 0x004fe200000010ff */
[----:B------:R-:W-:Y:S02]  /*cf10*/  FFMA.FTZ R3, R47, c[0x0][0x2d0], -R3 ;  /* 0x0000b4002f037a23 */ /* 0x000fe40000010803 */
[----:B------:R-:W-:Y:S05]  /*cf20*/  FFMA.FTZ R47, R132, R246, R167 ;  /* 0x000000f6842f7223 */ /* 0x000fea00000100a7 */
[----:B------:R1:W2:Y:S01]  /*cf30*/  MUFU.EX2 R161, R20 ;  /* 0x0000001400a17308 */ /* 0x0002a20000000800 */
[----:B---3--:R-:W-:Y:S09]  /*cf40*/  F2FP.BF16.PACK_AB R21, R177, R178 ;  /* 0x000000b2b115723e */ /* 0x008ff200000010ff */
[----:B------:R-:W-:Y:S10]  /*cf50*/  MUFU.EX2 R132, R145 ;  /* 0x0000009100847308 */ /* 0x000ff40000000800 */
[----:B------:R-:W-:Y:S01]  /*cf60*/  MUFU.EX2 R140, R49 ;  /* 0x00000031008c7308 */ /* 0x000fe20000000800 */
[----:B-1----:R-:W-:Y:S02]  /*cf70*/  F2FP.BF16.PACK_AB R20, R197, R179 ;  /* 0x000000b3c514723e */ /* 0x002fe400000010ff */
[----:B--2---:R-:W-:Y:S07]  /*cf80*/  F2FP.BF16.PACK_AB R31, R160, R161 ;  /* 0x000000a1a01f723e */ /* 0x004fee00000010ff */
[----:B------:R-:W-:Y:S01]  /*cf90*/  MUFU.EX2 R141, R48 ;  /* 0x00000030008d7308 */ /* 0x000fe20000000800 */
[-C--:B------:R-:W-:Y:S08]  /*cfa0*/  HMMA.16816.F32.BF16 R4, R20, R24.reuse, R4 ;  /* 0x000000181404723c */ /* 0x080ff00000041804 */
[C---:B------:R-:W-:Y:S01]  /*cfb0*/  HMMA.16816.F32.BF16 R8, R28.reuse, R24, R8 ;  /* 0x000000181c08723c */ /* 0x040fe20000041808 */
[----:B------:R-:W-:Y:S07]  /*cfc0*/  MUFU.EX2 R49, R40 ;  /* 0x0000002800317308 */ /* 0x000fee0000000800 */
[-C--:B------:R-:W-:Y:S03]  /*cfd0*/  HMMA.16816.F32.BF16 R12, R28, R26.reuse, R12 ;  /* 0x0000001a1c0c723c */ /* 0x080fe6000004180c */
[----:B------:R-:W-:Y:S05]  /*cfe0*/  MUFU.EX2 R48, R41 ;  /* 0x0000002900307308 */ /* 0x000fea0000000800 */
[C---:B------:R-:W-:Y:S01]  /*cff0*/  HMMA.16816.F32.BF16 R16, R20.reuse, R26, R16 ;  /* 0x0000001a1410723c */ /* 0x040fe20000041810 */
[----:B------:R-:W1:Y:S04]  /*d000*/  LDSM.16.MT88.4 R24, [R182+0x1000] ;  /* 0x00100000b618783b */ /* 0x000e680000004200 */
[----:B------:R-:W-:Y:S03]  /*d010*/  MUFU.EX2 R41, R45 ;  /* 0x0000002d00297308 */ /* 0x000fe60000000800 */
[-C--:B------:R-:W-:Y:S07]  /*d020*/  HMMA.16816.F32.BF16 R100, R20, R32.reuse, R100 ;  /* 0x000000201464723c */ /* 0x080fee0000041864 */
[----:B------:R-:W2:Y:S01]  /*d030*/  MUFU.EX2 R40, R44 ;  /* 0x0000002c00287308 */ /* 0x000ea20000000800 */
[C---:B------:R-:W-:Y:S08]  /*d040*/  HMMA.16816.F32.BF16 R104, R28.reuse, R32, R104 ;  /* 0x000000201c68723c */ /* 0x040ff00000041868 */
[-C--:B------:R-:W-:Y:S08]  /*d050*/  HMMA.16816.F32.BF16 R108, R28, R34.reuse, R108 ;  /* 0x000000221c6c723c */ /* 0x080ff0000004186c */
[C---:B------:R-:W-:Y:S01]  /*d060*/  HMMA.16816.F32.BF16 R112, R20.reuse, R34, R112 ;  /* 0x000000221470723c */ /* 0x040fe20000041870 */
[----:B------:R-:W3:Y:S07]  /*d070*/  LDSM.16.MT88.4 R32, [R181+0x1c00] ;  /* 0x001c0000b520783b */ /* 0x000eee0000004200 */
[-C--:B----4-:R-:W-:Y:S08]  /*d080*/  HMMA.16816.F32.BF16 R116, R20, R36.reuse, R116 ;  /* 0x000000241474723c */ /* 0x090ff00000041874 */
[C---:B------:R-:W-:Y:S08]  /*d090*/  HMMA.16816.F32.BF16 R120, R28.reuse, R36, R120 ;  /* 0x000000241c78723c */ /* 0x040ff00000041878 */
[-C--:B------:R-:W-:Y:S08]  /*d0a0*/  HMMA.16816.F32.BF16 R124, R28, R38.reuse, R124 ;  /* 0x000000261c7c723c */ /* 0x080ff0000004187c */
[C---:B------:R-:W-:Y:S01]  /*d0b0*/  HMMA.16816.F32.BF16 R128, R20.reuse, R38, R128 ;  /* 0x000000261480723c */ /* 0x040fe20000041880 */
[----:B------:R-:W4:Y:S07]  /*d0c0*/  LDSM.16.MT88.4 R36, [R182+0x1c00] ;  /* 0x001c0000b624783b */ /* 0x000f2e0000004200 */
[-C--:B-1----:R-:W-:Y:S08]  /*d0d0*/  HMMA.16816.F32.BF16 R52, R20, R24.reuse, R52 ;  /* 0x000000181434723c */ /* 0x082ff00000041834 */
[C---:B------:R-:W-:Y:S07]  /*d0e0*/  HMMA.16816.F32.BF16 R56, R28.reuse, R24, R56 ;  /* 0x000000181c38723c */ /* 0x040fee0000041838 */
[----:B------:R-:W-:Y:S01]  /*d0f0*/  FADD.FTZ R25, R203, R133 ;  /* 0x00000085cb197221 */ /* 0x000fe20000010000 */
[-C--:B------:R-:W-:Y:S04]  /*d100*/  HMMA.16816.F32.BF16 R60, R28, R26.reuse, R60 ;  /* 0x0000001a1c3c723c */ /* 0x080fe8000004183c */
[----:B------:R-:W-:Y:S04]  /*d110*/  FADD.FTZ R24, R202, R47 ;  /* 0x0000002fca187221 */ /* 0x000fe80000010000 */
[C---:B------:R-:W-:Y:S07]  /*d120*/  HMMA.16816.F32.BF16 R64, R20.reuse, R26, R64 ;  /* 0x0000001a1440723c */ /* 0x040fee0000041840 */
[----:B--2---:R-:W-:Y:S01]  /*d130*/  F2FP.BF16.PACK_AB R26, R41, R40 ;  /* 0x00000028291a723e */ /* 0x004fe200000010ff */
[-C--:B---3--:R-:W-:Y:S08]  /*d140*/  HMMA.16816.F32.BF16 R68, R20, R32.reuse, R68 ;  /* 0x000000201444723c */ /* 0x088ff00000041844 */
[C---:B------:R-:W-:Y:S07]  /*d150*/  HMMA.16816.F32.BF16 R72, R28.reuse, R32, R72 ;  /* 0x000000201c48723c */ /* 0x040fee0000041848 */
[----:B------:R-:W-:Y:S01]  /*d160*/  FADD.FTZ R32, R204, R24 ;  /* 0x00000018cc207221 */ /* 0x000fe20000010000 */
[-C--:B------:R-:W-:Y:S04]  /*d170*/  HMMA.16816.F32.BF16 R76, R28, R34.reuse, R76 ;  /* 0x000000221c4c723c */ /* 0x080fe8000004184c */
[----:B------:R-:W-:Y:S04]  /*d180*/  F2FP.BF16.PACK_AB R24, R48, R49 ;  /* 0x000000313018723e */ /* 0x000fe800000010ff */
[C---:B------:R-:W-:Y:S01]  /*d190*/  HMMA.16816.F32.BF16 R80, R20.reuse, R34, R80 ;  /* 0x000000221450723c */ /* 0x040fe20000041850 */
[----:B------:R1:W-:Y:S07]  /*d1a0*/  MUFU.EX2 R34, R3 ;  /* 0x0000000300227308 */ /* 0x0003ee0000000800 */
[-C--:B----4-:R-:W-:Y:S03]  /*d1b0*/  HMMA.16816.F32.BF16 R84, R20, R36.reuse, R84 ;  /* 0x000000241454723c */ /* 0x090fe60000041854 */
[----:B------:R-:W2:Y:S05]  /*d1c0*/  MUFU.EX2 R35, R46 ;  /* 0x0000002e00237308 */ /* 0x000eaa0000000800 */
[C---:B------:R-:W-:Y:S08]  /*d1d0*/  HMMA.16816.F32.BF16 R88, R28.reuse, R36, R88 ;  /* 0x000000241c58723c */ /* 0x040ff00000041858 */
[-C--:B------:R-:W-:Y:S01]  /*d1e0*/  HMMA.16816.F32.BF16 R92, R28, R38.reuse, R92 ;  /* 0x000000261c5c723c */ /* 0x080fe2000004185c */
[----:B------:R-:W-:Y:S03]  /*d1f0*/  LDSM.16.MT88.4 R28, [R182+0x1400] ;  /* 0x00140000b61c783b */ /* 0x000fe60000004200 */
[----:B-1----:R-:W-:Y:S04]  /*d200*/  FFMA.FTZ R3, R135, R214, R199 ;  /* 0x000000d687037223 */ /* 0x002fe800000100c7 */
[----:B------:R-:W-:Y:S04]  /*d210*/  HMMA.16816.F32.BF16 R96, R20, R38, R96 ;  /* 0x000000261460723c */ /* 0x000fe80000041860 */
[----:B--2---:R-:W-:Y:S01]  /*d220*/  F2FP.BF16.PACK_AB R27, R34, R35 ;  /* 0x00000023221b723e */ /* 0x004fe200000010ff */
[----:B------:R-:W-:Y:S02]  /*d230*/  FADD.FTZ R33, R200, R3 ;  /* 0x00000003c8217221 */ /* 0x000fe40000010000 */
[----:B------:R-:W-:Y:S01]  /*d240*/  F2FP.BF16.PACK_AB R20, R142, R132 ;  /* 0x000000848e14723e */ /* 0x000fe200000010ff */
[----:B------:R-:W-:Y:S01]  /*d250*/  FADD.FTZ R3, R205, R25 ;  /* 0x00000019cd037221 */ /* 0x000fe20000010000 */
[----:B------:R-:W-:Y:S03]  /*d260*/  F2FP.BF16.PACK_AB R21, R141, R140 ;  /* 0x0000008c8d15723e */ /* 0x000fe600000010ff */
[----:B------:R-:W-:Y:S01]  /*d270*/  F2FP.BF16.PACK_AB R22, R134, R139 ;  /* 0x0000008b8616723e */ /* 0x000fe200000010ff */
[----:B------:R-:W-:Y:S01]  /*d280*/  FADD.FTZ R3, R211, R3 ;  /* 0x00000003d3037221 */ /* 0x000fe20000010000 */
[----:B------:R-:W-:Y:S02]  /*d290*/  F2FP.BF16.PACK_AB R23, R51, R50 ;  /* 0x000000323317723e */ /* 0x000fe400000010ff */
[----:B------:R-:W-:Y:S01]  /*d2a0*/  F2FP.BF16.PACK_AB R25, R43, R42 ;  /* 0x0000002a2b19723e */ /* 0x000fe200000010ff */
[----:B------:R-:W-:Y:S04]  /*d2b0*/  FADD.FTZ R3, R179, R3 ;  /* 0x00000003b3037221 */ /* 0x000fe80000010000 */
[-C--:B------:R-:W-:Y:S01]  /*d2c0*/  HMMA.16816.F32.BF16 R144, R20, R156.reuse, R4 ;  /* 0x0000009c1490723c */ /* 0x080fe20000041804 */
[----:B------:R-:W1:Y:S02]  /*d2d0*/  LDSM.16.MT88.4 R4, [R182+0x800] ;  /* 0x00080000b604783b */ /* 0x000e640000004200 */
[----:B------:R-:W-:Y:S05]  /*d2e0*/  FADD.FTZ R3, R197, R3 ;  /* 0x00000003c5037221 */ /* 0x000fea0000010000 */
[C---:B------:R-:W-:Y:S01]  /*d2f0*/  HMMA.16816.F32.BF16 R148, R24.reuse, R156, R8 ;  /* 0x0000009c1894723c */ /* 0x040fe20000041808 */
[----:B------:R-:W2:Y:S07]  /*d300*/  LDSM.16.MT88.4 R8, [R181+0x1400] ;  /* 0x00140000b508783b */ /* 0x000eae0000004200 */
[-C--:B------:R-:W-:Y:S01]  /*d310*/  HMMA.16816.F32.BF16 R152, R24, R158.reuse, R12 ;  /* 0x0000009e1898723c */ /* 0x080fe2000004180c */
[----:B------:R-:W3:Y:S07]  /*d320*/  LDSM.16.MT88.4 R12, [R181+0x2000] ;  /* 0x00200000b50c783b */ /* 0x000eee0000004200 */
[C---:B------:R-:W-:Y:S01]  /*d330*/  HMMA.16816.F32.BF16 R156, R20.reuse, R158, R16 ;  /* 0x0000009e149c723c */ /* 0x040fe20000041810 */
[----:B------:R-:W4:Y:S07]  /*d340*/  LDSM.16.MT88.4 R16, [R182+0x2000] ;  /* 0x00200000b610783b */ /* 0x000f2e0000004200 */
[-C--:B-1----:R-:W-:Y:S08]  /*d350*/  HMMA.16816.F32.BF16 R100, R20, R4.reuse, R100 ;  /* 0x000000041464723c */ /* 0x082ff00000041864 */
[C---:B------:R-:W-:Y:S07]  /*d360*/  HMMA.16816.F32.BF16 R104, R24.reuse, R4, R104 ;  /* 0x000000041868723c */ /* 0x040fee0000041868 */
[----:B------:R-:W-:Y:S01]  /*d370*/  FADD.FTZ R4, R169, R0 ;  /* 0x00000000a9047221 */ /* 0x000fe20000010000 */
[-C--:B------:R-:W-:Y:S04]  /*d380*/  HMMA.16816.F32.BF16 R108, R24, R6.reuse, R108 ;  /* 0x00000006186c723c */ /* 0x080fe8000004186c */
[----:B------:R-:W-:Y:S04]  /*d390*/  FADD.FTZ R5, R210, R32 ;  /* 0x00000020d2057221 */ /* 0x000fe80000010000 */
[C---:B------:R-:W-:Y:S04]  /*d3a0*/  HMMA.16816.F32.BF16 R112, R20.reuse, R6, R112 ;  /* 0x000000061470723c */ /* 0x040fe80000041870 */
[----:B------:R-:W-:Y:S03]  /*d3b0*/  FADD.FTZ R5, R178, R5 ;  /* 0x00000005b2057221 */ /* 0x000fe60000010000 */
[----:B------:R-:W-:Y:S01]  /*d3c0*/  FADD.FTZ R7, R170, R4 ;  /* 0x00000004aa077221 */ /* 0x000fe20000010000 */
[-C--:B--2---:R-:W-:Y:S04]  /*d3d0*/  HMMA.16816.F32.BF16 R116, R20, R8.reuse, R116 ;  /* 0x000000081474723c */ /* 0x084fe80000041874 */
[----:B------:R-:W-:Y:S02]  /*d3e0*/  FADD.FTZ R0, R177, R5 ;  /* 0x00000005b1007221 */ /* 0x000fe40000010000 */
[----:B------:R-:W-:Y:S02]  /*d3f0*/  FADD.FTZ R5, R176, R3 ;  /* 0x00000003b0057221 */ /* 0x000fe40000010000 */
[C---:B------:R-:W-:Y:S04]  /*d400*/  HMMA.16816.F32.BF16 R120, R24.reuse, R8, R120 ;  /* 0x000000081878723c */ /* 0x040fe80000041878 */
[----:B------:R-:W-:Y:S02]  /*d410*/  FADD.FTZ R3, R161, R7 ;  /* 0x00000007a1037221 */ /* 0x000fe40000010000 */
[----:B------:R-:W-:Y:S02]  /*d420*/  FADD.FTZ R6, R208, R33 ;  /* 0x00000021d0067221 */ /* 0x000fe40000010000 */
[-C--:B------:R-:W-:Y:S04]  /*d430*/  HMMA.16816.F32.BF16 R124, R24, R10.reuse, R124 ;  /* 0x0000000a187c723c */ /* 0x080fe8000004187c */
[----:B------:R-:W-:Y:S04]  /*d440*/  FADD.FTZ R6, R209, R6 ;  /* 0x00000006d1067221 */ /* 0x000fe80000010000 */
[C---:B------:R-:W-:Y:S04]  /*d450*/  HMMA.16816.F32.BF16 R128, R20.reuse, R10, R128 ;  /* 0x0000000a1480723c */ /* 0x040fe80000041880 */
[----:B------:R-:W-:Y:S04]  /*d460*/  FADD.FTZ R6, R171, R6 ;  /* 0x00000006ab067221 */ /* 0x000fe80000010000 */
        /* <DEDUP_REMOVED lines=23> */
[----:B------:R-:W-:Y:S01]  /*d5e0*/  FADD.FTZ R247, R134, R6 ;  /* 0x0000000686f77221 */ /* 0x000fe20000010000 */
[----:B------:R-:W-:Y:S01]  /*d5f0*/  MOV R134, R2 ;  /* 0x0000000200867202 */ /* 0x000fe20000000f00 */
        /* <DEDUP_REMOVED lines=9> */
[----:B------:R-:W-:Y:S01]  /*d690*/  HMMA.16816.F32.BF16 R96, R20, R18, R96 ;  /* 0x000000121460723c */ /* 0x000fe20000041860 */
[----:B------:R1:W-:Y:S03]  /*d6a0*/  STL [R1], R3 ;  /* 0x0000000301007387 */ /* 0x0003e60000100800 */
[----:B------:R-:W-:Y:S01]  /*d6b0*/  FADD.FTZ R246, R51, R4 ;  /* 0x0000000433f67221 */ /* 0x000fe20000010000 */
[----:B------:R1:W-:Y:S03]  /*d6c0*/  STL [R1+0x4], R0 ;  /* 0x0000040001007387 */ /* 0x0003e60000100800 */
[----:B------:R-:W-:-:S05]  /*d6d0*/  @P0 BRA `(.L_x_554) ;  /* 0xffffd5a000000947 */ /* 0x000fca000383ffff */
.L_x_549:
[----:B-1----:R-:W2:Y:S02]  /*d6e0*/  LDL R0, [R1+0x8] ;  /* 0x0000080001007983 */ /* 0x002ea40000100800 */
[----:B--2---:R-:W-:-:S13]  /*d6f0*/  ISETP.GE.AND P0, PT, R196, R0, PT ;  /* 0x00000000c400720c */ /* 0x004fda0003f06270 */
[----:B------:R-:W-:Y:S05]  /*d700*/  @!P0 BRA `(.L_x_555) ;  /* 0x00003be000008947 */ /* 0x000fea0003800000 */
[----:B------:R-:W-:Y:S01]  /*d710*/  IMAD.MOV.U32 R133, RZ, RZ, R137 ;  /* 0x000000ffff857224 */ /* 0x000fe200078e0089 */
[----:B------:R-:W-:Y:S01]  /*d720*/  MOV R139, R134 ;  /* 0x00000086008b7202 */ /* 0x000fe20000000f00 */
[----:B------:R-:W-:Y:S01]  /*d730*/  IMAD.MOV.U32 R132, RZ, RZ, R138 ;  /* 0x000000ffff847224 */ /* 0x000fe200078e008a */
[----:B------:R-:W-:Y:S02]  /*d740*/  MOV R135, R136 ;  /* 0x0000008800877202 */ /* 0x000fe40000000f00 */
.L_x_574:
[----:B------:R-:W-:Y:S04]  /*d750*/  DEPBAR.LE SB0, 0x0 ;  /* 0x000080000000791a */ /* 0x000fe80000000000 */
[----:B------:R-:W-:Y:S01]  /*d760*/  WARPSYNC 0xffffffff ;  /* 0xffffffff00007948 */ /* 0x000fe20003800000 */
[----:B------:R-:W-:Y:S01]  /*d770*/  BAR.SYNC.DEFER_BLOCKING 0x0 ;  /* 0x0000000000007b1d */ /* 0x000fe20000010000 */
[----:B------:R-:W-:Y:S01]  /*d780*/  SHF.R.S32.HI R0, RZ, 0x1f, R196 ;  /* 0x0000001fff007819 */ /* 0x000fe200000114c4 */
[----:B-1----:R-:W-:Y:S01]  /*d790*/  IMAD.WIDE.U32 R2, R196, c[0x0][0x208], RZ ;  /* 0x00008200c4027a25 */ /* 0x002fe200078e00ff */
[C---:B------:R-:W-:Y:S02]  /*d7a0*/  LOP3.LUT P5, RZ, R194.reuse, 0x100, RZ, 0xc0, !PT ;  /* 0x00000100c2ff7812 */ /* 0x040fe400078ac0ff */
[----:B------:R-:W-:Y:S01]  /*d7b0*/  LOP3.LUT P4, RZ, R194, 0x80, RZ, 0xc0, !PT ;  /* 0x00000080c2ff7812 */ /* 0x000fe2000788c0ff */
[----:B------:R-:W-:Y:S01]  /*d7c0*/  IMAD R0, R0, c[0x0][0x208], RZ ;  /* 0x0000820000007a24 */ /* 0x000fe200078e02ff */
[----:B------:R-:W-:Y:S03]  /*d7d0*/  LOP3.LUT P3, RZ, R194, 0x40, RZ, 0xc0, !PT ;  /* 0x00000040c2ff7812 */ /* 0x000fe6000786c0ff */
[----:B------:R-:W-:Y:S04]  /*d7e0*/  IMAD R0, R196, c[0x0][0x20c], R0 ;  /* 0x00008300c4007a24 */ /* 0x000fe800078e0200 */
[----:B------:R-:W-:Y:S02]  /*d7f0*/  IMAD.IADD R8, R3, 0x1, R0 ;  /* 0x0000000103087824 */ /* 0x000fe400078e0200 */
[----:B------:R-:W-:Y:S04]  /*d800*/  IMAD.WIDE.U32 R2, R2, 0x30, RZ ;  /* 0x0000003002027825 */ /* 0x000fe800078e00ff */
[----:B------:R-:W-:Y:S01]  /*d810*/  IMAD R12, R8, 0x30, RZ ;  /* 0x00000030080c7824 */ /* 0x000fe200078e02ff */
[----:B------:R-:W-:Y:S03]  /*d820*/  LDSM.16.M88.4 R48, [R183] ;  /* 0x00000000b730783b */ /* 0x000fe60000000200 */
[----:B------:R-:W-:Y:S01]  /*d830*/  IMAD.IADD R3, R3, 0x1, R12 ;  /* 0x0000000103037824 */ /* 0x000fe200078e020c */
[----:B------:R-:W-:Y:S02]  /*d840*/  BSSY B0, `(.L_x_556) ;  /* 0x00000a9000007945 */ /* 0x000fe40003800000 */
[----:B------:R-:W1:Y:S06]  /*d850*/  LDSM.16.M88.4 R16, [R180] ;  /* 0x00000000b410783b */ /* 0x000e6c0000000200 */
[----:B------:R-:W2:Y:S06]  /*d860*/  LDSM.16.M88.4 R44, [R183+0x1000] ;  /* 0x00100000b72c783b */ /* 0x000eac0000000200 */
[----:B------:R-:W3:Y:S06]  /*d870*/  S2R R136, SR_TID.X ;  /* 0x0000000000887919 */ /* 0x000eec0000002100 */
[----:B------:R-:W4:Y:S06]  /*d880*/  LDSM.16.M88.4 R32, [R180+0x400] ;  /* 0x00040000b420783b */ /* 0x000f2c0000000200 */
[----:B------:R-:W5:Y:S06]  /*d890*/  LDL R231, [R1+0x8] ;  /* 0x0000080001e77983 */ /* 0x000f6c0000100800 */
[----:B------:R-:W4:Y:S06]  /*d8a0*/  LDSM.16.M88.4 R140, [R180+0x800] ;  /* 0x00080000b48c783b */ /* 0x000f2c0000000200 */
[----:B------:R-:W-:Y:S01]  /*d8b0*/  LDSM.16.M88.4 R160, [R184] ;  /* 0x00000000b8a0783b */ /* 0x000fe20000000200 */
[-C--:B-1----:R-:W-:Y:S05]  /*d8c0*/  HMMA.16816.F32.BF16 R4, R48, R16.reuse, RZ ;  /* 0x000000103004723c */ /* 0x082fea00000418ff */
[----:B------:R-:W1:Y:S01]  /*d8d0*/  LDSM.16.M88.4 R164, [R185] ;  /* 0x00000000b9a4783b */ /* 0x000e620000000200 */
[----:B---3--:R-:W-:Y:S02]  /*d8e0*/  ISETP.GT.AND P1, PT, R136, 0x3f, PT ;  /* 0x0000003f8800780c */ /* 0x008fe40003f24270 */
[C---:B--2---:R-:W-:Y:S03]  /*d8f0*/  HMMA.16816.F32.BF16 R8, R44.reuse, R16, RZ ;  /* 0x000000102c08723c */ /* 0x044fe600000418ff */
[----:B------:R-:W2:Y:S06]  /*d900*/  LDSM.16.M88.4 R168, [R184+0x1000] ;  /* 0x00100000b8a8783b */ /* 0x000eac0000000200 */
[----:B------:R-:W3:Y:S01]  /*d910*/  LDSM.16.M88.4 R172, [R193] ;  /* 0x00000000c1ac783b */ /* 0x000ee20000000200 */
[-C--:B------:R-:W-:Y:S02]  /*d920*/  HMMA.16816.F32.BF16 R12, R44, R18.reuse, RZ ;  /* 0x000000122c0c723c */ /* 0x080fe400000418ff */
[----:B------:R-:W-:Y:S02]  /*d930*/  @!P1 IMAD.MOV.U32 R0, RZ, RZ, c[0x0][0x208] ;  /* 0x00008200ff009624 */ /* 0x000fe400078e00ff */
[----:B------:R-:W-:Y:S01]  /*d940*/  @!P1 IMAD.MOV.U32 R16, RZ, RZ, c[0x0][0x20c] ;  /* 0x00008300ff109624 */ /* 0x000fe200078e00ff */
[----:B------:R-:W1:Y:S02]  /*d950*/  LDSM.16.M88.4 R176, [R192] ;  /* 0x00000000c0b0783b */ /* 0x000e640000000200 */
[CC--:B------:R-:W-:Y:S05]  /*d960*/  @!P1 LEA R24, P0, R0.reuse, R2.reuse, 0x5 ;  /* 0x0000000200189211 */ /* 0x0c0fea00078028ff */
[----:B------:R-:W-:Y:S02]  /*d970*/  @!P1 LEA.HI.X R28, R0, R3, R16, 0x5, P0 ;  /* 0x00000003001c9211 */ /* 0x000fe400000f2c10 */
[C---:B------:R-:W-:Y:S02]  /*d980*/  HMMA.16816.F32.BF16 R16, R48.reuse, R18, RZ ;  /* 0x000000123010723c */ /* 0x040fe400000418ff */
[----:B------:R-:W-:Y:S05]  /*d990*/  IADD3 R2, P0, R220, R2, RZ ;  /* 0x00000002dc027210 */ /* 0x000fea0007f1e0ff */
[--C-:B------:R-:W-:Y:S01]  /*d9a0*/  IMAD.X R3, R3, 0x1, R222.reuse, P0 ;  /* 0x0000000103037824 */ /* 0x100fe200000e06de */
[-C--:B----4-:R-:W-:Y:S01]  /*d9b0*/  HMMA.16816.F32.BF16 R20, R48, R32.reuse, RZ ;  /* 0x000000203014723c */ /* 0x090fe200000418ff */
[C---:B------:R-:W-:Y:S04]  /*d9c0*/  LEA R36, P0, R2.reuse, c[0x0][0x1f8], 0x1 ;  /* 0x00007e0002247a11 */ /* 0x040fe800078008ff */
[----:B------:R-:W-:Y:S02]  /*d9d0*/  LEA.HI.X R37, R2, c[0x0][0x1fc], R3, 0x1, P0 ;  /* 0x00007f0002257a11 */ /* 0x000fe400000f0c03 */
[----:B------:R-:W-:Y:S02]  /*d9e0*/  @!P1 IADD3 R0, P0, R24, R220, RZ ;  /* 0x000000dc18009210 */ /* 0x000fe40007f1e0ff */
[C---:B------:R-:W-:Y:S01]  /*d9f0*/  HMMA.16816.F32.BF16 R24, R44.reuse, R32, RZ ;  /* 0x000000202c18723c */ /* 0x040fe200000418ff */
[----:B------:R-:W-:Y:S01]  /*da00*/  @!PT LDS RZ, [RZ] ;  /* 0x00000000fffff984 */ /* 0x000fe20000000800 */
[----:B------:R-:W-:Y:S01]  /*da10*/  @!PT LDS RZ, [RZ] ;  /* 0x00000000fffff984 */ /* 0x000fe20000000800 */
[----:B------:R-:W-:Y:S01]  /*da20*/  @!PT LDS RZ, [RZ] ;  /* 0x00000000fffff984 */ /* 0x000fe20000000800 */
[----:B------:R4:W-:Y:S02]  /*da30*/  LDGSTS.E.BYPASS.LTC128B.128 [R195+0x1880], [R36.64], !P5 ;  /* 0x0188000024c37fae */ /* 0x0009e4000e901d46 */
[----:B------:R-:W-:Y:S01]  /*da40*/  @!P1 IMAD.X R3, R28, 0x1, R222, P0 ;  /* 0x000000011c039824 */ /* 0x000fe200000e06de */
[C---:B------:R-:W-:Y:S03]  /*da50*/  @!P1 LEA R2, P0, R0.reuse, c[0x0][0x1f8], 0x1 ;  /* 0x00007e0000029a11 */ /* 0x040fe600078008ff */
[----:B------:R4:W-:Y:S01]  /*da60*/  LDGSTS.E.BYPASS.LTC128B.128 [R195+0x2480], [R36.64+0x40], !P4 ;  /* 0x0248004024c37fae */ /* 0x0009e2000e101d46 */
[-C--:B------:R-:W-:Y:S01]  /*da70*/  HMMA.16816.F32.BF16 R28, R44, R34.reuse, RZ ;  /* 0x000000222c1c723c */ /* 0x080fe200000418ff */
[----:B------:R-:W-:Y:S04]  /*da80*/  @!P1 LEA.HI.X R3, R0, c[0x0][0x1fc], R3, 0x1, P0 ;  /* 0x00007f0000039a11 */ /* 0x000fe800000f0c03 */
[----:B------:R4:W-:Y:S03]  /*da90*/  LDGSTS.E.BYPASS.LTC128B.128 [R195+0x3080], [R36.64+0x80], !P3 ;  /* 0x0308008024c37fae */ /* 0x0009e6000d901d46 */
[C---:B------:R-:W-:Y:S03]  /*daa0*/  HMMA.16816.F32.BF16 R32, R48.reuse, R34, RZ ;  /* 0x000000223020723c */ /* 0x040fe600000418ff */
[----:B------:R1:W-:Y:S06]  /*dab0*/  @!P1 LDGSTS.E.BYPASS.LTC128B.128 [R195+0x2080], [R2.64], !P5 ;  /* 0x0208000002c39fae */ /* 0x0003ec000e901d46 */
[----:B------:R1:W-:Y:S06]  /*dac0*/  @!P1 LDGSTS.E.BYPASS.LTC128B.128 [R195+0x2c80], [R2.64+0x40], !P4 ;  /* 0x02c8004002c39fae */ /* 0x0003ec000e101d46 */
[----:B------:R1:W-:Y:S06]  /*dad0*/  @!P1 LDGSTS.E.BYPASS.LTC128B.128 [R195+0x3880], [R2.64+0x80], !P3 ;  /* 0x0388008002c39fae */ /* 0x0003ec000d901d46 */
[----:B------:R-:W0:Y:S01]  /*dae0*/  LDGDEPBAR ;  /* 0x00000000000079af */ /* 0x000e220000000000 */
[-C--:B----4-:R-:W-:Y:S08]  /*daf0*/  HMMA.16816.F32.BF16 R36, R48, R140.reuse, RZ ;  /* 0x0000008c3024723c */ /* 0x090ff000000418ff */
[C---:B------:R-:W-:Y:S08]  /*db00*/  HMMA.16816.F32.BF16 R40, R44.reuse, R140, RZ ;  /* 0x0000008c2c28723c */ /* 0x040ff000000418ff */
[-C--:B------:R-:W-:Y:S08]  /*db10*/  HMMA.16816.F32.BF16 R44, R44, R142.reuse, RZ ;  /* 0x0000008e2c2c723c */ /* 0x080ff000000418ff */
[----:B------:R-:W-:Y:S01]  /*db20*/  HMMA.16816.F32.BF16 R48, R48, R142, RZ ;  /* 0x0000008e3030723c */ /* 0x000fe200000418ff */
[----:B------:R-:W-:Y:S07]  /*db30*/  LDSM.16.M88.4 R140, [R183+0x2000] ;  /* 0x00200000b78c783b */ /* 0x000fee0000000200 */
[-C--:B-1----:R-:W-:Y:S08]  /*db40*/  HMMA.16816.F32.BF16 R4, R160, R164.reuse, R4 ;  /* 0x000000a4a004723c */ /* 0x082ff00000041804 */
[C---:B--2---:R-:W-:Y:S08]  /*db50*/  HMMA.16816.F32.BF16 R8, R168.reuse, R164, R8 ;  /* 0x000000a4a808723c */ /* 0x044ff00000041808 */
[-C--:B------:R-:W-:Y:S08]  /*db60*/  HMMA.16816.F32.BF16 R12, R168, R166.reuse, R12 ;  /* 0x000000a6a80c723c */ /* 0x080ff0000004180c */
[C---:B------:R-:W-:Y:S01]  /*db70*/  HMMA.16816.F32.BF16 R16, R160.reuse, R166, R16 ;  /* 0x000000a6a010723c */ /* 0x040fe20000041810 */
[----:B------:R-:W1:Y:S07]  /*db80*/  LDSM.16.M88.4 R164, [R180+0xc00] ;  /* 0x000c0000b4a4783b */ /* 0x000e6e0000000200 */
[-C--:B---3--:R-:W-:Y:S08]  /*db90*/  HMMA.16816.F32.BF16 R20, R160, R172.reuse, R20 ;  /* 0x000000aca014723c */ /* 0x088ff00000041814 */
        /* <DEDUP_REMOVED lines=17> */
[-C--:B------:R-:W-:Y:S03]  /*dcb0*/  HMMA.16816.F32.BF16 R28, R168, R162.reuse, R28 ;  /* 0x000000a2a81c723c */ /* 0x080fe6000004181c */
[----:B-----5:R-:W-:Y:S05]  /*dcc0*/  ISETP.GT.AND P0, PT, R196, R231, PT ;  /* 0x000000e7c400720c */ /* 0x020fea0003f04270 */
        /* <DEDUP_REMOVED lines=63> */
[----:B------:R-:W-:Y:S04]  /*e0c0*/  SHF.R.S32.HI R134, RZ, 0x2, R134 ;  /* 0x00000002ff867819 */ /* 0x000fe80000011486 */
[----:B------:R-:W-:Y:S01]  /*e0d0*/  IADD3 R136, -R134, 0x30, RZ ;  /* 0x0000003086887810 */ /* 0x000fe20007ffe1ff */
[----:B------:R-:W-:Y:S02]  /*e0e0*/  IMAD R134, R2, c[0x0][0x1e0], RZ ;  /* 0x0000780002867a24 */ /* 0x000fe400078e02ff */
[----:B------:R-:W-:Y:S01]  /*e0f0*/  IMAD.WIDE.U32 R2, R0, c[0x0][0x1e0], RZ ;  /* 0x0000780000027a25 */ /* 0x000fe200078e00ff */
[----:B------:R-:W-:Y:S03]  /*e100*/  ISETP.GE.AND P0, PT, R136, 0x21, PT ;  /* 0x000000218800780c */ /* 0x000fe60003f06270 */
[----:B------:R-:W-:Y:S04]  /*e110*/  IMAD R0, R0, c[0x0][0x1e4], R134 ;  /* 0x0000790000007a24 */ /* 0x000fe800078e0286 */
[----:B------:R-:W-:Y:S02]  /*e120*/  IMAD.IADD R0, R3, 0x1, R0 ;  /* 0x0000000103007824 */ /* 0x000fe400078e0200 */
[----:B------:R-:W-:Y:S04]  /*e130*/  IMAD.WIDE.U32 R2, R2, 0x30, RZ ;  /* 0x0000003002027825 */ /* 0x000fe800078e00ff */
[----:B------:R-:W-:Y:S02]  /*e140*/  @P0 IMAD.MOV.U32 R134, RZ, RZ, c[0x0][0x1e0] ;  /* 0x00007800ff860624 */ /* 0x000fe400078e00ff */
[----:B------:R-:W-:Y:S02]  /*e150*/  IMAD R0, R0, 0x30, RZ ;  /* 0x0000003000007824 */ /* 0x000fe400078e02ff */
        /* <DEDUP_REMOVED lines=23> */
.L_x_557:
[----:B------:R-:W-:Y:S05]  /*e2d0*/  BSYNC B0 ;  /* 0x0000000000007941 */ /* 0x000fea0003800000 */
.L_x_556:
        /* <DEDUP_REMOVED lines=34> */
.L_x_560:
[----:B------:R-:W-:Y:S04]  /*e500*/  MOV R134, c[0x0][0x32c] ;  /* 0x0000cb0000867a02 */ /* 0x000fe80000000f00 */
[----:B------:R-:W-:Y:S11]  /*e510*/  ISETP.NE.AND P0, PT, R134, 0x1, PT ;  /* 0x000000018600780c */ /* 0x000ff60003f05270 */
[----:B------:R-:W-:Y:S02]  /*e520*/  @!UPT UIADD3 URZ, URZ, URZ, URZ ;  /* 0x0000003f3f3ff290 */ /* 0x000fe4000fffe03f */
[----:B------:R-:W-:Y:S05]  /*e530*/  @P0 IMAD.HI.U32 R134, R2, c[0x0][0x330], RZ ;  /* 0x0000cc0002860a27 */ /* 0x000fea00078e00ff */
[----:B------:R-:W-:Y:S02]  /*e540*/  @P0 SHF.R.U32.HI R2, RZ, c[0x0][0x334], R134 ;  /* 0x0000cd00ff020a19 */ /* 0x000fe40000011686 */
.L_x_561:
[----:B------:R-:W-:Y:S05]  /*e550*/  BSYNC B0 ;  /* 0x0000000000007941 */ /* 0x000fea0003800000 */
.L_x_559:
[----:B------:R-:W-:Y:S04]  /*e560*/  IMAD.IADD R134, R3, 0x1, -R235 ;  /* 0x0000000103867824 */ /* 0x000fe800078e0aeb */
[----:B------:R-:W-:Y:S05]  /*e570*/  IMAD R2, R2, c[0x0][0x32c], R134 ;  /* 0x0000cb0002027a24 */ /* 0x000fea00078e0286 */
[----:B------:R-:W-:Y:S02]  /*e580*/  IADD3 R134, R2, c[0x0][0x32c], RZ ;  /* 0x0000cb0002867a10 */ /* 0x000fe40007ffe0ff */
[----:B------:R-:W-:Y:S02]  /*e590*/  IMNMX R0, R0, R2, !PT ;  /* 0x0000000200007217 */ /* 0x000fe40007800200 */
[----:B------:R-:W-:Y:S02]  /*e5a0*/  IMNMX R138, R138, R134, PT ;  /* 0x000000868a8a7217 */ /* 0x000fe40003800200 */
.L_x_558:
        /* <DEDUP_REMOVED lines=17> */
.L_x_564:
[----:B------:R-:W-:Y:S04]  /*e6c0*/  MOV R136, c[0x0][0x32c] ;  /* 0x0000cb0000887a02 */ /* 0x000fe80000000f00 */
[----:B------:R-:W-:Y:S11]  /*e6d0*/  ISETP.NE.AND P0, PT, R136, 0x1, PT ;  /* 0x000000018800780c */ /* 0x000ff60003f05270 */
[----:B------:R-:W-:Y:S02]  /*e6e0*/  @!UPT UIADD3 URZ, URZ, URZ, URZ ;  /* 0x0000003f3f3ff290 */ /* 0x000fe4000fffe03f */
[----:B------:R-:W-:Y:S05]  /*e6f0*/  @P0 IMAD.HI.U32 R136, R2, c[0x0][0x330], RZ ;  /* 0x0000cc0002880a27 */ /* 0x000fea00078e00ff */
[----:B------:R-:W-:Y:S02]  /*e700*/  @P0 SHF.R.U32.HI R2, RZ, c[0x0][0x334], R136 ;  /* 0x0000cd00ff020a19 */ /* 0x000fe40000011688 */
.L_x_565:
[----:B------:R-:W-:Y:S05]  /*e710*/  BSYNC B0 ;  /* 0x0000000000007941 */ /* 0x000fea0003800000 */
.L_x_563:
[----:B------:R-:W-:Y:S04]  /*e720*/  IMAD.IADD R136, R3, 0x1, -R235 ;  /* 0x0000000103887824 */ /* 0x000fe800078e0aeb */
[----:B------:R-:W-:Y:S05]  /*e730*/  IMAD R2, R2, c[0x0][0x32c], R136 ;  /* 0x0000cb0002027a24 */ /* 0x000fea00078e0288 */
[----:B------:R-:W-:Y:S02]  /*e740*/  IADD3 R136, R2, c[0x0][0x32c], RZ ;  /* 0x0000cb0002887a10 */ /* 0x000fe40007ffe0ff */
[----:B------:R-:W-:Y:S02]  /*e750*/  IMNMX R134, R134, R2, !PT ;  /* 0x0000000286867217 */ /* 0x000fe40007800200 */
[----:B------:R-:W-:Y:S02]  /*e760*/  IMNMX R137, R137, R136, PT ;  /* 0x0000008889897217 */ /* 0x000fe40003800200 */
.L_x_562:
        /* <DEDUP_REMOVED lines=17> */
.L_x_568:
[----:B------:R-:W-:Y:S04]  /*e880*/  MOV R160, c[0x0][0x32c] ;  /* 0x0000cb0000a07a02 */ /* 0x000fe80000000f00 */
[----:B------:R-:W-:Y:S11]  /*e890*/  ISETP.NE.AND P0, PT, R160, 0x1, PT ;  /* 0x00000001a000780c */ /* 0x000ff60003f05270 */
[----:B------:R-:W-:Y:S02]  /*e8a0*/  @!UPT UIADD3 URZ, URZ, URZ, URZ ;  /* 0x0000003f3f3ff290 */ /* 0x000fe4000fffe03f */
[----:B------:R-:W-:Y:S05]  /*e8b0*/  @P0 IMAD.HI.U32 R160, R140, c[0x0][0x330], RZ ;  /* 0x0000cc008ca00a27 */ /* 0x000fea00078e00ff */
[----:B------:R-:W-:Y:S02]  /*e8c0*/  @P0 SHF.R.U32.HI R140, RZ, c[0x0][0x334], R160 ;  /* 0x0000cd00ff8c0a19 */ /* 0x000fe400000116a0 */
.L_x_569:
[----:B------:R-:W-:Y:S05]  /*e8d0*/  BSYNC B0 ;  /* 0x0000000000007941 */ /* 0x000fea0003800000 */
.L_x_567:
[----:B------:R-:W-:Y:S04]  /*e8e0*/  IMAD.IADD R160, R3, 0x1, -R235 ;  /* 0x0000000103a07824 */ /* 0x000fe800078e0aeb */
[----:B------:R-:W-:Y:S05]  /*e8f0*/  IMAD R140, R140, c[0x0][0x32c], R160 ;  /* 0x0000cb008c8c7a24 */ /* 0x000fea00078e02a0 */
[----:B------:R-:W-:Y:S02]  /*e900*/  IADD3 R160, R140, c[0x0][0x32c], RZ ;  /* 0x0000cb008ca07a10 */ /* 0x000fe40007ffe0ff */
[----:B------:R-:W-:Y:S02]  /*e910*/  IMNMX R2, R2, R140, !PT ;  /* 0x0000008c02027217 */ /* 0x000fe40007800200 */
[----:B------:R-:W-:Y:S02]  /*e920*/  IMNMX R136, R136, R160, PT ;  /* 0x000000a088887217 */ /* 0x000fe40003800200 */
.L_x_566:
        /* <DEDUP_REMOVED lines=157> */
.L_x_572:
[----:B------:R-:W-:Y:S04]  /*f300*/  MOV R5, c[0x0][0x32c] ;  /* 0x0000cb0000057a02 */ /* 0x000fe80000000f00 */
[----:B------:R-:W-:Y:S11]  /*f310*/  ISETP.NE.AND P0, PT, R5, 0x1, PT ;  /* 0x000000010500780c */ /* 0x000ff60003f05270 */
[----:B------:R-:W-:Y:S02]  /*f320*/  @!UPT UIADD3 URZ, URZ, URZ, URZ ;  /* 0x0000003f3f3ff290 */ /* 0x000fe4000fffe03f */
[----:B------:R-:W-:Y:S05]  /*f330*/  @P0 IMAD.HI.U32 R5, R4, c[0x0][0x330], RZ ;  /* 0x0000cc0004050a27 */ /* 0x000fea00078e00ff */
[----:B------:R-:W-:Y:S02]  /*f340*/  @P0 SHF.R.U32.HI R4, RZ, c[0x0][0x334], R5 ;  /* 0x0000cd00ff040a19 */ /* 0x000fe40000011605 */
.L_x_573:
[----:B------:R-:W-:Y:S05]  /*f350*/  BSYNC B0 ;  /* 0x0000000000007941 */ /* 0x000fea0003800000 */
.L_x_571:
[----:B------:R-:W-:Y:S04]  /*f360*/  IMAD.IADD R3, R3, 0x1, -R235 ;  /* 0x0000000103037824 */ /* 0x000fe800078e0aeb */
[----:B------:R-:W-:Y:S05]  /*f370*/  IMAD R3, R4, c[0x0][0x32c], R3 ;  /* 0x0000cb0004037a24 */ /* 0x000fea00078e0203 */
[----:B------:R-:W-:Y:S02]  /*f380*/  IADD3 R4, R3, c[0x0][0x32c], RZ ;  /* 0x0000cb0003047a10 */ /* 0x000fe40007ffe0ff */
[----:B------:R-:W-:Y:S02]  /*f390*/  IMNMX R0, R0, R3, !PT ;  /* 0x0000000300007217 */ /* 0x000fe40007800200 */
[----:B------:R-:W-:Y:S02]  /*f3a0*/  IMNMX R2, R2, R4, PT ;  /* 0x0000000402027217 */ /* 0x000fe40003800200 */
.L_x_570:
[----:B------:R-:W-:Y:S01]  /*f3b0*/  ISETP.GT.AND P0, PT, R0, RZ, !P2 ;  /* 0x000000ff0000720c */ /* 0x000fe20005704270 */
[----:B------:R-:W2:Y:S01]  /*f3c0*/  LDL.LU R232, [R1] ;  /* 0x0000000001e87983 */ /* 0x000ea20000300800 */
        /* <DEDUP_REMOVED lines=48> */
[----:B------:R-:W-:Y:S01]  /*f6d0*/  ISETP.GT.AND P0, PT, R0, 0x20, !P5 ;  /* 0x000000200000780c */ /* 0x000fe20006f04270 */
[----:B------:R-:W-:Y:S01]  /*f6e0*/  LDSM.16.MT88.4 R28, [R181] ;  /* 0x00000000b51c783b */ /* 0x000fe20000004200 */
        /* <DEDUP_REMOVED lines=18> */
[----:B------:R-:W3:Y:S01]  /*f810*/  SHFL.BFLY PT, R7, R4, 0x2, 0x1f ;  /* 0x0c401f0004077f89 */ /* 0x000ee200000e0000 */
[----:B------:R-:W-:Y:S02]  /*f820*/  ISETP.GT.AND P0, PT, R0, 0x29, !P6 ;  /* 0x000000290000780c */ /* 0x000fe40007704270 */
[----:B------:R-:W-:Y:S02]  /*f830*/  FMNMX.FTZ R5, R48, R5, !PT ;  /* 0x0000000530057209 */ /* 0x000fe40007810000 */
[----:B------:R-:W-:Y:S02]  /*f840*/  ISETP.LT.OR P0, PT, R2, 0x2a, P0 ;  /* 0x0000002a0200780c */ /* 0x000fe40000701670 */
[----:B------:R-:W-:Y:S02]  /*f850*/  FMNMX.FTZ R5, R39, R5, !PT ;  /* 0x0000000527057209 */ /* 0x000fe40007810000 */
[----:B------:R-:W-:Y:S02]  /*f860*/  FSEL R21, R47, -INF , !P0 ;  /* 0xff8000002f157808 */ /* 0x000fe40004000000 */
[----:B------:R-:W-:Y:S04]  /*f870*/  FMNMX.FTZ R5, R38, R5, !PT ;  /* 0x0000000526057209 */ /* 0x000fe80007810000 */
[----:B------:R-:W-:Y:S04]  /*f880*/  FMNMX.FTZ R5, R50, R5, !PT ;  /* 0x0000000532057209 */ /* 0x000fe80007810000 */
[----:B------:R-:W-:Y:S04]  /*f890*/  FMNMX.FTZ R5, R174, R5, !PT ;  /* 0x00000005ae057209 */ /* 0x000fe80007810000 */
[----:B------:R-:W-:Y:S04]  /*f8a0*/  FMNMX.FTZ R0, R173, R5, !PT ;  /* 0x00000005ad007209 */ /* 0x000fe80007810000 */
[----:B------:R-:W-:Y:S04]  /*f8b0*/  FMNMX.FTZ R2, R178, R0, !PT ;  /* 0x00000000b2027209 */ /* 0x000fe80007810000 */
[----:B------:R-:W-:Y:S02]  /*f8c0*/  FMNMX.FTZ R2, R179, R2, !PT ;  /* 0x00000002b3027209 */ /* 0x000fe40007810000 */
[----:B-1----:R-:W-:Y:S02]  /*f8d0*/  FMNMX.FTZ R3, R3, R6, !PT ;  /* 0x0000000603037209 */ /* 0x002fe40007810000 */
[----:B---3--:R-:W-:Y:S03]  /*f8e0*/  FMNMX.FTZ R0, R4, R7, !PT ;  /* 0x0000000704007209 */ /* 0x008fe60007810000 */
[----:B------:R-:W1:Y:S08]  /*f8f0*/  SHFL.BFLY PT, R6, R3, 0x1, 0x1f ;  /* 0x0c201f0003067f89 */ /* 0x000e7000000e0000 */
[----:B------:R-:W3:Y:S01]  /*f900*/  SHFL.BFLY PT, R5, R0, 0x1, 0x1f ;  /* 0x0c201f0000057f89 */ /* 0x000ee200000e0000 */
[----:B-1----:R-:W-:Y:S07]  /*f910*/  FMNMX.FTZ R138, R3, R6, !PT ;  /* 0x00000006038a7209 */ /* 0x002fee0007810000 */
[----:B------:R-:W1:Y:S01]  /*f920*/  SHFL.BFLY PT, R6, R2, 0x2, 0x1f ;  /* 0x0c401f0002067f89 */ /* 0x000e6200000e0000 */
[C---:B------:R-:W-:Y:S01]  /*f930*/  FSETP.NEU.FTZ.AND P0, PT, R138.reuse, -INF , PT ;  /* 0xff8000008a00780b */ /* 0x040fe20003f1d000 */
[----:B------:R-:W-:Y:S01]  /*f940*/  FMUL.FTZ R3, R138, c[0x0][0x2d0] ;  /* 0x0000b4008a037a20 */ /* 0x000fe20000410000 */
[----:B---3--:R-:W-:Y:S04]  /*f950*/  FMNMX.FTZ R137, R0, R5, !PT ;  /* 0x0000000500897209 */ /* 0x008fe80007810000 */
[----:B------:R-:W-:Y:S05]  /*f960*/  FSEL R23, R3, RZ, P0 ;  /* 0x000000ff03177208 */ /* 0x000fea0000000000 */
[--C-:B------:R-:W-:Y:S02]  /*f970*/  FFMA.FTZ R3, R16, c[0x0][0x2d0], -R23.reuse ;  /* 0x0000b40010037a23 */ /* 0x100fe40000010817 */
[--C-:B------:R-:W-:Y:S02]  /*f980*/  FFMA.FTZ R4, R17, c[0x0][0x2d0], -R23.reuse ;  /* 0x0000b40011047a23 */ /* 0x100fe40000010817 */
[----:B------:R3:W-:Y:S01]  /*f990*/  MUFU.EX2 R225, R3 ;  /* 0x0000000300e17308 */ /* 0x0007e20000000800 */
[--C-:B------:R-:W-:Y:S02]  /*f9a0*/  FFMA.FTZ R36, R164, c[0x0][0x2d0], -R23.reuse ;  /* 0x0000b400a4247a23 */ /* 0x100fe40000010817 */
[--C-:B------:R-:W-:Y:S02]  /*f9b0*/  FFMA.FTZ R46, R197, c[0x0][0x2d0], -R23.reuse ;  /* 0x0000b400c52e7a23 */ /* 0x100fe40000010817 */
[--C-:B------:R-:W-:Y:S01]  /*f9c0*/  FFMA.FTZ R47, R177, c[0x0][0x2d0], -R23.reuse ;  /* 0x0000b400b12f7a23 */ /* 0x100fe20000010817 */
[----:B-1----:R-:W-:Y:S04]  /*f9d0*/  FMNMX.FTZ R2, R2, R6, !PT ;  /* 0x0000000602027209 */ /* 0x002fe80007810000 */
[----:B------:R1:W4:Y:S10]  /*f9e0*/  MUFU.EX2 R227, R4 ;  /* 0x0000000400e37308 */ /* 0x0003340000000800 */
[----:B------:R5:W-:Y:S01]  /*f9f0*/  MUFU.EX2 R210, R36 ;  /* 0x0000002400d27308 */ /* 0x000be20000000800 */
[----:B---3--:R-:W-:Y:S04]  /*fa00*/  FMNMX.FTZ R3, R10, R139, !PT ;  /* 0x0000008b0a037209 */ /* 0x008fe80007810000 */
[----:B------:R-:W-:Y:S04]  /*fa10*/  FMNMX.FTZ R3, R11, R3, !PT ;  /* 0x000000030b037209 */ /* 0x000fe80007810000 */
[----:B------:R-:W-:Y:S01]  /*fa20*/  FMNMX.FTZ R3, R9, R3, !PT ;  /* 0x0000000309037209 */ /* 0x000fe20007810000 */
[--C-:B-1----:R-:W-:Y:S01]  /*fa30*/  FFMA.FTZ R4, R140, c[0x0][0x2d0], -R23.reuse ;  /* 0x0000b4008c047a23 */ /* 0x102fe20000010817 */
[----:B----4-:R-:W-:Y:S02]  /*fa40*/  F2FP.BF16.PACK_AB R24, R227, R225 ;  /* 0x000000e1e318723e */ /* 0x010fe400000010ff */
[----:B------:R-:W-:Y:S01]  /*fa50*/  FMNMX.FTZ R0, R15, R3, !PT ;  /* 0x000000030f007209 */ /* 0x000fe20007810000 */
[----:B------:R1:W-:Y:S01]  /*fa60*/  MUFU.EX2 R226, R4 ;  /* 0x0000000400e27308 */ /* 0x0003e20000000800 */
[----:B------:R-:W-:Y:S02]  /*fa70*/  FSEL R3, R138, RZ, P0 ;  /* 0x000000ff8a037208 */ /* 0x000fe40000000000 */
[----:B------:R-:W-:Y:S01]  /*fa80*/  FMNMX.FTZ R5, R37, R0, !PT ;  /* 0x0000000025057209 */ /* 0x000fe20007810000 */
[C---:B------:R-:W-:Y:S01]  /*fa90*/  FMUL.FTZ R0, R137.reuse, c[0x0][0x2d0] ;  /* 0x0000b40089007a20 */ /* 0x040fe20000410000 */
[----:B------:R-:W-:Y:S01]  /*faa0*/  FSETP.NEU.FTZ.AND P0, PT, R137, -INF , PT ;  /* 0xff8000008900780b */ /* 0x000fe20003f1d000 */
[--C-:B-----5:R-:W-:Y:S01]  /*fab0*/  FFMA.FTZ R36, R163, c[0x0][0x2d0], -R23.reuse ;  /* 0x0000b400a3247a23 */ /* 0x120fe20000010817 */
[----:B------:R-:W-:Y:S02]  /*fac0*/  FMNMX.FTZ R6, R44, R5, !PT ;  /* 0x000000052c067209 */ /* 0x000fe40007810000 */
[----:B------:R-:W-:Y:S01]  /*fad0*/  FSEL R22, R0, RZ, P0 ;  /* 0x000000ff00167208 */ /* 0x000fe20000000000 */
[----:B------:R-:W3:Y:S01]  /*fae0*/  SHFL.BFLY PT, R5, R2, 0x1, 0x1f ;  /* 0x0c201f0002057f89 */ /* 0x000ee200000e0000 */
[----:B------:R4:W-:Y:S03]  /*faf0*/  MUFU.EX2 R211, R36 ;  /* 0x0000002400d37308 */ /* 0x0009e60000000800 */
[--C-:B------:R-:W-:Y:S02]  /*fb00*/  FFMA.FTZ R0, R18, c[0x0][0x2d0], -R22.reuse ;  /* 0x0000b40012007a23 */ /* 0x100fe40000010816 */
[--C-:B------:R-:W-:Y:S02]  /*fb10*/  FFMA.FTZ R43, R198, c[0x0][0x2d0], -R22.reuse ;  /* 0x0000b400c62b7a23 */ /* 0x100fe40000010816 */
[--C-:B------:R-:W-:Y:S03]  /*fb20*/  FFMA.FTZ R42, R175, c[0x0][0x2d0], -R22.reuse ;  /* 0x0000b400af2a7a23 */ /* 0x100fe60000010816 */
[----:B------:R5:W-:Y:S01]  /*fb30*/  MUFU.EX2 R214, R0 ;  /* 0x0000000000d67308 */ /* 0x000be20000000800 */
[--C-:B-1----:R-:W-:Y:S09]  /*fb40*/  FFMA.FTZ R4, R160, c[0x0][0x2d0], -R23.reuse ;  /* 0x0000b400a0047a23 */ /* 0x102ff20000010817 */
[----:B------:R1:W1:Y:S01]  /*fb50*/  MUFU.EX2 R230, R4 ;  /* 0x0000000400e67308 */ /* 0x0002620000000800 */
[----:B---3--:R-:W-:Y:S01]  /*fb60*/  FMNMX.FTZ R136, R2, R5, !PT ;  /* 0x0000000502887209 */ /* 0x008fe20007810000 */
[--C-:B----4-:R-:W-:Y:S01]  /*fb70*/  FFMA.FTZ R36, R165, c[0x0][0x2d0], -R22.reuse ;  /* 0x0000b400a5247a23 */ /* 0x110fe20000010816 */
[----:B------:R-:W-:Y:S02]  /*fb80*/  FSEL R5, R137, RZ, P0 ;  /* 0x000000ff89057208 */ /* 0x000fe40000000000 */
[----:B------:R-:W-:Y:S05]  /*fb90*/  FSETP.NEU.FTZ.AND P0, PT, R136, -INF , PT ;  /* 0xff8000008800780b */ /* 0x000fea0003f1d000 */
[----:B------:R3:W-:Y:S01]  /*fba0*/  MUFU.EX2 R209, R36 ;  /* 0x0000002400d17308 */ /* 0x0007e20000000800 */
[--C-:B-----5:R-:W-:Y:S09]  /*fbb0*/  FFMA.FTZ R0, R19, c[0x0][0x2d0], -R22.reuse ;  /* 0x0000b40013007a23 */ /* 0x120ff20000010816 */
[----:B------:R4:W5:Y:S01]  /*fbc0*/  MUFU.EX2 R215, R0 ;  /* 0x0000000000d77308 */ /* 0x0009620000000800 */
[----:B-1----:R-:W-:Y:S01]  /*fbd0*/  FMNMX.FTZ R4, R45, R6, !PT ;  /* 0x000000062d047209 */ /* 0x002fe20007810000 */
[--C-:B------:R-:W-:Y:S01]  /*fbe0*/  FFMA.FTZ R6, R162, c[0x0][0x2d0], -R22.reuse ;  /* 0x0000b400a2067a23 */ /* 0x100fe20000010816 */
[----:B------:R-:W-:Y:S02]  /*fbf0*/  F2FP.BF16.PACK_AB R26, R230, R226 ;  /* 0x000000e2e61a723e */ /* 0x000fe400000010ff */
[----:B------:R-:W-:Y:S05]  /*fc00*/  FMNMX.FTZ R4, R49, R4, !PT ;  /* 0x0000000431047209 */ /* 0x000fea0007810000 */
[----:B------:R-:W-:Y:S01]  /*fc10*/  MUFU.EX2 R229, R6 ;  /* 0x0000000600e57308 */ /* 0x000fe20000000800 */
[----:B------:R-:W-:Y:S01]  /*fc20*/  FMNMX.FTZ R4, R141, R4, !PT ;  /* 0x000000048d047209 */ /* 0x000fe20007810000 */
[----:B---3--:R-:W-:Y:S03]  /*fc30*/  FFMA.FTZ R36, R170, c[0x0][0x2d0], -R23 ;  /* 0x0000b400aa247a23 */ /* 0x008fe60000010817 */
[----:B------:R-:W-:Y:S05]  /*fc40*/  FMNMX.FTZ R4, R142, R4, !PT ;  /* 0x000000048e047209 */ /* 0x000fea0007810000 */
[----:B------:R1:W-:Y:S01]  /*fc50*/  MUFU.EX2 R206, R36 ;  /* 0x0000002400ce7308 */ /* 0x0003e20000000800 */
[----:B----4-:R-:W-:Y:S01]  /*fc60*/  FMNMX.FTZ R0, R143, R4, !PT ;  /* 0x000000048f007209 */ /* 0x010fe20007810000 */
[--C-:B------:R-:W-:Y:S01]  /*fc70*/  FFMA.FTZ R4, R161, c[0x0][0x2d0], -R22.reuse ;  /* 0x0000b400a1047a23 */ /* 0x100fe20000010816 */
[----:B-----5:R-:W-:Y:S02]  /*fc80*/  F2FP.BF16.PACK_AB R25, R215, R214 ;  /* 0x000000d6d719723e */ /* 0x020fe400000010ff */
[----:B------:R-:W-:Y:S05]  /*fc90*/  FMNMX.FTZ R0, R21, R0, !PT ;  /* 0x0000000015007209 */ /* 0x000fea0007810000 */
[----:B------:R3:W4:Y:S01]  /*fca0*/  MUFU.EX2 R216, R4 ;  /* 0x0000000400d87308 */ /* 0x0007220000000800 */
[----:B------:R-:W5:Y:S09]  /*fcb0*/  SHFL.BFLY PT, R2, R0, 0x2, 0x1f ;  /* 0x0c401f0000027f89 */ /* 0x000f7200000e0000 */
[----:B------:R-:W-:Y:S01]  /*fcc0*/  MUFU.EX2 R164, R43 ;  /* 0x0000002b00a47308 */ /* 0x000fe20000000800 */
[--C-:B-1----:R-:W-:Y:S09]  /*fcd0*/  FFMA.FTZ R36, R169, c[0x0][0x2d0], -R22.reuse ;  /* 0x0000b400a9247a23 */ /* 0x102ff20000010816 */
[----:B------:R1:W-:Y:S01]  /*fce0*/  MUFU.EX2 R204, R36 ;  /* 0x0000002400cc7308 */ /* 0x0003e20000000800 */
[----:B---3--:R-:W-:Y:S01]  /*fcf0*/  FMUL.FTZ R4, R136, c[0x0][0x2d0] ;  /* 0x0000b40088047a20 */ /* 0x008fe20000410000 */
[----:B----4-:R-:W-:Y:S04]  /*fd00*/  F2FP.BF16.PACK_AB R27, R229, R216 ;  /* 0x000000d8e51b723e */ /* 0x010fe800000010ff */
[----:B------:R-:W-:Y:S04]  /*fd10*/  FSEL R41, R4, RZ, P0 ;  /* 0x000000ff04297208 */ /* 0x000fe80000000000 */
[----:B------:R-:W-:Y:S01]  /*fd20*/  MUFU.EX2 R165, R46 ;  /* 0x0000002e00a57308 */ /* 0x000fe20000000800 */
[--C-:B------:R-:W-:Y:S09]  /*fd30*/  FFMA.FTZ R4, R8, c[0x0][0x2d0], -R41.reuse ;  /* 0x0000b40008047a23 */ /* 0x100ff20000010829 */
[----:B------:R3:W-:Y:S01]  /*fd40*/  MUFU.EX2 R212, R4 ;  /* 0x0000000400d47308 */ /* 0x0007e20000000800 */
[----:B-1----:R-:W-:Y:S09]  /*fd50*/  FFMA.FTZ R36, R168, c[0x0][0x2d0], -R22 ;  /* 0x0000b400a8247a23 */ /* 0x002ff20000010816 */
[----:B------:R1:W-:Y:S10]  /*fd60*/  MUFU.EX2 R205, R36 ;  /* 0x0000002400cd7308 */ /* 0x0003f40000000800 */
[----:B------:R-:W-:Y:S01]  /*fd70*/  MUFU.EX2 R161, R47 ;  /* 0x0000002f00a17308 */ /* 0x000fe20000000800 */
[--C-:B---3--:R-:W-:Y:S09]  /*fd80*/  FFMA.FTZ R4, R20, c[0x0][0x2d0], -R41.reuse ;  /* 0x0000b40014047a23 */ /* 0x108ff20000010829 */
[----:B------:R5:W3:Y:S01]  /*fd90*/  MUFU.EX2 R213, R4 ;  /* 0x0000000400d57308 */ /* 0x000ae20000000800 */
[--C-:B-1----:R-:W-:Y:S09]  /*fda0*/  FFMA.FTZ R36, R48, c[0x0][0x2d0], -R41.reuse ;  /* 0x0000b40030247a23 */ /* 0x102ff20000010829 */
[----:B------:R1:W-:Y:S01]  /*fdb0*/  MUFU.EX2 R201, R36 ;  /* 0x0000002400c97308 */ /* 0x0003e20000000800 */
[----:B-----5:R-:W-:Y:S01]  /*fdc0*/  FMNMX.FTZ R4, R0, R2, !PT ;  /* 0x0000000200047209 */ /* 0x020fe20007810000 */
[----:B------:R-:W-:Y:S01]  /*fdd0*/  FFMA.FTZ R0, R12, c[0x0][0x2d0], -R41 ;  /* 0x0000b4000c007a23 */ /* 0x000fe20000010829 */
[----:B---3--:R-:W-:Y:S01]  /*fde0*/  F2FP.BF16.PACK_AB R32, R213, R212 ;  /* 0x000000d4d520723e */ /* 0x008fe200000010ff */
[----:B------:R-:W-:Y:S06]  /*fdf0*/  FADD.FTZ R2, -R5, R133 ;  /* 0x0000008505027221 */ /* 0x000fec0000010100 */
[----:B------:R3:W-:Y:S01]  /*fe00*/  MUFU.EX2 R224, R0 ;  /* 0x0000000000e07308 */ /* 0x0007e20000000800 */
[----:B------:R-:W4:Y:S01]  /*fe10*/  SHFL.BFLY PT, R6, R4, 0x1, 0x1f ;  /* 0x0c201f0004067f89 */ /* 0x000f2200000e0000 */
[----:B------:R-:W-:Y:S02]  /*fe20*/  FMUL.FTZ R2, R2, c[0x0][0x2d0] ;  /* 0x0000b40002027a20 */ /* 0x000fe40000410000 */
[--C-:B-1----:R-:W-:Y:S06]  /*fe30*/  FFMA.FTZ R36, R39, c[0x0][0x2d0], -R41.reuse ;  /* 0x0000b40027247a23 */ /* 0x102fec0000010829 */
[----:B------:R1:W-:Y:S01]  /*fe40*/  MUFU.EX2 R202, R36 ;  /* 0x0000002400ca7308 */ /* 0x0003e20000000800 */
[--C-:B---3--:R-:W-:Y:S01]  /*fe50*/  FFMA.FTZ R0, R13, c[0x0][0x2d0], -R41.reuse ;  /* 0x0000b4000d007a23 */ /* 0x108fe20000010829 */
[----:B----4-:R-:W-:Y:S08]  /*fe60*/  FMNMX.FTZ R134, R4, R6, !PT ;  /* 0x0000000604867209 */ /* 0x010ff00007810000 */
[----:B------:R3:W4:Y:S01]  /*fe70*/  MUFU.EX2 R228, R0 ;  /* 0x0000000000e47308 */ /* 0x0007220000000800 */
[----:B------:R-:W-:Y:S02]  /*fe80*/  FMUL.FTZ R4, R134, c[0x0][0x2d0] ;  /* 0x0000b40086047a20 */ /* 0x000fe40000410000 */
[--C-:B-1----:R-:W-:Y:S07]  /*fe90*/  FFMA.FTZ R36, R38, c[0x0][0x2d0], -R41.reuse ;  /* 0x0000b40026247a23 */ /* 0x102fee0000010829 */
[----:B------:R1:W-:Y:S01]  /*fea0*/  MUFU.EX2 R203, R36 ;  /* 0x0000002400cb7308 */ /* 0x0003e20000000800 */
[----:B---3--:R-:W-:Y:S01]  /*feb0*/  FADD.FTZ R0, -R3, R132 ;  /* 0x0000008403007221 */ /* 0x008fe20000010100 */
[----:B----4-:R-:W-:Y:S08]  /*fec0*/  F2FP.BF16.PACK_AB R34, R228, R224 ;  /* 0x000000e0e422723e */ /* 0x010ff000000010ff */
[----:B------:R-:W3:Y:S01]  /*fed0*/  MUFU.EX2 R3, R2 ;  /* 0x0000000200037308 */ /* 0x000ee20000000800 */
[----:B------:R-:W-:Y:S02]  /*fee0*/  FMUL.FTZ R0, R0, c[0x0][0x2d0] ;  /* 0x0000b40000007a20 */ /* 0x000fe40000410000 */
[----:B-1----:R-:W-:Y:S07]  /*fef0*/  FFMA.FTZ R36, R50, c[0x0][0x2d0], -R41 ;  /* 0x0000b40032247a23 */ /* 0x002fee0000010829 */
[----:B------:R1:W4:Y:S10]  /*ff00*/  MUFU.EX2 R20, R0 ;  /* 0x0000000000147308 */ /* 0x0003340000000800 */
[----:B------:R-:W-:Y:S01]  /*ff10*/  MUFU.EX2 R200, R36 ;  /* 0x0000002400c87308 */ /* 0x000fe20000000800 */
[C---:B---3--:R-:W-:Y:S02]  /*ff20*/  FMUL.FTZ R6, R3.reuse, R146 ;  /* 0x0000009203067220 */ /* 0x048fe40000410000 */
[C---:B------:R-:W-:Y:S02]  /*ff30*/  FMUL.FTZ R7, R3.reuse, R147 ;  /* 0x0000009303077220 */ /* 0x040fe40000410000 */
[C---:B------:R-:W-:Y:S02]  /*ff40*/  FMUL.FTZ R18, R3.reuse, R158 ;  /* 0x0000009e03127220 */ /* 0x040fe40000410000 */
[C---:B------:R-:W-:Y:S02]  /*ff50*/  FMUL.FTZ R19, R3.reuse, R159 ;  /* 0x0000009f03137220 */ /* 0x040fe40000410000 */
[----:B------:R-:W-:Y:S01]  /*ff60*/  FMUL.FTZ R102, R3, R102 ;  /* 0x0000006603667220 */ /* 0x000fe20000410000 */
[----:B-1----:R-:W-:Y:S01]  /*ff70*/  FSEL R0, R136, RZ, P0 ;  /* 0x000000ff88007208 */ /* 0x002fe20000000000 */
[----:B----4-:R-:W-:Y:S01]  /*ff80*/  FMUL.FTZ R16, R20, R156 ;  /* 0x0000009c14107220 */ /* 0x010fe20000410000 */
        /* <DEDUP_REMOVED lines=8> */
[----:B------:R1:W3:Y:S01]  /*10010*/  MUFU.EX2 R2, R0 ;  /* 0x0000000000027308 */ /* 0x0002e20000000800 */
        /* <DEDUP_REMOVED lines=11> */
[----:B------:R-:W5:Y:S01]  /*100d0*/  MUFU.EX2 R223, R4 ;  /* 0x0000000400df7308 */ /* 0x000f620000000800 */
[----:B------:R-:W-:Y:S02]  /*100e0*/  FMUL.FTZ R119, R3, R119 ;  /* 0x0000007703777220 */ /* 0x000fe40000410000 */
[----:B------:R-:W-:Y:S02]  /*100f0*/  FMUL.FTZ R128, R20, R128 ;  /* 0x0000008014807220 */ /* 0x000fe40000410000 */
[--C-:B-1----:R-:W-:Y:S02]  /*10100*/  FFMA.FTZ R0, R10, c[0x0][0x2d0], -R40.reuse ;  /* 0x0000b4000a007a23 */ /* 0x102fe40000010828 */
[C---:B---3--:R-:W-:Y:S02]  /*10110*/  FMUL.FTZ R8, R2.reuse, R148 ;  /* 0x0000009402087220 */ /* 0x048fe40000410000 */
[C---:B------:R-:W-:Y:S01]  /*10120*/  FMUL.FTZ R9, R2.reuse, R149 ;  /* 0x0000009502097220 */ /* 0x040fe20000410000 */
[----:B------:R1:W-:Y:S01]  /*10130*/  MUFU.EX2 R133, R0 ;  /* 0x0000000000857308 */ /* 0x0003e20000000800 */
[C---:B------:R-:W-:Y:S02]  /*10140*/  FMUL.FTZ R12, R2.reuse, R152 ;  /* 0x00000098020c7220 */ /* 0x040fe40000410000 */
[----:B------:R-:W-:Y:S02]  /*10150*/  FMUL.FTZ R13, R2, R153 ;  /* 0x00000099020d7220 */ /* 0x000fe40000410000 */
[----:B----4-:R-:W-:Y:S02]  /*10160*/  FMUL.FTZ R5, R20, R145 ;  /* 0x0000009114057220 */ /* 0x010fe40000410000 */
[C---:B------:R-:W-:Y:S02]  /*10170*/  FMUL.FTZ R104, R2.reuse, R104 ;  /* 0x0000006802687220 */ /* 0x040fe40000410000 */
[C---:B------:R-:W-:Y:S02]  /*10180*/  FMUL.FTZ R105, R2.reuse, R105 ;  /* 0x0000006902697220 */ /* 0x040fe40000410000 */
[C---:B------:R-:W-:Y:S02]  /*10190*/  FMUL.FTZ R108, R2.reuse, R108 ;  /* 0x0000006c026c7220 */ /* 0x040fe40000410000 */
[----:B------:R-:W-:Y:S01]  /*101a0*/  FMUL.FTZ R109, R2, R109 ;  /* 0x0000006d026d7220 */ /* 0x000fe20000410000 */
[----:B-----5:R-:W-:Y:S01]  /*101b0*/  F2FP.BF16.PACK_AB R35, R223, R217 ;  /* 0x000000d9df23723e */ /* 0x020fe200000010ff */
[----:B------:R-:W-:Y:S02]  /*101c0*/  FMUL.FTZ R4, R20, R144 ;  /* 0x0000009014047220 */ /* 0x000fe40000410000 */
[C---:B------:R-:W-:Y:S02]  /*101d0*/  FMUL.FTZ R120, R2.reuse, R120 ;  /* 0x0000007802787220 */ /* 0x040fe40000410000 */
[C---:B------:R-:W-:Y:S02]  /*101e0*/  FMUL.FTZ R121, R2.reuse, R121 ;  /* 0x0000007902797220 */ /* 0x040fe40000410000 */
[C---:B------:R-:W-:Y:S01]  /*101f0*/  FMUL.FTZ R124, R2.reuse, R124 ;  /* 0x0000007c027c7220 */ /* 0x040fe20000410000 */
[-C--:B------:R-:W-:Y:S01]  /*10200*/  HMMA.16816.F32.BF16 R4, R24, R28.reuse, R4 ;  /* 0x0000001c1804723c */ /* 0x080fe20000041804 */
[----:B------:R-:W-:Y:S02]  /*10210*/  FMUL.FTZ R125, R2, R125 ;  /* 0x0000007d027d7220 */ /* 0x000fe40000410000 */
[----:B-1----:R-:W-:Y:S02]  /*10220*/  FFMA.FTZ R0, R11, c[0x0][0x2d0], -R40 ;  /* 0x0000b4000b007a23 */ /* 0x002fe40000010828 */
[C---:B------:R-:W-:Y:S02]  /*10230*/  FMUL.FTZ R129, R20.reuse, R129 ;  /* 0x0000008114817220 */ /* 0x040fe40000410000 */
[----:B------:R1:W3:Y:S01]  /*10240*/  MUFU.EX2 R135, R0 ;  /* 0x0000000000877308 */ /* 0x0002e20000000800 */
[C---:B------:R-:W-:Y:S04]  /*10250*/  FMUL.FTZ R130, R3.reuse, R130 ;  /* 0x0000008203827220 */ /* 0x040fe80000410000 */
[C---:B------:R-:W-:Y:S02]  /*10260*/  FMUL.FTZ R131, R3.reuse, R131 ;  /* 0x0000008303837220 */ /* 0x040fe40000410000 */
[C---:B------:R-:W-:Y:S02]  /*10270*/  FMUL.FTZ R52, R20.reuse, R52 ;  /* 0x0000003414347220 */ /* 0x040fe40000410000 */
[----:B------:R-:W-:Y:S02]  /*10280*/  FMUL.FTZ R53, R20, R53 ;  /* 0x0000003514357220 */ /* 0x000fe40000410000 */
[C---:B------:R-:W-:Y:S02]  /*10290*/  FMUL.FTZ R54, R3.reuse, R54 ;  /* 0x0000003603367220 */ /* 0x040fe40000410000 */
[----:B------:R-:W-:Y:S02]  /*102a0*/  FMUL.FTZ R55, R3, R55 ;  /* 0x0000003703377220 */ /* 0x000fe40000410000 */
[C---:B------:R-:W-:Y:S02]  /*102b0*/  FMUL.FTZ R56, R2.reuse, R56 ;  /* 0x0000003802387220 */ /* 0x040fe40000410000 */
[C---:B------:R-:W-:Y:S02]  /*102c0*/  FMUL.FTZ R57, R2.reuse, R57 ;  /* 0x0000003902397220 */ /* 0x040fe40000410000 */
[C---:B------:R-:W-:Y:S02]  /*102d0*/  FMUL.FTZ R60, R2.reuse, R60 ;  /* 0x0000003c023c7220 */ /* 0x040fe40000410000 */
[----:B------:R-:W-:Y:S02]  /*102e0*/  FMUL.FTZ R61, R2, R61 ;  /* 0x0000003d023d7220 */ /* 0x000fe40000410000 */
[----:B------:R-:W-:Y:S01]  /*102f0*/  FMUL.FTZ R64, R20, R64 ;  /* 0x0000004014407220 */ /* 0x000fe20000410000 */
[----:B-1----:R-:W-:Y:S01]  /*10300*/  FSEL R0, R134, RZ, P0 ;  /* 0x000000ff86007208 */ /* 0x002fe20000000000 */
[----:B------:R-:W-:Y:S01]  /*10310*/  FMUL.FTZ R65, R20, R65 ;  /* 0x0000004114417220 */ /* 0x000fe20000410000 */
[----:B---3--:R-:W-:Y:S01]  /*10320*/  F2FP.BF16.PACK_AB R33, R135, R133 ;  /* 0x000000858721723e */ /* 0x008fe200000010ff */
[C---:B------:R-:W-:Y:S01]  /*10330*/  FMUL.FTZ R66, R3.reuse, R66 ;  /* 0x0000004203427220 */ /* 0x040fe20000410000 */
[----:B------:R-:W-:Y:S01]  /*10340*/  ISETP.GT.AND P0, PT, R196, R231, PT ;  /* 0x000000e7c400720c */ /* 0x000fe20003f04270 */
[----:B------:R-:W-:Y:S02]  /*10350*/  FADD.FTZ R0, -R0, R139 ;  /* 0x0000008b00007221 */ /* 0x000fe40000010100 */
[C---:B------:R-:W-:Y:S02]  /*10360*/  FMUL.FTZ R67, R3.reuse, R67 ;  /* 0x0000004303437220 */ /* 0x040fe40000410000 */
[----:B------:R-:W-:Y:S02]  /*10370*/  FMUL.FTZ R0, R0, c[0x0][0x2d0] ;  /* 0x0000b40000007a20 */ /* 0x000fe40000410000 */
[C---:B------:R-:W-:Y:S02]  /*10380*/  FMUL.FTZ R68, R20.reuse, R68 ;  /* 0x0000004414447220 */ /* 0x040fe40000410000 */
[----:B------:R-:W-:Y:S02]  /*10390*/  FMUL.FTZ R69, R20, R69 ;  /* 0x0000004514457220 */ /* 0x000fe40000410000 */
[----:B------:R-:W1:Y:S01]  /*103a0*/  MUFU.EX2 R0, R0 ;  /* 0x0000000000007308 */ /* 0x000e620000000800 */
[C---:B------:R-:W-:Y:S02]  /*103b0*/  FMUL.FTZ R70, R3.reuse, R70 ;  /* 0x0000004603467220 */ /* 0x040fe40000410000 */
        /* <DEDUP_REMOVED lines=11> */
[C---:B-1----:R-:W-:Y:S02]  /*10470*/  FMUL.FTZ R10, R0.reuse, R150 ;  /* 0x00000096000a7220 */ /* 0x042fe40000410000 */
[C---:B------:R-:W-:Y:S02]  /*10480*/  FMUL.FTZ R11, R0.reuse, R151 ;  /* 0x00000097000b7220 */ /* 0x040fe40000410000 */
[C---:B------:R-:W-:Y:S02]  /*10490*/  FMUL.FTZ R14, R0.reuse, R154 ;  /* 0x0000009a000e7220 */ /* 0x040fe40000410000 */
[C---:B------:R-:W-:Y:S02]  /*104a0*/  FMUL.FTZ R15, R0.reuse, R155 ;  /* 0x0000009b000f7220 */ /* 0x040fe40000410000 */
[C---:B------:R-:W-:Y:S01]  /*104b0*/  FMUL.FTZ R106, R0.reuse, R106 ;  /* 0x0000006a006a7220 */ /* 0x040fe20000410000 */
[C---:B------:R-:W-:Y:S01]  /*104c0*/  HMMA.16816.F32.BF16 R8, R32.reuse, R28, R8 ;  /* 0x0000001c2008723c */ /* 0x040fe20000041808 */
[C---:B------:R-:W-:Y:S02]  /*104d0*/  FMUL.FTZ R107, R0.reuse, R107 ;  /* 0x0000006b006b7220 */ /* 0x040fe40000410000 */
[C---:B------:R-:W-:Y:S02]  /*104e0*/  FMUL.FTZ R110, R0.reuse, R110 ;  /* 0x0000006e006e7220 */ /* 0x040fe40000410000 */
[C---:B------:R-:W-:Y:S02]  /*104f0*/  FMUL.FTZ R111, R0.reuse, R111 ;  /* 0x0000006f006f7220 */ /* 0x040fe40000410000 */
[C---:B------:R-:W-:Y:S01]  /*10500*/  FMUL.FTZ R122, R0.reuse, R122 ;  /* 0x0000007a007a7220 */ /* 0x040fe20000410000 */
[-C--:B------:R-:W-:Y:S01]  /*10510*/  HMMA.16816.F32.BF16 R12, R32, R30.reuse, R12 ;  /* 0x0000001e200c723c */ /* 0x080fe2000004180c */
[C---:B------:R-:W-:Y:S03]  /*10520*/  FMUL.FTZ R123, R0.reuse, R123 ;  /* 0x0000007b007b7220 */ /* 0x040fe60000410000 */
[C---:B------:R-:W-:Y:S02]  /*10530*/  FMUL.FTZ R126, R0.reuse, R126 ;  /* 0x0000007e007e7220 */ /* 0x040fe40000410000 */
[C---:B------:R-:W-:Y:S02]  /*10540*/  FMUL.FTZ R127, R0.reuse, R127 ;  /* 0x0000007f007f7220 */ /* 0x040fe40000410000 */
[C---:B------:R-:W-:Y:S01]  /*10550*/  HMMA.16816.F32.BF16 R16, R24.reuse, R30, R16 ;  /* 0x0000001e1810723c */ /* 0x040fe20000041810 */
[----:B------:R-:W1:Y:S03]  /*10560*/  LDSM.16.MT88.4 R28, [R182] ;  /* 0x00000000b61c783b */ /* 0x000e660000004200 */
[C---:B------:R-:W-:Y:S02]  /*10570*/  FMUL.FTZ R58, R0.reuse, R58 ;  /* 0x0000003a003a7220 */ /* 0x040fe40000410000 */
[C---:B------:R-:W-:Y:S02]  /*10580*/  FMUL.FTZ R59, R0.reuse, R59 ;  /* 0x0000003b003b7220 */ /* 0x040fe40000410000 */
[C---:B------:R-:W-:Y:S04]  /*10590*/  FMUL.FTZ R62, R0.reuse, R62 ;  /* 0x0000003e003e7220 */ /* 0x040fe80000410000 */
        /* <DEDUP_REMOVED lines=14> */
[C---:B------:R-:W-:Y:S01]  /*10680*/  FMUL.FTZ R87, R3.reuse, R87 ;  /* 0x0000005703577220 */ /* 0x040fe20000410000 */
[-C--:B-1----:R-:W-:Y:S01]  /*10690*/  HMMA.16816.F32.BF16 R100, R24, R28.reuse, R100 ;  /* 0x0000001c1864723c */ /* 0x082fe20000041864 */
[C---:B------:R-:W-:Y:S02]  /*106a0*/  FMUL.FTZ R96, R20.reuse, R96 ;  /* 0x0000006014607220 */ /* 0x040fe40000410000 */
[----:B------:R-:W-:Y:S02]  /*106b0*/  FMUL.FTZ R97, R20, R97 ;  /* 0x0000006114617220 */ /* 0x000fe40000410000 */
[C---:B------:R-:W-:Y:S02]  /*106c0*/  FMUL.FTZ R98, R3.reuse, R98 ;  /* 0x0000006203627220 */ /* 0x040fe40000410000 */
[C---:B------:R-:W-:Y:S01]  /*106d0*/  FMUL.FTZ R99, R3.reuse, R99 ;  /* 0x0000006303637220 */ /* 0x040fe20000410000 */
[C---:B------:R-:W-:Y:S01]  /*106e0*/  HMMA.16816.F32.BF16 R104, R32.reuse, R28, R104 ;  /* 0x0000001c2068723c */ /* 0x040fe20000041868 */
[----:B------:R-:W-:Y:S04]  /*106f0*/  FFMA.FTZ R3, R3, R246, R214 ;  /* 0x000000f603037223 */ /* 0x000fe800000100d6 */
[----:B------:R-:W-:Y:S03]  /*10700*/  FADD.FTZ R3, R215, R3 ;  /* 0x00000003d7037221 */ /* 0x000fe60000010000 */
        /* <DEDUP_REMOVED lines=15> */
[----:B------:R-:W-:Y:S01]  /*10800*/  FFMA.FTZ R28, R166, c[0x0][0x2d0], -R22 ;  /* 0x0000b400a61c7a23 */ /* 0x000fe20000010816 */
[-C--:B------:R-:W-:Y:S01]  /*10810*/  HMMA.16816.F32.BF16 R76, R32, R30.reuse, R76 ;  /* 0x0000001e204c723c */ /* 0x080fe2000004184c */
[----:B------:R-:W-:Y:S07]  /*10820*/  MUFU.EX2 R166, R42 ;  /* 0x0000002a00a67308 */ /* 0x000fee0000000800 */
[C---:B------:R-:W-:Y:S03]  /*10830*/  HMMA.16816.F32.BF16 R80, R24.reuse, R30, R80 ;  /* 0x0000001e1850723c */ /* 0x040fe60000041850 */
[----:B------:R1:W3:Y:S02]  /*10840*/  MUFU.EX2 R208, R28 ;  /* 0x0000001c00d07308 */ /* 0x0002e40000000800 */
[--C-:B-1----:R-:W-:Y:S08]  /*10850*/  FFMA.FTZ R28, R167, c[0x0][0x2d0], -R23.reuse ;  /* 0x0000b400a71c7a23 */ /* 0x102ff00000010817 */
[----:B------:R1:W4:Y:S02]  /*10860*/  MUFU.EX2 R207, R28 ;  /* 0x0000001c00cf7308 */ /* 0x0003240000000800 */
[----:B-1----:R-:W1:Y:S02]  /*10870*/  LDSM.16.MT88.4 R28, [R182+0x1800] ;  /* 0x00180000b61c783b */ /* 0x002e640000004200 */
[-C--:B-1----:R-:W-:Y:S08]  /*10880*/  HMMA.16816.F32.BF16 R84, R24, R28.reuse, R84 ;  /* 0x0000001c1854723c */ /* 0x082ff00000041854 */
[C---:B------:R-:W-:Y:S07]  /*10890*/  HMMA.16816.F32.BF16 R88, R32.reuse, R28, R88 ;  /* 0x0000001c2058723c */ /* 0x040fee0000041858 */
[--C-:B------:R-:W-:Y:S01]  /*108a0*/  FFMA.FTZ R28, R37, c[0x0][0x2d0], -R40.reuse ;  /* 0x0000b400251c7a23 */ /* 0x100fe20000010828 */
[-C--:B------:R-:W-:Y:S01]  /*108b0*/  HMMA.16816.F32.BF16 R92, R32, R30.reuse, R92 ;  /* 0x0000001e205c723c */ /* 0x080fe2000004185c */
[----:B------:R-:W1:Y:S02]  /*108c0*/  LDSM.16.MT88.4 R32, [R181+0x400] ;  /* 0x00040000b520783b */ /* 0x000e640000004200 */
[----:B------:R5:W-:Y:S05]  /*108d0*/  MUFU.EX2 R170, R28 ;  /* 0x0000001c00aa7308 */ /* 0x000bea0000000800 */
[----:B------:R-:W-:Y:S01]  /*108e0*/  HMMA.16816.F32.BF16 R96, R24, R30, R96 ;  /* 0x0000001e1860723c */ /* 0x000fe20000041860 */
[----:B------:R-:W-:Y:S06]  /*108f0*/  LDSM.16.MT88.4 R36, [R182+0x1c00] ;  /* 0x001c0000b624783b */ /* 0x000fec0000004200 */
[----:B------:R-:W-:Y:S02]  /*10900*/  F2FP.BF16.PACK_AB R24, R211, R210 ;  /* 0x000000d2d318723e */ /* 0x000fe400000010ff */
[----:B---3--:R-:W-:Y:S03]  /*10910*/  F2FP.BF16.PACK_AB R25, R208, R209 ;  /* 0x000000d1d019723e */ /* 0x008fe600000010ff */
[----:B----4-:R-:W-:Y:S02]  /*10920*/  F2FP.BF16.PACK_AB R26, R206, R207 ;  /* 0x000000cfce1a723e */ /* 0x010fe400000010ff */
[----:B------:R-:W-:Y:S02]  /*10930*/  F2FP.BF16.PACK_AB R27, R205, R204 ;  /* 0x000000cccd1b723e */ /* 0x000fe400000010ff */
[----:B------:R-:W-:Y:S01]  /*10940*/  F2FP.BF16.PACK_AB R30, R200, R203 ;  /* 0x000000cbc81e723e */ /* 0x000fe200000010ff */
[----:B-----5:R-:W-:Y:S02]  /*10950*/  FFMA.FTZ R28, R44, c[0x0][0x2d0], -R40 ;  /* 0x0000b4002c1c7a23 */ /* 0x020fe40000010828 */
[--C-:B------:R-:W-:Y:S02]  /*10960*/  FFMA.FTZ R44, R199, c[0x0][0x2d0], -R22.reuse ;  /* 0x0000b400c72c7a23 */ /* 0x100fe40000010816 */
[----:B------:R3:W4:Y:S01]  /*10970*/  MUFU.EX2 R50, R28 ;  /* 0x0000001c00327308 */ /* 0x0007220000000800 */
[----:B------:R-:W-:Y:S01]  /*10980*/  FFMA.FTZ R22, R171, c[0x0][0x2d0], -R22 ;  /* 0x0000b400ab167a23 */ /* 0x000fe20000010816 */
[-C--:B-1----:R-:W-:Y:S08]  /*10990*/  HMMA.16816.F32.BF16 R4, R24, R32.reuse, R4 ;  /* 0x000000201804723c */ /* 0x082ff00000041804 */
[----:B------:R1:W-:Y:S10]  /*109a0*/  MUFU.EX2 R168, R22 ;  /* 0x0000001600a87308 */ /* 0x0003f40000000800 */
[----:B------:R-:W-:Y:S01]  /*109b0*/  MUFU.EX2 R163, R44 ;  /* 0x0000002c00a37308 */ /* 0x000fe20000000800 */
[--C-:B---3--:R-:W-:Y:S01]  /*109c0*/  FFMA.FTZ R28, R45, c[0x0][0x2d0], -R40.reuse ;  /* 0x0000b4002d1c7a23 */ /* 0x108fe20000010828 */
[----:B----4-:R-:W-:Y:S01]  /*109d0*/  F2FP.BF16.PACK_AB R29, R50, R170 ;  /* 0x000000aa321d723e */ /* 0x010fe200000010ff */
[--C-:B------:R-:W-:Y:S02]  /*109e0*/  FFMA.FTZ R45, R176, c[0x0][0x2d0], -R23.reuse ;  /* 0x0000b400b02d7a23 */ /* 0x100fe40000010817 */
[----:B------:R-:W-:Y:S05]  /*109f0*/  FFMA.FTZ R23, R172, c[0x0][0x2d0], -R23 ;  /* 0x0000b400ac177a23 */ /* 0x000fea0000010817 */
[----:B------:R3:W-:Y:S01]  /*10a00*/  MUFU.EX2 R51, R28 ;  /* 0x0000001c00337308 */ /* 0x0007e20000000800 */
[----:B-1----:R-:W-:Y:S09]  /*10a10*/  FFMA.FTZ R22, R174, c[0x0][0x2d0], -R41 ;  /* 0x0000b400ae167a23 */ /* 0x002ff20000010829 */
[----:B------:R1:W-:Y:S10]  /*10a20*/  MUFU.EX2 R140, R22 ;  /* 0x00000016008c7308 */ /* 0x0003f40000000800 */
[----:B------:R-:W-:Y:S01]  /*10a30*/  MUFU.EX2 R167, R45 ;  /* 0x0000002d00a77308 */ /* 0x000fe20000000800 */
[--C-:B---3--:R-:W-:Y:S02]  /*10a40*/  FFMA.FTZ R28, R49, c[0x0][0x2d0], -R40.reuse ;  /* 0x0000b400311c7a23 */ /* 0x108fe40000010828 */
[----:B------:R-:W-:Y:S07]  /*10a50*/  FADD.FTZ R49, R216, R3 ;  /* 0x00000003d8317221 */ /* 0x000fee0000010000 */
[----:B------:R3:W4:Y:S01]  /*10a60*/  MUFU.EX2 R132, R28 ;  /* 0x0000001c00847308 */ /* 0x0007220000000800 */
[--C-:B-1----:R-:W-:Y:S09]  /*10a70*/  FFMA.FTZ R22, R173, c[0x0][0x2d0], -R41.reuse ;  /* 0x0000b400ad167a23 */ /* 0x102ff20000010829 */
[----:B------:R1:W-:Y:S10]  /*10a80*/  MUFU.EX2 R160, R22 ;  /* 0x0000001600a07308 */ /* 0x0003f40000000800 */
[----:B------:R5:W2:Y:S01]  /*10a90*/  MUFU.EX2 R169, R23 ;  /* 0x0000001700a97308 */ /* 0x000aa20000000800 */
[----:B---3--:R-:W-:Y:S02]  /*10aa0*/  F2FP.BF16.PACK_AB R28, R202, R201 ;  /* 0x000000c9ca1c723e */ /* 0x008fe400000010ff */
[----:B----4-:R-:W-:Y:S07]  /*10ab0*/  F2FP.BF16.PACK_AB R31, R132, R51 ;  /* 0x00000033841f723e */ /* 0x010fee00000010ff */
[C---:B------:R-:W-:Y:S01]  /*10ac0*/  HMMA.16816.F32.BF16 R8, R28.reuse, R32, R8 ;  /* 0x000000201c08723c */ /* 0x040fe20000041808 */
[--C-:B-1----:R-:W-:Y:S02]  /*10ad0*/  FFMA.FTZ R22, R178, c[0x0][0x2d0], -R41.reuse ;  /* 0x0000b400b2167a23 */ /* 0x102fe40000010829 */
[----:B------:R-:W-:Y:S02]  /*10ae0*/  FFMA.FTZ R41, R179, c[0x0][0x2d0], -R41 ;  /* 0x0000b400b3297a23 */ /* 0x000fe40000010829 */
[----:B------:R1:W-:Y:S03]  /*10af0*/  MUFU.EX2 R162, R22 ;  /* 0x0000001600a27308 */ /* 0x0003e60000000800 */
[-C--:B------:R-:W-:Y:S01]  /*10b00*/  HMMA.16816.F32.BF16 R12, R28, R34.reuse, R12 ;  /* 0x000000221c0c723c */ /* 0x080fe2000004180c */
[----:B-----5:R-:W-:Y:S06]  /*10b10*/  F2FP.BF16.PACK_AB R23, R168, R166 ;  /* 0x000000a6a817723e */ /* 0x020fec00000010ff */
[----:B------:R-:W3:Y:S01]  /*10b20*/  MUFU.EX2 R139, R41 ;  /* 0x00000029008b7308 */ /* 0x000ee20000000800 */
[C---:B------:R-:W-:Y:S01]  /*10b30*/  HMMA.16816.F32.BF16 R16, R24.reuse, R34, R16 ;  /* 0x000000221810723c */ /* 0x040fe20000041810 */
[----:B------:R-:W4:Y:S03]  /*10b40*/  LDSM.16.MT88.4 R32, [R182+0x400] ;  /* 0x00040000b620783b */ /* 0x000f260000004200 */
[--C-:B-1----:R-:W-:Y:S05]  /*10b50*/  FFMA.FTZ R22, R141, c[0x0][0x2d0], -R40.reuse ;  /* 0x0000b4008d167a23 */ /* 0x102fea0000010828 */
[----:B------:R-:W5:Y:S01]  /*10b60*/  LDL.LU R141, [R1+0x4] ;  /* 0x00000400018d7983 */ /* 0x000f620000300800 */
[----:B------:R1:W-:Y:S01]  /*10b70*/  MUFU.EX2 R46, R22 ;  /* 0x00000016002e7308 */ /* 0x0003e20000000800 */
[-C--:B----4-:R-:W-:Y:S01]  /*10b80*/  HMMA.16816.F32.BF16 R100, R24, R32.reuse, R100 ;  /* 0x000000201864723c */ /* 0x090fe20000041864 */
[--C-:B-1----:R-:W-:Y:S08]  /*10b90*/  FFMA.FTZ R22, R142, c[0x0][0x2d0], -R40.reuse ;  /* 0x0000b4008e167a23 */ /* 0x102ff00000010828 */
[----:B------:R1:W4:Y:S01]  /*10ba0*/  MUFU.EX2 R45, R22 ;  /* 0x00000016002d7308 */ /* 0x0003220000000800 */
[C---:B------:R-:W-:Y:S08]  /*10bb0*/  HMMA.16816.F32.BF16 R104, R28.reuse, R32, R104 ;  /* 0x000000201c68723c */ /* 0x040ff00000041868 */
[-C--:B------:R-:W-:Y:S08]  /*10bc0*/  HMMA.16816.F32.BF16 R108, R28, R34.reuse, R108 ;  /* 0x000000221c6c723c */ /* 0x080ff0000004186c */
[C---:B------:R-:W-:Y:S01]  /*10bd0*/  HMMA.16816.F32.BF16 R112, R24.reuse, R34, R112 ;  /* 0x000000221870723c */ /* 0x040fe20000041870 */
[----:B------:R-:W3:Y:S03]  /*10be0*/  LDSM.16.MT88.4 R32, [R181+0x1000] ;  /* 0x00100000b520783b */ /* 0x000ee60000004200 */
[--C-:B-1----:R-:W-:Y:S02]  /*10bf0*/  FFMA.FTZ R22, R143, c[0x0][0x2d0], -R40.reuse ;  /* 0x0000b4008f167a23 */ /* 0x102fe40000010828 */
[----:B------:R-:W-:Y:S02]  /*10c00*/  FFMA.FTZ R40, R21, c[0x0][0x2d0], -R40 ;  /* 0x0000b40015287a23 */ /* 0x000fe40000010828 */
[----:B------:R1:W-:Y:S01]  /*10c10*/  MUFU.EX2 R47, R22 ;  /* 0x00000016002f7308 */ /* 0x0003e20000000800 */
[----:B------:R-:W-:Y:S03]  /*10c20*/  FFMA.FTZ R21, R20, R247, R225 ;  /* 0x000000f714157223 */ /* 0x000fe600000100e1 */
[----:B--2---:R-:W-:Y:S02]  /*10c30*/  FFMA.FTZ R20, R2, R232, R212 ;  /* 0x000000e802147223 */ /* 0x004fe400000100d4 */
[----:B------:R-:W-:Y:S01]  /*10c40*/  FADD.FTZ R2, R227, R21 ;  /* 0x00000015e3027221 */ /* 0x000fe20000010000 */
[----:B------:R-:W-:Y:S03]  /*10c50*/  F2FP.BF16.PACK_AB R21, R164, R163 ;  /* 0x000000a3a415723e */ /* 0x000fe600000010ff */
[----:B------:R2:W2:Y:S01]  /*10c60*/  MUFU.EX2 R44, R40 ;  /* 0x00000028002c7308 */ /* 0x0004a20000000800 */
[----:B------:R-:W-:Y:S01]  /*10c70*/  FADD.FTZ R2, R226, R2 ;  /* 0x00000002e2027221 */ /* 0x000fe20000010000 */
[----:B-1----:R-:W-:Y:S01]  /*10c80*/  F2FP.BF16.PACK_AB R22, R169, R167 ;  /* 0x000000a7a916723e */ /* 0x002fe200000010ff */
[-C--:B---3--:R-:W-:Y:S01]  /*10c90*/  HMMA.16816.F32.BF16 R116, R24, R32.reuse, R116 ;  /* 0x000000201874723c */ /* 0x088fe20000041874 */
[----:B--2---:R-:W-:Y:S01]  /*10ca0*/  FADD.FTZ R40, R213, R20 ;  /* 0x00000014d5287221 */ /* 0x004fe20000010000 */
[----:B------:R-:W-:Y:S03]  /*10cb0*/  F2FP.BF16.PACK_AB R20, R165, R161 ;  /* 0x000000a1a514723e */ /* 0x000fe600000010ff */
[----:B------:R-:W-:Y:S03]  /*10cc0*/  FADD.FTZ R48, R224, R40 ;  /* 0x00000028e0307221 */ /* 0x000fe60000010000 */
[C---:B------:R-:W-:Y:S01]  /*10cd0*/  HMMA.16816.F32.BF16 R120, R28.reuse, R32, R120 ;  /* 0x000000201c78723c */ /* 0x040fe20000041878 */
[----:B------:R-:W-:Y:S07]  /*10ce0*/  LDSM.16.MT88.4 R40, [R181+0x2000] ;  /* 0x00200000b528783b */ /* 0x000fee0000004200 */
        /* <DEDUP_REMOVED lines=12> */
[----:B------:R-:W-:Y:S07]  /*10db0*/  LDSM.16.MT88.4 R32, [R181+0x1400] ;  /* 0x00140000b520783b */ /* 0x000fee0000004200 */
[-C--:B------:R-:W-:Y:S08]  /*10dc0*/  HMMA.16816.F32.BF16 R84, R24, R36.reuse, R84 ;  /* 0x000000241854723c */ /* 0x080ff00000041854 */
[C---:B------:R-:W-:Y:S08]  /*10dd0*/  HMMA.16816.F32.BF16 R88, R28.reuse, R36, R88 ;  /* 0x000000241c58723c */ /* 0x040ff00000041858 */
[-C--:B------:R-:W-:Y:S01]  /*10de0*/  HMMA.16816.F32.BF16 R92, R28, R38.reuse, R92 ;  /* 0x000000261c5c723c */ /* 0x080fe2000004185c */
[----:B------:R-:W1:Y:S07]  /*10df0*/  LDSM.16.MT88.4 R28, [R182+0x800] ;  /* 0x00080000b61c783b */ /* 0x000e6e0000004200 */
[----:B------:R-:W-:Y:S01]  /*10e00*/  HMMA.16816.F32.BF16 R96, R24, R38, R96 ;  /* 0x000000261860723c */ /* 0x000fe20000041860 */
[----:B------:R-:W2:Y:S06]  /*10e10*/  LDSM.16.MT88.4 R36, [R182+0x1400] ;  /* 0x00140000b624783b */ /* 0x000eac0000004200 */
[----:B------:R-:W-:Y:S01]  /*10e20*/  F2FP.BF16.PACK_AB R24, R160, R140 ;  /* 0x0000008ca018723e */ /* 0x000fe200000010ff */
[-C--:B------:R-:W-:Y:S01]  /*10e30*/  HMMA.16816.F32.BF16 R144, R20, R156.reuse, R4 ;  /* 0x0000009c1490723c */ /* 0x080fe20000041804 */
[----:B------:R-:W-:Y:S01]  /*10e40*/  F2FP.BF16.PACK_AB R26, R139, R162 ;  /* 0x000000a28b1a723e */ /* 0x000fe200000010ff */
[----:B------:R-:W3:Y:S02]  /*10e50*/  LDSM.16.MT88.4 R4, [R182+0x2000] ;  /* 0x00200000b604783b */ /* 0x000ee40000004200 */
[----:B----4-:R-:W-:Y:S02]  /*10e60*/  F2FP.BF16.PACK_AB R25, R45, R46 ;  /* 0x0000002e2d19723e */ /* 0x010fe400000010ff */
[----:B------:R-:W-:Y:S07]  /*10e70*/  F2FP.BF16.PACK_AB R27, R44, R47 ;  /* 0x0000002f2c1b723e */ /* 0x000fee00000010ff */
[C---:B------:R-:W-:Y:S01]  /*10e80*/  HMMA.16816.F32.BF16 R148, R24.reuse, R156, R8 ;  /* 0x0000009c1894723c */ /* 0x040fe20000041808 */
[----:B-----5:R-:W-:Y:S01]  /*10e90*/  FFMA.FTZ R3, R0, R141, R133 ;  /* 0x0000008d00037223 */ /* 0x020fe20000010085 */
[----:B------:R-:W-:Y:S01]  /*10ea0*/  MOV R133, R137 ;  /* 0x0000008900857202 */ /* 0x000fe20000000f00 */
[----:B------:R-:W-:Y:S02]  /*10eb0*/  FADD.FTZ R0, R228, R48 ;  /* 0x00000030e4007221 */ /* 0x000fe40000010000 */
[----:B------:R-:W-:Y:S01]  /*10ec0*/  FADD.FTZ R3, R135, R3 ;  /* 0x0000000387037221 */ /* 0x000fe20000010000 */
[----:B------:R-:W-:Y:S02]  /*10ed0*/  MOV R135, R136 ;  /* 0x0000008800877202 */ /* 0x000fe40000000f00 */
        /* <DEDUP_REMOVED lines=8> */
[-C--:B-1----:R-:W-:Y:S01]  /*10f60*/  HMMA.16816.F32.BF16 R100, R20, R28.reuse, R100 ;  /* 0x0000001c1464723c */ /* 0x082fe20000041864 */
        /* <DEDUP_REMOVED lines=8> */
[----:B------:R-:W-:Y:S04]  /*10ff0*/  FADD.FTZ R3, R217, R3 ;  /* 0x00000003d9037221 */ /* 0x000fe80000010000 */
[----:B------:R-:W-:Y:S03]  /*11000*/  FADD.FTZ R3, R223, R3 ;  /* 0x00000003df037221 */ /* 0x000fe60000010000 */
[C---:B------:R-:W-:Y:S01]  /*11010*/  HMMA.16816.F32.BF16 R112, R20.reuse, R30, R112 ;  /* 0x0000001e1470723c */ /* 0x040fe20000041870 */
[----:B------:R-:W-:Y:S04]  /*11020*/  FADD.FTZ R3, R170, R3 ;  /* 0x00000003aa037221 */ /* 0x000fe80000010000 */
[----:B------:R-:W-:Y:S03]  /*11030*/  FADD.FTZ R3, R50, R3 ;  /* 0x0000000332037221 */ /* 0x000fe60000010000 */
[-C--:B------:R-:W-:Y:S01]  /*11040*/  HMMA.16816.F32.BF16 R116, R20, R32.reuse, R116 ;  /* 0x000000201474723c */ /* 0x080fe20000041874 */
[----:B------:R-:W-:Y:S04]  /*11050*/  FADD.FTZ R3, R51, R3 ;  /* 0x0000000333037221 */ /* 0x000fe80000010000 */
[----:B------:R-:W-:Y:S01]  /*11060*/  FADD.FTZ R3, R132, R3 ;  /* 0x0000000384037221 */ /* 0x000fe20000010000 */
[----:B------:R-:W-:Y:S02]  /*11070*/  MOV R132, R138 ;  /* 0x0000008a00847202 */ /* 0x000fe40000000f00 */
[C---:B------:R-:W-:Y:S08]  /*11080*/  HMMA.16816.F32.BF16 R120, R24.reuse, R32, R120 ;  /* 0x000000201878723c */ /* 0x040ff00000041878 */
[-C--:B------:R-:W-:Y:S08]  /*11090*/  HMMA.16816.F32.BF16 R124, R24, R34.reuse, R124 ;  /* 0x00000022187c723c */ /* 0x080ff0000004187c */
[C---:B------:R-:W-:Y:S08]  /*110a0*/  HMMA.16816.F32.BF16 R128, R20.reuse, R34, R128 ;  /* 0x000000221480723c */ /* 0x040ff00000041880 */
        /* <DEDUP_REMOVED lines=19> */
[----:B------:R-:W-:Y:S02]  /*111e0*/  FADD.FTZ R3, R160, R0 ;  /* 0x00000000a0037221 */ /* 0x000fe40000010000 */
[----:B------:R-:W-:Y:S03]  /*111f0*/  FADD.FTZ R2, R45, R2 ;  /* 0x000000022d027221 */ /* 0x000fe60000010000 */
[----:B------:R-:W-:Y:S02]  /*11200*/  FADD.FTZ R3, R162, R3 ;  /* 0x00000003a2037221 */ /* 0x000fe40000010000 */
[----:B------:R-:W-:Y:S02]  /*11210*/  FADD.FTZ R2, R47, R2 ;  /* 0x000000022f027221 */ /* 0x000fe40000010000 */
[----:B------:R-:W-:Y:S01]  /*11220*/  FADD.FTZ R3, R139, R3 ;  /* 0x000000038b037221 */ /* 0x000fe20000010000 */
[----:B------:R-:W-:Y:S01]  /*11230*/  MOV R139, R134 ;  /* 0x00000086008b7202 */ /* 0x000fe20000000f00 */
[----:B------:R-:W-:Y:S02]  /*11240*/  FADD.FTZ R2, R44, R2 ;  /* 0x000000022c027221 */ /* 0x000fe40000010000 */
[----:B------:R-:W-:Y:S01]  /*11250*/  FADD.FTZ R4, R165, R4 ;  /* 0x00000004a5047221 */ /* 0x000fe20000010000 */
[----:B------:R1:W-:Y:S03]  /*11260*/  STL [R1], R3 ;  /* 0x0000000301007387 */ /* 0x0003e60000100800 */
[----:B------:R-:W-:Y:S01]  /*11270*/  FADD.FTZ R0, R167, R4 ;  /* 0x00000004a7007221 */ /* 0x000fe20000010000 */
[----:B------:R1:W-:Y:S01]  /*11280*/  STL [R1+0x4], R2 ;  /* 0x0000040201007387 */ /* 0x0003e20000100800 */
[----:B------:R-:W-:Y:S02]  /*11290*/  FADD.FTZ R4, R166, R5 ;  /* 0x00000005a6047221 */ /* 0x000fe40000010000 */
[----:B------:R-:W-:Y:S01]  /*112a0*/  FADD.FTZ R247, R169, R0 ;  /* 0x00000000a9f77221 */ /* 0x000fe20000010000 */
[----:B------:R-:W-:Y:S01]  /*112b0*/  IADD3 R0, R196, -0x1, RZ ;  /* 0xffffffffc4007810 */ /* 0x000fe20007ffe0ff */
[----:B------:R-:W-:Y:S03]  /*112c0*/  FADD.FTZ R246, R168, R4 ;  /* 0x00000004a8f67221 */ /* 0x000fe60000010000 */
[----:B------:R-:W-:Y:S01]  /*112d0*/  MOV R196, R0 ;  /* 0x0000000000c47202 */ /* 0x000fe20000000f00 */
[----:B------:R-:W-:-:S05]  /*112e0*/  @P0 BRA `(.L_x_574) ;  /* 0xffffc46000000947 */ /* 0x000fca000383ffff */
.L_x_555:
[----:B------:R-:W-:Y:S02]  /*112f0*/  MOV R9, 0x1f ;  /* 0x0000001f00097802 */ /* 0x000fe40000000f00 */
[----:B------:R-:W-:Y:S01]  /*11300*/  MOV R8, 0xffffffff ;  /* 0xffffffff00087802 */ /* 0x000fe20000000f00 */
[----:B------:R-:W-:Y:S05]  /*11310*/  BRA.DIV ~URZ, `(.L_x_575) ;  /* 0x000060827f007947 */ /* 0x000fea000b800000 */
[----:B------:R2:W3:Y:S02]  /*11320*/  SHFL.BFLY PT, R0, R247, 0x2, 0x1f ;  /* 0x0c401f00f7007f89 */ /* 0x0004e400000e0000 */
.L_x_655:
[----:B---3--:R-:W-:Y:S01]  /*11330*/  FADD.FTZ R5, R0, R247 ;  /* 0x000000f700057221 */ /* 0x008fe20000010000 */
[----:B------:R-:W-:Y:S05]  /*11340*/  BRA.DIV ~URZ, `(.L_x_576) ;  /* 0x000060a27f007947 */ /* 0x000fea000b800000 */
[----:B-1----:R-:W3:Y:S04]  /*11350*/  LDL.LU R3, [R1] ;  /* 0x0000000001037983 */ /* 0x002ee80000300800 */
[----:B------:R-:W4:Y:S04]  /*11360*/  LDL.LU R9, [R1+0x4] ;  /* 0x0000040001097983 */ /* 0x000f280000300800 */
[----:B------:R-:W1:Y:S02]  /*11370*/  SHFL.BFLY PT, R2, R246, 0x2, 0x1f ;  /* 0x0c401f00f6027f89 */ /* 0x000e6400000e0000 */
[----:B-1----:R-:W-:-:S05]  /*11380*/  FADD.FTZ R2, R2, R246 ;  /* 0x000000f602027221 */ /* 0x002fca0000010000 */
[----:B------:R-:W1:Y:S02]  /*11390*/  SHFL.BFLY PT, R4, R2, 0x1, 0x1f ;  /* 0x0c201f0002047f89 */ /* 0x000e6400000e0000 */
[----:B-1----:R-:W-:Y:S02]  /*113a0*/  FADD.FTZ R4, R2, R4 ;  /* 0x0000000402047221 */ /* 0x002fe40000010000 */
[----:B---3--:R-:W1:Y:S04]  /*113b0*/  SHFL.BFLY PT, R0, R3, 0x2, 0x1f ;  /* 0x0c401f0003007f89 */ /* 0x008e6800000e0000 */
[----:B----4-:R-:W3:Y:S01]  /*113c0*/  SHFL.BFLY PT, R6, R9, 0x2, 0x1f ;  /* 0x0c401f0009067f89 */ /* 0x010ee200000e0000 */
[----:B-1----:R-:W-:-:S03]  /*113d0*/  FADD.FTZ R0, R0, R3 ;  /* 0x0000000300007221 */ /* 0x002fc60000010000 */
[----:B------:R-:W1:Y:S01]  /*113e0*/  SHFL.BFLY PT, R3, R5, 0x1, 0x1f ;  /* 0x0c201f0005037f89 */ /* 0x000e6200000e0000 */
[----:B---3--:R-:W-:-:S03]  /*113f0*/  FADD.FTZ R6, R6, R9 ;  /* 0x0000000906067221 */ /* 0x008fc60000010000 */
[----:B------:R-:W3:Y:S04]  /*11400*/  SHFL.BFLY PT, R7, R0, 0x1, 0x1f ;  /* 0x0c201f0000077f89 */ /* 0x000ee800000e0000 */
[----:B------:R4:W2:Y:S01]  /*11410*/  SHFL.BFLY PT, R8, R6, 0x1, 0x1f ;  /* 0x0c201f0006087f89 */ /* 0x0008a200000e0000 */
[----:B-1----:R-:W-:Y:S02]  /*11420*/  FADD.FTZ R5, R5, R3 ;  /* 0x0000000305057221 */ /* 0x002fe40000010000 */
[----:B---3--:R-:W-:-:S03]  /*11430*/  FADD.FTZ R7, R0, R7 ;  /* 0x0000000700077221 */ /* 0x008fc60000010000 */
.L_x_656:
[----:B------:R-:W-:Y:S01]  /*11440*/  FSETP.NE.FTZ.AND P3, PT, R5, RZ, PT ;  /* 0x000000ff0500720b */ /* 0x000fe20003f75000 */
[----:B------:R-:W-:Y:S01]  /*11450*/  CS2R R2, SRZ ;  /* 0x0000000000027805 */ /* 0x000fe2000001ff00 */
[----:B------:R-:W-:Y:S01]  /*11460*/  MOV R0, RZ ;  /* 0x000000ff00007202 */ /* 0x000fe20000000f00 */
[----:B--2-4-:R-:W-:Y:S01]  /*11470*/  FADD.FTZ R6, R8, R6 ;  /* 0x0000000608067221 */ /* 0x014fe20000010000 */
        /* <DEDUP_REMOVED lines=130> */
.L_x_488:
[----:B---3--:R3:W5:Y:S04]  /*11ca0*/  LDL R6, [R1+0x18] ;  /* 0x0000180001067983 */ /* 0x0087680000100800 */
[----:B------:R-:W4:Y:S01]  /*11cb0*/  S2R R2, SR_TID.X ;  /* 0x0000000000027919 */ /* 0x000f220000002100 */
[----:B------:R-:W-:Y:S01]  /*11cc0*/  BSSY B0, `(.L_x_577) ;  /* 0x0000011000007945 */ /* 0x000fe20003800000 */
[----:B----4-:R-:W-:-:S13]  /*11cd0*/  LOP3.LUT P0, RZ, R2, 0x7f, RZ, 0xc0, !PT ;  /* 0x0000007f02ff7812 */ /* 0x010fda000780c0ff */
[----:B------:R-:W-:Y:S05]  /*11ce0*/  @P0 BRA `(.L_x_578) ;  /* 0x000000e000000947 */ /* 0x000fea0003800000 */
[----:B---3--:R-:W3:Y:S01]  /*11cf0*/  S2R R4, SR_LANEID ;  /* 0x0000000000047919 */ /* 0x008ee20000000000 */
[----:B------:R-:W-:Y:S01]  /*11d00*/  VOTEU.ANY UR4, UPT, PT ;  /* 0x0000000000047886 */ /* 0x000fe200038e0100 */
[----:B--2---:R-:W-:Y:S01]  /*11d10*/  IMAD.MOV.U32 R5, RZ, RZ, c[0x0][0x564] ;  /* 0x00015900ff057624 */ /* 0x004fe200078e00ff */
[----:B------:R-:W3:Y:S08]  /*11d20*/  FLO.U32 R3, UR4 ;  /* 0x0000000400037d00 */ /* 0x000ef000080e0000 */
[----:B------:R-:W2:Y:S01]  /*11d30*/  POPC R2, UR4 ;  /* 0x0000000400027d09 */ /* 0x000ea20008000000 */
[----:B---3--:R-:W-:Y:S01]  /*11d40*/  ISETP.EQ.U32.AND P0, PT, R3, R4, PT ;  /* 0x000000040300720c */ /* 0x008fe20003f02070 */
[----:B------:R-:W-:-:S12]  /*11d50*/  IMAD.MOV.U32 R4, RZ, RZ, c[0x0][0x560] ;  /* 0x00015800ff047624 */ /* 0x000fd800078e00ff */
[----:B--2---:R2:W3:Y:S04]  /*11d60*/  @P0 ATOMG.E.ADD.STRONG.GPU PT, R2, [R4.64], R2 ;  /* 0x00000002040209a8 */ /* 0x0044e800081ee1c6 */
[----:B--2---:R-:W2:Y:S04]  /*11d70*/  S2R R4, SR_LTMASK ;  /* 0x0000000000047919 */ /* 0x004ea80000003900 */
[----:B---3--:R2:W3:Y:S02]  /*11d80*/  SHFL.IDX PT, R3, R2, R3, 0x1f ;  /* 0x00001f0302037589 */ /* 0x0084e400000e0000 */
[----:B--2---:R-:W-:-:S06]  /*11d90*/  LOP3.LUT R2, R4, UR4, RZ, 0xc0, !PT ;  /* 0x0000000404027c12 */ /* 0x004fcc000f8ec0ff */
[----:B------:R-:W3:Y:S02]  /*11da0*/  POPC R2, R2 ;  /* 0x0000000200027309 */ /* 0x000ee40000000000 */
[----:B---3-5:R-:W-:-:S05]  /*11db0*/  IADD3 R6, R3, c[0x0][0xc], R2 ;  /* 0x0000030003067a10 */ /* 0x028fca0007ffe002 */
[----:B------:R2:W-:Y:S02]  /*11dc0*/  STL [R1+0x18], R6 ;  /* 0x0000180601007387 */ /* 0x0005e40000100800 */
.L_x_578:
[----:B---3--:R-:W-:Y:S05]  /*11dd0*/  BSYNC B0 ;  /* 0x0000000000007941 */ /* 0x008fea0003800000 */
.L_x_577:
[----:B------:R-:W-:Y:S01]  /*11de0*/  PRMT R0, R0, 0x9910, RZ ;  /* 0x0000991000007816 */ /* 0x000fe200000000ff */
[----:B------:R-:W-:Y:S01]  /*11df0*/  BSSY B1, `(.L_x_579) ;  /* 0x00003dc000017945 */ /* 0x000fe20003800000 */
[----:B-----5:R-:W-:Y:S02]  /*11e00*/  IMAD.MOV.U32 R74, RZ, RZ, R6 ;  /* 0x000000ffff4a7224 */ /* 0x020fe400078e0006 */
[----:B------:R-:W-:-:S13]  /*11e10*/  ISETP.NE.AND P0, PT, R0, RZ, PT ;  /* 0x000000ff0000720c */ /* 0x000fda0003f05270 */
[----:B------:R-:W-:Y:S05]  /*11e20*/  @!P0 BRA `(.L_x_580) ;  /* 0x00002f8000008947 */ /* 0x000fea0003800000 */
[----:B------:R-:W3:Y:S04]  /*11e30*/  LDL R9, [R1+0x40] ;  /* 0x0000400001097983 */ /* 0x000ee80000100800 */
[----:B------:R-:W4:Y:S04]  /*11e40*/  LDL R7, [R1+0x44] ;  /* 0x0000440001077983 */ /* 0x000f280000100800 */
[----:B--2---:R-:W2:Y:S04]  /*11e50*/  LDL R6, [R1+0x4c] ;  /* 0x00004c0001067983 */ /* 0x004ea80000100800 */
[----:B------:R-:W2:Y:S04]  /*11e60*/  LDL R10, [R1+0x48] ;  /* 0x00004800010a7983 */ /* 0x000ea80000100800 */
[----:B------:R-:W2:Y:S01]  /*11e70*/  LDL R8, [R1+0x24] ;  /* 0x0000240001087983 */ /* 0x000ea20000100800 */
[----:B------:R-:W-:Y:S01]  /*11e80*/  WARPSYNC 0xffffffff ;  /* 0xffffffff00007948 */ /* 0x000fe20003800000 */
[----:B------:R-:W-:-:S02]  /*11e90*/  F2FP.BF16.PACK_AB R0, R133, R132 ;  /* 0x000000848500723e */ /* 0x000fc400000010ff */
[----:B------:R-:W-:Y:S01]  /*11ea0*/  BAR.SYNC.DEFER_BLOCKING 0x1, 0x80 ;  /* 0x0042000000007b1d */ /* 0x000fe20000010000 */
[----:B------:R-:W-:Y:S02]  /*11eb0*/  F2FP.BF16.PACK_AB R3, R129, R128 ;  /* 0x000000808103723e */ /* 0x000fe400000010ff */
[----:B------:R-:W-:Y:S02]  /*11ec0*/  F2FP.BF16.PACK_AB R2, R141, R140 ;  /* 0x0000008c8d02723e */ /* 0x000fe400000010ff */
[----:B------:R-:W-:Y:S02]  /*11ed0*/  F2FP.BF16.PACK_AB R4, R31, R30 ;  /* 0x0000001e1f04723e */ /* 0x000fe400000010ff */
[----:B------:R-:W-:Y:S02]  /*11ee0*/  F2FP.BF16.PACK_AB R5, R61, R60 ;  /* 0x0000003c3d05723e */ /* 0x000fe400000010ff */
[----:B------:R-:W-:Y:S02]  /*11ef0*/  ISETP.NE.U32.AND P0, PT, RZ, c[0x0][0x508], PT ;  /* 0x00014200ff007a0c */ /* 0x000fe40003f05070 */
[----:B------:R-:W-:-:S02]  /*11f00*/  ISETP.NE.U32.AND P2, PT, RZ, c[0x0][0x500], PT ;  /* 0x00014000ff007a0c */ /* 0x000fc40003f45070 */
[----:B------:R-:W-:Y:S02]  /*11f10*/  ISETP.NE.AND.EX P1, PT, RZ, c[0x0][0x50c], PT, P0 ;  /* 0x00014300ff007a0c */ /* 0x000fe40003f25300 */
[----:B------:R-:W-:Y:S01]  /*11f20*/  ISETP.NE.AND.EX P2, PT, RZ, c[0x0][0x504], PT, P2 ;  /* 0x00014100ff007a0c */ /* 0x000fe20003f45320 */
[----:B------:R-:W-:Y:S01]  /*11f30*/  IMAD.MOV.U32 R12, RZ, RZ, c[0x0][0x388] ;  /* 0x0000e200ff0c7624 */ /* 0x000fe200078e00ff */
[----:B---3--:R3:W-:Y:S04]  /*11f40*/  STS [R9+0x80], R0 ;  /* 0x0000800009007388 */ /* 0x0087e80000000800 */
[----:B------:R1:W-:Y:S04]  /*11f50*/  STS [R9+0x280], R3 ;  /* 0x0002800309007388 */ /* 0x0003e80000000800 */
[----:B----4-:R4:W-:Y:S01]  /*11f60*/  STS [R7], R2 ;  /* 0x0000000207007388 */ /* 0x0109e20000000800 */
[----:B---3--:R-:W-:-:S02]  /*11f70*/  F2FP.BF16.PACK_AB R0, R143, R142 ;  /* 0x0000008e8f00723e */ /* 0x008fc400000010ff */
[----:B-1----:R-:W-:-:S03]  /*11f80*/  F2FP.BF16.PACK_AB R3, R35, R34 ;  /* 0x000000222303723e */ /* 0x002fc600000010ff */
[----:B------:R1:W-:Y:S01]  /*11f90*/  STS [R7+0x200], R0 ;  /* 0x0002000007007388 */ /* 0x0003e20000000800 */
[----:B----4-:R-:W-:-:S03]  /*11fa0*/  F2FP.BF16.PACK_AB R2, R53, R52 ;  /* 0x000000343502723e */ /* 0x010fc600000010ff */
[----:B------:R3:W-:Y:S04]  /*11fb0*/  STS [R9+0x1080], R3 ;  /* 0x0010800309007388 */ /* 0x0007e80000000800 */
[----:B------:R4:W-:Y:S01]  /*11fc0*/  STS [R9+0x1280], R2 ;  /* 0x0012800209007388 */ /* 0x0009e20000000800 */
[----:B-1----:R-:W-:Y:S02]  /*11fd0*/  F2FP.BF16.PACK_AB R0, R37, R36 ;  /* 0x000000242500723e */ /* 0x002fe400000010ff */
[----:B---3--:R-:W-:-:S03]  /*11fe0*/  F2FP.BF16.PACK_AB R3, R145, R144 ;  /* 0x000000909103723e */ /* 0x008fc600000010ff */
[----:B------:R1:W-:Y:S01]  /*11ff0*/  STS [R7+0x1000], R0 ;  /* 0x0010000007007388 */ /* 0x0003e20000000800 */
[----:B----4-:R-:W-:-:S03]  /*12000*/  F2FP.BF16.PACK_AB R2, R147, R146 ;  /* 0x000000929302723e */ /* 0x010fc600000010ff */
[----:B------:R3:W-:Y:S04]  /*12010*/  STS [R7+0x1200], R4 ;  /* 0x0012000407007388 */ /* 0x0007e80000000800 */
[----:B--2---:R2:W-:Y:S04]  /*12020*/  STS [R6+0x80], R3 ;  /* 0x0000800306007388 */ /* 0x0045e80000000800 */
[----:B------:R4:W-:Y:S01]  /*12030*/  STS [R6+0x280], R2 ;  /* 0x0002800206007388 */ /* 0x0009e20000000800 */
[----:B-1----:R-:W-:Y:S02]  /*12040*/  F2FP.BF16.PACK_AB R0, R157, R156 ;  /* 0x0000009c9d00723e */ /* 0x002fe400000010ff */
[----:B---3--:R-:W-:-:S03]  /*12050*/  F2FP.BF16.PACK_AB R4, R39, R38 ;  /* 0x000000262704723e */ /* 0x008fc600000010ff */
[----:B------:R1:W-:Y:S01]  /*12060*/  STS [R10], R0 ;  /* 0x000000000a007388 */ /* 0x0003e20000000800 */
[----:B--2---:R-:W-:Y:S02]  /*12070*/  F2FP.BF16.PACK_AB R3, R97, R96 ;  /* 0x000000606103723e */ /* 0x004fe400000010ff */
        /* <DEDUP_REMOVED lines=37> */
[----:B------:R4:W-:Y:S01]  /*122d0*/  STS [R10+0x3000], R2 ;  /* 0x003000020a007388 */ /* 0x0009e20000000800 */
[----:B-1----:R-:W-:Y:S02]  /*122e0*/  F2FP.BF16.PACK_AB R3, R73, R72 ;  /* 0x000000484903723e */ /* 0x002fe400000010ff */
[----:B--2---:R-:W-:-:S03]  /*122f0*/  F2FP.BF16.PACK_AB R4, R71, R70 ;  /* 0x000000464704723e */ /* 0x004fc600000010ff */
[----:B------:R1:W-:Y:S01]  /*12300*/  STS [R10+0x3200], R3 ;  /* 0x003200030a007388 */ /* 0x0003e20000000800 */
[----:B---3--:R-:W-:Y:S02]  /*12310*/  F2FP.BF16.PACK_AB R0, R101, R100 ;  /* 0x000000646500723e */ /* 0x008fe400000010ff */
[----:B----4-:R-:W-:-:S03]  /*12320*/  F2FP.BF16.PACK_AB R2, R131, R130 ;  /* 0x000000828302723e */ /* 0x010fc600000010ff */
[----:B------:R2:W-:Y:S04]  /*12330*/  STS [R9+0x4080], R0 ;  /* 0x0040800009007388 */ /* 0x0005e80000000800 */
[----:B------:R3:W-:Y:S01]  /*12340*/  STS [R9+0x4280], R2 ;  /* 0x0042800209007388 */ /* 0x0007e20000000800 */
[----:B-1----:R-:W-:-:S05]  /*12350*/  F2FP.BF16.PACK_AB R3, R171, R170 ;  /* 0x000000aaab03723e */ /* 0x002fca00000010ff */
[----:B------:R1:W-:Y:S01]  /*12360*/  STS [R7+0x4000], R3 ;  /* 0x0040000307007388 */ /* 0x0003e20000000800 */
[----:B--2---:R-:W-:Y:S02]  /*12370*/  F2FP.BF16.PACK_AB R0, R119, R118 ;  /* 0x000000767700723e */ /* 0x004fe400000010ff */
[----:B---3--:R-:W-:-:S03]  /*12380*/  F2FP.BF16.PACK_AB R2, R69, R68 ;  /* 0x000000444502723e */ /* 0x008fc600000010ff */
[----:B------:R2:W-:Y:S04]  /*12390*/  STS [R7+0x4200], R0 ;  /* 0x0042000007007388 */ /* 0x0005e80000000800 */
[----:B------:R3:W-:Y:S04]  /*123a0*/  STS [R9+0x5080], R2 ;  /* 0x0050800209007388 */ /* 0x0007e80000000800 */
[----:B------:R4:W-:Y:S04]  /*123b0*/  STS [R9+0x5280], R4 ;  /* 0x0052800409007388 */ /* 0x0009e80000000800 */
[----:B------:R-:W-:Y:S01]  /*123c0*/  STS [R7+0x5000], R5 ;  /* 0x0050000507007388 */ /* 0x000fe20000000800 */
[----:B-1----:R-:W-:-:S05]  /*123d0*/  F2FP.BF16.PACK_AB R3, R63, R62 ;  /* 0x0000003e3f03723e */ /* 0x002fca00000010ff */
[----:B------:R1:W-:Y:S01]  /*123e0*/  STS [R7+0x5200], R3 ;  /* 0x0052000307007388 */ /* 0x0003e20000000800 */
[----:B--2---:R-:W-:Y:S02]  /*123f0*/  F2FP.BF16.PACK_AB R0, R83, R82 ;  /* 0x000000525300723e */ /* 0x004fe400000010ff */
[----:B---3--:R-:W-:Y:S02]  /*12400*/  F2FP.BF16.PACK_AB R2, R169, R168 ;  /* 0x000000a8a902723e */ /* 0x008fe400000010ff */
[----:B----4-:R-:W-:-:S03]  /*12410*/  F2FP.BF16.PACK_AB R4, R49, R48 ;  /* 0x000000303104723e */ /* 0x010fc600000010ff */
[----:B------:R2:W-:Y:S04]  /*12420*/  STS [R6+0x4080], R2 ;  /* 0x0040800206007388 */ /* 0x0005e80000000800 */
[----:B------:R3:W-:Y:S04]  /*12430*/  STS [R6+0x4280], R0 ;  /* 0x0042800006007388 */ /* 0x0007e80000000800 */
[----:B------:R-:W4:Y:S01]  /*12440*/  LDL.LU R9, [R1+0x1c] ;  /* 0x00001c0001097983 */ /* 0x000f220000300800 */
[----:B-1----:R-:W-:Y:S02]  /*12450*/  F2FP.BF16.PACK_AB R3, R51, R50 ;  /* 0x000000323303723e */ /* 0x002fe400000010ff */
[----:B--2---:R-:W-:-:S02]  /*12460*/  F2FP.BF16.PACK_AB R2, R85, R84 ;  /* 0x000000545502723e */ /* 0x004fc400000010ff */
[----:B---3--:R-:W-:-:S03]  /*12470*/  F2FP.BF16.PACK_AB R0, R81, R80 ;  /* 0x000000505100723e */ /* 0x008fc600000010ff */
[----:B------:R1:W-:Y:S04]  /*12480*/  STS [R10+0x4000], R2 ;  /* 0x004000020a007388 */ /* 0x0003e80000000800 */
[----:B------:R2:W-:Y:S04]  /*12490*/  STS [R10+0x4200], R0 ;  /* 0x004200000a007388 */ /* 0x0005e80000000800 */
[----:B------:R3:W-:Y:S04]  /*124a0*/  STS [R6+0x5080], R4 ;  /* 0x0050800406007388 */ /* 0x0007e80000000800 */
[----:B------:R3:W-:Y:S01]  /*124b0*/  STS [R6+0x5280], R3 ;  /* 0x0052800306007388 */ /* 0x0007e20000000800 */
[----:B-1----:R-:W-:Y:S01]  /*124c0*/  IMAD.MOV.U32 R2, RZ, RZ, RZ ;  /* 0x000000ffff027224 */ /* 0x002fe200078e00ff */
[----:B--2---:R-:W-:Y:S01]  /*124d0*/  F2FP.BF16.PACK_AB R0, R29, R28 ;  /* 0x0000001c1d00723e */ /* 0x004fe200000010ff */
[----:B---3--:R-:W-:Y:S01]  /*124e0*/  IMAD.MOV.U32 R4, RZ, RZ, 0x4 ;  /* 0x00000004ff047424 */ /* 0x008fe200078e00ff */
[----:B------:R-:W-:-:S03]  /*124f0*/  F2FP.BF16.PACK_AB R3, R27, R26 ;  /* 0x0000001a1b03723e */ /* 0x000fc600000010ff */
[CC--:B------:R-:W-:Y:S02]  /*12500*/  @P1 IMAD.WIDE R6, R8.reuse, R4.reuse, c[0x0][0x508] ;  /* 0x0001420008061625 */ /* 0x0c0fe400078e0204 */
[----:B------:R1:W-:Y:S02]  /*12510*/  STS [R10+0x5000], R3 ;  /* 0x005000030a007388 */ /* 0x0003e40000000800 */
[----:B------:R-:W-:Y:S02]  /*12520*/  IMAD.WIDE R4, R8, R4, c[0x0][0x500] ;  /* 0x0001400008047625 */ /* 0x000fe400078e0204 */
[----:B------:R2:W-:Y:S04]  /*12530*/  STS [R10+0x5200], R0 ;  /* 0x005200000a007388 */ /* 0x0005e80000000800 */
[----:B------:R-:W-:Y:S06]  /*12540*/  BAR.SYNC.DEFER_BLOCKING 0x1, 0x80 ;  /* 0x0042000000007b1d */ /* 0x000fec0000010000 */
[----:B------:R2:W5:Y:S04]  /*12550*/  @P1 LDG.E R12, [R6.64] ;  /* 0x00000006060c1981 */ /* 0x000568000c1e1900 */
[----:B------:R2:W5:Y:S01]  /*12560*/  @P2 LDG.E R2, [R4.64] ;  /* 0x0000000604022981 */ /* 0x000562000c1e1900 */
[----:B----4-:R-:W-:-:S04]  /*12570*/  ISETP.NE.AND P0, PT, R9, RZ, PT ;  /* 0x000000ff0900720c */ /* 0x010fc80003f05270 */
[----:B-1----:R-:W-:Y:S01]  /*12580*/  SEL R3, R9, c[0x0][0x3d4], P0 ;  /* 0x0000f50009037a07 */ /* 0x002fe20000000000 */
[----:B------:R-:W-:Y:S05]  /*12590*/  @P1 BRA `(.L_x_581) ;  /* 0x0000004000001947 */ /* 0x000fea0003800000 */
[----:B--2---:R-:W-:Y:S05]  /*125a0*/  @!P2 BRA `(.L_x_581) ;  /* 0x000000300000a947 */ /* 0x004fea0003800000 */
[----:B------:R1:W2:Y:S04]  /*125b0*/  LDG.E R0, [R4.64] ;  /* 0x0000000604007981 */ /* 0x0002a8000c1e1900 */
[----:B-1----:R-:W2:Y:S02]  /*125c0*/  LDG.E R4, [R4.64+0x4] ;  /* 0x0000040604047981 */ /* 0x002ea4000c1e1900 */
[----:B--2--5:R-:W-:Y:S02]  /*125d0*/  IADD3 R12, -R0, R4, RZ ;  /* 0x00000004000c7210 */ /* 0x024fe40007ffe1ff */
.L_x_581:
[----:B--2---:R-:W2:Y:S04]  /*125e0*/  LDL R4, [R1+0x38] ;  /* 0x0000380001047983 */ /* 0x004ea80000100800 */
[----:B------:R-:W2:Y:S04]  /*125f0*/  LDL R76, [R1+0x10] ;  /* 0x00001000014c7983 */ /* 0x000ea80000100800 */
[----:B------:R-:W3:Y:S04]  /*12600*/  LDL R77, [R1+0x3c] ;  /* 0x00003c00014d7983 */ /* 0x000ee80000100800 */
[----:B------:R-:W4:Y:S04]  /*12610*/  LDL R13, [R1+0x20] ;  /* 0x00002000010d7983 */ /* 0x000f280000100800 */
[----:B------:R-:W3:Y:S01]  /*12620*/  LDL R75, [R1+0x60] ;  /* 0x00006000014b7983 */ /* 0x000ee20000100800 */
[----:B------:R-:W-:Y:S01]  /*12630*/  IMAD.MOV.U32 R0, RZ, RZ, 0x368 ;  /* 0x00000368ff007424 */ /* 0x000fe200078e00ff */
[----:B------:R-:W-:-:S04]  /*12640*/  ISETP.GT.AND P2, PT, R3, 0x1, PT ;  /* 0x000000010300780c */ /* 0x000fc80003f44270 */
[----:B------:R-:W-:-:S04]  /*12650*/  SEL R0, R0, 0x328, P2 ;  /* 0x0000032800007807 */ /* 0x000fc80001000000 */
[----:B------:R1:W2:Y:S08]  /*12660*/  LDC.64 R6, c[0x0][R0+0x170] ;  /* 0x00005c0000067b82 */ /* 0x0002b00000000a00 */
[----:B------:R1:W3:Y:S08]  /*12670*/  LDC.64 R14, c[0x0][R0+0x168] ;  /* 0x00005a00000e7b82 */ /* 0x0002f00000000a00 */
[----:B------:R1:W2:Y:S08]  /*12680*/  LDC.64 R18, c[0x0][R0+0x178] ;  /* 0x00005e0000127b82 */ /* 0x0002b00000000a00 */
[----:B------:R1:W2:Y:S01]  /*12690*/  LDC.64 R20, c[0x0][R0+0x160] ;  /* 0x0000580000147b82 */ /* 0x0002a20000000a00 */
[----:B------:R-:W-:-:S04]  /*126a0*/  ISETP.NE.U32.AND P0, PT, RZ, c[0x0][0x500], PT ;  /* 0x00014000ff007a0c */ /* 0x000fc80003f05070 */
[----:B------:R-:W-:Y:S02]  /*126b0*/  ISETP.NE.AND.EX P0, PT, RZ, c[0x0][0x504], PT, P0 ;  /* 0x00014100ff007a0c */ /* 0x000fe40003f05300 */
[----:B------:R-:W-:Y:S01]  /*126c0*/  SHF.R.S32.HI R3, RZ, 0x1f, R8 ;  /* 0x0000001fff037819 */ /* 0x000fe20000011408 */
[----:B-1----:R-:W-:-:S05]  /*126d0*/  IMAD.MOV.U32 R0, RZ, RZ, c[0x0][0x4e8] ;  /* 0x00013a00ff007624 */ /* 0x002fca00078e00ff */
[----:B------:R-:W-:Y:S02]  /*126e0*/  ISETP.NE.AND P5, PT, R0, 0x1, PT ;  /* 0x000000010000780c */ /* 0x000fe40003fa5270 */
[----:B------:R-:W-:Y:S01]  /*126f0*/  SEL R0, R8, RZ, !P0 ;  /* 0x000000ff08007207 */ /* 0x000fe20004000000 */
[----:B------:R-:W1:Y:S01]  /*12700*/  S2R R78, SR_TID.X ;  /* 0x00000000004e7919 */ /* 0x000e620000002100 */
[----:B-----5:R-:W-:Y:S02]  /*12710*/  SHF.R.S32.HI R17, RZ, 0x1f, R2 ;  /* 0x0000001fff117819 */ /* 0x020fe40000011402 */
[----:B-1----:R-:W-:-:S04]  /*12720*/  SHF.R.S32.HI R16, RZ, 0x1f, R78 ;  /* 0x0000001fff107819 */ /* 0x002fc8000001144e */
[----:B------:R-:W-:-:S04]  /*12730*/  LEA.HI R16, R16, R78, RZ, 0x5 ;  /* 0x0000004e10107211 */ /* 0x000fc800078f28ff */
[----:B------:R-:W-:-:S05]  /*12740*/  LOP3.LUT R16, R16, 0xffffffe0, RZ, 0xc0, !PT ;  /* 0xffffffe010107812 */ /* 0x000fca00078ec0ff */
[----:B------:R-:W-:Y:S01]  /*12750*/  IMAD.IADD R16, R78, 0x1, -R16 ;  /* 0x000000014e107824 */ /* 0x000fe200078e0a10 */
[----:B------:R-:W-:-:S04]  /*12760*/  LOP3.LUT R194, R194, 0xfffffffd, RZ, 0xc0, !PT ;  /* 0xfffffffdc2c27812 */ /* 0x000fc800078ec0ff */
[----:B------:R-:W-:Y:S01]  /*12770*/  LOP3.LUT R194, R194, 0xfffffffe, RZ, 0xc0, !PT ;  /* 0xfffffffec2c27812 */ /* 0x000fe200078ec0ff */
[----:B--2---:R-:W-:Y:S01]  /*12780*/  IMAD.IADD R8, R4, 0x1, R76 ;  /* 0x0000000104087824 */ /* 0x004fe200078e024c */
[----:B------:R-:W-:Y:S01]  /*12790*/  SEL R4, R3, RZ, !P0 ;  /* 0x000000ff03047207 */ /* 0x000fe20004000000 */
[----:B------:R-:W-:Y:S02]  /*127a0*/  IMAD R3, R7, R0, RZ ;  /* 0x0000000007037224 */ /* 0x000fe400078e02ff */
[----:B------:R-:W-:-:S04]  /*127b0*/  @P5 IMAD.HI.U32 R9, R8, c[0x0][0x4ec], RZ ;  /* 0x00013b0008095a27 */ /* 0x000fc800078e00ff */
[C---:B------:R-:W-:Y:S02]  /*127c0*/  IMAD R11, R6.reuse, R4, R3 ;  /* 0x00000004060b7224 */ /* 0x040fe400078e0203 */
[----:B------:R-:W-:-:S04]  /*127d0*/  IMAD.WIDE.U32 R4, R6, R0, RZ ;  /* 0x0000000006047225 */ /* 0x000fc800078e00ff */
[----:B---3--:R-:W-:-:S04]  /*127e0*/  IMAD.WIDE.U32 R6, R14, R77, RZ ;  /* 0x0000004d0e067225 */ /* 0x008fc800078e00ff */
[----:B------:R-:W-:Y:S01]  /*127f0*/  IMAD.MOV.U32 R3, RZ, RZ, R8 ;  /* 0x000000ffff037224 */ /* 0x000fe200078e0008 */
[----:B------:R-:W-:Y:S01]  /*12800*/  @P5 SHF.R.U32.HI R3, RZ, c[0x0][0x4f0], R9 ;  /* 0x00013c00ff035a19 */ /* 0x000fe20000011609 */
[----:B------:R-:W-:Y:S01]  /*12810*/  IMAD R10, R15, R77, RZ ;  /* 0x0000004d0f0a7224 */ /* 0x000fe200078e02ff */
[----:B----4-:R-:W-:Y:S01]  /*12820*/  SEL R9, R13, RZ, P2 ;  /* 0x000000ff0d097207 */ /* 0x010fe20001000000 */
        /* <DEDUP_REMOVED lines=31> */
[----:B------:R-:W4:Y:S04]  /*12a20*/  SHFL.IDX PT, R10, R5, 0x2, 0x1c1f ;  /* 0x005c1f00050a7f89 */ /* 0x000f2800000e0000 */
[----:B------:R1:W1:Y:S01]  /*12a30*/  SHFL.IDX PT, R6, R5, 0x3, 0x1c1f ;  /* 0x007c1f0005067f89 */ /* 0x00026200000e0000 */
[----:B---3--:R-:W-:-:S05]  /*12a40*/  IMAD.IADD R3, R75, 0x1, R76 ;  /* 0x000000014b037824 */ /* 0x008fca00078e024c */
        /* <DEDUP_REMOVED lines=10> */
[----:B----4-:R1:W-:Y:S01]  /*12af0*/  @!P1 ST.E [R10.64], R25 ;  /* 0x000000190a009985 */ /* 0x0103e2000c101906 */
        /* <DEDUP_REMOVED lines=12> */
[--C-:B---3--:R-:W-:Y:S02]  /*12bc0*/  SHF.R.S32.HI R78, RZ, 0x1f, R79.reuse ;  /* 0x0000001fff4e7819 */ /* 0x108fe4000001144f */
[----:B------:R-:W-:Y:S02]  /*12bd0*/  SHF.R.S32.HI R75, RZ, 0x1f, R79 ;  /* 0x0000001fff4b7819 */ /* 0x000fe4000001144f */
[-C--:B------:R-:W-:Y:S02]  /*12be0*/  LEA.HI R78, R78, R79.reuse, RZ, 0x2 ;  /* 0x0000004f4e4e7211 */ /* 0x080fe400078f10ff */
[----:B------:R-:W-:Y:S02]  /*12bf0*/  LEA.HI R75, R75, R79, RZ, 0x2 ;  /* 0x0000004f4b4b7211 */ /* 0x000fe400078f10ff */
[----:B------:R-:W-:Y:S02]  /*12c00*/  LOP3.LUT R78, R78, 0xfffffffc, RZ, 0xc0, !PT ;  /* 0xfffffffc4e4e7812 */ /* 0x000fe400078ec0ff */
[----:B------:R-:W-:-:S02]  /*12c10*/  SHF.R.S32.HI R75, RZ, 0x2, R75 ;  /* 0x00000002ff4b7819 */ /* 0x000fc4000001144b */
[----:B------:R-:W-:Y:S01]  /*12c20*/  IADD3 R78, -R78, R79, RZ ;  /* 0x0000004f4e4e7210 */ /* 0x000fe20007ffe1ff */
[----:B------:R-:W-:-:S03]  /*12c30*/  IMAD.IADD R3, R7, 0x1, R2 ;  /* 0x0000000107037824 */ /* 0x000fc600078e0202 */
[----:B------:R-:W-:Y:S01]  /*12c40*/  LEA R5, R78, R75, 0x5 ;  /* 0x0000004b4e057211 */ /* 0x000fe200078e28ff */
[----:B------:R-:W-:-:S03]  /*12c50*/  IMAD.MOV.U32 R2, RZ, RZ, R6 ;  /* 0x000000ffff027224 */ /* 0x000fc600078e0006 */
[----:B------:R-:W-:Y:S01]  /*12c60*/  IADD3 R5, R76, R5, RZ ;  /* 0x000000054c057210 */ /* 0x000fe20007ffe0ff */
[----:B------:R-:W-:Y:S01]  /*12c70*/  IMAD.WIDE.U32 R6, R77, c[0x0][0x3e8], R2 ;  /* 0x0000fa004d067a25 */ /* 0x000fe200078e0002 */
[----:B------:R-:W-:-:S03]  /*12c80*/  SHF.R.S32.HI R3, RZ, 0x1f, R0 ;  /* 0x0000001fff037819 */ /* 0x000fc60000011400 */
[----:B------:R-:W-:Y:S01]  /*12c90*/  @P5 IMAD.HI.U32 R9, R5, c[0x0][0x4ec], RZ ;  /* 0x00013b0005095a27 */ /* 0x000fe200078e00ff */
[----:B------:R-:W-:-:S03]  /*12ca0*/  MOV R2, R5 ;  /* 0x0000000500027202 */ /* 0x000fc60000000f00 */
[----:B------:R-:W-:Y:S01]  /*12cb0*/  IMAD R7, R77, c[0x0][0x3ec], R7 ;  /* 0x0000fb004d077a24 */ /* 0x000fe200078e0207 */
[----:B------:R-:W-:Y:S01]  /*12cc0*/  @P5 SHF.R.U32.HI R2, RZ, c[0x0][0x4f0], R9 ;  /* 0x00013c00ff025a19 */ /* 0x000fe20000011609 */
[----:B------:R-:W-:Y:S02]  /*12cd0*/  IMAD R8, R3, c[0x0][0x3f0], RZ ;  /* 0x0000fc0003087a24 */ /* 0x000fe400078e02ff */
[----:B------:R-:W-:-:S04]  /*12ce0*/  IMAD.WIDE.U32 R6, R0, c[0x0][0x3f0], R6 ;  /* 0x0000fc0000067a25 */ /* 0x000fc800078e0006 */
[----:B------:R-:W-:Y:S01]  /*12cf0*/  IMAD R9, R0, c[0x0][0x3f4], R8 ;  /* 0x0000fd0000097a24 */ /* 0x000fe200078e0208 */
[----:B------:R-:W-:Y:S02]  /*12d00*/  SHF.R.S32.HI R8, RZ, 0x1f, R2 ;  /* 0x0000001fff087819 */ /* 0x000fe40000011402 */
[----:B------:R-:W-:Y:S02]  /*12d10*/  IADD3 R0, -R2, RZ, RZ ;  /* 0x000000ff02007210 */ /* 0x000fe40007ffe1ff */
[----:B------:R-:W-:-:S03]  /*12d20*/  IADD3 R7, R7, R9, RZ ;  /* 0x0000000907077210 */ /* 0x000fc60007ffe0ff */
[----:B------:R-:W-:-:S05]  /*12d30*/  IMAD R0, R0, c[0x0][0x4e8], R5 ;  /* 0x00013a0000007a24 */ /* 0x000fca00078e0205 */
[----:B------:R-:W-:-:S05]  /*12d40*/  SHF.R.S32.HI R5, RZ, 0x1f, R0 ;  /* 0x0000001fff057819 */ /* 0x000fca0000011400 */
[----:B------:R-:W-:Y:S01]  /*12d50*/  IMAD R5, R5, c[0x0][0x3d8], RZ ;  /* 0x0000f60005057a24 */ /* 0x000fe200078e02ff */
[----:B------:R-:W-:Y:S01]  /*12d60*/  IADD3 R11, R75, R76, RZ ;  /* 0x0000004c4b0b7210 */ /* 0x000fe20007ffe0ff */
[----:B--2---:R-:W-:-:S05]  /*12d70*/  IMAD.SHL.U32 R3, R18, 0x2, RZ ;  /* 0x0000000212037824 */ /* 0x004fca00078e00ff */
        /* <DEDUP_REMOVED lines=14> */
[----:B------:R-:W-:-:S04]  /*12e60*/  IMAD.WIDE.U32 R2, R2, c[0x0][0x3e0], R6 ;  /* 0x0000f80002027a25 */ /* 0x000fc800078e0006 */
[----:B------:R-:W-:-:S04]  /*12e70*/  IMAD.IADD R3, R3, 0x1, R8 ;  /* 0x0000000103037824 */ /* 0x000fc800078e0208 */
[----:B------:R-:W-:-:S04]  /*12e80*/  IMAD.WIDE.U32 R2, R0, c[0x0][0x3d8], R2 ;  /* 0x0000f60000027a25 */ /* 0x000fc800078e0002 */
[----:B------:R-:W-:Y:S01]  /*12e90*/  IMAD R0, R0, c[0x0][0x3dc], R5 ;  /* 0x0000f70000007a24 */ /* 0x000fe200078e0205 */
[----:B------:R-:W-:-:S04]  /*12ea0*/  LEA R13, P0, R2, c[0x0][0x380], 0x1 ;  /* 0x0000e000020d7a11 */ /* 0x000fc800078008ff */
[----:B------:R-:W-:-:S04]  /*12eb0*/  IADD3 R0, R3, R0, RZ ;  /* 0x0000000003007210 */ /* 0x000fc80007ffe0ff */
[----:B------:R-:W-:Y:S01]  /*12ec0*/  LEA.HI.X R12, R2, c[0x0][0x384], R0, 0x1, P0 ;  /* 0x0000e100020c7a11 */ /* 0x000fe200000f0c00 */
[----:B------:R-:W-:Y:S05]  /*12ed0*/  BRA.DIV ~URZ, `(.L_x_583) ;  /* 0x000047727f007947 */ /* 0x000fea000b800000 */
[----:B-1234-:R1:W2:Y:S02]  /*12ee0*/  SHFL.IDX PT, R10, R12, RZ, 0x1c1f ;  /* 0x001c1fff0c0a7589 */ /* 0x01e2a400000e0000 */
.L_x_657:
[----:B------:R-:W-:Y:S05]  /*12ef0*/  BRA.DIV ~URZ, `(.L_x_584) ;  /* 0x000047c27f007947 */ /* 0x000fea000b800000 */
[----:B------:R3:W4:Y:S02]  /*12f00*/  SHFL.IDX PT, R0, R13, RZ, 0x1c1f ;  /* 0x001c1fff0d007589 */ /* 0x00072400000e0000 */
.L_x_658:
[----:B------:R-:W-:Y:S01]  /*12f10*/  ISETP.GE.AND P0, PT, R11, R4, PT ;  /* 0x000000040b00720c */ /* 0x000fe20003f06270 */
[----:B------:R-:W-:-:S12]  /*12f20*/  BSSY B0, `(.L_x_585) ;  /* 0x0000013000007945 */ /* 0x000fd80003800000 */
[----:B------:R-:W-:Y:S05]  /*12f30*/  @P0 BRA `(.L_x_586) ;  /* 0x0000011000000947 */ /* 0x000fea0003800000 */
[----:B------:R-:W5:Y:S04]  /*12f40*/  LDL.64 R66, [R1+0x28] ;  /* 0x0000280001427983 */ /* 0x000f680000100a00 */
[----:B---3--:R-:W3:Y:S04]  /*12f50*/  LDL R15, [R1+0x30] ;  /* 0x00003000010f7983 */ /* 0x008ee80000100800 */
[----:B----4-:R-:W4:Y:S04]  /*12f60*/  LDL R5, [R1+0x34] ;  /* 0x0000340001057983 */ /* 0x010f280000100800 */
[----:B--2---:R-:W2:Y:S04]  /*12f70*/  LDL R64, [R1+0x54] ;  /* 0x0000540001407983 */ /* 0x004ea80000100800 */
[----:B------:R-:W2:Y:S01]  /*12f80*/  LDL R14, [R1+0x50] ;  /* 0x00005000010e7983 */ /* 0x000ea20000100800 */
[----:B-----5:R-:W-:-:S02]  /*12f90*/  ISETP.GE.AND P2, PT, R66, c[0x0][0x3c8], PT ;  /* 0x0000f20042007a0c */ /* 0x020fc40003f46270 */
[----:B---3--:R-:W-:Y:S02]  /*12fa0*/  ISETP.GE.AND P1, PT, R15, c[0x0][0x3c8], PT ;  /* 0x0000f2000f007a0c */ /* 0x008fe40003f26270 */
[----:B----4-:R-:W-:-:S09]  /*12fb0*/  ISETP.GE.AND P0, PT, R5, c[0x0][0x3c8], PT ;  /* 0x0000f20005007a0c */ /* 0x010fd20003f06270 */
[CC--:B------:R-:W-:Y:S02]  /*12fc0*/  @!P2 LEA R8, P5, R66.reuse, R0.reuse, 0x1 ;  /* 0x000000004208a211 */ /* 0x0c0fe400078a08ff */
[----:B------:R-:W-:Y:S02]  /*12fd0*/  @!P1 LEA R6, P4, R15, R0, 0x1 ;  /* 0x000000000f069211 */ /* 0x000fe400078808ff */
[----:B------:R-:W-:Y:S02]  /*12fe0*/  @!P2 LEA.HI.X R9, R66, R10, R67, 0x1, P5 ;  /* 0x0000000a4209a211 */ /* 0x000fe400028f0c43 */
[----:B------:R-:W-:Y:S02]  /*12ff0*/  @!P0 LEA R2, P3, R5, R0, 0x1 ;  /* 0x0000000005028211 */ /* 0x000fe400078608ff */
[-C--:B--2---:R-:W-:Y:S02]  /*13000*/  @!P1 LEA.HI.X R7, R15, R10.reuse, R64, 0x1, P4 ;  /* 0x0000000a0f079211 */ /* 0x084fe400020f0c40 */
[----:B------:R-:W-:Y:S01]  /*13010*/  @!P0 LEA.HI.X R3, R5, R10, R14, 0x1, P3 ;  /* 0x0000000a05038211 */ /* 0x000fe200018f0c0e */
[----:B------:R2:W-:Y:S04]  /*13020*/  @!P2 ST.E.128 [R8.64], R24 ;  /* 0x000000180800a985 */ /* 0x0005e8000c101d06 */
[----:B------:R2:W-:Y:S04]  /*13030*/  @!P1 ST.E.128 [R6.64], R20 ;  /* 0x0000001406009985 */ /* 0x0005e8000c101d06 */
[----:B------:R2:W-:Y:S02]  /*13040*/  @!P0 ST.E.128 [R2.64], R16 ;  /* 0x0000001002008985 */ /* 0x0005e4000c101d06 */
.L_x_586:
[----:B------:R-:W-:Y:S05]  /*13050*/  BSYNC B0 ;  /* 0x0000000000007941 */ /* 0x000fea0003800000 */
.L_x_585:
[----:B------:R-:W-:Y:S05]  /*13060*/  BRA.DIV ~URZ, `(.L_x_587) ;  /* 0x000046b27f007947 */ /* 0x000fea000b800000 */
[----:B--2---:R2:W1:Y:S04]  /*13070*/  SHFL.IDX PT, R10, R12, 0x1, 0x1c1f ;  /* 0x003c1f000c0a7f89 */ /* 0x00446800000e0000 */
[----:B----4-:R2:W4:Y:S02]  /*13080*/  SHFL.IDX PT, R0, R13, 0x1, 0x1c1f ;  /* 0x003c1f000d007f89 */ /* 0x01052400000e0000 */
.L_x_659:
        /* <DEDUP_REMOVED lines=8> */
[----:B------:R-:W4:Y:S01]  /*13110*/  LDL R14, [R1+0x50] ;  /* 0x00005000010e7983 */ /* 0x000f220000100800 */
[----:B-----5:R-:W-:-:S02]  /*13120*/  ISETP.GE.AND P2, PT, R18, c[0x0][0x3c8], PT ;  /* 0x0000f20012007a0c */ /* 0x020fc40003f46270 */
[----:B--2---:R-:W-:Y:S02]  /*13130*/  ISETP.GE.AND P1, PT, R15, c[0x0][0x3c8], PT ;  /* 0x0000f2000f007a0c */ /* 0x004fe40003f26270 */
[----:B---3--:R-:W-:-:S09]  /*13140*/  ISETP.GE.AND P0, PT, R5, c[0x0][0x3c8], PT ;  /* 0x0000f20005007a0c */ /* 0x008fd20003f06270 */
[CC--:B------:R-:W-:Y:S02]  /*13150*/  @!P2 LEA R8, P5, R18.reuse, R0.reuse, 0x1 ;  /* 0x000000001208a211 */ /* 0x0c0fe400078a08ff */
[----:B------:R-:W-:Y:S02]  /*13160*/  @!P1 LEA R6, P4, R15, R0, 0x1 ;  /* 0x000000000f069211 */ /* 0x000fe400078808ff */
[----:B-1----:R-:W-:Y:S02]  /*13170*/  @!P2 LEA.HI.X R9, R18, R10, R19, 0x1, P5 ;  /* 0x0000000a1209a211 */ /* 0x002fe400028f0c13 */
[----:B------:R-:W-:Y:S02]  /*13180*/  @!P0 LEA R2, P3, R5, R0, 0x1 ;  /* 0x0000000005028211 */ /* 0x000fe400078608ff */
[-C--:B----4-:R-:W-:Y:S02]  /*13190*/  @!P1 LEA.HI.X R7, R15, R10.reuse, R16, 0x1, P4 ;  /* 0x0000000a0f079211 */ /* 0x090fe400020f0c10 */
[----:B------:R-:W-:Y:S01]  /*131a0*/  @!P0 LEA.HI.X R3, R5, R10, R14, 0x1, P3 ;  /* 0x0000000a05038211 */ /* 0x000fe200018f0c0e */
[----:B------:R1:W-:Y:S04]  /*131b0*/  @!P2 ST.E.128 [R8.64], R36 ;  /* 0x000000240800a985 */ /* 0x0003e8000c101d06 */
[----:B------:R1:W-:Y:S04]  /*131c0*/  @!P1 ST.E.128 [R6.64], R32 ;  /* 0x0000002006009985 */ /* 0x0003e8000c101d06 */
[----:B------:R1:W-:Y:S02]  /*131d0*/  @!P0 ST.E.128 [R2.64], R28 ;  /* 0x0000001c02008985 */ /* 0x0003e4000c101d06 */
.L_x_589:
[----:B------:R-:W-:Y:S05]  /*131e0*/  BSYNC B0 ;  /* 0x0000000000007941 */ /* 0x000fea0003800000 */
.L_x_588:
[----:B------:R-:W-:Y:S05]  /*131f0*/  BRA.DIV ~URZ, `(.L_x_590) ;  /* 0x000045e27f007947 */ /* 0x000fea000b800000 */
[----:B-1----:R1:W2:Y:S02]  /*13200*/  SHFL.IDX PT, R10, R12, 0x2, 0x1c1f ;  /* 0x005c1f000c0a7f89 */ /* 0x0022a400000e0000 */
.L_x_660:
[----:B------:R-:W-:Y:S05]  /*13210*/  BRA.DIV ~URZ, `(.L_x_591) ;  /* 0x000046327f007947 */ /* 0x000fea000b800000 */
[----:B----4-:R4:W1:Y:S02]  /*13220*/  SHFL.IDX PT, R0, R13, 0x2, 0x1c1f ;  /* 0x005c1f000d007f89 */ /* 0x01086400000e0000 */
.L_x_661:
        /* <DEDUP_REMOVED lines=12> */
[CC--:B-1----:R-:W-:Y:S02]  /*132f0*/  @!P2 LEA R8, P5, R18.reuse, R0.reuse, 0x1 ;  /* 0x000000001208a211 */ /* 0x0c2fe400078a08ff */
        /* <DEDUP_REMOVED lines=8> */
.L_x_593:
[----:B------:R-:W-:Y:S05]  /*13380*/  BSYNC B0 ;  /* 0x0000000000007941 */ /* 0x000fea0003800000 */
.L_x_592:
[----:B------:R-:W-:Y:S05]  /*13390*/  BRA.DIV ~URZ, `(.L_x_594) ;  /* 0x000045127f007947 */ /* 0x000fea000b800000 */
[----:B-1----:R1:W3:Y:S04]  /*133a0*/  SHFL.IDX PT, R6, R12, 0x3, 0x1c1f ;  /* 0x007c1f000c067f89 */ /* 0x0022e800000e0000 */
[----:B------:R1:W4:Y:S02]  /*133b0*/  SHFL.IDX PT, R0, R13, 0x3, 0x1c1f ;  /* 0x007c1f000d007f89 */ /* 0x00032400000e0000 */
.L_x_662:
[----:B------:R-:W-:-:S04]  /*133c0*/  IADD3 R2, R11, 0x60, RZ ;  /* 0x000000600b027810 */ /* 0x000fc80007ffe0ff */
[----:B------:R-:W-:-:S13]  /*133d0*/  ISETP.GE.AND P0, PT, R2, R4, PT ;  /* 0x000000040200720c */ /* 0x000fda0003f06270 */
[----:B------:R-:W-:Y:S05]  /*133e0*/  @P0 BRA `(.L_x_595) ;  /* 0x000027c000000947 */ /* 0x000fea0003800000 */
[----:B-1234-:R-:W2:Y:S04]  /*133f0*/  LDL.64 R12, [R1+0x28] ;  /* 0x00002800010c7983 */ /* 0x01eea80000100a00 */
[----:B------:R-:W3:Y:S04]  /*13400*/  LDL R8, [R1+0x30] ;  /* 0x0000300001087983 */ /* 0x000ee80000100800 */
[----:B------:R-:W4:Y:S04]  /*13410*/  LDL R9, [R1+0x54] ;  /* 0x0000540001097983 */ /* 0x000f280000100800 */
[----:B------:R-:W5:Y:S01]  /*13420*/  LDL R7, [R1+0x34] ;  /* 0x0000340001077983 */ /* 0x000f620000100800 */
[----:B--2---:R-:W-:-:S02]  /*13430*/  ISETP.GE.AND P1, PT, R12, c[0x0][0x3c8], PT ;  /* 0x0000f2000c007a0c */ /* 0x004fc40003f26270 */
[----:B---3--:R-:W-:-:S11]  /*13440*/  ISETP.GE.AND P0, PT, R8, c[0x0][0x3c8], PT ;  /* 0x0000f20008007a0c */ /* 0x008fd60003f06270 */
[-C--:B------:R-:W-:Y:S02]  /*13450*/  @!P1 LEA R4, P3, R12, R0.reuse, 0x1 ;  /* 0x000000000c049211 */ /* 0x080fe400078608ff */
[----:B------:R-:W-:Y:S02]  /*13460*/  @!P0 LEA R2, P2, R8, R0, 0x1 ;  /* 0x0000000008028211 */ /* 0x000fe400078408ff */
[-C--:B------:R-:W-:Y:S02]  /*13470*/  @!P1 LEA.HI.X R5, R12, R6.reuse, R13, 0x1, P3 ;  /* 0x000000060c059211 */ /* 0x080fe400018f0c0d */
[----:B----4-:R-:W-:-:S03]  /*13480*/  @!P0 LEA.HI.X R3, R8, R6, R9, 0x1, P2 ;  /* 0x0000000608038211 */ /* 0x010fc600010f0c09 */
[----:B------:R1:W-:Y:S04]  /*13490*/  @!P1 ST.E.128 [R4.64], R60 ;  /* 0x0000003c04009985 */ /* 0x0003e8000c101d06 */
[----:B------:R1:W-:Y:S01]  /*134a0*/  @!P0 ST.E.128 [R2.64], R56 ;  /* 0x0000003802008985 */ /* 0x0003e2000c101d06 */
[----:B-----5:R-:W-:-:S13]  /*134b0*/  ISETP.GE.AND P0, PT, R7, c[0x0][0x3c8], PT ;  /* 0x0000f20007007a0c */ /* 0x020fda0003f06270 */
[----:B------:R-:W-:Y:S05]  /*134c0*/  @P0 BRA `(.L_x_595) ;  /* 0x000026e000000947 */ /* 0x000fea0003800000 */
[----:B------:R-:W2:Y:S01]  /*134d0*/  LDL R8, [R1+0x50] ;  /* 0x0000500001087983 */ /* 0x000ea20000100800 */
[----:B-1----:R-:W-:-:S04]  /*134e0*/  LEA R2, P0, R7, R0, 0x1 ;  /* 0x0000000007027211 */ /* 0x002fc800078008ff */
[----:B--2---:R-:W-:-:S05]  /*134f0*/  LEA.HI.X R3, R7, R6, R8, 0x1, P0 ;  /* 0x0000000607037211 */ /* 0x004fca00000f0c08 */
[----:B------:R1:W-:Y:S01]  /*13500*/  ST.E.128 [R2.64], R52 ;  /* 0x0000003402007985 */ /* 0x0003e2000c101d06 */
[----:B------:R-:W-:Y:S05]  /*13510*/  BRA `(.L_x_595) ;  /* 0x0000269000007947 */ /* 0x000fea0003800000 */
.L_x_582:
[----:B-1----:R-:W2:Y:S04]  /*13520*/  LDL.LU R7, [R1+0x3c] ;  /* 0x00003c0001077983 */ /* 0x002ea80000300800 */
[----:B------:R-:W3:Y:S01]  /*13530*/  LDL.LU R6, [R1+0x20] ;  /* 0x0000200001067983 */ /* 0x000ee20000300800 */
[----:B------:R-:W-:Y:S02]  /*13540*/  IMAD R3, R17, c[0x0][0x408], RZ ;  /* 0x0001020011037a24 */ /* 0x000fe400078e02ff */
[----:B------:R-:W-:-:S04]  /*13550*/  IMAD.WIDE.U32 R4, R2, c[0x0][0x408], RZ ;  /* 0x0001020002047a25 */ /* 0x000fc800078e00ff */
[----:B------:R-:W-:-:S05]  /*13560*/  IMAD R2, R2, c[0x0][0x40c], R3 ;  /* 0x0001030002027a24 */ /* 0x000fca00078e0203 */
[----:B------:R-:W-:Y:S02]  /*13570*/  IADD3 R3, R5, R2, RZ ;  /* 0x0000000205037210 */ /* 0x000fe40007ffe0ff */
[----:B------:R-:W-:Y:S02]  /*13580*/  MOV R2, R4 ;  /* 0x0000000400027202 */ /* 0x000fe40000000f00 */
[----:B------:R-:W-:-:S05]  /*13590*/  SHF.R.S32.HI R5, RZ, 0x1f, R0 ;  /* 0x0000001fff057819 */ /* 0x000fca0000011400 */
[----:B------:R-:W-:Y:S02]  /*135a0*/  IMAD R4, R5, c[0x0][0x440], RZ ;  /* 0x0001100005047a24 */ /* 0x000fe400078e02ff */
[----:B------:R-:W-:-:S04]  /*135b0*/  @P5 IMAD.HI.U32 R5, R8, c[0x0][0x4ec], RZ ;  /* 0x00013b0008055a27 */ /* 0x000fc800078e00ff */
[----:B------:R-:W-:Y:S02]  /*135c0*/  IMAD R4, R0, c[0x0][0x444], R4 ;  /* 0x0001110000047a24 */ /* 0x000fe400078e0204 */
[----:B--2---:R-:W-:-:S04]  /*135d0*/  IMAD.WIDE.U32 R2, R7, c[0x0][0x438], R2 ;  /* 0x00010e0007027a25 */ /* 0x004fc800078e0002 */
[----:B------:R-:W-:-:S04]  /*135e0*/  IMAD R3, R7, c[0x0][0x43c], R3 ;  /* 0x00010f0007037a24 */ /* 0x000fc800078e0203 */
[----:B------:R-:W-:Y:S01]  /*135f0*/  IMAD.WIDE.U32 R2, R0, c[0x0][0x440], R2 ;  /* 0x0001100000027a25 */ /* 0x000fe200078e0002 */
[----:B------:R-:W-:Y:S02]  /*13600*/  MOV R0, R8 ;  /* 0x0000000800007202 */ /* 0x000fe40000000f00 */
[----:B------:R-:W-:Y:S02]  /*13610*/  @P5 SHF.R.U32.HI R0, RZ, c[0x0][0x4f0], R5 ;  /* 0x00013c00ff005a19 */ /* 0x000fe40000011605 */
[----:B------:R-:W-:Y:S02]  /*13620*/  IADD3 R3, R3, R4, RZ ;  /* 0x0000000403037210 */ /* 0x000fe40007ffe0ff */
[----:B------:R-:W-:Y:S02]  /*13630*/  SHF.R.S32.HI R5, RZ, 0x1f, R0 ;  /* 0x0000001fff057819 */ /* 0x000fe40000011400 */
[----:B------:R-:W-:Y:S01]  /*13640*/  IADD3 R4, -R0, RZ, RZ ;  /* 0x000000ff00047210 */ /* 0x000fe20007ffe1ff */
[----:B---3--:R-:W-:-:S04]  /*13650*/  IMAD.WIDE.U32 R2, R6, c[0x0][0x448], R2 ;  /* 0x0001120006027a25 */ /* 0x008fc800078e0002 */
[----:B------:R-:W-:Y:S02]  /*13660*/  IMAD R5, R5, c[0x0][0x430], RZ ;  /* 0x00010c0005057a24 */ /* 0x000fe400078e02ff */
[----:B------:R-:W-:Y:S02]  /*13670*/  IMAD R3, R6, c[0x0][0x44c], R3 ;  /* 0x0001130006037a24 */ /* 0x000fe400078e0203 */
        /* <DEDUP_REMOVED lines=13> */
.L_x_663:
[----:B------:R-:W-:Y:S05]  /*13750*/  BRA.DIV ~URZ, `(.L_x_597) ;  /* 0x000042827f007947 */ /* 0x000fea000b800000 */
[----:B------:R3:W4:Y:S02]  /*13760*/  SHFL.IDX PT, R0, R13, RZ, 0x1c1f ;  /* 0x001c1fff0d007589 */ /* 0x00072400000e0000 */
.L_x_664:
[----:B------:R-:W-:Y:S01]  /*13770*/  BSSY B0, `(.L_x_598) ;  /* 0x0000054000007945 */ /* 0x000fe20003800000 */
[----:B------:R-:W-:Y:S05]  /*13780*/  @P0 BRA `(.L_x_599) ;  /* 0x0000052000000947 */ /* 0x000fea0003800000 */
[C---:B------:R-:W-:Y:S02]  /*13790*/  ISETP.GE.AND P1, PT, R235.reuse, c[0x0][0x3c8], PT ;  /* 0x0000f200eb007a0c */ /* 0x040fe40003f26270 */
[C---:B------:R-:W-:Y:S02]  /*137a0*/  IADD3 R9, R235.reuse, 0x8, RZ ;  /* 0x00000008eb097810 */ /* 0x040fe40007ffe0ff */
[----:B------:R-:W-:Y:S02]  /*137b0*/  IADD3 R10, R235, 0x10, RZ ;  /* 0x00000010eb0a7810 */ /* 0x000fe40007ffe0ff */
[----:B------:R-:W-:Y:S02]  /*137c0*/  ISETP.GE.AND P2, PT, R9, c[0x0][0x3c8], PT ;  /* 0x0000f20009007a0c */ /* 0x000fe40003f46270 */
[----:B------:R-:W-:-:S02]  /*137d0*/  SHF.R.S32.HI R6, RZ, 0x1f, R235 ;  /* 0x0000001fff067819 */ /* 0x000fc400000114eb */
[----:B------:R-:W-:Y:S02]  /*137e0*/  ISETP.GE.AND P4, PT, R10, c[0x0][0x3c8], PT ;  /* 0x0000f2000a007a0c */ /* 0x000fe40003f86270 */
[C---:B------:R-:W-:Y:S02]  /*137f0*/  IADD3 R11, R235.reuse, 0x8, RZ ;  /* 0x00000008eb0b7810 */ /* 0x040fe40007ffe0ff */
[C---:B----4-:R-:W-:Y:S02]  /*13800*/  @!P1 LEA R2, P0, R235.reuse, R0, 0x2 ;  /* 0x00000000eb029211 */ /* 0x050fe400078010ff */
[----:B------:R-:W-:Y:S02]  /*13810*/  SHF.R.S32.HI R11, RZ, 0x1f, R11 ;  /* 0x0000001fff0b7819 */ /* 0x000fe4000001140b */
[----:B--2---:R-:W-:Y:S02]  /*13820*/  @!P1 LEA.HI.X R3, R235, R4, R6, 0x2, P0 ;  /* 0x00000004eb039211 */ /* 0x004fe400000f1406 */
[----:B------:R-:W-:-:S02]  /*13830*/  @!P2 LEA R6, P0, R9, R0, 0x2 ;  /* 0x000000000906a211 */ /* 0x000fc400078010ff */
[----:B------:R-:W-:Y:S01]  /*13840*/  IADD3 R5, R235, 0x18, RZ ;  /* 0x00000018eb057810 */ /* 0x000fe20007ffe0ff */
[----:B------:R2:W-:Y:S01]  /*13850*/  @!P1 ST.E.64 [R2.64], R132 ;  /* 0x0000008402009985 */ /* 0x0005e2000c101b06 */
[----:B------:R-:W-:Y:S02]  /*13860*/  @!P2 LEA.HI.X R7, R9, R4, R11, 0x2, P0 ;  /* 0x000000040907a211 */ /* 0x000fe400000f140b */
[----:B------:R-:W-:Y:S02]  /*13870*/  ISETP.GE.AND P3, PT, R5, c[0x0][0x3c8], PT ;  /* 0x0000f20005007a0c */ /* 0x000fe40003f66270 */
[C---:B------:R-:W-:Y:S01]  /*13880*/  IADD3 R11, R235.reuse, 0x10, RZ ;  /* 0x00000010eb0b7810 */ /* 0x040fe20007ffe0ff */
[----:B------:R4:W-:Y:S01]  /*13890*/  @!P2 ST.E.64 [R6.64], R140 ;  /* 0x0000008c0600a985 */ /* 0x0009e2000c101b06 */
[----:B------:R-:W-:Y:S02]  /*138a0*/  IADD3 R8, R235, 0x20, RZ ;  /* 0x00000020eb087810 */ /* 0x000fe40007ffe0ff */
[----:B------:R-:W-:-:S02]  /*138b0*/  SHF.R.S32.HI R11, RZ, 0x1f, R11 ;  /* 0x0000001fff0b7819 */ /* 0x000fc4000001140b */
[----:B------:R-:W-:Y:S02]  /*138c0*/  ISETP.GE.AND P1, PT, R8, c[0x0][0x3c8], PT ;  /* 0x0000f20008007a0c */ /* 0x000fe40003f26270 */
[C---:B------:R-:W-:Y:S02]  /*138d0*/  IADD3 R9, R235.reuse, 0x28, RZ ;  /* 0x00000028eb097810 */ /* 0x040fe40007ffe0ff */
[----:B------:R-:W-:-:S04]  /*138e0*/  IADD3 R14, R235, 0x48, RZ ;  /* 0x00000048eb0e7810 */ /* 0x000fc80007ffe0ff */
[----:B------:R-:W-:Y:S02]  /*138f0*/  SHF.R.S32.HI R14, RZ, 0x1f, R14 ;  /* 0x0000001fff0e7819 */ /* 0x000fe4000001140e */
[----:B--2---:R-:W-:-:S04]  /*13900*/  @!P4 LEA R2, P0, R10, R0, 0x2 ;  /* 0x000000000a02c211 */ /* 0x004fc800078010ff */
[----:B------:R-:W-:Y:S02]  /*13910*/  @!P4 LEA.HI.X R3, R10, R4, R11, 0x2, P0 ;  /* 0x000000040a03c211 */ /* 0x000fe400000f140b */
[----:B------:R-:W-:Y:S02]  /*13920*/  IADD3 R11, R235, 0x18, RZ ;  /* 0x00000018eb0b7810 */ /* 0x000fe40007ffe0ff */
[----:B----4-:R-:W-:Y:S01]  /*13930*/  @!P3 LEA R6, P0, R5, R0, 0x2 ;  /* 0x000000000506b211 */ /* 0x010fe200078010ff */
[----:B------:R2:W-:Y:S01]  /*13940*/  @!P4 ST.E.64 [R2.64], R144 ;  /* 0x000000900200c985 */ /* 0x0005e2000c101b06 */
[----:B------:R-:W-:Y:S02]  /*13950*/  SHF.R.S32.HI R11, RZ, 0x1f, R11 ;  /* 0x0000001fff0b7819 */ /* 0x000fe4000001140b */
[----:B------:R-:W-:Y:S02]  /*13960*/  ISETP.GE.AND P4, PT, R9, c[0x0][0x3c8], PT ;  /* 0x0000f20009007a0c */ /* 0x000fe40003f86270 */
[----:B------:R-:W-:-:S02]  /*13970*/  @!P3 LEA.HI.X R7, R5, R4, R11, 0x2, P0 ;  /* 0x000000040507b211 */ /* 0x000fc400000f140b */
[C---:B------:R-:W-:Y:S02]  /*13980*/  IADD3 R11, R235.reuse, 0x20, RZ ;  /* 0x00000020eb0b7810 */ /* 0x040fe40007ffe0ff */
[C---:B------:R-:W-:Y:S01]  /*13990*/  IADD3 R10, R235.reuse, 0x30, RZ ;  /* 0x00000030eb0a7810 */ /* 0x040fe20007ffe0ff */
[----:B------:R4:W-:Y:S01]  /*139a0*/  @!P3 ST.E.64 [R6.64], R156 ;  /* 0x0000009c0600b985 */ /* 0x0009e2000c101b06 */
[----:B------:R-:W-:Y:S02]  /*139b0*/  SHF.R.S32.HI R11, RZ, 0x1f, R11 ;  /* 0x0000001fff0b7819 */ /* 0x000fe4000001140b */
[----:B------:R-:W-:Y:S02]  /*139c0*/  ISETP.GE.AND P2, PT, R10, c[0x0][0x3c8], PT ;  /* 0x0000f2000a007a0c */ /* 0x000fe40003f46270 */
[----:B------:R-:W-:Y:S02]  /*139d0*/  IADD3 R5, R235, 0x38, RZ ;  /* 0x00000038eb057810 */ /* 0x000fe40007ffe0ff */
[----:B--2---:R-:W-:-:S04]  /*139e0*/  @!P1 LEA R2, P0, R8, R0, 0x2 ;  /* 0x0000000008029211 */ /* 0x004fc800078010ff */
[----:B------:R-:W-:Y:S02]  /*139f0*/  @!P1 LEA.HI.X R3, R8, R4, R11, 0x2, P0 ;  /* 0x0000000408039211 */ /* 0x000fe400000f140b */
[C---:B------:R-:W-:Y:S02]  /*13a00*/  IADD3 R11, R235.reuse, 0x28, RZ ;  /* 0x00000028eb0b7810 */ /* 0x040fe40007ffe0ff */
[----:B------:R-:W-:Y:S01]  /*13a10*/  IADD3 R8, R235, 0x40, RZ ;  /* 0x00000040eb087810 */ /* 0x000fe20007ffe0ff */
[----:B------:R2:W-:Y:S01]  /*13a20*/  @!P1 ST.E.64 [R2.64], R160 ;  /* 0x000000a002009985 */ /* 0x0005e2000c101b06 */
[----:B----4-:R-:W-:Y:S02]  /*13a30*/  @!P4 LEA R6, P0, R9, R0, 0x2 ;  /* 0x000000000906c211 */ /* 0x010fe400078010ff */
[----:B------:R-:W-:Y:S02]  /*13a40*/  SHF.R.S32.HI R11, RZ, 0x1f, R11 ;  /* 0x0000001fff0b7819 */ /* 0x000fe4000001140b */
[----:B------:R-:W-:-:S02]  /*13a50*/  ISETP.GE.AND P1, PT, R5, c[0x0][0x3c8], PT ;  /* 0x0000f20005007a0c */ /* 0x000fc40003f26270 */
[----:B------:R-:W-:Y:S02]  /*13a60*/  @!P4 LEA.HI.X R7, R9, R4, R11, 0x2, P0 ;  /* 0x000000040907c211 */ /* 0x000fe400000f140b */
[C---:B------:R-:W-:Y:S02]  /*13a70*/  IADD3 R11, R235.reuse, 0x30, RZ ;  /* 0x00000030eb0b7810 */ /* 0x040fe40007ffe0ff */
[----:B------:R-:W-:Y:S01]  /*13a80*/  IADD3 R9, R235, 0x38, RZ ;  /* 0x00000038eb097810 */ /* 0x000fe20007ffe0ff */
[----:B------:R4:W-:Y:S01]  /*13a90*/  @!P4 ST.E.64 [R6.64], R162 ;  /* 0x000000a20600c985 */ /* 0x0009e2000c101b06 */
[----:B------:R-:W-:Y:S02]  /*13aa0*/  SHF.R.S32.HI R11, RZ, 0x1f, R11 ;  /* 0x0000001fff0b7819 */ /* 0x000fe4000001140b */
[----:B------:R-:W-:Y:S02]  /*13ab0*/  ISETP.GE.AND P4, PT, R8, c[0x0][0x3c8], PT ;  /* 0x0000f20008007a0c */ /* 0x000fe40003f86270 */
[----:B------:R-:W-:-:S02]  /*13ac0*/  SHF.R.S32.HI R9, RZ, 0x1f, R9 ;  /* 0x0000001fff097819 */ /* 0x000fc40000011409 */
[----:B--2---:R-:W-:-:S04]  /*13ad0*/  @!P2 LEA R2, P0, R10, R0, 0x2 ;  /* 0x000000000a02a211 */ /* 0x004fc800078010ff */
[----:B------:R-:W-:Y:S02]  /*13ae0*/  @!P2 LEA.HI.X R3, R10, R4, R11, 0x2, P0 ;  /* 0x000000040a03a211 */ /* 0x000fe400000f140b */
[C---:B------:R-:W-:Y:S02]  /*13af0*/  IADD3 R10, R235.reuse, 0x48, RZ ;  /* 0x00000048eb0a7810 */ /* 0x040fe40007ffe0ff */
[----:B------:R-:W-:Y:S01]  /*13b00*/  IADD3 R11, R235, 0x50, RZ ;  /* 0x00000050eb0b7810 */ /* 0x000fe20007ffe0ff */
[----:B------:R2:W-:Y:S01]  /*13b10*/  @!P2 ST.E.64 [R2.64], R164 ;  /* 0x000000a40200a985 */ /* 0x0005e2000c101b06 */
[----:B------:R-:W-:Y:S02]  /*13b20*/  ISETP.GE.AND P3, PT, R10, c[0x0][0x3c8], PT ;  /* 0x0000f2000a007a0c */ /* 0x000fe40003f66270 */
[----:B----4-:R-:W-:Y:S02]  /*13b30*/  @!P1 LEA R6, P0, R5, R0, 0x2 ;  /* 0x0000000005069211 */ /* 0x010fe400078010ff */
[----:B------:R-:W-:-:S02]  /*13b40*/  ISETP.GE.AND P2, PT, R11, c[0x0][0x3c8], PT ;  /* 0x0000f2000b007a0c */ /* 0x000fc40003f46270 */
[----:B------:R-:W-:Y:S02]  /*13b50*/  @!P1 LEA.HI.X R7, R5, R4, R9, 0x2, P0 ;  /* 0x0000000405079211 */ /* 0x000fe400000f1409 */
[C---:B------:R-:W-:Y:S02]  /*13b60*/  IADD3 R9, R235.reuse, 0x40, RZ ;  /* 0x00000040eb097810 */ /* 0x040fe40007ffe0ff */
[----:B------:R-:W-:Y:S01]  /*13b70*/  IADD3 R5, R235, 0x58, RZ ;  /* 0x00000058eb057810 */ /* 0x000fe20007ffe0ff */
[----:B------:R4:W-:Y:S01]  /*13b80*/  @!P1 ST.E.64 [R6.64], R166 ;  /* 0x000000a606009985 */ /* 0x0009e2000c101b06 */
[----:B------:R-:W-:Y:S02]  /*13b90*/  SHF.R.S32.HI R9, RZ, 0x1f, R9 ;  /* 0x0000001fff097819 */ /* 0x000fe40000011409 */
[----:B------:R-:W-:Y:S02]  /*13ba0*/  ISETP.GE.AND P1, PT, R5, c[0x0][0x3c8], PT ;  /* 0x0000f20005007a0c */ /* 0x000fe40003f26270 */
[----:B--2---:R-:W-:-:S04]  /*13bb0*/  @!P4 LEA R2, P0, R8, R0, 0x2 ;  /* 0x000000000802c211 */ /* 0x004fc800078010ff */
[----:B------:R-:W-:Y:S02]  /*13bc0*/  @!P4 LEA.HI.X R3, R8, R4, R9, 0x2, P0 ;  /* 0x000000040803c211 */ /* 0x000fe400000f1409 */
[----:B------:R-:W-:-:S03]  /*13bd0*/  @!P3 LEA R8, P0, R10, R0, 0x2 ;  /* 0x000000000a08b211 */ /* 0x000fc600078010ff */
[----:B------:R2:W-:Y:S01]  /*13be0*/  @!P4 ST.E.64 [R2.64], R100 ;  /* 0x000000640200c985 */ /* 0x0005e2000c101b06 */
[----:B------:R-:W-:Y:S02]  /*13bf0*/  @!P3 LEA.HI.X R9, R10, R4, R14, 0x2, P0 ;  /* 0x000000040a09b211 */ /* 0x000fe400000f140e */
[----:B------:R-:W-:Y:S02]  /*13c00*/  IADD3 R14, R235, 0x50, RZ ;  /* 0x00000050eb0e7810 */ /* 0x000fe40007ffe0ff */
[----:B----4-:R-:W-:Y:S01]  /*13c10*/  @!P2 LEA R6, P0, R11, R0, 0x2 ;  /* 0x000000000b06a211 */ /* 0x010fe200078010ff */
[----:B------:R4:W-:Y:S01]  /*13c20*/  @!P3 ST.E.64 [R8.64], R170 ;  /* 0x000000aa0800b985 */ /* 0x0009e2000c101b06 */
[----:B------:R-:W-:Y:S02]  /*13c30*/  SHF.R.S32.HI R14, RZ, 0x1f, R14 ;  /* 0x0000001fff0e7819 */ /* 0x000fe4000001140e */
[----:B------:R-:W-:Y:S02]  /*13c40*/  IADD3 R10, R235, 0x58, RZ ;  /* 0x00000058eb0a7810 */ /* 0x000fe40007ffe0ff */
[----:B------:R-:W-:-:S02]  /*13c50*/  @!P2 LEA.HI.X R7, R11, R4, R14, 0x2, P0 ;  /* 0x000000040b07a211 */ /* 0x000fc400000f140e */
[----:B------:R-:W-:-:S03]  /*13c60*/  SHF.R.S32.HI R10, RZ, 0x1f, R10 ;  /* 0x0000001fff0a7819 */ /* 0x000fc6000001140a */
[----:B------:R4:W-:Y:S01]  /*13c70*/  @!P2 ST.E.64 [R6.64], R168 ;  /* 0x000000a80600a985 */ /* 0x0009e2000c101b06 */
[----:B--2---:R-:W-:-:S04]  /*13c80*/  @!P1 LEA R2, P0, R5, R0, 0x2 ;  /* 0x0000000005029211 */ /* 0x004fc800078010ff */
[----:B------:R-:W-:-:S05]  /*13c90*/  @!P1 LEA.HI.X R3, R5, R4, R10, 0x2, P0 ;  /* 0x0000000405039211 */ /* 0x000fca00000f140a */
[----:B------:R4:W-:Y:S04]  /*13ca0*/  @!P1 ST.E.64 [R2.64], R84 ;  /* 0x0000005402009985 */ /* 0x0009e8000c101b06 */
.L_x_599:
[----:B------:R-:W-:Y:S05]  /*13cb0*/  BSYNC B0 ;  /* 0x0000000000007941 */ /* 0x000fea0003800000 */
.L_x_598:
[----:B------:R-:W-:Y:S05]  /*13cc0*/  BRA.DIV ~URZ, `(.L_x_600) ;  /* 0x00003d727f007947 */ /* 0x000fea000b800000 */
[----:B--2---:R2:W1:Y:S04]  /*13cd0*/  SHFL.IDX PT, R4, R12, 0x1, 0x1c1f ;  /* 0x003c1f000c047f89 */ /* 0x00446800000e0000 */
[----:B----4-:R2:W4:Y:S02]  /*13ce0*/  SHFL.IDX PT, R0, R13, 0x1, 0x1c1f ;  /* 0x003c1f000d007f89 */ /* 0x01052400000e0000 */
.L_x_665:
[----:B------:R-:W-:Y:S01]  /*13cf0*/  BSSY B0, `(.L_x_601) ;  /* 0x0000054000007945 */ /* 0x000fe20003800000 */
[----:B------:R-:W-:Y:S05]  /*13d00*/  @P6 BRA `(.L_x_602) ;  /* 0x0000052000006947 */ /* 0x000fea0003800000 */
[C---:B------:R-:W-:Y:S02]  /*13d10*/  ISETP.GE.AND P1, PT, R235.reuse, c[0x0][0x3c8], PT ;  /* 0x0000f200eb007a0c */ /* 0x040fe40003f26270 */
[C---:B------:R-:W-:Y:S02]  /*13d20*/  IADD3 R9, R235.reuse, 0x8, RZ ;  /* 0x00000008eb097810 */ /* 0x040fe40007ffe0ff */
[----:B------:R-:W-:Y:S02]  /*13d30*/  IADD3 R11, R235, 0x10, RZ ;  /* 0x00000010eb0b7810 */ /* 0x000fe40007ffe0ff */
[----:B------:R-:W-:-:S02]  /*13d40*/  ISETP.GE.AND P0, PT, R9, c[0x0][0x3c8], PT ;  /* 0x0000f20009007a0c */ /* 0x000fc40003f06270 */
[----:B------:R-:W-:Y:S02]  /*13d50*/  IADD3 R5, R235, 0x18, RZ ;  /* 0x00000018eb057810 */ /* 0x000fe40007ffe0ff */
[----:B------:R-:W-:Y:S02]  /*13d60*/  SHF.R.S32.HI R6, RZ, 0x1f, R235 ;  /* 0x0000001fff067819 */ /* 0x000fe400000114eb */
[----:B------:R-:W-:Y:S02]  /*13d70*/  ISETP.GE.AND P3, PT, R11, c[0x0][0x3c8], PT ;  /* 0x0000f2000b007a0c */ /* 0x000fe40003f66270 */
[C---:B----4-:R-:W-:Y:S02]  /*13d80*/  @!P1 LEA R2, P2, R235.reuse, R0, 0x2 ;  /* 0x00000000eb029211 */ /* 0x050fe400078410ff */
[----:B------:R-:W-:Y:S02]  /*13d90*/  IADD3 R10, R235, 0x8, RZ ;  /* 0x00000008eb0a7810 */ /* 0x000fe40007ffe0ff */
[----:B------:R-:W-:-:S02]  /*13da0*/  ISETP.GE.AND P5, PT, R5, c[0x0][0x3c8], PT ;  /* 0x0000f20005007a0c */ /* 0x000fc40003fa6270 */
[----:B-1----:R-:W-:Y:S02]  /*13db0*/  @!P1 LEA.HI.X R3, R235, R4, R6, 0x2, P2 ;  /* 0x00000004eb039211 */ /* 0x002fe400010f1406 */
[----:B------:R-:W-:Y:S02]  /*13dc0*/  SHF.R.S32.HI R10, RZ, 0x1f, R10 ;  /* 0x0000001fff0a7819 */ /* 0x000fe4000001140a */
[----:B------:R-:W-:Y:S01]  /*13dd0*/  @!P0 LEA R6, P2, R9, R0, 0x2 ;  /* 0x0000000009068211 */ /* 0x000fe200078410ff */
[----:B------:R1:W-:Y:S01]  /*13de0*/  @!P1 ST.E.64 [R2.64], R128 ;  /* 0x0000008002009985 */ /* 0x0003e2000c101b06 */
[----:B------:R-:W-:Y:S02]  /*13df0*/  IADD3 R8, R235, 0x20, RZ ;  /* 0x00000020eb087810 */ /* 0x000fe40007ffe0ff */
[----:B------:R-:W-:Y:S02]  /*13e00*/  @!P0 LEA.HI.X R7, R9, R4, R10, 0x2, P2 ;  /* 0x0000000409078211 */ /* 0x000fe400010f140a */
[----:B------:R-:W-:-:S02]  /*13e10*/  IADD3 R14, R235, 0x10, RZ ;  /* 0x00000010eb0e7810 */ /* 0x000fc40007ffe0ff */
[----:B------:R-:W-:Y:S01]  /*13e20*/  ISETP.GE.AND P2, PT, R8, c[0x0][0x3c8], PT ;  /* 0x0000f20008007a0c */ /* 0x000fe20003f46270 */
[----:B------:R4:W-:Y:S01]  /*13e30*/  @!P0 ST.E.64 [R6.64], R142 ;  /* 0x0000008e06008985 */ /* 0x0009e2000c101b06 */
[C---:B------:R-:W-:Y:S02]  /*13e40*/  IADD3 R9, R235.reuse, 0x18, RZ ;  /* 0x00000018eb097810 */ /* 0x040fe40007ffe0ff */
[----:B------:R-:W-:Y:S02]  /*13e50*/  IADD3 R10, R235, 0x28, RZ ;  /* 0x00000028eb0a7810 */ /* 0x000fe40007ffe0ff */
[----:B------:R-:W-:Y:S02]  /*13e60*/  SHF.R.S32.HI R14, RZ, 0x1f, R14 ;  /* 0x0000001fff0e7819 */ /* 0x000fe4000001140e */
[----:B------:R-:W-:Y:S02]  /*13e70*/  SHF.R.S32.HI R9, RZ, 0x1f, R9 ;  /* 0x0000001fff097819 */ /* 0x000fe40000011409 */
[----:B------:R-:W-:-:S02]  /*13e80*/  ISETP.GE.AND P1, PT, R10, c[0x0][0x3c8], PT ;  /* 0x0000f2000a007a0c */ /* 0x000fc40003f26270 */
[C---:B------:R-:W-:Y:S02]  /*13e90*/  IADD3 R17, R235.reuse, 0x40, RZ ;  /* 0x00000040eb117810 */ /* 0x040fe40007ffe0ff */
[C---:B------:R-:W-:Y:S02]  /*13ea0*/  IADD3 R15, R235.reuse, 0x30, RZ ;  /* 0x00000030eb0f7810 */ /* 0x040fe40007ffe0ff */
[----:B------:R-:W-:Y:S02]  /*13eb0*/  IADD3 R18, R235, 0x40, RZ ;  /* 0x00000040eb127810 */ /* 0x000fe40007ffe0ff */
[----:B------:R-:W-:Y:S02]  /*13ec0*/  SHF.R.S32.HI R15, RZ, 0x1f, R15 ;  /* 0x0000001fff0f7819 */ /* 0x000fe4000001140f */
[----:B------:R-:W-:Y:S02]  /*13ed0*/  SHF.R.S32.HI R18, RZ, 0x1f, R18 ;  /* 0x0000001fff127819 */ /* 0x000fe40000011412 */
[----:B-1----:R-:W-:-:S02]  /*13ee0*/  @!P3 LEA R2, P4, R11, R0, 0x2 ;  /* 0x000000000b02b211 */ /* 0x002fc400078810ff */
[----:B------:R-:W-:Y:S02]  /*13ef0*/  IADD3 R16, R235, 0x48, RZ ;  /* 0x00000048eb107810 */ /* 0x000fe40007ffe0ff */
[----:B------:R-:W-:Y:S02]  /*13f00*/  @!P3 LEA.HI.X R3, R11, R4, R14, 0x2, P4 ;  /* 0x000000040b03b211 */ /* 0x000fe400020f140e */
[----:B------:R-:W-:Y:S02]  /*13f10*/  IADD3 R11, R235, 0x30, RZ ;  /* 0x00000030eb0b7810 */ /* 0x000fe40007ffe0ff */
[----:B----4-:R-:W-:Y:S01]  /*13f20*/  @!P5 LEA R6, P0, R5, R0, 0x2 ;  /* 0x000000000506d211 */ /* 0x010fe200078010ff */
[----:B------:R1:W-:Y:S01]  /*13f30*/  @!P3 ST.E.64 [R2.64], R146 ;  /* 0x000000920200b985 */ /* 0x0003e2000c101b06 */
[----:B------:R-:W-:Y:S02]  /*13f40*/  IADD3 R14, R235, 0x28, RZ ;  /* 0x00000028eb0e7810 */ /* 0x000fe40007ffe0ff */
[----:B------:R-:W-:-:S02]  /*13f50*/  @!P5 LEA.HI.X R7, R5, R4, R9, 0x2, P0 ;  /* 0x000000040507d211 */ /* 0x000fc400000f1409 */
[----:B------:R-:W-:Y:S02]  /*13f60*/  IADD3 R9, R235, 0x20, RZ ;  /* 0x00000020eb097810 */ /* 0x000fe40007ffe0ff */
[----:B------:R-:W-:Y:S01]  /*13f70*/  ISETP.GE.AND P0, PT, R11, c[0x0][0x3c8], PT ;  /* 0x0000f2000b007a0c */ /* 0x000fe20003f06270 */
[----:B------:R4:W-:Y:S01]  /*13f80*/  @!P5 ST.E.64 [R6.64], R96 ;  /* 0x000000600600d985 */ /* 0x0009e2000c101b06 */
[----:B------:R-:W-:Y:S02]  /*13f90*/  IADD3 R5, R235, 0x38, RZ ;  /* 0x00000038eb057810 */ /* 0x000fe40007ffe0ff */
[----:B------:R-:W-:Y:S02]  /*13fa0*/  SHF.R.S32.HI R9, RZ, 0x1f, R9 ;  /* 0x0000001fff097819 */ /* 0x000fe40000011409 */
[----:B------:R-:W-:Y:S02]  /*13fb0*/  ISETP.GE.AND P4, PT, R5, c[0x0][0x3c8], PT ;  /* 0x0000f20005007a0c */ /* 0x000fe40003f86270 */
[----:B------:R-:W-:-:S02]  /*13fc0*/  SHF.R.S32.HI R14, RZ, 0x1f, R14 ;  /* 0x0000001fff0e7819 */ /* 0x000fc4000001140e */
[----:B------:R-:W-:Y:S02]  /*13fd0*/  ISETP.GE.AND P5, PT, R17, c[0x0][0x3c8], PT ;  /* 0x0000f20011007a0c */ /* 0x000fe40003fa6270 */
[----:B------:R-:W-:Y:S02]  /*13fe0*/  SHF.R.S32.HI R16, RZ, 0x1f, R16 ;  /* 0x0000001fff107819 */ /* 0x000fe40000011410 */
[----:B-1----:R-:W-:-:S04]  /*13ff0*/  @!P2 LEA R2, P3, R8, R0, 0x2 ;  /* 0x000000000802a211 */ /* 0x002fc800078610ff */
[----:B------:R-:W-:Y:S02]  /*14000*/  @!P2 LEA.HI.X R3, R8, R4, R9, 0x2, P3 ;  /* 0x000000040803a211 */ /* 0x000fe400018f1409 */
[----:B------:R-:W-:-:S03]  /*14010*/  @!P1 LEA R8, P3, R10, R0, 0x2 ;  /* 0x000000000a089211 */ /* 0x000fc600078610ff */
[----:B------:R1:W-:Y:S01]  /*14020*/  @!P2 ST.E.64 [R2.64], R102 ;  /* 0x000000660200a985 */ /* 0x0003e2000c101b06 */
[----:B------:R-:W-:Y:S02]  /*14030*/  @!P1 LEA.HI.X R9, R10, R4, R14, 0x2, P3 ;  /* 0x000000040a099211 */ /* 0x000fe400018f140e */
[----:B------:R-:W-:Y:S02]  /*14040*/  IADD3 R14, R235, 0x48, RZ ;  /* 0x00000048eb0e7810 */ /* 0x000fe40007ffe0ff */
[----:B----4-:R-:W-:Y:S01]  /*14050*/  @!P0 LEA R6, P2, R11, R0, 0x2 ;  /* 0x000000000b068211 */ /* 0x010fe200078410ff */
[----:B------:R4:W-:Y:S01]  /*14060*/  @!P1 ST.E.64 [R8.64], R112 ;  /* 0x0000007008009985 */ /* 0x0009e2000c101b06 */
[----:B------:R-:W-:Y:S02]  /*14070*/  IADD3 R10, R235, 0x38, RZ ;  /* 0x00000038eb0a7810 */ /* 0x000fe40007ffe0ff */
[----:B------:R-:W-:Y:S02]  /*14080*/  ISETP.GE.AND P3, PT, R14, c[0x0][0x3c8], PT ;  /* 0x0000f2000e007a0c */ /* 0x000fe40003f66270 */
[----:B------:R-:W-:-:S02]  /*14090*/  @!P0 LEA.HI.X R7, R11, R4, R15, 0x2, P2 ;  /* 0x000000040b078211 */ /* 0x000fc400010f140f */
[----:B------:R-:W-:Y:S02]  /*140a0*/  SHF.R.S32.HI R10, RZ, 0x1f, R10 ;  /* 0x0000001fff0a7819 */ /* 0x000fe4000001140a */
[----:B------:R-:W-:Y:S01]  /*140b0*/  IADD3 R15, R235, 0x50, RZ ;  /* 0x00000050eb0f7810 */ /* 0x000fe20007ffe0ff */
[----:B------:R5:W-:Y:S03]  /*140c0*/  @!P0 ST.E.64 [R6.64], R114 ;  /* 0x0000007206008985 */ /* 0x000be6000c101b06 */
[----:B------:R-:W-:Y:S02]  /*140d0*/  ISETP.GE.AND P2, PT, R15, c[0x0][0x3c8], PT ;  /* 0x0000f2000f007a0c */ /* 0x000fe40003f46270 */
[----:B-1----:R-:W-:-:S04]  /*140e0*/  @!P4 LEA R2, P1, R5, R0, 0x2 ;  /* 0x000000000502c211 */ /* 0x002fc800078210ff */
[----:B------:R-:W-:Y:S02]  /*140f0*/  @!P4 LEA.HI.X R3, R5, R4, R10, 0x2, P1 ;  /* 0x000000040503c211 */ /* 0x000fe400008f140a */
[----:B------:R-:W-:Y:S02]  /*14100*/  @!P5 LEA R10, P0, R17, R0, 0x2 ;  /* 0x00000000110ad211 */ /* 0x000fe400078010ff */
[----:B------:R-:W-:Y:S01]  /*14110*/  IADD3 R5, R235, 0x58, RZ ;  /* 0x00000058eb057810 */ /* 0x000fe20007ffe0ff */
[----:B------:R1:W-:Y:S01]  /*14120*/  @!P4 ST.E.64 [R2.64], R116 ;  /* 0x000000740200c985 */ /* 0x0003e2000c101b06 */
[----:B------:R-:W-:Y:S02]  /*14130*/  @!P5 LEA.HI.X R11, R17, R4, R18, 0x2, P0 ;  /* 0x00000004110bd211 */ /* 0x000fe400000f1412 */
[C---:B----4-:R-:W-:Y:S02]  /*14140*/  @!P3 LEA R8, P0, R14.reuse, R0, 0x2 ;  /* 0x000000000e08b211 */ /* 0x050fe400078010ff */
[----:B------:R-:W-:Y:S01]  /*14150*/  ISETP.GE.AND P1, PT, R5, c[0x0][0x3c8], PT ;  /* 0x0000f20005007a0c */ /* 0x000fe20003f26270 */
[----:B------:R4:W-:Y:S01]  /*14160*/  @!P5 ST.E.64 [R10.64], R130 ;  /* 0x000000820a00d985 */ /* 0x0009e2000c101b06 */
[----:B------:R-:W-:-:S02]  /*14170*/  @!P3 LEA.HI.X R9, R14, R4, R16, 0x2, P0 ;  /* 0x000000040e09b211 */ /* 0x000fc400000f1410 */
[----:B------:R-:W-:Y:S02]  /*14180*/  IADD3 R16, R235, 0x50, RZ ;  /* 0x00000050eb107810 */ /* 0x000fe40007ffe0ff */
[----:B-----5:R-:W-:Y:S01]  /*14190*/  @!P2 LEA R6, P0, R15, R0, 0x2 ;  /* 0x000000000f06a211 */ /* 0x020fe200078010ff */
[----:B------:R4:W-:Y:S01]  /*141a0*/  @!P3 ST.E.64 [R8.64], R118 ;  /* 0x000000760800b985 */ /* 0x0009e2000c101b06 */
[----:B------:R-:W-:Y:S02]  /*141b0*/  SHF.R.S32.HI R16, RZ, 0x1f, R16 ;  /* 0x0000001fff107819 */ /* 0x000fe40000011410 */
[----:B------:R-:W-:Y:S02]  /*141c0*/  IADD3 R14, R235, 0x58, RZ ;  /* 0x00000058eb0e7810 */ /* 0x000fe40007ffe0ff */
[----:B------:R-:W-:Y:S02]  /*141d0*/  @!P2 LEA.HI.X R7, R15, R4, R16, 0x2, P0 ;  /* 0x000000040f07a211 */ /* 0x000fe400000f1410 */
[----:B------:R-:W-:-:S03]  /*141e0*/  SHF.R.S32.HI R14, RZ, 0x1f, R14 ;  /* 0x0000001fff0e7819 */ /* 0x000fc6000001140e */
[----:B------:R4:W-:Y:S01]  /*141f0*/  @!P2 ST.E.64 [R6.64], R82 ;  /* 0x000000520600a985 */ /* 0x0009e2000c101b06 */
[----:B-1----:R-:W-:-:S04]  /*14200*/  @!P1 LEA R2, P0, R5, R0, 0x2 ;  /* 0x0000000005029211 */ /* 0x002fc800078010ff */
[----:B------:R-:W-:-:S05]  /*14210*/  @!P1 LEA.HI.X R3, R5, R4, R14, 0x2, P0 ;  /* 0x0000000405039211 */ /* 0x000fca00000f140e */
[----:B------:R4:W-:Y:S04]  /*14220*/  @!P1 ST.E.64 [R2.64], R80 ;  /* 0x0000005002009985 */ /* 0x0009e8000c101b06 */
.L_x_602:
[----:B------:R-:W-:Y:S05]  /*14230*/  BSYNC B0 ;  /* 0x0000000000007941 */ /* 0x000fea0003800000 */
.L_x_601:
[----:B------:R-:W-:Y:S05]  /*14240*/  BRA.DIV ~URZ, `(.L_x_603) ;  /* 0x000038b27f007947 */ /* 0x000fea000b800000 */
[----:B-1----:R1:W2:Y:S02]  /*14250*/  SHFL.IDX PT, R4, R12, 0x2, 0x1c1f ;  /* 0x005c1f000c047f89 */ /* 0x0022a400000e0000 */
.L_x_666:
[----:B------:R-:W-:Y:S05]  /*14260*/  BRA.DIV ~URZ, `(.L_x_604) ;  /* 0x000039027f007947 */ /* 0x000fea000b800000 */
[----:B----4-:R4:W1:Y:S02]  /*14270*/  SHFL.IDX PT, R0, R13, 0x2, 0x1c1f ;  /* 0x005c1f000d007f89 */ /* 0x01086400000e0000 */
.L_x_667:
[----:B------:R-:W-:Y:S01]  /*14280*/  LOP3.LUT P0, RZ, R194, 0x1, RZ, 0xc0, !PT ;  /* 0x00000001c2ff7812 */ /* 0x000fe2000780c0ff */
[----:B------:R-:W-:-:S12]  /*14290*/  BSSY B0, `(.L_x_605) ;  /* 0x0000054000007945 */ /* 0x000fd80003800000 */
[----:B------:R-:W-:Y:S05]  /*142a0*/  @P0 BRA `(.L_x_606) ;  /* 0x0000052000000947 */ /* 0x000fea0003800000 */
[C---:B------:R-:W-:Y:S02]  /*142b0*/  IADD3 R5, R235.reuse, 0x8, RZ ;  /* 0x00000008eb057810 */ /* 0x040fe40007ffe0ff */
[----:B------:R-:W-:Y:S02]  /*142c0*/  ISETP.GE.AND P0, PT, R235, c[0x0][0x3c8], PT ;  /* 0x0000f200eb007a0c */ /* 0x000fe40003f06270 */
[----:B------:R-:W-:Y:S02]  /*142d0*/  ISETP.GE.AND P2, PT, R5, c[0x0][0x3c8], PT ;  /* 0x0000f20005007a0c */ /* 0x000fe40003f46270 */
[C---:B------:R-:W-:Y:S02]  /*142e0*/  IADD3 R16, R235.reuse, 0x10, RZ ;  /* 0x00000010eb107810 */ /* 0x040fe40007ffe0ff */
[----:B------:R-:W-:Y:S02]  /*142f0*/  IADD3 R10, R235, 0x18, RZ ;  /* 0x00000018eb0a7810 */ /* 0x000fe40007ffe0ff */
[----:B------:R-:W-:-:S02]  /*14300*/  ISETP.GE.AND P4, PT, R16, c[0x0][0x3c8], PT ;  /* 0x0000f20010007a0c */ /* 0x000fc40003f86270 */
[C---:B------:R-:W-:Y:S02]  /*14310*/  IADD3 R6, R235.reuse, 0x8, RZ ;  /* 0x00000008eb067810 */ /* 0x040fe40007ffe0ff */
[----:B------:R-:W-:Y:S02]  /*14320*/  ISETP.GE.AND P3, PT, R10, c[0x0][0x3c8], PT ;  /* 0x0000f2000a007a0c */ /* 0x000fe40003f66270 */
[-C--:B-1----:R-:W-:Y:S02]  /*14330*/  @!P0 LEA R2, P5, R235, R0.reuse, 0x2 ;  /* 0x00000000eb028211 */ /* 0x082fe400078a10ff */
[----:B------:R-:W-:Y:S02]  /*14340*/  SHF.R.S32.HI R7, RZ, 0x1f, R235 ;  /* 0x0000001fff077819 */ /* 0x000fe400000114eb */
[----:B------:R-:W-:Y:S02]  /*14350*/  SHF.R.S32.HI R6, RZ, 0x1f, R6 ;  /* 0x0000001fff067819 */ /* 0x000fe40000011406 */
[----:B------:R-:W-:-:S02]  /*14360*/  @!P2 LEA R8, P1, R5, R0, 0x2 ;  /* 0x000000000508a211 */ /* 0x000fc400078210ff */
[CC--:B--2---:R-:W-:Y:S02]  /*14370*/  @!P0 LEA.HI.X R3, R235.reuse, R4.reuse, R7, 0x2, P5 ;  /* 0x00000004eb038211 */ /* 0x0c4fe400028f1407 */
[C---:B------:R-:W-:Y:S02]  /*14380*/  IADD3 R11, R235.reuse, 0x28, RZ ;  /* 0x00000028eb0b7810 */ /* 0x040fe40007ffe0ff */
[----:B------:R-:W-:Y:S01]  /*14390*/  IADD3 R14, R235, 0x20, RZ ;  /* 0x00000020eb0e7810 */ /* 0x000fe20007ffe0ff */
[----:B------:R1:W-:Y:S01]  /*143a0*/  @!P0 ST.E.64 [R2.64], R34 ;  /* 0x0000002202008985 */ /* 0x0003e2000c101b06 */
[----:B------:R-:W-:Y:S02]  /*143b0*/  @!P2 LEA.HI.X R9, R5, R4, R6, 0x2, P1 ;  /* 0x000000040509a211 */ /* 0x000fe400008f1406 */
[C---:B------:R-:W-:Y:S02]  /*143c0*/  IADD3 R17, R235.reuse, 0x10, RZ ;  /* 0x00000010eb117810 */ /* 0x040fe40007ffe0ff */
[----:B------:R-:W-:Y:S01]  /*143d0*/  IADD3 R15, R235, 0x18, RZ ;  /* 0x00000018eb0f7810 */ /* 0x000fe20007ffe0ff */
[----:B------:R2:W-:Y:S01]  /*143e0*/  @!P2 ST.E.64 [R8.64], R36 ;  /* 0x000000240800a985 */ /* 0x0005e2000c101b06 */
[----:B------:R-:W-:-:S02]  /*143f0*/  ISETP.GE.AND P0, PT, R11, c[0x0][0x3c8], PT ;  /* 0x0000f2000b007a0c */ /* 0x000fc40003f06270 */
[----:B------:R-:W-:Y:S02]  /*14400*/  ISETP.GE.AND P1, PT, R14, c[0x0][0x3c8], PT ;  /* 0x0000f2000e007a0c */ /* 0x000fe40003f26270 */
[C---:B------:R-:W-:Y:S02]  /*14410*/  @!P4 LEA R6, P5, R16.reuse, R0, 0x2 ;  /* 0x000000001006c211 */ /* 0x040fe400078a10ff */
[----:B------:R-:W-:Y:S02]  /*14420*/  SHF.R.S32.HI R17, RZ, 0x1f, R17 ;  /* 0x0000001fff117819 */ /* 0x000fe40000011411 */
[----:B------:R-:W-:Y:S02]  /*14430*/  SHF.R.S32.HI R15, RZ, 0x1f, R15 ;  /* 0x0000001fff0f7819 */ /* 0x000fe4000001140f */
[----:B------:R-:W-:Y:S02]  /*14440*/  IADD3 R5, R235, 0x30, RZ ;  /* 0x00000030eb057810 */ /* 0x000fe40007ffe0ff */
[----:B------:R-:W-:-:S02]  /*14450*/  @!P4 LEA.HI.X R7, R16, R4, R17, 0x2, P5 ;  /* 0x000000041007c211 */ /* 0x000fc400028f1411 */
[----:B------:R-:W-:Y:S02]  /*14460*/  ISETP.GE.AND P6, PT, R5, c[0x0][0x3c8], PT ;  /* 0x0000f20005007a0c */ /* 0x000fe40003fc6270 */
[C---:B------:R-:W-:Y:S01]  /*14470*/  IADD3 R16, R235.reuse, 0x20, RZ ;  /* 0x00000020eb107810 */ /* 0x040fe20007ffe0ff */
[----:B------:R5:W-:Y:S01]  /*14480*/  @!P4 ST.E.64 [R6.64], R38 ;  /* 0x000000260600c985 */ /* 0x000be2000c101b06 */
[C---:B------:R-:W-:Y:S02]  /*14490*/  IADD3 R17, R235.reuse, 0x48, RZ ;  /* 0x00000048eb117810 */ /* 0x040fe40007ffe0ff */
[----:B------:R-:W-:Y:S02]  /*144a0*/  SHF.R.S32.HI R16, RZ, 0x1f, R16 ;  /* 0x0000001fff107819 */ /* 0x000fe40000011410 */
[----:B-1----:R-:W-:Y:S02]  /*144b0*/  @!P3 LEA R2, P2, R10, R0, 0x2 ;  /* 0x000000000a02b211 */ /* 0x002fe400078410ff */
[----:B------:R-:W-:-:S02]  /*144c0*/  IADD3 R18, R235, 0x48, RZ ;  /* 0x00000048eb127810 */ /* 0x000fc40007ffe0ff */
[----:B------:R-:W-:Y:S02]  /*144d0*/  @!P3 LEA.HI.X R3, R10, R4, R15, 0x2, P2 ;  /* 0x000000040a03b211 */ /* 0x000fe400010f140f */
[C---:B------:R-:W-:Y:S02]  /*144e0*/  IADD3 R15, R235.reuse, 0x28, RZ ;  /* 0x00000028eb0f7810 */ /* 0x040fe40007ffe0ff */
[----:B------:R-:W-:Y:S01]  /*144f0*/  IADD3 R10, R235, 0x38, RZ ;  /* 0x00000038eb0a7810 */ /* 0x000fe20007ffe0ff */
[----:B------:R1:W-:Y:S01]  /*14500*/  @!P3 ST.E.64 [R2.64], R40 ;  /* 0x000000280200b985 */ /* 0x0003e2000c101b06 */
[----:B------:R-:W-:Y:S02]  /*14510*/  SHF.R.S32.HI R15, RZ, 0x1f, R15 ;  /* 0x0000001fff0f7819 */ /* 0x000fe4000001140f */
[----:B--2---:R-:W-:Y:S02]  /*14520*/  @!P1 LEA R8, P5, R14, R0, 0x2 ;  /* 0x000000000e089211 */ /* 0x004fe400078a10ff */
[----:B------:R-:W-:-:S02]  /*14530*/  ISETP.GE.AND P4, PT, R10, c[0x0][0x3c8], PT ;  /* 0x0000f2000a007a0c */ /* 0x000fc40003f86270 */
[----:B------:R-:W-:Y:S02]  /*14540*/  @!P1 LEA.HI.X R9, R14, R4, R16, 0x2, P5 ;  /* 0x000000040e099211 */ /* 0x000fe400028f1410 */
[C---:B------:R-:W-:Y:S02]  /*14550*/  IADD3 R14, R235.reuse, 0x40, RZ ;  /* 0x00000040eb0e7810 */ /* 0x040fe40007ffe0ff */
[----:B------:R-:W-:Y:S01]  /*14560*/  IADD3 R16, R235, 0x40, RZ ;  /* 0x00000040eb107810 */ /* 0x000fe20007ffe0ff */
[----:B------:R-:W-:Y:S01]  /*14570*/  @!P1 ST.E.64 [R8.64], R64 ;  /* 0x0000004008009985 */ /* 0x000fe2000c101b06 */
[----:B------:R-:W-:Y:S02]  /*14580*/  ISETP.GE.AND P3, PT, R14, c[0x0][0x3c8], PT ;  /* 0x0000f2000e007a0c */ /* 0x000fe40003f66270 */
[----:B-----5:R-:W-:Y:S02]  /*14590*/  @!P6 LEA R6, P5, R5, R0, 0x2 ;  /* 0x000000000506e211 */ /* 0x020fe400078a10ff */
[----:B------:R-:W-:-:S02]  /*145a0*/  SHF.R.S32.HI R16, RZ, 0x1f, R16 ;  /* 0x0000001fff107819 */ /* 0x000fc40000011410 */
[----:B------:R-:W-:Y:S02]  /*145b0*/  SHF.R.S32.HI R18, RZ, 0x1f, R18 ;  /* 0x0000001fff127819 */ /* 0x000fe40000011412 */
[----:B-1----:R-:W-:-:S04]  /*145c0*/  @!P0 LEA R2, P2, R11, R0, 0x2 ;  /* 0x000000000b028211 */ /* 0x002fc800078410ff */
[-C--:B------:R-:W-:Y:S02]  /*145d0*/  @!P0 LEA.HI.X R3, R11, R4.reuse, R15, 0x2, P2 ;  /* 0x000000040b038211 */ /* 0x080fe400010f140f */
[C---:B------:R-:W-:Y:S02]  /*145e0*/  IADD3 R11, R235.reuse, 0x30, RZ ;  /* 0x00000030eb0b7810 */ /* 0x040fe40007ffe0ff */
[----:B------:R-:W-:Y:S01]  /*145f0*/  IADD3 R15, R235, 0x50, RZ ;  /* 0x00000050eb0f7810 */ /* 0x000fe20007ffe0ff */
[----:B------:R1:W-:Y:S01]  /*14600*/  @!P0 ST.E.64 [R2.64], R42 ;  /* 0x0000002a02008985 */ /* 0x0003e2000c101b06 */
[----:B------:R-:W-:Y:S02]  /*14610*/  SHF.R.S32.HI R11, RZ, 0x1f, R11 ;  /* 0x0000001fff0b7819 */ /* 0x000fe4000001140b */
[----:B------:R-:W-:Y:S02]  /*14620*/  ISETP.GE.AND P2, PT, R17, c[0x0][0x3c8], PT ;  /* 0x0000f20011007a0c */ /* 0x000fe40003f46270 */
[----:B------:R-:W-:-:S02]  /*14630*/  @!P6 LEA.HI.X R7, R5, R4, R11, 0x2, P5 ;  /* 0x000000040507e211 */ /* 0x000fc400028f140b */
[C---:B------:R-:W-:Y:S02]  /*14640*/  IADD3 R11, R235.reuse, 0x38, RZ ;  /* 0x00000038eb0b7810 */ /* 0x040fe40007ffe0ff */
[----:B------:R-:W-:Y:S01]  /*14650*/  IADD3 R5, R235, 0x58, RZ ;  /* 0x00000058eb057810 */ /* 0x000fe20007ffe0ff */
[----:B------:R2:W-:Y:S01]  /*14660*/  @!P6 ST.E.64 [R6.64], R44 ;  /* 0x0000002c0600e985 */ /* 0x0005e2000c101b06 */
[----:B------:R-:W-:Y:S02]  /*14670*/  SHF.R.S32.HI R11, RZ, 0x1f, R11 ;  /* 0x0000001fff0b7819 */ /* 0x000fe4000001140b */
[----:B------:R-:W-:Y:S02]  /*14680*/  ISETP.GE.AND P1, PT, R15, c[0x0][0x3c8], PT ;  /* 0x0000f2000f007a0c */ /* 0x000fe40003f26270 */
[----:B------:R-:W-:Y:S02]  /*14690*/  ISETP.GE.AND P0, PT, R5, c[0x0][0x3c8], PT ;  /* 0x0000f20005007a0c */ /* 0x000fe40003f06270 */
[----:B-1----:R-:W-:-:S04]  /*146a0*/  @!P4 LEA R2, P5, R10, R0, 0x2 ;  /* 0x000000000a02c211 */ /* 0x002fc800078a10ff */
[----:B------:R-:W-:Y:S02]  /*146b0*/  @!P4 LEA.HI.X R3, R10, R4, R11, 0x2, P5 ;  /* 0x000000040a03c211 */ /* 0x000fe400028f140b */
[----:B------:R-:W-:-:S03]  /*146c0*/  @!P3 LEA R10, P5, R14, R0, 0x2 ;  /* 0x000000000e0ab211 */ /* 0x000fc600078a10ff */
[----:B------:R1:W-:Y:S01]  /*146d0*/  @!P4 ST.E.64 [R2.64], R46 ;  /* 0x0000002e0200c985 */ /* 0x0003e2000c101b06 */
[----:B------:R-:W-:Y:S02]  /*146e0*/  @!P3 LEA.HI.X R11, R14, R4, R16, 0x2, P5 ;  /* 0x000000040e0bb211 */ /* 0x000fe400028f1410 */
[-C--:B------:R-:W-:Y:S02]  /*146f0*/  @!P2 LEA R8, P4, R17, R0.reuse, 0x2 ;  /* 0x000000001108a211 */ /* 0x080fe400078810ff */
[C---:B------:R-:W-:Y:S01]  /*14700*/  IADD3 R16, R235.reuse, 0x50, RZ ;  /* 0x00000050eb107810 */ /* 0x040fe20007ffe0ff */
[----:B------:R3:W-:Y:S01]  /*14710*/  @!P3 ST.E.64 [R10.64], R68 ;  /* 0x000000440a00b985 */ /* 0x0007e2000c101b06 */
[----:B------:R-:W-:Y:S02]  /*14720*/  IADD3 R14, R235, 0x58, RZ ;  /* 0x00000058eb0e7810 */ /* 0x000fe40007ffe0ff */
[----:B--2---:R-:W-:Y:S02]  /*14730*/  @!P1 LEA R6, P5, R15, R0, 0x2 ;  /* 0x000000000f069211 */ /* 0x004fe400078a10ff */
[----:B------:R-:W-:-:S02]  /*14740*/  SHF.R.S32.HI R16, RZ, 0x1f, R16 ;  /* 0x0000001fff107819 */ /* 0x000fc40000011410 */
[-C--:B------:R-:W-:Y:S02]  /*14750*/  @!P2 LEA.HI.X R9, R17, R4.reuse, R18, 0x2, P4 ;  /* 0x000000041109a211 */ /* 0x080fe400020f1412 */
[----:B------:R-:W-:Y:S02]  /*14760*/  SHF.R.S32.HI R14, RZ, 0x1f, R14 ;  /* 0x0000001fff0e7819 */ /* 0x000fe4000001140e */
[----:B------:R-:W-:Y:S01]  /*14770*/  @!P1 LEA.HI.X R7, R15, R4, R16, 0x2, P5 ;  /* 0x000000040f079211 */ /* 0x000fe200028f1410 */
[----:B------:R3:W-:Y:S04]  /*14780*/  @!P2 ST.E.64 [R8.64], R60 ;  /* 0x0000003c0800a985 */ /* 0x0007e8000c101b06 */
[----:B------:R3:W-:Y:S01]  /*14790*/  @!P1 ST.E.64 [R6.64], R48 ;  /* 0x0000003006009985 */ /* 0x0007e2000c101b06 */
[----:B-1----:R-:W-:-:S04]  /*147a0*/  @!P0 LEA R2, P4, R5, R0, 0x2 ;  /* 0x0000000005028211 */ /* 0x002fc800078810ff */
[----:B------:R-:W-:-:S05]  /*147b0*/  @!P0 LEA.HI.X R3, R5, R4, R14, 0x2, P4 ;  /* 0x0000000405038211 */ /* 0x000fca00020f140e */
[----:B------:R3:W-:Y:S04]  /*147c0*/  @!P0 ST.E.64 [R2.64], R26 ;  /* 0x0000001a02008985 */ /* 0x0007e8000c101b06 */
.L_x_606:
[----:B------:R-:W-:Y:S05]  /*147d0*/  BSYNC B0 ;  /* 0x0000000000007941 */ /* 0x000fea0003800000 */
.L_x_605:
[----:B------:R-:W-:Y:S05]  /*147e0*/  BRA.DIV ~URZ, `(.L_x_607) ;  /* 0x000033e27f007947 */ /* 0x000fea000b800000 */
[----:B--2---:R2:W3:Y:S04]  /*147f0*/  SHFL.IDX PT, R4, R12, 0x3, 0x1c1f ;  /* 0x007c1f000c047f89 */ /* 0x0044e800000e0000 */
[----:B-1----:R2:W1:Y:S02]  /*14800*/  SHFL.IDX PT, R0, R13, 0x3, 0x1c1f ;  /* 0x007c1f000d007f89 */ /* 0x00246400000e0000 */
.L_x_668:
[----:B------:R-:W-:-:S13]  /*14810*/  LOP3.LUT P0, RZ, R194, 0x2, RZ, 0xc0, !PT ;  /* 0x00000002c2ff7812 */ /* 0x000fda000780c0ff */
[----:B------:R-:W-:Y:S05]  /*14820*/  @P0 BRA `(.L_x_595) ;  /* 0x0000138000000947 */ /* 0x000fea0003800000 */
[C---:B------:R-:W-:Y:S02]  /*14830*/  ISETP.GE.AND P4, PT, R235.reuse, c[0x0][0x3c8], PT ;  /* 0x0000f200eb007a0c */ /* 0x040fe40003f86270 */
[C---:B---3--:R-:W-:Y:S02]  /*14840*/  IADD3 R8, R235.reuse, 0x8, RZ ;  /* 0x00000008eb087810 */ /* 0x048fe40007ffe0ff */
[----:B--2---:R-:W-:Y:S02]  /*14850*/  IADD3 R12, R235, 0x18, RZ ;  /* 0x00000018eb0c7810 */ /* 0x004fe40007ffe0ff */
[----:B------:R-:W-:Y:S02]  /*14860*/  ISETP.GE.AND P3, PT, R8, c[0x0][0x3c8], PT ;  /* 0x0000f20008007a0c */ /* 0x000fe40003f66270 */
[----:B------:R-:W-:Y:S02]  /*14870*/  ISETP.GE.AND P1, PT, R12, c[0x0][0x3c8], PT ;  /* 0x0000f2000c007a0c */ /* 0x000fe40003f26270 */
[----:B------:R-:W-:-:S02]  /*14880*/  SHF.R.S32.HI R10, RZ, 0x1f, R235 ;  /* 0x0000001fff0a7819 */ /* 0x000fc400000114eb */
[C---:B------:R-:W-:Y:S02]  /*14890*/  IADD3 R11, R235.reuse, 0x10, RZ ;  /* 0x00000010eb0b7810 */ /* 0x040fe40007ffe0ff */
[C---:B-1----:R-:W-:Y:S02]  /*148a0*/  @!P4 LEA R6, P6, R235.reuse, R0, 0x2 ;  /* 0x00000000eb06c211 */ /* 0x042fe400078c10ff */
[C---:B------:R-:W-:Y:S02]  /*148b0*/  IADD3 R9, R235.reuse, 0x8, RZ ;  /* 0x00000008eb097810 */ /* 0x040fe40007ffe0ff */
[----:B------:R-:W-:Y:S02]  /*148c0*/  @!P4 LEA.HI.X R7, R235, R4, R10, 0x2, P6 ;  /* 0x00000004eb07c211 */ /* 0x000fe400030f140a */
[----:B------:R-:W-:Y:S02]  /*148d0*/  ISETP.GE.AND P2, PT, R11, c[0x0][0x3c8], PT ;  /* 0x0000f2000b007a0c */ /* 0x000fe40003f46270 */
[----:B------:R-:W-:Y:S01]  /*148e0*/  SHF.R.S32.HI R9, RZ, 0x1f, R9 ;  /* 0x0000001fff097819 */ /* 0x000fe20000011409 */
[----:B------:R1:W-:Y:S01]  /*148f0*/  @!P4 ST.E.64 [R6.64], R52 ;  /* 0x000000340600c985 */ /* 0x0003e2000c101b06 */
[----:B------:R-:W-:-:S02]  /*14900*/  @!P3 LEA R2, P5, R8, R0, 0x2 ;  /* 0x000000000802b211 */ /* 0x000fc400078a10ff */
[C---:B------:R-:W-:Y:S02]  /*14910*/  IADD3 R5, R235.reuse, 0x20, RZ ;  /* 0x00000020eb057810 */ /* 0x040fe40007ffe0ff */
[----:B------:R-:W-:Y:S02]  /*14920*/  @!P3 LEA.HI.X R3, R8, R4, R9, 0x2, P5 ;  /* 0x000000040803b211 */ /* 0x000fe400028f1409 */
[----:B----4-:R-:W-:Y:S02]  /*14930*/  IADD3 R13, R235, 0x10, RZ ;  /* 0x00000010eb0d7810 */ /* 0x010fe40007ffe0ff */
[----:B------:R-:W-:Y:S01]  /*14940*/  ISETP.GE.AND P0, PT, R5, c[0x0][0x3c8], PT ;  /* 0x0000f20005007a0c */ /* 0x000fe20003f06270 */
[----:B------:R2:W-:Y:S01]  /*14950*/  @!P3 ST.E.64 [R2.64], R30 ;  /* 0x0000001e0200b985 */ /* 0x0005e2000c101b06 */
[----:B------:R-:W-:Y:S02]  /*14960*/  @!P2 LEA R8, P3, R11, R0, 0x2 ;  /* 0x000000000b08a211 */ /* 0x000fe400078610ff */
[----:B------:R-:W-:-:S02]  /*14970*/  SHF.R.S32.HI R13, RZ, 0x1f, R13 ;  /* 0x0000001fff0d7819 */ /* 0x000fc4000001140d */
[----:B------:R-:W-:Y:S02]  /*14980*/  IADD3 R14, R235, 0x28, RZ ;  /* 0x00000028eb0e7810 */ /* 0x000fe40007ffe0ff */
[----:B------:R-:W-:Y:S02]  /*14990*/  @!P2 LEA.HI.X R9, R11, R4, R13, 0x2, P3 ;  /* 0x000000040b09a211 */ /* 0x000fe400018f140d */
[C---:B------:R-:W-:Y:S02]  /*149a0*/  IADD3 R13, R235.reuse, 0x18, RZ ;  /* 0x00000018eb0d7810 */ /* 0x040fe40007ffe0ff */
[C---:B------:R-:W-:Y:S01]  /*149b0*/  IADD3 R11, R235.reuse, 0x20, RZ ;  /* 0x00000020eb0b7810 */ /* 0x040fe20007ffe0ff */
[----:B------:R-:W-:Y:S01]  /*149c0*/  @!P2 ST.E.64 [R8.64], R66 ;  /* 0x000000420800a985 */ /* 0x000fe2000c101b06 */
[----:B------:R-:W-:Y:S02]  /*149d0*/  ISETP.GE.AND P5, PT, R14, c[0x0][0x3c8], PT ;  /* 0x0000f2000e007a0c */ /* 0x000fe40003fa6270 */
[----:B------:R-:W-:-:S02]  /*149e0*/  IADD3 R10, R235, 0x30, RZ ;  /* 0x00000030eb0a7810 */ /* 0x000fc40007ffe0ff */
[----:B------:R-:W-:Y:S02]  /*149f0*/  SHF.R.S32.HI R13, RZ, 0x1f, R13 ;  /* 0x0000001fff0d7819 */ /* 0x000fe4000001140d */
[----:B-1----:R-:W-:Y:S02]  /*14a00*/  @!P1 LEA R6, P4, R12, R0, 0x2 ;  /* 0x000000000c069211 */ /* 0x002fe400078810ff */
[----:B------:R-:W-:Y:S02]  /*14a10*/  SHF.R.S32.HI R11, RZ, 0x1f, R11 ;  /* 0x0000001fff0b7819 */ /* 0x000fe4000001140b */
[C---:B------:R-:W-:Y:S02]  /*14a20*/  IADD3 R16, R235.reuse, 0x28, RZ ;  /* 0x00000028eb107810 */ /* 0x040fe40007ffe0ff */
[----:B------:R-:W-:Y:S02]  /*14a30*/  IADD3 R15, R235, 0x40, RZ ;  /* 0x00000040eb0f7810 */ /* 0x000fe40007ffe0ff */
[----:B------:R-:W-:-:S02]  /*14a40*/  SHF.R.S32.HI R16, RZ, 0x1f, R16 ;  /* 0x0000001fff107819 */ /* 0x000fc40000011410 */
[----:B--2---:R-:W-:Y:S02]  /*14a50*/  @!P0 LEA R2, P6, R5, R0, 0x2 ;  /* 0x0000000005028211 */ /* 0x004fe400078c10ff */
[----:B------:R-:W-:Y:S02]  /*14a60*/  ISETP.GE.AND P2, PT, R15, c[0x0][0x3c8], PT ;  /* 0x0000f2000f007a0c */ /* 0x000fe40003f46270 */
[----:B------:R-:W-:Y:S02]  /*14a70*/  P2R R3, PR, RZ, 0x10 ;  /* 0x00000010ff037803 */ /* 0x000fe40000000000 */
[----:B------:R-:W-:Y:S02]  /*14a80*/  ISETP.GE.AND P4, PT, R10, c[0x0][0x3c8], PT ;  /* 0x0000f2000a007a0c */ /* 0x000fe40003f86270 */
[----:B------:R-:W-:Y:S02]  /*14a90*/  ISETP.NE.AND P3, PT, R3, RZ, PT ;  /* 0x000000ff0300720c */ /* 0x000fe40003f65270 */
[----:B------:R-:W-:-:S02]  /*14aa0*/  @!P0 LEA.HI.X R3, R5, R4, R11, 0x2, P6 ;  /* 0x0000000405038211 */ /* 0x000fc400030f140b */
[----:B------:R-:W-:Y:S02]  /*14ab0*/  @!P1 LEA.HI.X R7, R12, R4, R13, 0x2, P3 ;  /* 0x000000040c079211 */ /* 0x000fe400018f140d */
[C---:B------:R-:W-:Y:S02]  /*14ac0*/  IADD3 R12, R235.reuse, 0x38, RZ ;  /* 0x00000038eb0c7810 */ /* 0x040fe40007ffe0ff */
[C---:B------:R-:W-:Y:S01]  /*14ad0*/  IADD3 R11, R235.reuse, 0x30, RZ ;  /* 0x00000030eb0b7810 */ /* 0x040fe20007ffe0ff */
[----:B------:R1:W-:Y:S01]  /*14ae0*/  @!P1 ST.E.64 [R6.64], R56 ;  /* 0x0000003806009985 */ /* 0x0003e2000c101b06 */
[----:B------:R-:W-:Y:S02]  /*14af0*/  ISETP.GE.AND P3, PT, R12, c[0x0][0x3c8], PT ;  /* 0x0000f2000c007a0c */ /* 0x000fe40003f66270 */
[----:B------:R-:W-:Y:S01]  /*14b00*/  SHF.R.S32.HI R11, RZ, 0x1f, R11 ;  /* 0x0000001fff0b7819 */ /* 0x000fe2000001140b */
[----:B------:R2:W-:Y:S01]  /*14b10*/  @!P0 ST.E.64 [R2.64], R32 ;  /* 0x0000002002008985 */ /* 0x0005e2000c101b06 */
[----:B------:R-:W-:-:S02]  /*14b20*/  IADD3 R13, R235, 0x48, RZ ;  /* 0x00000048eb0d7810 */ /* 0x000fc40007ffe0ff */
[----:B------:R-:W-:Y:S02]  /*14b30*/  IADD3 R5, R235, 0x50, RZ ;  /* 0x00000050eb057810 */ /* 0x000fe40007ffe0ff */
[----:B------:R-:W-:Y:S02]  /*14b40*/  ISETP.GE.AND P1, PT, R13, c[0x0][0x3c8], PT ;  /* 0x0000f2000d007a0c */ /* 0x000fe40003f26270 */
[----:B-1----:R-:W-:-:S04]  /*14b50*/  @!P5 LEA R6, P0, R14, R0, 0x2 ;  /* 0x000000000e06d211 */ /* 0x002fc800078010ff */
[----:B------:R-:W-:Y:S02]  /*14b60*/  @!P5 LEA.HI.X R7, R14, R4, R16, 0x2, P0 ;  /* 0x000000040e07d211 */ /* 0x000fe400000f1410 */
[C---:B--2---:R-:W-:Y:S02]  /*14b70*/  @!P4 LEA R2, P6, R10.reuse, R0, 0x2 ;  /* 0x000000000a02c211 */ /* 0x044fe400078c10ff */
[----:B------:R-:W-:Y:S01]  /*14b80*/  IADD3 R14, R235, 0x38, RZ ;  /* 0x00000038eb0e7810 */ /* 0x000fe20007ffe0ff */
[----:B------:R-:W-:Y:S01]  /*14b90*/  @!P5 ST.E.64 [R6.64], R54 ;  /* 0x000000360600d985 */ /* 0x000fe2000c101b06 */
[----:B------:R-:W-:Y:S02]  /*14ba0*/  @!P4 LEA.HI.X R3, R10, R4, R11, 0x2, P6 ;  /* 0x000000040a03c211 */ /* 0x000fe400030f140b */
[----:B------:R-:W-:Y:S02]  /*14bb0*/  @!P3 LEA R10, P5, R12, R0, 0x2 ;  /* 0x000000000c0ab211 */ /* 0x000fe400078a10ff */
[----:B------:R-:W-:Y:S01]  /*14bc0*/  ISETP.GE.AND P0, PT, R5, c[0x0][0x3c8], PT ;  /* 0x0000f20005007a0c */ /* 0x000fe20003f06270 */
[----:B------:R1:W-:Y:S01]  /*14bd0*/  @!P4 ST.E.64 [R2.64], R58 ;  /* 0x0000003a0200c985 */ /* 0x0003e2000c101b06 */
[----:B------:R-:W-:-:S02]  /*14be0*/  SHF.R.S32.HI R14, RZ, 0x1f, R14 ;  /* 0x0000001fff0e7819 */ /* 0x000fc4000001140e */
[----:B------:R-:W-:Y:S02]  /*14bf0*/  IADD3 R16, R235, 0x40, RZ ;  /* 0x00000040eb107810 */ /* 0x000fe40007ffe0ff */
[----:B------:R-:W-:Y:S02]  /*14c00*/  @!P2 LEA R8, P6, R15, R0, 0x2 ;  /* 0x000000000f08a211 */ /* 0x000fe400078c10ff */
[----:B------:R-:W-:-:S04]  /*14c10*/  SHF.R.S32.HI R16, RZ, 0x1f, R16 ;  /* 0x0000001fff107819 */ /* 0x000fc80000011410 */
[----:B------:R-:W-:Y:S02]  /*14c20*/  @!P2 LEA.HI.X R9, R15, R4, R16, 0x2, P6 ;  /* 0x000000040f09a211 */ /* 0x000fe400030f1410 */
[----:B-1----:R-:W-:Y:S02]  /*14c30*/  P2R R2, PR, RZ, 0x20 ;  /* 0x00000020ff027803 */ /* 0x002fe40000000000 */
[----:B------:R-:W-:Y:S02]  /*14c40*/  @!P1 LEA R6, P5, R13, R0, 0x2 ;  /* 0x000000000d069211 */ /* 0x000fe400078a10ff */
[----:B------:R-:W-:-:S04]  /*14c50*/  ISETP.NE.AND P4, PT, R2, RZ, PT ;  /* 0x000000ff0200720c */ /* 0x000fc80003f85270 */
[----:B------:R-:W-:Y:S02]  /*14c60*/  @!P3 LEA.HI.X R11, R12, R4, R14, 0x2, P4 ;  /* 0x000000040c0bb211 */ /* 0x000fe400020f140e */
[C---:B------:R-:W-:Y:S02]  /*14c70*/  IADD3 R14, R235.reuse, 0x48, RZ ;  /* 0x00000048eb0e7810 */ /* 0x040fe40007ffe0ff */
[----:B------:R-:W-:Y:S01]  /*14c80*/  IADD3 R12, R235, 0x50, RZ ;  /* 0x00000050eb0c7810 */ /* 0x000fe20007ffe0ff */
[----:B------:R1:W-:Y:S01]  /*14c90*/  @!P3 ST.E.64 [R10.64], R72 ;  /* 0x000000480a00b985 */ /* 0x0003e2000c101b06 */
[----:B------:R-:W-:Y:S02]  /*14ca0*/  SHF.R.S32.HI R14, RZ, 0x1f, R14 ;  /* 0x0000001fff0e7819 */ /* 0x000fe4000001140e */
[----:B------:R-:W-:Y:S01]  /*14cb0*/  SHF.R.S32.HI R12, RZ, 0x1f, R12 ;  /* 0x0000001fff0c7819 */ /* 0x000fe2000001140c */
[----:B------:R1:W-:Y:S01]  /*14cc0*/  @!P2 ST.E.64 [R8.64], R70 ;  /* 0x000000460800a985 */ /* 0x0003e2000c101b06 */
[----:B------:R-:W-:-:S02]  /*14cd0*/  @!P0 LEA R2, P4, R5, R0, 0x2 ;  /* 0x0000000005028211 */ /* 0x000fc400078810ff */
[-C--:B------:R-:W-:Y:S02]  /*14ce0*/  @!P1 LEA.HI.X R7, R13, R4.reuse, R14, 0x2, P5 ;  /* 0x000000040d079211 */ /* 0x080fe400028f140e */
[----:B------:R-:W-:Y:S02]  /*14cf0*/  @!P0 LEA.HI.X R3, R5, R4, R12, 0x2, P4 ;  /* 0x0000000405038211 */ /* 0x000fe400020f140c */
[----:B------:R-:W-:Y:S01]  /*14d00*/  IADD3 R5, R235, 0x58, RZ ;  /* 0x00000058eb057810 */ /* 0x000fe20007ffe0ff */
[----:B------:R1:W-:Y:S04]  /*14d10*/  @!P1 ST.E.64 [R6.64], R62 ;  /* 0x0000003e06009985 */ /* 0x0003e8000c101b06 */
[----:B------:R1:W-:Y:S01]  /*14d20*/  @!P0 ST.E.64 [R2.64], R50 ;  /* 0x0000003202008985 */ /* 0x0003e2000c101b06 */
[----:B------:R-:W-:-:S13]  /*14d30*/  ISETP.GE.AND P0, PT, R5, c[0x0][0x3c8], PT ;  /* 0x0000f20005007a0c */ /* 0x000fda0003f06270 */
[----:B------:R-:W-:Y:S05]  /*14d40*/  @P0 BRA `(.L_x_595) ;  /* 0x00000e6000000947 */ /* 0x000fea0003800000 */
[----:B------:R-:W-:Y:S02]  /*14d50*/  IADD3 R12, R235, 0x58, RZ ;  /* 0x00000058eb0c7810 */ /* 0x000fe40007ffe0ff */
[----:B-1----:R-:W-:Y:S02]  /*14d60*/  LEA R2, P0, R5, R0, 0x2 ;  /* 0x0000000005027211 */ /* 0x002fe400078010ff */
[----:B------:R-:W-:-:S04]  /*14d70*/  SHF.R.S32.HI R12, RZ, 0x1f, R12 ;  /* 0x0000001fff0c7819 */ /* 0x000fc8000001140c */
[----:B------:R-:W-:-:S05]  /*14d80*/  LEA.HI.X R3, R5, R4, R12, 0x2, P0 ;  /* 0x0000000405037211 */ /* 0x000fca00000f140c */
[----:B------:R1:W-:Y:S01]  /*14d90*/  ST.E.64 [R2.64], R28 ;  /* 0x0000001c02007985 */ /* 0x0003e2000c101b06 */
[----:B------:R-:W-:Y:S05]  /*14da0*/  BRA `(.L_x_595) ;  /* 0x00000e0000007947 */ /* 0x000fea0003800000 */
.L_x_580:
[----:B------:R-:W3:Y:S04]  /*14db0*/  LDL.LU R7, [R1+0x1c] ;  /* 0x00001c0001077983 */ /* 0x000ee80000300800 */
[----:B--2---:R-:W2:Y:S01]  /*14dc0*/  LDL R6, [R1+0x24] ;  /* 0x0000240001067983 */ /* 0x004ea20000100800 */
[----:B------:R-:W-:Y:S01]  /*14dd0*/  ISETP.NE.U32.AND P0, PT, RZ, c[0x0][0x508], PT ;  /* 0x00014200ff007a0c */ /* 0x000fe20003f05070 */
[----:B------:R-:W-:Y:S01]  /*14de0*/  IMAD.MOV.U32 R4, RZ, RZ, 0x4 ;  /* 0x00000004ff047424 */ /* 0x000fe200078e00ff */
[----:B------:R-:W-:Y:S01]  /*14df0*/  ISETP.NE.U32.AND P2, PT, RZ, c[0x0][0x500], PT ;  /* 0x00014000ff007a0c */ /* 0x000fe20003f45070 */
[----:B------:R-:W-:Y:S01]  /*14e00*/  IMAD.MOV.U32 R19, RZ, RZ, c[0x0][0x388] ;  /* 0x0000e200ff137624 */ /* 0x000fe200078e00ff */
[----:B------:R-:W-:Y:S01]  /*14e10*/  ISETP.NE.AND.EX P0, PT, RZ, c[0x0][0x50c], PT, P0 ;  /* 0x00014300ff007a0c */ /* 0x000fe20003f05300 */
[----:B------:R-:W-:Y:S01]  /*14e20*/  IMAD.MOV.U32 R0, RZ, RZ, RZ ;  /* 0x000000ffff007224 */ /* 0x000fe200078e00ff */
[----:B------:R-:W-:Y:S01]  /*14e30*/  ISETP.NE.AND.EX P2, PT, RZ, c[0x0][0x504], PT, P2 ;  /* 0x00014100ff007a0c */ /* 0x000fe20003f45320 */
[----:B--2---:R-:W-:-:S10]  /*14e40*/  IMAD.WIDE R2, R6, R4, c[0x0][0x500] ;  /* 0x0001400006027625 */ /* 0x004fd400078e0204 */
[----:B------:R-:W-:Y:S02]  /*14e50*/  @P0 IMAD.WIDE R4, R6, R4, c[0x0][0x508] ;  /* 0x0001420006040625 */ /* 0x000fe400078e0204 */
[----:B------:R2:W5:Y:S04]  /*14e60*/  @P2 LDG.E R0, [R2.64] ;  /* 0x0000000602002981 */ /* 0x000568000c1e1900 */
[----:B------:R2:W5:Y:S01]  /*14e70*/  @P0 LDG.E R19, [R4.64] ;  /* 0x0000000604130981 */ /* 0x000562000c1e1900 */
[----:B---3--:R-:W-:-:S04]  /*14e80*/  ISETP.NE.AND P1, PT, R7, RZ, PT ;  /* 0x000000ff0700720c */ /* 0x008fc80003f25270 */
[----:B------:R-:W-:Y:S01]  /*14e90*/  SEL R18, R7, c[0x0][0x3d4], P1 ;  /* 0x0000f50007127a07 */ /* 0x000fe20000800000 */
[----:B------:R-:W-:Y:S05]  /*14ea0*/  @P0 BRA `(.L_x_608) ;  /* 0x0000004000000947 */ /* 0x000fea0003800000 */
[----:B------:R-:W-:Y:S05]  /*14eb0*/  @!P2 BRA `(.L_x_608) ;  /* 0x000000300000a947 */ /* 0x000fea0003800000 */
[----:B--2---:R2:W3:Y:S04]  /*14ec0*/  LDG.E R4, [R2.64] ;  /* 0x0000000602047981 */ /* 0x0044e8000c1e1900 */
[----:B--2---:R-:W3:Y:S02]  /*14ed0*/  LDG.E R2, [R2.64+0x4] ;  /* 0x0000040602027981 */ /* 0x004ee4000c1e1900 */
[----:B---3-5:R-:W-:Y:S02]  /*14ee0*/  IADD3 R19, -R4, R2, RZ ;  /* 0x0000000204137210 */ /* 0x028fe40007ffe1ff */
.L_x_608:
[----:B--2---:R-:W2:Y:S01]  /*14ef0*/  S2R R4, SR_TID.X ;  /* 0x0000000000047919 */ /* 0x004ea20000002100 */
[----:B------:R-:W-:Y:S01]  /*14f00*/  SHF.R.S32.HI R2, RZ, 0x1f, R6 ;  /* 0x0000001fff027819 */ /* 0x000fe20000011406 */
[----:B------:R-:W-:Y:S01]  /*14f10*/  BSSY B0, `(.L_x_609) ;  /* 0x0000038000007945 */ /* 0x000fe20003800000 */
[----:B-----5:R-:W-:-:S02]  /*14f20*/  SHF.R.S32.HI R17, RZ, 0x1f, R0 ;  /* 0x0000001fff117819 */ /* 0x020fc40000011400 */
[----:B------:R-:W-:Y:S02]  /*14f30*/  SEL R12, R6, RZ, !P2 ;  /* 0x000000ff060c7207 */ /* 0x000fe40005000000 */
[----:B-1----:R-:W-:Y:S02]  /*14f40*/  SEL R20, R2, RZ, !P2 ;  /* 0x000000ff02147207 */ /* 0x002fe40005000000 */
[----:B--2---:R-:W-:-:S13]  /*14f50*/  ISETP.GT.AND P0, PT, R4, 0x7f, PT ;  /* 0x0000007f0400780c */ /* 0x004fda0003f04270 */
[----:B------:R-:W-:Y:S05]  /*14f60*/  @P0 BRA `(.L_x_610) ;  /* 0x0000032000000947 */ /* 0x000fea0003800000 */
[----:B------:R-:W2:Y:S01]  /*14f70*/  LDL R3, [R1+0x10] ;  /* 0x0000100001037983 */ /* 0x000ea20000100800 */
[----:B------:R-:W-:Y:S01]  /*14f80*/  IMAD R2, R19, c[0x0][0x4e8], RZ ;  /* 0x00013a0013027a24 */ /* 0x000fe200078e02ff */
[----:B--2---:R-:W-:-:S04]  /*14f90*/  IADD3 R13, R3, R4, RZ ;  /* 0x00000004030d7210 */ /* 0x004fc80007ffe0ff */
[----:B------:R-:W-:-:S13]  /*14fa0*/  ISETP.GE.AND P0, PT, R13, R2, PT ;  /* 0x000000020d00720c */ /* 0x000fda0003f06270 */
[----:B------:R-:W-:Y:S05]  /*14fb0*/  @P0 BRA `(.L_x_610) ;  /* 0x000002d000000947 */ /* 0x000fea0003800000 */
[----:B------:R-:W2:Y:S04]  /*14fc0*/  LDL R4, [R1+0x3c] ;  /* 0x00003c0001047983 */ /* 0x000ea80000100800 */
[----:B------:R-:W3:Y:S01]  /*14fd0*/  LDL.LU R21, [R1+0x20] ;  /* 0x0000200001157983 */ /* 0x000ee20000300800 */
[----:B------:R-:W-:Y:S01]  /*14fe0*/  IMAD.MOV.U32 R2, RZ, RZ, 0x368 ;  /* 0x00000368ff027424 */ /* 0x000fe200078e00ff */
[----:B------:R-:W-:-:S04]  /*14ff0*/  ISETP.GT.AND P2, PT, R18, 0x1, PT ;  /* 0x000000011200780c */ /* 0x000fc80003f44270 */
[----:B------:R-:W-:-:S04]  /*15000*/  SEL R2, R2, 0x328, P2 ;  /* 0x0000032802027807 */ /* 0x000fc80001000000 */
[----:B------:R1:W4:Y:S08]  /*15010*/  LDC.64 R8, c[0x0][R2+0x170] ;  /* 0x00005c0002087b82 */ /* 0x0003300000000a00 */
[----:B------:R1:W2:Y:S08]  /*15020*/  LDC.64 R6, c[0x0][R2+0x168] ;  /* 0x00005a0002067b82 */ /* 0x0002b00000000a00 */
[----:B------:R1:W5:Y:S08]  /*15030*/  LDC.64 R14, c[0x0][R2+0x178] ;  /* 0x00005e00020e7b82 */ /* 0x0003700000000a00 */
[----:B------:R1:W2:Y:S02]  /*15040*/  LDC.64 R10, c[0x0][R2+0x160] ;  /* 0x00005800020a7b82 */ /* 0x0002a40000000a00 */
[----:B-1----:R-:W-:-:S02]  /*15050*/  IMAD.MOV.U32 R2, RZ, RZ, c[0x0][0x4e8] ;  /* 0x00013a00ff027624 */ /* 0x002fc400078e00ff */
[----:B----4-:R-:W-:-:S03]  /*15060*/  IMAD R3, R9, R12, RZ ;  /* 0x0000000c09037224 */ /* 0x010fc600078e02ff */
[----:B------:R-:W-:Y:S02]  /*15070*/  ISETP.NE.AND P0, PT, R2, 0x1, PT ;  /* 0x000000010200780c */ /* 0x000fe40003f05270 */
[----:B------:R-:W-:-:S11]  /*15080*/  MOV R2, R13 ;  /* 0x0000000d00027202 */ /* 0x000fd60000000f00 */
[----:B------:R-:W-:-:S05]  /*15090*/  @P0 IMAD.HI.U32 R16, R13, c[0x0][0x4ec], RZ ;  /* 0x00013b000d100a27 */ /* 0x000fca00078e00ff */
[----:B------:R-:W-:Y:S01]  /*150a0*/  @P0 SHF.R.U32.HI R2, RZ, c[0x0][0x4f0], R16 ;  /* 0x00013c00ff020a19 */ /* 0x000fe20000011610 */
[-C--:B--2---:R-:W-:Y:S02]  /*150b0*/  IMAD R9, R7, R4.reuse, RZ ;  /* 0x0000000407097224 */ /* 0x084fe400078e02ff */
[----:B------:R-:W-:-:S04]  /*150c0*/  IMAD.WIDE.U32 R6, R6, R4, RZ ;  /* 0x0000000406067225 */ /* 0x000fc800078e00ff */
[----:B------:R-:W-:-:S04]  /*150d0*/  IMAD.WIDE.U32 R4, R8, R12, RZ ;  /* 0x0000000c08047225 */ /* 0x000fc800078e00ff */
[----:B------:R-:W-:Y:S01]  /*150e0*/  IMAD R8, R8, R20, R3 ;  /* 0x0000001408087224 */ /* 0x000fe200078e0203 */
[----:B---3--:R-:W-:Y:S01]  /*150f0*/  SEL R3, R21, RZ, P2 ;  /* 0x000000ff15037207 */ /* 0x008fe20001000000 */
[----:B------:R-:W-:Y:S01]  /*15100*/  IMAD.IADD R9, R7, 0x1, R9 ;  /* 0x0000000107097824 */ /* 0x000fe200078e0209 */
[----:B------:R-:W-:Y:S01]  /*15110*/  IADD3 R16, P1, P0, R4, R6, R0 ;  /* 0x0000000604107210 */ /* 0x000fe2000783e000 */
[----:B------:R-:W-:Y:S01]  /*15120*/  IMAD.MOV R6, RZ, RZ, -R2 ;  /* 0x000000ffff067224 */ /* 0x000fe200078e0a02 */
[----:B------:R-:W-:Y:S01]  /*15130*/  IADD3 R7, R5, R8, RZ ;  /* 0x0000000805077210 */ /* 0x000fe20007ffe0ff */
[-C--:B-----5:R-:W-:Y:S02]  /*15140*/  IMAD R8, R15, R3.reuse, RZ ;  /* 0x000000030f087224 */ /* 0x0a0fe400078e02ff */
[----:B------:R-:W-:Y:S01]  /*15150*/  IMAD.WIDE.U32 R4, R14, R3, RZ ;  /* 0x000000030e047225 */ /* 0x000fe200078e00ff */
[----:B------:R-:W-:-:S03]  /*15160*/  IADD3.X R9, R7, R9, R17, P1, P0 ;  /* 0x0000000907097210 */ /* 0x000fc60000fe0411 */
        /* <DEDUP_REMOVED lines=18> */
.L_x_610:
[----:B------:R-:W-:Y:S05]  /*15290*/  BSYNC B0 ;  /* 0x0000000000007941 */ /* 0x000fea0003800000 */
.L_x_609:
[----:B------:R-:W-:-:S13]  /*152a0*/  ISETP.GT.AND P0, PT, R18, 0x1, PT ;  /* 0x000000011200780c */ /* 0x000fda0003f04270 */
[----:B------:R-:W-:Y:S05]  /*152b0*/  @P0 BRA `(.L_x_595) ;  /* 0x000008f000000947 */ /* 0x000fea0003800000 */
[----:B-1----:R-:W2:Y:S04]  /*152c0*/  LDL.LU R2, [R1+0x10] ;  /* 0x0000100001027983 */ /* 0x002ea80000300800 */
[----:B------:R-:W3:Y:S01]  /*152d0*/  LDL.LU R7, [R1+0x3c] ;  /* 0x00003c0001077983 */ /* 0x000ee20000300800 */
[----:B------:R-:W-:-:S03]  /*152e0*/  IMAD R4, R17, c[0x0][0x3a0], RZ ;  /* 0x0000e80011047a24 */ /* 0x000fc600078e02ff */
[----:B------:R-:W1:Y:S02]  /*152f0*/  S2R R3, SR_TID.X ;  /* 0x0000000000037919 */ /* 0x000e640000002100 */
[--C-:B-1----:R-:W-:Y:S02]  /*15300*/  SHF.R.S32.HI R5, RZ, 0x1f, R3.reuse ;  /* 0x0000001fff057819 */ /* 0x102fe40000011403 */
[----:B------:R-:W-:Y:S02]  /*15310*/  SHF.R.S32.HI R8, RZ, 0x1f, R3 ;  /* 0x0000001fff087819 */ /* 0x000fe40000011403 */
[-C--:B------:R-:W-:Y:S02]  /*15320*/  LEA.HI R5, R5, R3.reuse, RZ, 0x2 ;  /* 0x0000000305057211 */ /* 0x080fe400078f10ff */
[----:B------:R-:W-:Y:S02]  /*15330*/  LEA.HI R8, R8, R3, RZ, 0x2 ;  /* 0x0000000308087211 */ /* 0x000fe400078f10ff */
[----:B------:R-:W-:-:S02]  /*15340*/  LOP3.LUT R5, R5, 0xfffffffc, RZ, 0xc0, !PT ;  /* 0xfffffffc05057812 */ /* 0x000fc400078ec0ff */
[----:B------:R-:W-:-:S03]  /*15350*/  SHF.R.S32.HI R8, RZ, 0x2, R8 ;  /* 0x00000002ff087819 */ /* 0x000fc60000011408 */
[----:B------:R-:W-:Y:S01]  /*15360*/  IMAD.IADD R5, R3, 0x1, -R5 ;  /* 0x0000000103057824 */ /* 0x000fe200078e0a05 */
[----:B--2---:R-:W-:Y:S02]  /*15370*/  MOV R9, R2 ;  /* 0x0000000200097202 */ /* 0x004fe40000000f00 */
[----:B------:R-:W-:Y:S02]  /*15380*/  MOV R2, c[0x0][0x4e8] ;  /* 0x00013a0000027a02 */ /* 0x000fe40000000f00 */
[----:B------:R-:W-:Y:S02]  /*15390*/  IADD3 R11, R8, R9, RZ ;  /* 0x00000009080b7210 */ /* 0x000fe40007ffe0ff */
[----:B------:R-:W-:Y:S01]  /*153a0*/  ISETP.NE.AND P0, PT, R2, 0x1, PT ;  /* 0x000000010200780c */ /* 0x000fe20003f05270 */
[----:B------:R-:W-:-:S04]  /*153b0*/  IMAD.WIDE.U32 R2, R0, c[0x0][0x3a0], RZ ;  /* 0x0000e80000027a25 */ /* 0x000fc800078e00ff */
[----:B------:R-:W-:Y:S01]  /*153c0*/  IMAD R0, R0, c[0x0][0x3a4], R4 ;  /* 0x0000e90000007a24 */ /* 0x000fe200078e0204 */
[----:B------:R-:W-:Y:S01]  /*153d0*/  LEA R4, R5, R8, 0x5 ;  /* 0x0000000805047211 */ /* 0x000fe200078e28ff */
[----:B------:R-:W-:-:S03]  /*153e0*/  IMAD R5, R20, c[0x0][0x3f0], RZ ;  /* 0x0000fc0014057a24 */ /* 0x000fc600078e02ff */
[----:B------:R-:W-:Y:S01]  /*153f0*/  IADD3 R3, R3, R0, RZ ;  /* 0x0000000003037210 */ /* 0x000fe20007ffe0ff */
[----:B------:R-:W-:-:S04]  /*15400*/  IMAD.IADD R4, R9, 0x1, R4 ;  /* 0x0000000109047824 */ /* 0x000fc800078e0204 */
[----:B------:R-:W-:-:S04]  /*15410*/  @P0 IMAD.HI.U32 R6, R4, c[0x0][0x4ec], RZ ;  /* 0x00013b0004060a27 */ /* 0x000fc800078e00ff */
[----:B---3--:R-:W-:-:S04]  /*15420*/  IMAD.WIDE.U32 R2, R7, c[0x0][0x3e8], R2 ;  /* 0x0000fa0007027a25 */ /* 0x008fc800078e0002 */
[----:B------:R-:W-:Y:S01]  /*15430*/  IMAD.MOV.U32 R0, RZ, RZ, R4 ;  /* 0x000000ffff007224 */ /* 0x000fe200078e0004 */
[----:B------:R-:W-:Y:S01]  /*15440*/  @P0 SHF.R.U32.HI R0, RZ, c[0x0][0x4f0], R6 ;  /* 0x00013c00ff000a19 */ /* 0x000fe20000011606 */
[----:B------:R-:W-:Y:S02]  /*15450*/  IMAD R3, R7, c[0x0][0x3ec], R3 ;  /* 0x0000fb0007037a24 */ /* 0x000fe400078e0203 */
[C---:B------:R-:W-:Y:S01]  /*15460*/  IMAD R7, R12.reuse, c[0x0][0x3f4], R5 ;  /* 0x0000fd000c077a24 */ /* 0x040fe200078e0205 */
[----:B------:R-:W-:Y:S01]  /*15470*/  SHF.R.S32.HI R6, RZ, 0x1f, R0 ;  /* 0x0000001fff067819 */ /* 0x000fe20000011400 */
[----:B------:R-:W-:Y:S01]  /*15480*/  IMAD.WIDE.U32 R2, R12, c[0x0][0x3f0], R2 ;  /* 0x0000fc000c027a25 */ /* 0x000fe200078e0002 */
[----:B------:R-:W-:-:S03]  /*15490*/  IADD3 R5, -R0, RZ, RZ ;  /* 0x000000ff00057210 */ /* 0x000fc60007ffe1ff */
[----:B------:R-:W-:Y:S01]  /*154a0*/  IMAD R6, R6, c[0x0][0x3e0], RZ ;  /* 0x0000f80006067a24 */ /* 0x000fe200078e02ff */
[----:B------:R-:W-:Y:S01]  /*154b0*/  IADD3 R3, R3, R7, RZ ;  /* 0x0000000703037210 */ /* 0x000fe20007ffe0ff */
[----:B------:R-:W-:Y:S02]  /*154c0*/  IMAD R4, R5, c[0x0][0x4e8], R4 ;  /* 0x00013a0005047a24 */ /* 0x000fe400078e0204 */
[C---:B------:R-:W-:Y:S02]  /*154d0*/  IMAD R6, R0.reuse, c[0x0][0x3e4], R6 ;  /* 0x0000f90000067a24 */ /* 0x040fe400078e0206 */
[----:B------:R-:W-:Y:S01]  /*154e0*/  IMAD.WIDE.U32 R2, R0, c[0x0][0x3e0], R2 ;  /* 0x0000f80000027a25 */ /* 0x000fe200078e0002 */
[----:B------:R-:W-:-:S03]  /*154f0*/  SHF.R.S32.HI R0, RZ, 0x1f, R4 ;  /* 0x0000001fff007819 */ /* 0x000fc60000011404 */
[----:B------:R-:W-:Y:S02]  /*15500*/  IMAD.IADD R3, R3, 0x1, R6 ;  /* 0x0000000103037824 */ /* 0x000fe400078e0206 */
[----:B------:R-:W-:Y:S02]  /*15510*/  IMAD R0, R0, c[0x0][0x3d8], RZ ;  /* 0x0000f60000007a24 */ /* 0x000fe400078e02ff */
[----:B------:R-:W-:-:S04]  /*15520*/  IMAD.WIDE.U32 R2, R4, c[0x0][0x3d8], R2 ;  /* 0x0000f60004027a25 */ /* 0x000fc800078e0002 */
[----:B------:R-:W-:Y:S01]  /*15530*/  IMAD R4, R4, c[0x0][0x3dc], R0 ;  /* 0x0000f70004047a24 */ /* 0x000fe200078e0200 */
[----:B------:R-:W-:-:S04]  /*15540*/  LEA R12, P0, R2, c[0x0][0x380], 0x1 ;  /* 0x0000e000020c7a11 */ /* 0x000fc800078008ff */
[----:B------:R-:W-:-:S04]  /*15550*/  IADD3 R4, R3, R4, RZ ;  /* 0x0000000403047210 */ /* 0x000fc80007ffe0ff */
[----:B------:R-:W-:Y:S01]  /*15560*/  LEA.HI.X R9, R2, c[0x0][0x384], R4, 0x1, P0 ;  /* 0x0000e10002097a11 */ /* 0x000fe200000f0c04 */
[----:B------:R-:W-:Y:S05]  /*15570*/  BRA.DIV ~URZ, `(.L_x_611) ;  /* 0x000027127f007947 */ /* 0x000fea000b800000 */
[----:B------:R1:W2:Y:S02]  /*15580*/  SHFL.IDX PT, R8, R9, RZ, 0x1c1f ;  /* 0x001c1fff09087589 */ /* 0x0002a400000e0000 */
.L_x_669:
[----:B------:R-:W-:Y:S05]  /*15590*/  BRA.DIV ~URZ, `(.L_x_612) ;  /* 0x000027627f007947 */ /* 0x000fea000b800000 */
[----:B------:R3:W4:Y:S02]  /*155a0*/  SHFL.IDX PT, R0, R12, RZ, 0x1c1f ;  /* 0x001c1fff0c007589 */ /* 0x00072400000e0000 */
.L_x_670:
        /* <DEDUP_REMOVED lines=18> */
[----:B------:R2:W-:Y:S04]  /*156d0*/  @!P2 ST.E.128 [R6.64], RZ ;  /* 0x000000ff0600a985 */ /* 0x0005e8000c101d06 */
[----:B------:R2:W-:Y:S04]  /*156e0*/  @!P1 ST.E.128 [R4.64], RZ ;  /* 0x000000ff04009985 */ /* 0x0005e8000c101d06 */
[----:B------:R2:W-:Y:S02]  /*156f0*/  @!P0 ST.E.128 [R2.64], RZ ;  /* 0x000000ff02008985 */ /* 0x0005e4000c101d06 */
.L_x_614:
[----:B------:R-:W-:Y:S05]  /*15700*/  BSYNC B0 ;  /* 0x0000000000007941 */ /* 0x000fea0003800000 */
.L_x_613:
[----:B------:R-:W-:Y:S05]  /*15710*/  BRA.DIV ~URZ, `(.L_x_615) ;  /* 0x000026427f007947 */ /* 0x000fea000b800000 */
[----:B--2---:R2:W1:Y:S04]  /*15720*/  SHFL.IDX PT, R8, R9, 0x1, 0x1c1f ;  /* 0x003c1f0009087f89 */ /* 0x00446800000e0000 */
[----:B----4-:R2:W4:Y:S02]  /*15730*/  SHFL.IDX PT, R0, R12, 0x1, 0x1c1f ;  /* 0x003c1f000c007f89 */ /* 0x01052400000e0000 */
.L_x_671:
        /* <DEDUP_REMOVED lines=18> */
[----:B------:R1:W-:Y:S04]  /*15860*/  @!P2 ST.E.128 [R6.64], RZ ;  /* 0x000000ff0600a985 */ /* 0x0003e8000c101d06 */
[----:B------:R1:W-:Y:S04]  /*15870*/  @!P1 ST.E.128 [R4.64], RZ ;  /* 0x000000ff04009985 */ /* 0x0003e8000c101d06 */
[----:B------:R1:W-:Y:S02]  /*15880*/  @!P0 ST.E.128 [R2.64], RZ ;  /* 0x000000ff02008985 */ /* 0x0003e4000c101d06 */
.L_x_617:
[----:B------:R-:W-:Y:S05]  /*15890*/  BSYNC B0 ;  /* 0x0000000000007941 */ /* 0x000fea0003800000 */
.L_x_616:
[----:B------:R-:W-:Y:S05]  /*158a0*/  BRA.DIV ~URZ, `(.L_x_618) ;  /* 0x000025727f007947 */ /* 0x000fea000b800000 */
[----:B-1----:R1:W2:Y:S02]  /*158b0*/  SHFL.IDX PT, R8, R9, 0x2, 0x1c1f ;  /* 0x005c1f0009087f89 */ /* 0x0022a400000e0000 */
.L_x_672:
[----:B------:R-:W-:Y:S05]  /*158c0*/  BRA.DIV ~URZ, `(.L_x_619) ;  /* 0x000025c27f007947 */ /* 0x000fea000b800000 */
[----:B----4-:R4:W1:Y:S02]  /*158d0*/  SHFL.IDX PT, R0, R12, 0x2, 0x1c1f ;  /* 0x005c1f000c007f89 */ /* 0x01086400000e0000 */
.L_x_673:
        /* <DEDUP_REMOVED lines=21> */
.L_x_621:
[----:B------:R-:W-:Y:S05]  /*15a30*/  BSYNC B0 ;  /* 0x0000000000007941 */ /* 0x000fea0003800000 */
.L_x_620:
[----:B------:R-:W-:Y:S05]  /*15a40*/  BRA.DIV ~URZ, `(.L_x_622) ;  /* 0x000024a27f007947 */ /* 0x000fea000b800000 */
[----:B--2---:R2:W3:Y:S04]  /*15a50*/  SHFL.IDX PT, R8, R9, 0x3, 0x1c1f ;  /* 0x007c1f0009087f89 */ /* 0x0044e800000e0000 */
[----:B-1----:R2:W1:Y:S02]  /*15a60*/  SHFL.IDX PT, R0, R12, 0x3, 0x1c1f ;  /* 0x007c1f000c007f89 */ /* 0x00246400000e0000 */
.L_x_674:
[----:B------:R-:W-:-:S04]  /*15a70*/  IADD3 R2, R11, 0x60, RZ ;  /* 0x000000600b027810 */ /* 0x000fc80007ffe0ff */
[----:B------:R-:W-:-:S13]  /*15a80*/  ISETP.GE.AND P0, PT, R2, R10, PT ;  /* 0x0000000a0200720c */ /* 0x000fda0003f06270 */
[----:B------:R-:W-:Y:S05]  /*15a90*/  @P0 BRA `(.L_x_595) ;  /* 0x0000011000000947 */ /* 0x000fea0003800000 */
[----:B------:R-:W5:Y:S04]  /*15aa0*/  LDL.64 R16, [R1+0x28] ;  /* 0x0000280001107983 */ /* 0x000f680000100a00 */
[----:B--2---:R-:W2:Y:S04]  /*15ab0*/  LDL R13, [R1+0x30] ;  /* 0x00003000010d7983 */ /* 0x004ea80000100800 */
[----:B----4-:R-:W4:Y:S04]  /*15ac0*/  LDL R9, [R1+0x34] ;  /* 0x0000340001097983 */ /* 0x010f280000100800 */
[----:B---3--:R-:W3:Y:S04]  /*15ad0*/  LDL R14, [R1+0x54] ;  /* 0x00005400010e7983 */ /* 0x008ee80000100800 */
[----:B------:R-:W3:Y:S01]  /*15ae0*/  LDL R12, [R1+0x50] ;  /* 0x00005000010c7983 */ /* 0x000ee20000100800 */
[----:B-----5:R-:W-:-:S02]  /*15af0*/  ISETP.GE.AND P2, PT, R16, c[0x0][0x3c8], PT ;  /* 0x0000f20010007a0c */ /* 0x020fc40003f46270 */
[----:B--2---:R-:W-:Y:S02]  /*15b00*/  ISETP.GE.AND P1, PT, R13, c[0x0][0x3c8], PT ;  /* 0x0000f2000d007a0c */ /* 0x004fe40003f26270 */
[----:B----4-:R-:W-:-:S09]  /*15b10*/  ISETP.GE.AND P0, PT, R9, c[0x0][0x3c8], PT ;  /* 0x0000f20009007a0c */ /* 0x010fd20003f06270 */
[CC--:B-1----:R-:W-:Y:S02]  /*15b20*/  @!P2 LEA R6, P5, R16.reuse, R0.reuse, 0x1 ;  /* 0x000000001006a211 */ /* 0x0c2fe400078a08ff */
[----:B------:R-:W-:Y:S02]  /*15b30*/  @!P1 LEA R4, P4, R13, R0, 0x1 ;  /* 0x000000000d049211 */ /* 0x000fe400078808ff */
[----:B------:R-:W-:Y:S02]  /*15b40*/  @!P2 LEA.HI.X R7, R16, R8, R17, 0x1, P5 ;  /* 0x000000081007a211 */ /* 0x000fe400028f0c11 */
[----:B------:R-:W-:Y:S02]  /*15b50*/  @!P0 LEA R2, P3, R9, R0, 0x1 ;  /* 0x0000000009028211 */ /* 0x000fe400078608ff */
[-C--:B---3--:R-:W-:Y:S02]  /*15b60*/  @!P1 LEA.HI.X R5, R13, R8.reuse, R14, 0x1, P4 ;  /* 0x000000080d059211 */ /* 0x088fe400020f0c0e */
[----:B------:R-:W-:Y:S01]  /*15b70*/  @!P0 LEA.HI.X R3, R9, R8, R12, 0x1, P3 ;  /* 0x0000000809038211 */ /* 0x000fe200018f0c0c */
[----:B------:R1:W-:Y:S04]  /*15b80*/  @!P2 ST.E.128 [R6.64], RZ ;  /* 0x000000ff0600a985 */ /* 0x0003e8000c101d06 */
[----:B------:R1:W-:Y:S04]  /*15b90*/  @!P1 ST.E.128 [R4.64], RZ ;  /* 0x000000ff04009985 */ /* 0x0003e8000c101d06 */
[----:B------:R1:W-:Y:S02]  /*15ba0*/  @!P0 ST.E.128 [R2.64], RZ ;  /* 0x000000ff02008985 */ /* 0x0003e4000c101d06 */
.L_x_595:
[----:B------:R-:W-:Y:S05]  /*15bb0*/  BSYNC B1 ;  /* 0x0000000000017941 */ /* 0x000fea0003800000 */
.L_x_579:
[----:B-1--4-:R-:W4:Y:S02]  /*15bc0*/  LDL R0, [R1+0x5c] ;  /* 0x00005c0001007983 */ /* 0x012f240000100800 */
[----:B----4-:R-:W-:-:S13]  /*15bd0*/  ISETP.NE.AND P0, PT, R0, RZ, PT ;  /* 0x000000ff0000720c */ /* 0x010fda0003f05270 */
[----:B------:R-:W-:Y:S01]  /*15be0*/  @P0 WARPSYNC 0xffffffff ;  /* 0xffffffff00000948 */ /* 0x000fe20003800000 */
[----:B------:R-:W-:Y:S06]  /*15bf0*/  @P0 BAR.SYNC.DEFER_BLOCKING 0x5, 0x80 ;  /* 0x0142000000000b1d */ /* 0x000fec0000010000 */
[----:B---3--:R-:W1:Y:S04]  /*15c00*/  @P0 LDS.128 R4, [0xc080] ;  /* 0x00c08000ff040984 */ /* 0x008e680000000c00 */
[----:B-1----:R1:W-:Y:S04]  /*15c10*/  @P0 STL.64 [R1+0x18], R4 ;  /* 0x0000180401000387 */ /* 0x0023e80000100a00 */
        /* <DEDUP_REMOVED lines=9> */
.L_x_675:
[----:B------:R-:W-:Y:S05]  /*15cb0*/  BRA.DIV ~URZ, `(.L_x_625) ;  /* 0x000023627f007947 */ /* 0x000fea000b800000 */
[----:B------:R3:W4:Y:S02]  /*15cc0*/  SHFL.IDX PT, R8, R74, 0x1, 0x1f ;  /* 0x00201f004a087f89 */ /* 0x00072400000e0000 */
.L_x_676:
[----:B------:R-:W5:Y:S01]  /*15cd0*/  LDL R0, [R1+0x24] ;  /* 0x0000240001007983 */ /* 0x000f620000100800 */
[----:B------:R-:W-:Y:S02]  /*15ce0*/  IMAD.MOV.U32 R6, RZ, RZ, RZ ;  /* 0x000000ffff067224 */ /* 0x000fe400078e00ff */
[----:B-----5:R-:W-:-:S05]  /*15cf0*/  IMAD.IADD R0, R0, 0x1, R14 ;  /* 0x0000000100007824 */ /* 0x020fca00078e020e */
        /* <DEDUP_REMOVED lines=16> */
.L_x_677:
        /* <DEDUP_REMOVED lines=16> */
.L_x_678:
[----:B---3--:R-:W-:Y:S01]  /*15f00*/  IMAD R0, R0, c[0x0][0x538], RZ ;  /* 0x00014e0000007a24 */ /* 0x008fe200078e02ff */
[----:B------:R-:W-:Y:S04]  /*15f10*/  BSSY B1, `(.L_x_628) ;  /* 0x00000ce000017945 */ /* 0x000fe80003800000 */
[----:B----4-:R-:W-:-:S04]  /*15f20*/  IADD3 R8, R0, R8, RZ ;  /* 0x0000000800087210 */ /* 0x010fc80007ffe0ff */
[----:B--2---:R-:W-:-:S13]  /*15f30*/  ISETP.GT.AND P0, PT, R8, R9, PT ;  /* 0x000000090800720c */ /* 0x004fda0003f04270 */
[----:B------:R-:W-:Y:S05]  /*15f40*/  @P0 BRA `(.L_x_629) ;  /* 0x0000025000000947 */ /* 0x000fea0003800000 */
.L_x_633:
        /* <DEDUP_REMOVED lines=17> */
.L_x_679:
        /* <DEDUP_REMOVED lines=16> */
.L_x_680:
[----:B--2---:R-:W-:-:S05]  /*16160*/  IMAD R0, R0, c[0x0][0x538], RZ ;  /* 0x00014e0000007a24 */ /* 0x004fca00078e02ff */
[----:B------:R-:W-:-:S04]  /*16170*/  IADD3 R8, R0, R8, RZ ;  /* 0x0000000800087210 */ /* 0x000fc80007ffe0ff */
[----:B------:R-:W-:-:S13]  /*16180*/  ISETP.GT.AND P0, PT, R8, R9, PT ;  /* 0x000000090800720c */ /* 0x000fda0003f04270 */
[----:B-1----:R-:W-:Y:S05]  /*16190*/  @!P0 BRA `(.L_x_633) ;  /* 0xfffffdb000008947 */ /* 0x002fea000383ffff */
.L_x_629:
[----:B------:R-:W-:-:S05]  /*161a0*/  IADD3 R12, -R0, R8, RZ ;  /* 0x00000008000c7210 */ /* 0x000fca0007ffe1ff */
[----:B------:R-:W-:-:S05]  /*161b0*/  IMAD R0, R4, c[0x0][0x538], R12 ;  /* 0x00014e0004007a24 */ /* 0x000fca00078e020c */
[----:B------:R-:W-:Y:S01]  /*161c0*/  ISETP.GT.AND P0, PT, R0, R9, PT ;  /* 0x000000090000720c */ /* 0x000fe20003f04270 */
[----:B------:R-:W-:-:S12]  /*161d0*/  BRA.DIV ~URZ, `(.L_x_634) ;  /* 0x000022827f007947 */ /* 0x000fd8000b800000 */
[----:B------:R-:W-:-:S03]  /*161e0*/  VOTE.ANY R10, PT, !P0 ;  /* 0x00000000000a7806 */ /* 0x000fc600040e0100 */
.L_x_681:
[----:B------:R-:W2:Y:S01]  /*161f0*/  LDL.LU R0, [R1+0x24] ;  /* 0x0000240001007983 */ /* 0x000ea20000300800 */
[----:B------:R-:W2:Y:S02]  /*16200*/  POPC R8, R10 ;  /* 0x0000000a00087309 */ /* 0x000ea40000000000 */
[----:B--2---:R-:W-:-:S05]  /*16210*/  IADD3 R0, R8, R0, RZ ;  /* 0x0000000008007210 */ /* 0x004fca0007ffe0ff */
[----:B------:R2:W-:Y:S01]  /*16220*/  STL [R1+0x24], R0 ;  /* 0x0000240001007387 */ /* 0x0005e20000100800 */
[----:B------:R-:W-:Y:S05]  /*16230*/  BRA.DIV ~URZ, `(.L_x_635) ;  /* 0x000022727f007947 */ /* 0x000fea000b800000 */
[----:B------:R3:W4:Y:S04]  /*16240*/  SHFL.IDX PT, R11, R6, R8, 0x1f ;  /* 0x00001f08060b7589 */ /* 0x00072800000e0000 */
[----:B------:R3:W1:Y:S02]  /*16250*/  SHFL.IDX PT, R7, R7, R8, 0x1f ;  /* 0x00001f0807077589 */ /* 0x00066400000e0000 */
.L_x_682:
[----:B------:R-:W-:Y:S01]  /*16260*/  ISETP.NE.AND P0, PT, R10, RZ, PT ;  /* 0x000000ff0a00720c */ /* 0x000fe20003f05270 */
[----:B------:R-:W-:-:S12]  /*16270*/  BSSY B0, `(.L_x_636) ;  /* 0x0000005000007945 */ /* 0x000fd80003800000 */
[----:B------:R-:W-:Y:S05]  /*16280*/  @!P0 BRA `(.L_x_637) ;  /* 0x0000003000008947 */ /* 0x000fea0003800000 */
[----:B------:R-:W-:Y:S01]  /*16290*/  IADD3 R3, R8, -0x1, RZ ;  /* 0xffffffff08037810 */ /* 0x000fe20007ffe0ff */
[----:B------:R-:W-:Y:S05]  /*162a0*/  BRA.DIV ~URZ, `(.L_x_638) ;  /* 0x000022d27f007947 */ /* 0x000fea000b800000 */
[----:B------:R2:W3:Y:S02]  /*162b0*/  SHFL.IDX PT, R13, R4, R3, 0x1f ;  /* 0x00001f03040d7589 */ /* 0x0004e400000e0000 */
.L_x_637:
[----:B------:R-:W-:Y:S05]  /*162c0*/  BSYNC B0 ;  /* 0x0000000000007941 */ /* 0x000fea0003800000 */
.L_x_636:
[----:B--23--:R-:W-:Y:S01]  /*162d0*/  IMAD R0, R13, c[0x0][0x538], R12 ;  /* 0x00014e000d007a24 */ /* 0x00cfe200078e020c */
[----:B-1----:R-:W-:Y:S01]  /*162e0*/  ISETP.NE.AND P0, PT, R7, 0x1, PT ;  /* 0x000000010700780c */ /* 0x002fe20003f05270 */
[----:B------:R-:W-:Y:S03]  /*162f0*/  BSSY B0, `(.L_x_639) ;  /* 0x0000086000007945 */ /* 0x000fe60003800000 */
[----:B------:R1:W-:Y:S01]  /*16300*/  STL [R1+0x18], R0 ;  /* 0x0000180001007387 */ /* 0x0003e20000100800 */
[----:B------:R-:W-:-:S08]  /*16310*/  IADD3 R8, -R0, R9, RZ ;  /* 0x0000000900087210 */ /* 0x000fd00007ffe1ff */
[----:B------:R-:W-:Y:S05]  /*16320*/  @!P0 BRA `(.L_x_640) ;  /* 0x000003e000008947 */ /* 0x000fea0003800000 */
[-C--:B----4-:R-:W-:Y:S02]  /*16330*/  IABS R2, R11.reuse ;  /* 0x0000000b00027213 */ /* 0x090fe40000000000 */
[----:B------:R-:W-:Y:S02]  /*16340*/  IABS R9, R11 ;  /* 0x0000000b00097213 */ /* 0x000fe40000000000 */
[----:B-1----:R-:W1:Y:S08]  /*16350*/  I2F.RP R0, R2 ;  /* 0x0000000200007306 */ /* 0x002e700000209400 */
[----:B-1----:R-:W1:Y:S02]  /*16360*/  MUFU.RCP R0, R0 ;  /* 0x0000000000007308 */ /* 0x002e640000001000 */
[----:B-1----:R-:W-:-:S06]  /*16370*/  IADD3 R0, R0, 0xffffffe, RZ ;  /* 0x0ffffffe00007810 */ /* 0x002fcc0007ffe0ff */
[----:B------:R-:W1:Y:S02]  /*16380*/  F2I.FTZ.U32.TRUNC.NTZ R5, R0 ;  /* 0x0000000000057305 */ /* 0x000e64000021f000 */
[----:B-1----:R-:W-:Y:S01]  /*16390*/  IMAD.MOV R3, RZ, RZ, -R5 ;  /* 0x000000ffff037224 */ /* 0x002fe200078e0a05 */
[----:B------:R-:W-:-:S03]  /*163a0*/  IABS R0, R7 ;  /* 0x0000000700007213 */ /* 0x000fc60000000000 */
[----:B------:R-:W-:Y:S01]  /*163b0*/  IMAD.MOV.U32 R4, RZ, RZ, R3 ;  /* 0x000000ffff047224 */ /* 0x000fe200078e0003 */
[----:B------:R-:W-:Y:S01]  /*163c0*/  IABS R3, R8 ;  /* 0x0000000800037213 */ /* 0x000fe20000000000 */
[----:B------:R-:W-:Y:S02]  /*163d0*/  IMAD.MOV.U32 R6, RZ, RZ, R0 ;  /* 0x000000ffff067224 */ /* 0x000fe400078e0000 */
[----:B------:R-:W-:Y:S02]  /*163e0*/  IMAD R0, R4, R2, RZ ;  /* 0x0000000204007224 */ /* 0x000fe400078e02ff */
[----:B------:R-:W-:Y:S01]  /*163f0*/  IMAD.MOV.U32 R4, RZ, RZ, RZ ;  /* 0x000000ffff047224 */ /* 0x000fe200078e00ff */
[----:B------:R-:W1:Y:S03]  /*16400*/  I2F.RP R10, R6 ;  /* 0x00000006000a7306 */ /* 0x000e660000209400 */
[----:B------:R-:W-:-:S04]  /*16410*/  IMAD.HI.U32 R5, R5, R0, R4 ;  /* 0x0000000005057227 */ /* 0x000fc800078e0004 */
[----:B------:R-:W-:-:S05]  /*16420*/  IMAD.MOV R0, RZ, RZ, -R9 ;  /* 0x000000ffff007224 */ /* 0x000fca00078e0a09 */
[----:B------:R-:W-:Y:S01]  /*16430*/  MOV R4, R0 ;  /* 0x0000000000047202 */ /* 0x000fe20000000f00 */
[----:B------:R-:W-:-:S04]  /*16440*/  IMAD.HI.U32 R0, R5, R3, RZ ;  /* 0x0000000305007227 */ /* 0x000fc800078e00ff */
[----:B------:R-:W-:Y:S02]  /*16450*/  IMAD R3, R0, R4, R3 ;  /* 0x0000000400037224 */ /* 0x000fe400078e0203 */
[----:B-1----:R-:W1:Y:S03]  /*16460*/  MUFU.RCP R4, R10 ;  /* 0x0000000a00047308 */ /* 0x002e660000001000 */
        /* <DEDUP_REMOVED lines=9> */
[----:B------:R-:W-:Y:S01]  /*16500*/  @P2 IADD3 R0, R0, 0x1, RZ ;  /* 0x0000000100002810 */ /* 0x000fe20007ffe0ff */
[----:B-1----:R-:W-:-:S06]  /*16510*/  IMAD.MOV R2, RZ, RZ, -R3 ;  /* 0x000000ffff027224 */ /* 0x002fcc00078e0a03 */
[----:B------:R-:W-:Y:S01]  /*16520*/  @!P1 IMAD.MOV R0, RZ, RZ, -R0 ;  /* 0x000000ffff009224 */ /* 0x000fe200078e0a00 */
[----:B------:R-:W-:Y:S02]  /*16530*/  @!P0 LOP3.LUT R0, RZ, R11, RZ, 0x33, !PT ;  /* 0x0000000bff008212 */ /* 0x000fe400078e33ff */
[----:B------:R-:W-:Y:S02]  /*16540*/  MOV R4, R2 ;  /* 0x0000000200047202 */ /* 0x000fe40000000f00 */
[----:B------:R-:W-:Y:S02]  /*16550*/  IABS R2, R7 ;  /* 0x0000000700027213 */ /* 0x000fe40000000000 */
[----:B------:R-:W-:Y:S01]  /*16560*/  IABS R9, R0 ;  /* 0x0000000000097213 */ /* 0x000fe20000000000 */
[----:B------:R-:W-:Y:S02]  /*16570*/  IMAD R4, R4, R6, RZ ;  /* 0x0000000604047224 */ /* 0x000fe400078e02ff */
[----:B------:R-:W-:-:S02]  /*16580*/  IMAD.MOV R5, RZ, RZ, -R2 ;  /* 0x000000ffff057224 */ /* 0x000fc400078e0a02 */
[----:B------:R-:W-:-:S04]  /*16590*/  IMAD.MOV.U32 R2, RZ, RZ, RZ ;  /* 0x000000ffff027224 */ /* 0x000fc800078e00ff */
[----:B------:R-:W-:Y:S01]  /*165a0*/  IMAD.HI.U32 R2, R3, R4, R2 ;  /* 0x0000000403027227 */ /* 0x000fe200078e0002 */
[----:B------:R-:W-:-:S03]  /*165b0*/  MOV R4, R5 ;  /* 0x0000000500047202 */ /* 0x000fc60000000f00 */
[----:B------:R-:W-:-:S04]  /*165c0*/  IMAD.MOV.U32 R3, RZ, RZ, R9 ;  /* 0x000000ffff037224 */ /* 0x000fc800078e0009 */
[----:B------:R-:W-:-:S04]  /*165d0*/  IMAD.HI.U32 R2, R2, R3, RZ ;  /* 0x0000000302027227 */ /* 0x000fc800078e00ff */
[----:B------:R-:W-:Y:S01]  /*165e0*/  IMAD R3, R2, R4, R3 ;  /* 0x0000000402037224 */ /* 0x000fe200078e0203 */
[----:B------:R-:W-:-:S04]  /*165f0*/  IADD3 R4, -R0, RZ, RZ ;  /* 0x000000ff00047210 */ /* 0x000fc80007ffe1ff */
        /* <DEDUP_REMOVED lines=9> */
[----:B------:R-:W-:-:S05]  /*16690*/  @!P0 LOP3.LUT R2, RZ, R7, RZ, 0x33, !PT ;  /* 0x00000007ff028212 */ /* 0x000fca00078e33ff */
[----:B------:R-:W-:-:S04]  /*166a0*/  IMAD.MOV R3, RZ, RZ, -R2 ;  /* 0x000000ffff037224 */ /* 0x000fc800078e0a02 */
[C---:B------:R-:W-:Y:S02]  /*166b0*/  IMAD R3, R7.reuse, R3, R0 ;  /* 0x0000000307037224 */ /* 0x040fe400078e0200 */
[----:B------:R-:W-:Y:S02]  /*166c0*/  IMAD R0, R7, 0x1000000, R2 ;  /* 0x0100000007007824 */ /* 0x000fe400078e0202 */
[----:B------:R-:W-:Y:S02]  /*166d0*/  IMAD R2, R11, R4, R8 ;  /* 0x000000040b027224 */ /* 0x000fe400078e0208 */
[----:B------:R-:W-:-:S05]  /*166e0*/  IMAD R0, R3, 0x10000, R0 ;  /* 0x0001000003007824 */ /* 0x000fca00078e0200 */
[----:B------:R1:W-:Y:S01]  /*166f0*/  STL [R1+0x20], R0 ;  /* 0x0000200001007387 */ /* 0x0003e20000100800 */
[----:B------:R-:W-:Y:S05]  /*16700*/  BRA `(.L_x_641) ;  /* 0x0000044000007947 */ /* 0x000fea0003800000 */
.L_x_640:
[----:B-1----:R-:W2:Y:S01]  /*16710*/  LDL R0, [R1+0x24] ;  /* 0x0000240001007983 */ /* 0x002ea20000100800 */
[----:B------:R-:W-:-:S04]  /*16720*/  IMAD.MOV.U32 R2, RZ, RZ, 0x4 ;  /* 0x00000004ff027424 */ /* 0x000fc800078e00ff */
[----:B--2---:R-:W-:-:S05]  /*16730*/  IMAD.WIDE R2, R0, R2, c[0x0][0x590] ;  /* 0x0001640000027625 */ /* 0x004fca00078e0202 */
[----:B------:R-:W2:Y:S02]  /*16740*/  LDG.E R4, [R2.64] ;  /* 0x0000000602047981 */ /* 0x000ea4000c1e1900 */
[----:B--2-4-:R-:W-:-:S05]  /*16750*/  IMAD R9, R4, R11, RZ ;  /* 0x0000000b04097224 */ /* 0x014fca00078e02ff */
[-C--:B------:R-:W-:Y:S02]  /*16760*/  IABS R0, R9.reuse ;  /* 0x0000000900007213 */ /* 0x080fe40000000000 */
        /* <DEDUP_REMOVED lines=27> */
[----:B------:R-:W-:Y:S02]  /*16920*/  IMAD R10, R4, R2, RZ ;  /* 0x00000002040a7224 */ /* 0x000fe400078e02ff */
[----:B------:R-:W-:-:S03]  /*16930*/  IMAD.MOV R2, RZ, RZ, -R2 ;  /* 0x000000ffff027224 */ /* 0x000fc600078e0a02 */
[----:B------:R-:W-:Y:S01]  /*16940*/  IADD3 R0, -R10, c[0x0][0x538], RZ ;  /* 0x00014e000a007a10 */ /* 0x000fe20007ffe1ff */
[----:B------:R-:W-:-:S03]  /*16950*/  IMAD R6, R9, R2, R8 ;  /* 0x0000000209067224 */ /* 0x000fc600078e0208 */
[----:B------:R-:W-:Y:S02]  /*16960*/  IMNMX R0, R4, R0, PT ;  /* 0x0000000004007217 */ /* 0x000fe40003800200 */
[----:B------:R-:W-:Y:S02]  /*16970*/  IABS R2, R6 ;  /* 0x0000000600027213 */ /* 0x000fe40000000000 */
[-C--:B------:R-:W-:Y:S02]  /*16980*/  IABS R3, R0.reuse ;  /* 0x0000000000037213 */ /* 0x080fe40000000000 */
[----:B------:R-:W-:Y:S02]  /*16990*/  IABS R9, R0 ;  /* 0x0000000000097213 */ /* 0x000fe40000000000 */
[----:B------:R-:W1:Y:S01]  /*169a0*/  I2F.RP R4, R3 ;  /* 0x0000000300047306 */ /* 0x000e620000209400 */
[----:B------:R-:W-:Y:S02]  /*169b0*/  MOV R7, R2 ;  /* 0x0000000200077202 */ /* 0x000fe40000000f00 */
[----:B------:R-:W-:-:S05]  /*169c0*/  IMAD.MOV R2, RZ, RZ, -R9 ;  /* 0x000000ffff027224 */ /* 0x000fca00078e0a09 */
[----:B-1----:R-:W1:Y:S02]  /*169d0*/  MUFU.RCP R4, R4 ;  /* 0x0000000400047308 */ /* 0x002e640000001000 */
[----:B-1----:R-:W-:-:S06]  /*169e0*/  IADD3 R4, R4, 0xffffffe, RZ ;  /* 0x0ffffffe04047810 */ /* 0x002fcc0007ffe0ff */
[----:B------:R-:W1:Y:S02]  /*169f0*/  F2I.FTZ.U32.TRUNC.NTZ R5, R4 ;  /* 0x0000000400057305 */ /* 0x000e64000021f000 */
[----:B-1----:R-:W-:-:S04]  /*16a00*/  IMAD.MOV R4, RZ, RZ, -R5 ;  /* 0x000000ffff047224 */ /* 0x002fc800078e0a05 */
[----:B------:R-:W-:Y:S02]  /*16a10*/  IMAD R8, R4, R3, RZ ;  /* 0x0000000304087224 */ /* 0x000fe400078e02ff */
[----:B------:R-:W-:-:S04]  /*16a20*/  IMAD.MOV.U32 R4, RZ, RZ, RZ ;  /* 0x000000ffff047224 */ /* 0x000fc800078e00ff */
[----:B------:R-:W-:-:S04]  /*16a30*/  IMAD.HI.U32 R5, R5, R8, R4 ;  /* 0x0000000805057227 */ /* 0x000fc800078e0004 */
[----:B------:R-:W-:Y:S02]  /*16a40*/  IMAD.MOV.U32 R4, RZ, RZ, R2 ;  /* 0x000000ffff047224 */ /* 0x000fe400078e0002 */
[----:B------:R-:W-:-:S04]  /*16a50*/  IMAD.HI.U32 R2, R5, R7, RZ ;  /* 0x0000000705027227 */ /* 0x000fc800078e00ff */
[----:B------:R-:W-:-:S05]  /*16a60*/  IMAD R4, R2, R4, R7 ;  /* 0x0000000402047224 */ /* 0x000fca00078e0207 */
[----:B------:R-:W-:-:S13]  /*16a70*/  ISETP.GT.U32.AND P0, PT, R3, R4, PT ;  /* 0x000000040300720c */ /* 0x000fda0003f04070 */
[-C--:B------:R-:W-:Y:S02]  /*16a80*/  @!P0 IADD3 R4, R4, -R3.reuse, RZ ;  /* 0x8000000304048210 */ /* 0x080fe40007ffe0ff */
[----:B------:R-:W-:Y:S02]  /*16a90*/  @!P0 IADD3 R2, R2, 0x1, RZ ;  /* 0x0000000102028810 */ /* 0x000fe40007ffe0ff */
[----:B------:R-:W-:Y:S02]  /*16aa0*/  ISETP.GE.U32.AND P2, PT, R4, R3, PT ;  /* 0x000000030400720c */ /* 0x000fe40003f46070 */
[----:B------:R-:W-:Y:S02]  /*16ab0*/  LOP3.LUT R3, R6, R0, RZ, 0x3c, !PT ;  /* 0x0000000006037212 */ /* 0x000fe400078e3cff */
[----:B------:R-:W-:Y:S02]  /*16ac0*/  ISETP.NE.AND P0, PT, R0, RZ, PT ;  /* 0x000000ff0000720c */ /* 0x000fe40003f05270 */
[----:B------:R-:W-:Y:S01]  /*16ad0*/  ISETP.GE.AND P1, PT, R3, RZ, PT ;  /* 0x000000ff0300720c */ /* 0x000fe20003f26270 */
[----:B------:R-:W-:Y:S01]  /*16ae0*/  IMAD.MOV R3, RZ, RZ, -R0 ;  /* 0x000000ffff037224 */ /* 0x000fe200078e0a00 */
[----:B------:R-:W-:-:S05]  /*16af0*/  IADD3 R6, R10, 0x1000000, R6 ;  /* 0x010000000a067810 */ /* 0x000fca0007ffe006 */
[----:B------:R-:W-:-:S06]  /*16b00*/  @P2 IADD3 R2, R2, 0x1, RZ ;  /* 0x0000000102022810 */ /* 0x000fcc0007ffe0ff */
[----:B------:R-:W-:Y:S01]  /*16b10*/  @!P1 IMAD.MOV R2, RZ, RZ, -R2 ;  /* 0x000000ffff029224 */ /* 0x000fe200078e0a02 */
[----:B------:R-:W-:-:S05]  /*16b20*/  @!P0 LOP3.LUT R2, RZ, R0, RZ, 0x33, !PT ;  /* 0x00000000ff028212 */ /* 0x000fca00078e33ff */
[----:B------:R-:W-:-:S05]  /*16b30*/  IMAD R0, R2, R3, R6 ;  /* 0x0000000302007224 */ /* 0x000fca00078e0206 */
[----:B------:R1:W-:Y:S02]  /*16b40*/  STL [R1+0x20], R0 ;  /* 0x0000200001007387 */ /* 0x0003e40000100800 */
.L_x_641:
[----:B------:R-:W-:Y:S05]  /*16b50*/  BSYNC B0 ;  /* 0x0000000000007941 */ /* 0x000fea0003800000 */
.L_x_639:
[----:B------:R-:W-:-:S04]  /*16b60*/  LOP3.LUT R2, RZ, R2, RZ, 0x33, !PT ;  /* 0x00000002ff027212 */ /* 0x000fc800078e33ff */
[----:B-1----:R-:W-:-:S05]  /*16b70*/  IADD3 R0, R2, R11, RZ ;  /* 0x0000000b02007210 */ /* 0x002fca0007ffe0ff */
[----:B------:R1:W-:Y:S01]  /*16b80*/  STL [R1+0x1c], R0 ;  /* 0x00001c0001007387 */ /* 0x0003e20000100800 */
[----:B------:R-:W-:Y:S05]  /*16b90*/  BRA `(.L_x_642) ;  /* 0x0000005000007947 */ /* 0x000fea0003800000 */
.L_x_630:
[----:B------:R-:W-:Y:S01]  /*16ba0*/  MOV R0, c[0x0][0x53c] ;  /* 0x00014f0000007a02 */ /* 0x000fe20000000f00 */
[----:B------:R2:W-:Y:S04]  /*16bb0*/  STL [R1+0x18], R9 ;  /* 0x0000180901007387 */ /* 0x0005e80000100800 */
[----:B------:R2:W-:Y:S04]  /*16bc0*/  STL [R1+0x1c], RZ ;  /* 0x00001cff01007387 */ /* 0x0005e80000100800 */
[----:B------:R2:W-:Y:S04]  /*16bd0*/  STL [R1+0x20], RZ ;  /* 0x000020ff01007387 */ /* 0x0005e80000100800 */
[----:B------:R2:W-:Y:S02]  /*16be0*/  STL [R1+0x24], R0 ;  /* 0x0000240001007387 */ /* 0x0005e40000100800 */
.L_x_642:
[----:B------:R-:W-:Y:S05]  /*16bf0*/  BSYNC B1 ;  /* 0x0000000000017941 */ /* 0x000fea0003800000 */
.L_x_628:
[----:B-1----:R-:W3:Y:S04]  /*16c00*/  LDL R4, [R1+0x18] ;  /* 0x0000180001047983 */ /* 0x002ee80000100800 */
        /* <DEDUP_REMOVED lines=8> */
.L_x_623:
[----:B--2---:R-:W2:Y:S02]  /*16c90*/  LDL R0, [R1+0x24] ;  /* 0x0000240001007983 */ /* 0x004ea40000100800 */
[----:B--2---:R-:W-:-:S13]  /*16ca0*/  ISETP.GE.AND P0, PT, R0, c[0x0][0x53c], PT ;  /* 0x00014f0000007a0c */ /* 0x004fda0003f06270 */
[----:B-1----:R-:W-:Y:S01]  /*16cb0*/  @P0 CALL.REL.NOINC `(.L_x_643) ;  /* 0x0000001000000944 */ /* 0x002fe20003c00000 */
[----:B------:R-:W-:Y:S05]  /*16cc0*/  BRA `(.L_x_644) ;  /* 0xfffeae9000007947 */ /* 0x000fea000383ffff */
.L_x_643:
[----:B------:R-:W-:Y:S05]  /*16cd0*/  EXIT ;  /* 0x000000000000794d */ /* 0x000fea0003800000 */
.L_x_463:
[----:B------:R-:W-:Y:S01]  /*16ce0*/  IMAD.MOV.U32 R0, RZ, RZ, R5 ;  /* 0x000000ffff007224 */ /* 0x000fe200078e0005 */
[----:B------:R-:W-:Y:S02]  /*16cf0*/  MOV R2, 0x1 ;  /* 0x0000000100027802 */ /* 0x000fe40000000f00 */
[----:B------:R-:W-:Y:S02]  /*16d00*/  MOV R3, 0x16d20 ;  /* 0x00016d2000037802 */ /* 0x000fe40000000f00 */
[----:B------:R-:W-:Y:S05]  /*16d10*/  CALL.REL.NOINC `($__internal_10_$__cuda_sm70_shflsync_up_p) ;  /* 0x0000195000007944 */ /* 0x000fea0003c00000 */
[----:B------:R-:W-:Y:S01]  /*16d20*/  MOV R0, R4 ;  /* 0x0000000400007202 */ /* 0x000fe20000000f00 */
[----:B------:R-:W-:Y:S05]  /*16d30*/  BRA `(.L_x_645) ;  /* 0xfffe972000007947 */ /* 0x000fea000383ffff */
.L_x_464:
[----:B------:R-:W-:Y:S01]  /*16d40*/  IMAD.MOV.U32 R0, RZ, RZ, R5 ;  /* 0x000000ffff007224 */ /* 0x000fe200078e0005 */
[----:B------:R-:W-:Y:S02]  /*16d50*/  MOV R2, 0x2 ;  /* 0x0000000200027802 */ /* 0x000fe40000000f00 */
[----:B------:R-:W-:Y:S02]  /*16d60*/  MOV R3, 0x16d80 ;  /* 0x00016d8000037802 */ /* 0x000fe40000000f00 */
[----:B------:R-:W-:Y:S05]  /*16d70*/  CALL.REL.NOINC `($__internal_10_$__cuda_sm70_shflsync_up_p) ;  /* 0x000018f000007944 */ /* 0x000fea0003c00000 */
[----:B------:R-:W-:Y:S01]  /*16d80*/  SEL R0, R4, RZ, P4 ;  /* 0x000000ff04007207 */ /* 0x000fe20002000000 */
[----:B------:R-:W-:Y:S01]  /*16d90*/  IMAD.MOV.U32 R2, RZ, RZ, 0x4 ;  /* 0x00000004ff027424 */ /* 0x000fe200078e00ff */
[----:B------:R-:W-:-:S03]  /*16da0*/  MOV R3, 0x16dd0 ;  /* 0x00016dd000037802 */ /* 0x000fc60000000f00 */
[----:B------:R-:W-:Y:S02]  /*16db0*/  IMAD.IADD R0, R5, 0x1, R0 ;  /* 0x0000000105007824 */ /* 0x000fe400078e0200 */
        /* <DEDUP_REMOVED lines=14> */
[----:B------:R-:W-:Y:S01]  /*16ea0*/  IMAD.IADD R4, R0, 0x1, R4 ;  /* 0x0000000100047824 */ /* 0x000fe200078e0204 */
[----:B------:R-:W-:-:S03]  /*16eb0*/  MOV R0, 0x1f ;  /* 0x0000001f00007802 */ /* 0x000fc60000000f00 */
[----:B------:R-:W-:Y:S02]  /*16ec0*/  IMAD.MOV.U32 R5, RZ, RZ, R4 ;  /* 0x000000ffff057224 */ /* 0x000fe400078e0004 */
[----:B------:R-:W-:Y:S05]  /*16ed0*/  CALL.REL.NOINC `($__internal_9_$__cuda_sm70_shflsync_idx_p) ;  /* 0x0000174000007944 */ /* 0x000fea0003c00000 */
[----:B------:R-:W-:Y:S05]  /*16ee0*/  BRA `(.L_x_646) ;  /* 0xfffe967000007947 */ /* 0x000fea000383ffff */
.L_x_466:
[----:B------:R-:W-:Y:S02]  /*16ef0*/  SEL R0, RZ, 0x1, P0 ;  /* 0x00000001ff007807 */ /* 0x000fe40000000000 */
[----:B------:R-:W-:Y:S02]  /*16f00*/  MOV R2, 0x16f20 ;  /* 0x00016f2000027802 */ /* 0x000fe40000000f00 */
[----:B------:R-:W-:Y:S05]  /*16f10*/  CALL.REL.NOINC `($__internal_11_$__cuda_sm70_votesync_ballot) ;  /* 0x000017c000007944 */ /* 0x000fea0003c00000 */
[----:B------:R-:W-:Y:S01]  /*16f20*/  MOV R10, R0 ;  /* 0x00000000000a7202 */ /* 0x000fe20000000f00 */
[----:B------:R-:W-:Y:S05]  /*16f30*/  BRA `(.L_x_647) ;  /* 0xfffe96b000007947 */ /* 0x000fea000383ffff */
.L_x_467:
[----:B------:R-:W-:Y:S01]  /*16f40*/  IMAD.MOV.U32 R5, RZ, RZ, R9 ;  /* 0x000000ffff057224 */ /* 0x000fe200078e0009 */
[----:B------:R-:W-:Y:S01]  /*16f50*/  MOV R3, R6 ;  /* 0x0000000600037202 */ /* 0x000fe20000000f00 */
[----:B-1----:R-:W-:Y:S01]  /*16f60*/  IMAD.MOV.U32 R0, RZ, RZ, 0x1f ;  /* 0x0000001fff007424 */ /* 0x002fe200078e00ff */
[----:B------:R-:W-:Y:S02]  /*16f70*/  MOV R2, 0x16f90 ;  /* 0x00016f9000027802 */ /* 0x000fe40000000f00 */
[----:B------:R-:W-:Y:S05]  /*16f80*/  CALL.REL.NOINC `($__internal_9_$__cuda_sm70_shflsync_idx_p) ;  /* 0x0000169000007944 */ /* 0x000fea0003c00000 */
[----:B------:R-:W-:Y:S01]  /*16f90*/  IMAD.MOV.U32 R12, RZ, RZ, R0 ;  /* 0x000000ffff0c7224 */ /* 0x000fe200078e0000 */
[----:B------:R-:W-:Y:S01]  /*16fa0*/  MOV R5, R8 ;  /* 0x0000000800057202 */ /* 0x000fe20000000f00 */
[----:B------:R-:W-:Y:S01]  /*16fb0*/  IMAD.MOV.U32 R7, RZ, RZ, RZ ;  /* 0x000000ffff077224 */ /* 0x000fe200078e00ff */
[----:B------:R-:W-:Y:S01]  /*16fc0*/  MOV R3, R6 ;  /* 0x0000000600037202 */ /* 0x000fe20000000f00 */
[----:B------:R-:W-:Y:S01]  /*16fd0*/  IMAD.MOV.U32 R0, RZ, RZ, 0x1f ;  /* 0x0000001fff007424 */ /* 0x000fe200078e00ff */
[----:B------:R-:W-:-:S02]  /*16fe0*/  MOV R2, 0x17000 ;  /* 0x0001700000027802 */ /* 0x000fc40000000f00 */
[----:B------:R-:W-:Y:S05]  /*16ff0*/  CALL.REL.NOINC `($__internal_9_$__cuda_sm70_shflsync_idx_p) ;  /* 0x0000162000007944 */ /* 0x000fea0003c00000 */
[----:B------:R-:W-:Y:S01]  /*17000*/  MOV R9, R0 ;  /* 0x0000000000097202 */ /* 0x000fe20000000f00 */
[----:B------:R-:W-:Y:S05]  /*17010*/  BRA `(.L_x_648) ;  /* 0xfffe964000007947 */ /* 0x000fea000383ffff */
.L_x_470:
[----:B------:R-:W-:Y:S01]  /*17020*/  IMAD.MOV.U32 R5, RZ, RZ, R4 ;  /* 0x000000ffff057224 */ /* 0x000fe200078e0004 */
[----:B-1----:R-:W-:-:S02]  /*17030*/  MOV R0, 0x1f ;  /* 0x0000001f00007802 */ /* 0x002fc40000000f00 */
[----:B------:R-:W-:Y:S02]  /*17040*/  MOV R2, 0x17060 ;  /* 0x0001706000027802 */ /* 0x000fe40000000f00 */
[----:B--234-:R-:W-:Y:S05]  /*17050*/  CALL.REL.NOINC `($__internal_9_$__cuda_sm70_shflsync_idx_p) ;  /* 0x000015c000007944 */ /* 0x01cfea0003c00000 */
[----:B------:R-:W-:Y:S01]  /*17060*/  MOV R7, R0 ;  /* 0x0000000000077202 */ /* 0x000fe20000000f00 */
[----:B------:R-:W-:Y:S05]  /*17070*/  BRA `(.L_x_469) ;  /* 0xfffe964000007947 */ /* 0x000fea000383ffff */
.L_x_489:
[----:B------:R-:W-:Y:S01]  /*17080*/  IMAD.MOV.U32 R5, RZ, RZ, R11 ;  /* 0x000000ffff057224 */ /* 0x000fe200078e000b */
[----:B------:R-:W-:Y:S01]  /*17090*/  MOV R3, RZ ;  /* 0x000000ff00037202 */ /* 0x000fe20000000f00 */
[----:B------:R-:W-:Y:S01]  /*170a0*/  IMAD.MOV.U32 R0, RZ, RZ, 0x1c1f ;  /* 0x00001c1fff007424 */ /* 0x000fe200078e00ff */
[----:B------:R-:W-:Y:S02]  /*170b0*/  MOV R2, 0x170d0 ;  /* 0x000170d000027802 */ /* 0x000fe40000000f00 */
[----:B------:R-:W-:Y:S05]  /*170c0*/  CALL.REL.NOINC `($__internal_9_$__cuda_sm70_shflsync_idx_p) ;  /* 0x0000155000007944 */ /* 0x000fea0003c00000 */
[----:B------:R-:W-:Y:S01]  /*170d0*/  MOV R8, R0 ;  /* 0x0000000000087202 */ /* 0x000fe20000000f00 */
[----:B------:R-:W-:Y:S05]  /*170e0*/  BRA `(.L_x_649) ;  /* 0xfffebe6000007947 */ /* 0x000fea000383ffff */
.L_x_490:
[----:B------:R-:W-:Y:S01]  /*170f0*/  IMAD.MOV.U32 R5, RZ, RZ, R12 ;  /* 0x000000ffff057224 */ /* 0x000fe200078e000c */
[----:B------:R-:W-:Y:S01]  /*17100*/  MOV R3, RZ ;  /* 0x000000ff00037202 */ /* 0x000fe20000000f00 */
[----:B------:R-:W-:Y:S01]  /*17110*/  IMAD.MOV.U32 R0, RZ, RZ, 0x1c1f ;  /* 0x00001c1fff007424 */ /* 0x000fe200078e00ff */
[----:B------:R-:W-:Y:S02]  /*17120*/  MOV R2, 0x17140 ;  /* 0x0001714000027802 */ /* 0x000fe40000000f00 */
[----:B-12---:R-:W-:Y:S05]  /*17130*/  CALL.REL.NOINC `($__internal_9_$__cuda_sm70_shflsync_idx_p) ;  /* 0x000014e000007944 */ /* 0x006fea0003c00000 */
[----:B------:R-:W-:Y:S05]  /*17140*/  BRA `(.L_x_650) ;  /* 0xfffebe2000007947 */ /* 0x000fea000383ffff */
.L_x_493:
[----:B--2---:R-:W-:Y:S01]  /*17150*/  IMAD.MOV.U32 R5, RZ, RZ, R11 ;  /* 0x000000ffff057224 */ /* 0x004fe200078e000b */
[----:B------:R-:W-:Y:S01]  /*17160*/  MOV R3, 0x1 ;  /* 0x0000000100037802 */ /* 0x000fe20000000f00 */
[----:B----4-:R-:W-:Y:S01]  /*17170*/  IMAD.MOV.U32 R0, RZ, RZ, 0x1c1f ;  /* 0x00001c1fff007424 */ /* 0x010fe200078e00ff */
[----:B------:R-:W-:-:S02]  /*17180*/  MOV R2, 0x171a0 ;  /* 0x000171a000027802 */ /* 0x000fc40000000f00 */
[----:B-1-3--:R-:W-:Y:S05]  /*17190*/  CALL.REL.NOINC `($__internal_9_$__cuda_sm70_shflsync_idx_p) ;  /* 0x0000148000007944 */ /* 0x00afea0003c00000 */
[----:B------:R-:W-:Y:S01]  /*171a0*/  IMAD.MOV.U32 R8, RZ, RZ, R0 ;  /* 0x000000ffff087224 */ /* 0x000fe200078e0000 */
[----:B------:R-:W-:Y:S01]  /*171b0*/  MOV R3, 0x1 ;  /* 0x0000000100037802 */ /* 0x000fe20000000f00 */
[----:B------:R-:W-:Y:S01]  /*171c0*/  IMAD.MOV.U32 R5, RZ, RZ, R12 ;  /* 0x000000ffff057224 */ /* 0x000fe200078e000c */
[----:B------:R-:W-:-:S02]  /*171d0*/  MOV R0, 0x1c1f ;  /* 0x00001c1f00007802 */ /* 0x000fc40000000f00 */
[----:B------:R-:W-:Y:S02]  /*171e0*/  MOV R2, 0x17200 ;  /* 0x0001720000027802 */ /* 0x000fe40000000f00 */
[----:B------:R-:W-:Y:S05]  /*171f0*/  CALL.REL.NOINC `($__internal_9_$__cuda_sm70_shflsync_idx_p) ;  /* 0x0000142000007944 */ /* 0x000fea0003c00000 */
[----:B------:R-:W-:Y:S05]  /*17200*/  BRA `(.L_x_651) ;  /* 0xfffebf1000007947 */ /* 0x000fea000383ffff */
.L_x_496:
[----:B-1----:R-:W-:Y:S01]  /*17210*/  IMAD.MOV.U32 R5, RZ, RZ, R11 ;  /* 0x000000ffff057224 */ /* 0x002fe200078e000b */
[----:B------:R-:W-:Y:S01]  /*17220*/  MOV R3, 0x2 ;  /* 0x0000000200037802 */ /* 0x000fe20000000f00 */
[----:B----4-:R-:W-:Y:S01]  /*17230*/  IMAD.MOV.U32 R0, RZ, RZ, 0x1c1f ;  /* 0x00001c1fff007424 */ /* 0x010fe200078e00ff */
[----:B------:R-:W-:Y:S02]  /*17240*/  MOV R2, 0x17260 ;  /* 0x0001726000027802 */ /* 0x000fe40000000f00 */
[----:B--23--:R-:W-:Y:S05]  /*17250*/  CALL.REL.NOINC `($__internal_9_$__cuda_sm70_shflsync_idx_p) ;  /* 0x000013c000007944 */ /* 0x00cfea0003c00000 */
[----:B------:R-:W-:Y:S01]  /*17260*/  MOV R8, R0 ;  /* 0x0000000000087202 */ /* 0x000fe20000000f00 */
[----:B------:R-:W-:Y:S05]  /*17270*/  BRA `(.L_x_652) ;  /* 0xfffec04000007947 */ /* 0x000fea000383ffff */
.L_x_497:
[----:B------:R-:W-:Y:S01]  /*17280*/  IMAD.MOV.U32 R5, RZ, RZ, R12 ;  /* 0x000000ffff057224 */ /* 0x000fe200078e000c */
[----:B------:R-:W-:Y:S01]  /*17290*/  MOV R3, 0x2 ;  /* 0x0000000200037802 */ /* 0x000fe20000000f00 */
[----:B----4-:R-:W-:Y:S01]  /*172a0*/  IMAD.MOV.U32 R0, RZ, RZ, 0x1c1f ;  /* 0x00001c1fff007424 */ /* 0x010fe200078e00ff */
[----:B------:R-:W-:Y:S02]  /*172b0*/  MOV R2, 0x172d0 ;  /* 0x000172d000027802 */ /* 0x000fe40000000f00 */
[----:B-123--:R-:W-:Y:S05]  /*172c0*/  CALL.REL.NOINC `($__internal_9_$__cuda_sm70_shflsync_idx_p) ;  /* 0x0000135000007944 */ /* 0x00efea0003c00000 */
[----:B------:R-:W-:Y:S05]  /*172d0*/  BRA `(.L_x_653) ;  /* 0xfffec00000007947 */ /* 0x000fea000383ffff */
.L_x_500:
[----:B-1----:R-:W-:Y:S01]  /*172e0*/  IMAD.MOV.U32 R5, RZ, RZ, R11 ;  /* 0x000000ffff057224 */ /* 0x002fe200078e000b */
[----:B------:R-:W-:Y:S01]  /*172f0*/  MOV R3, 0x3 ;  /* 0x0000000300037802 */ /* 0x000fe20000000f00 */
[----:B------:R-:W-:Y:S01]  /*17300*/  IMAD.MOV.U32 R0, RZ, RZ, 0x1c1f ;  /* 0x00001c1fff007424 */ /* 0x000fe200078e00ff */
[----:B------:R-:W-:-:S02]  /*17310*/  MOV R2, 0x17330 ;  /* 0x0001733000027802 */ /* 0x000fc40000000f00 */
[----:B--234-:R-:W-:Y:S05]  /*17320*/  CALL.REL.NOINC `($__internal_9_$__cuda_sm70_shflsync_idx_p) ;  /* 0x000012f000007944 */ /* 0x01cfea0003c00000 */
[----:B------:R-:W-:Y:S01]  /*17330*/  IMAD.MOV.U32 R7, RZ, RZ, R0 ;  /* 0x000000ffff077224 */ /* 0x000fe200078e0000 */
[----:B------:R-:W-:Y:S01]  /*17340*/  MOV R3, 0x3 ;  /* 0x0000000300037802 */ /* 0x000fe20000000f00 */
[----:B------:R-:W-:Y:S01]  /*17350*/  IMAD.MOV.U32 R5, RZ, RZ, R12 ;  /* 0x000000ffff057224 */ /* 0x000fe200078e000c */
[----:B------:R-:W-:-:S02]  /*17360*/  MOV R0, 0x1c1f ;  /* 0x00001c1f00007802 */ /* 0x000fc40000000f00 */
[----:B------:R-:W-:Y:S02]  /*17370*/  MOV R2, 0x17390 ;  /* 0x0001739000027802 */ /* 0x000fe40000000f00 */
[----:B------:R-:W-:Y:S05]  /*17380*/  CALL.REL.NOINC `($__internal_9_$__cuda_sm70_shflsync_idx_p) ;  /* 0x0000129000007944 */ /* 0x000fea0003c00000 */
[----:B------:R-:W-:Y:S05]  /*17390*/  BRA `(.L_x_654) ;  /* 0xfffec0f000007947 */ /* 0x000fea000383ffff */
.L_x_575:
[----:B------:R-:W-:Y:S01]  /*173a0*/  IMAD.MOV.U32 R0, RZ, RZ, R247 ;  /* 0x000000ffff007224 */ /* 0x000fe200078e00f7 */
[----:B-1----:R-:W-:Y:S02]  /*173b0*/  MOV R3, 0x2 ;  /* 0x0000000200037802 */ /* 0x002fe40000000f00 */
[----:B------:R-:W-:Y:S02]  /*173c0*/  MOV R2, 0x173e0 ;  /* 0x000173e000027802 */ /* 0x000fe40000000f00 */
[----:B------:R-:W-:Y:S05]  /*173d0*/  CALL.REL.NOINC `($__internal_8_$__cuda_sm70_shflsync_bfly_p) ;  /* 0x0000120000007944 */ /* 0x000fea0003c00000 */
[----:B------:R-:W-:Y:S05]  /*173e0*/  BRA `(.L_x_655) ;  /* 0xffff9f4000007947 */ /* 0x000fea000383ffff */
.L_x_576:
[----:B------:R-:W-:Y:S01]  /*173f0*/  IMAD.MOV.U32 R0, RZ, RZ, R5 ;  /* 0x000000ffff007224 */ /* 0x000fe200078e0005 */
[----:B-1----:R-:W-:Y:S02]  /*17400*/  MOV R3, 0x1 ;  /* 0x0000000100037802 */ /* 0x002fe40000000f00 */
[----:B------:R-:W-:Y:S02]  /*17410*/  MOV R2, 0x17430 ;  /* 0x0001743000027802 */ /* 0x000fe40000000f00 */
[----:B--2---:R-:W-:Y:S05]  /*17420*/  CALL.REL.NOINC `($__internal_8_$__cuda_sm70_shflsync_bfly_p) ;  /* 0x000011b000007944 */ /* 0x004fea0003c00000 */
[----:B------:R-:W-:Y:S01]  /*17430*/  FADD.FTZ R5, R5, R0 ;  /* 0x0000000005057221 */ /* 0x000fe20000010000 */
[----:B------:R-:W-:Y:S02]  /*17440*/  MOV R0, R246 ;  /* 0x000000f600007202 */ /* 0x000fe40000000f00 */
[----:B------:R-:W-:Y:S02]  /*17450*/  MOV R3, 0x2 ;  /* 0x0000000200037802 */ /* 0x000fe40000000f00 */
[----:B------:R-:W-:-:S02]  /*17460*/  MOV R2, 0x17480 ;  /* 0x0001748000027802 */ /* 0x000fc40000000f00 */
[----:B------:R-:W-:Y:S05]  /*17470*/  CALL.REL.NOINC `($__internal_8_$__cuda_sm70_shflsync_bfly_p) ;  /* 0x0000116000007944 */ /* 0x000fea0003c00000 */
[----:B------:R-:W-:Y:S01]  /*17480*/  FADD.FTZ R7, R246, R0 ;  /* 0x00000000f6077221 */ /* 0x000fe20000010000 */
[----:B------:R-:W-:-:S02]  /*17490*/  MOV R3, 0x1 ;  /* 0x0000000100037802 */ /* 0x000fc40000000f00 */
[----:B------:R-:W-:Y:S02]  /*174a0*/  MOV R2, 0x174d0 ;  /* 0x000174d000027802 */ /* 0x000fe40000000f00 */
[----:B------:R-:W-:Y:S02]  /*174b0*/  MOV R0, R7 ;  /* 0x0000000700007202 */ /* 0x000fe40000000f00 */
[----:B------:R-:W-:Y:S05]  /*174c0*/  CALL.REL.NOINC `($__internal_8_$__cuda_sm70_shflsync_bfly_p) ;  /* 0x0000111000007944 */ /* 0x000fea0003c00000 */
[----:B------:R-:W-:Y:S02]  /*174d0*/  FADD.FTZ R4, R7, R0 ;  /* 0x0000000007047221 */ /* 0x000fe40000010000 */
[----:B------:R1:W5:Y:S01]  /*174e0*/  LDL R0, [R1] ;  /* 0x0000000001007983 */ /* 0x0003620000100800 */
[----:B------:R-:W-:Y:S02]  /*174f0*/  MOV R3, 0x2 ;  /* 0x0000000200037802 */ /* 0x000fe40000000f00 */
[----:B------:R-:W-:Y:S02]  /*17500*/  MOV R2, 0x17520 ;  /* 0x0001752000027802 */ /* 0x000fe40000000f00 */
[----:B-1---5:R-:W-:Y:S05]  /*17510*/  CALL.REL.NOINC `($__internal_8_$__cuda_sm70_shflsync_bfly_p) ;  /* 0x000010c000007944 */ /* 0x022fea0003c00000 */
[----:B------:R-:W2:Y:S01]  /*17520*/  LDL.LU R2, [R1] ;  /* 0x0000000001027983 */ /* 0x000ea20000300800 */
[----:B------:R-:W-:Y:S01]  /*17530*/  MOV R3, 0x1 ;  /* 0x0000000100037802 */ /* 0x000fe20000000f00 */
[----:B--2---:R-:W-:Y:S01]  /*17540*/  FADD.FTZ R7, R2, R0 ;  /* 0x0000000002077221 */ /* 0x004fe20000010000 */
[----:B------:R-:W-:-:S04]  /*17550*/  MOV R2, 0x17580 ;  /* 0x0001758000027802 */ /* 0x000fc80000000f00 */
[----:B------:R-:W-:Y:S02]  /*17560*/  MOV R0, R7 ;  /* 0x0000000700007202 */ /* 0x000fe40000000f00 */
[----:B------:R-:W-:Y:S05]  /*17570*/  CALL.REL.NOINC `($__internal_8_$__cuda_sm70_shflsync_bfly_p) ;  /* 0x0000106000007944 */ /* 0x000fea0003c00000 */
[----:B------:R-:W-:Y:S02]  /*17580*/  FADD.FTZ R7, R7, R0 ;  /* 0x0000000007077221 */ /* 0x000fe40000010000 */
[----:B------:R1:W5:Y:S01]  /*17590*/  LDL R0, [R1+0x4] ;  /* 0x0000040001007983 */ /* 0x0003620000100800 */
[----:B------:R-:W-:Y:S02]  /*175a0*/  MOV R3, 0x2 ;  /* 0x0000000200037802 */ /* 0x000fe40000000f00 */
[----:B------:R-:W-:Y:S02]  /*175b0*/  MOV R2, 0x175d0 ;  /* 0x000175d000027802 */ /* 0x000fe40000000f00 */
[----:B-1---5:R-:W-:Y:S05]  /*175c0*/  CALL.REL.NOINC `($__internal_8_$__cuda_sm70_shflsync_bfly_p) ;  /* 0x0000101000007944 */ /* 0x022fea0003c00000 */
[----:B------:R-:W2:Y:S01]  /*175d0*/  LDL.LU R2, [R1+0x4] ;  /* 0x0000040001027983 */ /* 0x000ea20000300800 */
[----:B------:R-:W-:Y:S01]  /*175e0*/  MOV R3, 0x1 ;  /* 0x0000000100037802 */ /* 0x000fe20000000f00 */
[----:B--2---:R-:W-:Y:S01]  /*175f0*/  FADD.FTZ R6, R2, R0 ;  /* 0x0000000002067221 */ /* 0x004fe20000010000 */
[----:B------:R-:W-:-:S04]  /*17600*/  MOV R2, 0x17630 ;  /* 0x0001763000027802 */ /* 0x000fc80000000f00 */
[----:B------:R-:W-:Y:S02]  /*17610*/  MOV R0, R6 ;  /* 0x0000000600007202 */ /* 0x000fe40000000f00 */
[----:B------:R-:W-:Y:S05]  /*17620*/  CALL.REL.NOINC `($__internal_8_$__cuda_sm70_shflsync_bfly_p) ;  /* 0x00000fb000007944 */ /* 0x000fea0003c00000 */
[----:B------:R-:W-:Y:S01]  /*17630*/  MOV R8, R0 ;  /* 0x0000000000087202 */ /* 0x000fe20000000f00 */
[----:B------:R-:W-:Y:S05]  /*17640*/  BRA `(.L_x_656) ;  /* 0xffff9df000007947 */ /* 0x000fea000383ffff */
.L_x_583:
[----:B-1234-:R-:W-:Y:S01]  /*17650*/  IMAD.MOV.U32 R5, RZ, RZ, R12 ;  /* 0x000000ffff057224 */ /* 0x01efe200078e000c */
[----:B------:R-:W-:Y:S01]  /*17660*/  MOV R3, RZ ;  /* 0x000000ff00037202 */ /* 0x000fe20000000f00 */
[----:B------:R-:W-:Y:S01]  /*17670*/  IMAD.MOV.U32 R0, RZ, RZ, 0x1c1f ;  /* 0x00001c1fff007424 */ /* 0x000fe200078e00ff */
[----:B------:R-:W-:Y:S02]  /*17680*/  MOV R2, 0x176a0 ;  /* 0x000176a000027802 */ /* 0x000fe40000000f00 */
[----:B------:R-:W-:Y:S05]  /*17690*/  CALL.REL.NOINC `($__internal_9_$__cuda_sm70_shflsync_idx_p) ;  /* 0x00000f8000007944 */ /* 0x000fea0003c00000 */
[----:B------:R-:W-:Y:S01]  /*176a0*/  MOV R10, R0 ;  /* 0x00000000000a7202 */ /* 0x000fe20000000f00 */
[----:B------:R-:W-:Y:S05]  /*176b0*/  BRA `(.L_x_657) ;  /* 0xffffb83000007947 */ /* 0x000fea000383ffff */
.L_x_584:
[----:B------:R-:W-:Y:S01]  /*176c0*/  IMAD.MOV.U32 R5, RZ, RZ, R13 ;  /* 0x000000ffff057224 */ /* 0x000fe200078e000d */
[----:B------:R-:W-:Y:S01]  /*176d0*/  MOV R3, RZ ;  /* 0x000000ff00037202 */ /* 0x000fe20000000f00 */
[----:B------:R-:W-:Y:S01]  /*176e0*/  IMAD.MOV.U32 R0, RZ, RZ, 0x1c1f ;  /* 0x00001c1fff007424 */ /* 0x000fe200078e00ff */
[----:B------:R-:W-:Y:S02]  /*176f0*/  MOV R2, 0x17710 ;  /* 0x0001771000027802 */ /* 0x000fe40000000f00 */
[----:B-12---:R-:W-:Y:S05]  /*17700*/  CALL.REL.NOINC `($__internal_9_$__cuda_sm70_shflsync_idx_p) ;  /* 0x00000f1000007944 */ /* 0x006fea0003c00000 */
[----:B------:R-:W-:Y:S05]  /*17710*/  BRA `(.L_x_658) ;  /* 0xffffb7f000007947 */ /* 0x000fea000383ffff */
.L_x_587:
[----:B------:R-:W-:Y:S01]  /*17720*/  IMAD.MOV.U32 R5, RZ, RZ, R12 ;  /* 0x000000ffff057224 */ /* 0x000fe200078e000c */
[----:B--2---:R-:W-:Y:S01]  /*17730*/  MOV R3, 0x1 ;  /* 0x0000000100037802 */ /* 0x004fe20000000f00 */
        /* <DEDUP_REMOVED lines=10> */
.L_x_590:
[----:B------:R-:W-:Y:S01]  /*177e0*/  IMAD.MOV.U32 R5, RZ, RZ, R12 ;  /* 0x000000ffff057224 */ /* 0x000fe200078e000c */
[----:B-1----:R-:W-:Y:S01]  /*177f0*/  MOV R3, 0x2 ;  /* 0x0000000200037802 */ /* 0x002fe20000000f00 */
[----:B----4-:R-:W-:Y:S01]  /*17800*/  IMAD.MOV.U32 R0, RZ, RZ, 0x1c1f ;  /* 0x00001c1fff007424 */ /* 0x010fe200078e00ff */
[----:B------:R-:W-:Y:S02]  /*17810*/  MOV R2, 0x17830 ;  /* 0x0001783000027802 */ /* 0x000fe40000000f00 */
[----:B--23--:R-:W-:Y:S05]  /*17820*/  CALL.REL.NOINC `($__internal_9_$__cuda_sm70_shflsync_idx_p) ;  /* 0x00000df000007944 */ /* 0x00cfea0003c00000 */
[----:B------:R-:W-:Y:S01]  /*17830*/  MOV R10, R0 ;  /* 0x00000000000a7202 */ /* 0x000fe20000000f00 */
[----:B------:R-:W-:Y:S05]  /*17840*/  BRA `(.L_x_660) ;  /* 0xffffb9c000007947 */ /* 0x000fea000383ffff */
.L_x_591:
[----:B------:R-:W-:Y:S01]  /*17850*/  IMAD.MOV.U32 R5, RZ, RZ, R13 ;  /* 0x000000ffff057224 */ /* 0x000fe200078e000d */
[----:B------:R-:W-:Y:S01]  /*17860*/  MOV R3, 0x2 ;  /* 0x0000000200037802 */ /* 0x000fe20000000f00 */
[----:B----4-:R-:W-:Y:S01]  /*17870*/  IMAD.MOV.U32 R0, RZ, RZ, 0x1c1f ;  /* 0x00001c1fff007424 */ /* 0x010fe200078e00ff */
[----:B------:R-:W-:Y:S02]  /*17880*/  MOV R2, 0x178a0 ;  /* 0x000178a000027802 */ /* 0x000fe40000000f00 */
[----:B-123--:R-:W-:Y:S05]  /*17890*/  CALL.REL.NOINC `($__internal_9_$__cuda_sm70_shflsync_idx_p) ;  /* 0x00000d8000007944 */ /* 0x00efea0003c00000 */
[----:B------:R-:W-:Y:S05]  /*178a0*/  BRA `(.L_x_661) ;  /* 0xffffb98000007947 */ /* 0x000fea000383ffff */
.L_x_594:
[----:B------:R-:W-:Y:S01]  /*178b0*/  IMAD.MOV.U32 R5, RZ, RZ, R12 ;  /* 0x000000ffff057224 */ /* 0x000fe200078e000c */
[----:B-1----:R-:W-:Y:S01]  /*178c0*/  MOV R3, 0x3 ;  /* 0x0000000300037802 */ /* 0x002fe20000000f00 */
        /* <DEDUP_REMOVED lines=10> */
.L_x_596:
[----:B------:R-:W-:Y:S01]  /*17970*/  IMAD.MOV.U32 R5, RZ, RZ, R12 ;  /* 0x000000ffff057224 */ /* 0x000fe200078e000c */
[----:B------:R-:W-:Y:S01]  /*17980*/  MOV R3, RZ ;  /* 0x000000ff00037202 */ /* 0x000fe20000000f00 */
[----:B------:R-:W-:Y:S01]  /*17990*/  IMAD.MOV.U32 R0, RZ, RZ, 0x1c1f ;  /* 0x00001c1fff007424 */ /* 0x000fe200078e00ff */
[----:B------:R-:W-:Y:S02]  /*179a0*/  MOV R2, 0x179c0 ;  /* 0x000179c000027802 */ /* 0x000fe40000000f00 */
[----:B------:R-:W-:Y:S05]  /*179b0*/  CALL.REL.NOINC `($__internal_9_$__cuda_sm70_shflsync_idx_p) ;  /* 0x00000c6000007944 */ /* 0x000fea0003c00000 */
[----:B------:R-:W-:Y:S01]  /*179c0*/  MOV R4, R0 ;  /* 0x0000000000047202 */ /* 0x000fe20000000f00 */
[----:B------:R-:W-:Y:S05]  /*179d0*/  BRA `(.L_x_663) ;  /* 0xffffbd7000007947 */ /* 0x000fea000383ffff */
.L_x_597:
[----:B------:R-:W-:Y:S01]  /*179e0*/  IMAD.MOV.U32 R5, RZ, RZ, R13 ;  /* 0x000000ffff057224 */ /* 0x000fe200078e000d */
[----:B------:R-:W-:Y:S01]  /*179f0*/  MOV R3, RZ ;  /* 0x000000ff00037202 */ /* 0x000fe20000000f00 */
[----:B------:R-:W-:Y:S01]  /*17a00*/  IMAD.MOV.U32 R0, RZ, RZ, 0x1c1f ;  /* 0x00001c1fff007424 */ /* 0x000fe200078e00ff */
[----:B------:R-:W-:Y:S02]  /*17a10*/  MOV R2, 0x17a30 ;  /* 0x00017a3000027802 */ /* 0x000fe40000000f00 */
[----:B-12---:R-:W-:Y:S05]  /*17a20*/  CALL.REL.NOINC `($__internal_9_$__cuda_sm70_shflsync_idx_p) ;  /* 0x00000bf000007944 */ /* 0x006fea0003c00000 */
[----:B------:R-:W-:Y:S05]  /*17a30*/  BRA `(.L_x_664) ;  /* 0xffffbd3000007947 */ /* 0x000fea000383ffff */
.L_x_600:
[----:B------:R-:W-:Y:S01]  /*17a40*/  IMAD.MOV.U32 R5, RZ, RZ, R12 ;  /* 0x000000ffff057224 */ /* 0x000fe200078e000c */
[----:B----4-:R-:W-:Y:S01]  /*17a50*/  MOV R3, 0x1 ;  /* 0x0000000100037802 */ /* 0x010fe20000000f00 */
[----:B------:R-:W-:Y:S01]  /*17a60*/  IMAD.MOV.U32 R0, RZ, RZ, 0x1c1f ;  /* 0x00001c1fff007424 */ /* 0x000fe200078e00ff */
[----:B------:R-:W-:-:S02]  /*17a70*/  MOV R2, 0x17a90 ;  /* 0x00017a9000027802 */ /* 0x000fc40000000f00 */
[----:B-123--:R-:W-:Y:S05]  /*17a80*/  CALL.REL.NOINC `($__internal_9_$__cuda_sm70_shflsync_idx_p) ;  /* 0x00000b9000007944 */ /* 0x00efea0003c00000 */
[----:B------:R-:W-:Y:S01]  /*17a90*/  IMAD.MOV.U32 R4, RZ, RZ, R0 ;  /* 0x000000ffff047224 */ /* 0x000fe200078e0000 */
[----:B------:R-:W-:Y:S01]  /*17aa0*/  MOV R3, 0x1 ;  /* 0x0000000100037802 */ /* 0x000fe20000000f00 */
[----:B------:R-:W-:Y:S01]  /*17ab0*/  IMAD.MOV.U32 R5, RZ, RZ, R13 ;  /* 0x000000ffff057224 */ /* 0x000fe200078e000d */
[----:B------:R-:W-:-:S02]  /*17ac0*/  MOV R0, 0x1c1f ;  /* 0x00001c1f00007802 */ /* 0x000fc40000000f00 */
[----:B------:R-:W-:Y:S02]  /*17ad0*/  MOV R2, 0x17af0 ;  /* 0x00017af000027802 */ /* 0x000fe40000000f00 */
[----:B------:R-:W-:Y:S05]  /*17ae0*/  CALL.REL.NOINC `($__internal_9_$__cuda_sm70_shflsync_idx_p) ;  /* 0x00000b3000007944 */ /* 0x000fea0003c00000 */
[----:B------:R-:W-:Y:S05]  /*17af0*/  BRA `(.L_x_665) ;  /* 0xffffc1f000007947 */ /* 0x000fea000383ffff */
.L_x_603:
[----:B------:R-:W-:Y:S01]  /*17b00*/  IMAD.MOV.U32 R5, RZ, RZ, R12 ;  /* 0x000000ffff057224 */ /* 0x000fe200078e000c */
[----:B----4-:R-:W-:Y:S01]  /*17b10*/  MOV R3, 0x2 ;  /* 0x0000000200037802 */ /* 0x010fe20000000f00 */
[----:B------:R-:W-:Y:S01]  /*17b20*/  IMAD.MOV.U32 R0, RZ, RZ, 0x1c1f ;  /* 0x00001c1fff007424 */ /* 0x000fe200078e00ff */
[----:B------:R-:W-:Y:S02]  /*17b30*/  MOV R2, 0x17b50 ;  /* 0x00017b5000027802 */ /* 0x000fe40000000f00 */
[----:B-123--:R-:W-:Y:S05]  /*17b40*/  CALL.REL.NOINC `($__internal_9_$__cuda_sm70_shflsync_idx_p) ;  /* 0x00000ad000007944 */ /* 0x00efea0003c00000 */
[----:B------:R-:W-:Y:S01]  /*17b50*/  MOV R4, R0 ;  /* 0x0000000000047202 */ /* 0x000fe20000000f00 */
[----:B------:R-:W-:Y:S05]  /*17b60*/  BRA `(.L_x_666) ;  /* 0xffffc6f000007947 */ /* 0x000fea000383ffff */
.L_x_604:
[----:B------:R-:W-:Y:S01]  /*17b70*/  IMAD.MOV.U32 R5, RZ, RZ, R13 ;  /* 0x000000ffff057224 */ /* 0x000fe200078e000d */
[----:B----4-:R-:W-:Y:S01]  /*17b80*/  MOV R3, 0x2 ;  /* 0x0000000200037802 */ /* 0x010fe20000000f00 */
[----:B------:R-:W-:Y:S01]  /*17b90*/  IMAD.MOV.U32 R0, RZ, RZ, 0x1c1f ;  /* 0x00001c1fff007424 */ /* 0x000fe200078e00ff */
[----:B------:R-:W-:Y:S02]  /*17ba0*/  MOV R2, 0x17bc0 ;  /* 0x00017bc000027802 */ /* 0x000fe40000000f00 */
[----:B-123--:R-:W-:Y:S05]  /*17bb0*/  CALL.REL.NOINC `($__internal_9_$__cuda_sm70_shflsync_idx_p) ;  /* 0x00000a6000007944 */ /* 0x00efea0003c00000 */
[----:B------:R-:W-:Y:S05]  /*17bc0*/  BRA `(.L_x_667) ;  /* 0xffffc6b000007947 */ /* 0x000fea000383ffff */
.L_x_607:
[----:B------:R-:W-:Y:S01]  /*17bd0*/  IMAD.MOV.U32 R5, RZ, RZ, R12 ;  /* 0x000000ffff057224 */ /* 0x000fe200078e000c */
[----:B---3--:R-:W-:Y:S01]  /*17be0*/  MOV R3, 0x3 ;  /* 0x0000000300037802 */ /* 0x008fe20000000f00 */
[----:B-1----:R-:W-:Y:S01]  /*17bf0*/  IMAD.MOV.U32 R0, RZ, RZ, 0x1c1f ;  /* 0x00001c1fff007424 */ /* 0x002fe200078e00ff */
[----:B------:R-:W-:-:S02]  /*17c00*/  MOV R2, 0x17c20 ;  /* 0x00017c2000027802 */ /* 0x000fc40000000f00 */
[----:B--2-4-:R-:W-:Y:S05]  /*17c10*/  CALL.REL.NOINC `($__internal_9_$__cuda_sm70_shflsync_idx_p) ;  /* 0x00000a0000007944 */ /* 0x014fea0003c00000 */
[----:B------:R-:W-:Y:S01]  /*17c20*/  IMAD.MOV.U32 R4, RZ, RZ, R0 ;  /* 0x000000ffff047224 */ /* 0x000fe200078e0000 */
[----:B------:R-:W-:Y:S01]  /*17c30*/  MOV R3, 0x3 ;  /* 0x0000000300037802 */ /* 0x000fe20000000f00 */
[----:B------:R-:W-:Y:S01]  /*17c40*/  IMAD.MOV.U32 R5, RZ, RZ, R13 ;  /* 0x000000ffff057224 */ /* 0x000fe200078e000d */
[----:B------:R-:W-:-:S02]  /*17c50*/  MOV R0, 0x1c1f ;  /* 0x00001c1f00007802 */ /* 0x000fc40000000f00 */
[----:B------:R-:W-:Y:S02]  /*17c60*/  MOV R2, 0x17c80 ;  /* 0x00017c8000027802 */ /* 0x000fe40000000f00 */
[----:B------:R-:W-:Y:S05]  /*17c70*/  CALL.REL.NOINC `($__internal_9_$__cuda_sm70_shflsync_idx_p) ;  /* 0x000009a000007944 */ /* 0x000fea0003c00000 */
[----:B------:R-:W-:Y:S05]  /*17c80*/  BRA `(.L_x_668) ;  /* 0xffffcb8000007947 */ /* 0x000fea000383ffff */
.L_x_611:
[----:B------:R-:W-:Y:S01]  /*17c90*/  IMAD.MOV.U32 R5, RZ, RZ, R9 ;  /* 0x000000ffff057224 */ /* 0x000fe200078e0009 */
[----:B------:R-:W-:Y:S01]  /*17ca0*/  MOV R3, RZ ;  /* 0x000000ff00037202 */ /* 0x000fe20000000f00 */
[----:B------:R-:W-:Y:S01]  /*17cb0*/  IMAD.MOV.U32 R0, RZ, RZ, 0x1c1f ;  /* 0x00001c1fff007424 */ /* 0x000fe200078e00ff */
[----:B------:R-:W-:Y:S02]  /*17cc0*/  MOV R2, 0x17ce0 ;  /* 0x00017ce000027802 */ /* 0x000fe40000000f00 */
[----:B------:R-:W-:Y:S05]  /*17cd0*/  CALL.REL.NOINC `($__internal_9_$__cuda_sm70_shflsync_idx_p) ;  /* 0x0000094000007944 */ /* 0x000fea0003c00000 */
[----:B------:R-:W-:Y:S01]  /*17ce0*/  MOV R8, R0 ;  /* 0x0000000000087202 */ /* 0x000fe20000000f00 */
[----:B------:R-:W-:Y:S05]  /*17cf0*/  BRA `(.L_x_669) ;  /* 0xffffd89000007947 */ /* 0x000fea000383ffff */
.L_x_612:
[----:B------:R-:W-:Y:S01]  /*17d00*/  IMAD.MOV.U32 R5, RZ, RZ, R12 ;  /* 0x000000ffff057224 */ /* 0x000fe200078e000c */
[----:B------:R-:W-:Y:S01]  /*17d10*/  MOV R3, RZ ;  /* 0x000000ff00037202 */ /* 0x000fe20000000f00 */
[----:B------:R-:W-:Y:S01]  /*17d20*/  IMAD.MOV.U32 R0, RZ, RZ, 0x1c1f ;  /* 0x00001c1fff007424 */ /* 0x000fe200078e00ff */
[----:B------:R-:W-:Y:S02]  /*17d30*/  MOV R2, 0x17d50 ;  /* 0x00017d5000027802 */ /* 0x000fe40000000f00 */
[----:B-12---:R-:W-:Y:S05]  /*17d40*/  CALL.REL.NOINC `($__internal_9_$__cuda_sm70_shflsync_idx_p) ;  /* 0x000008d000007944 */ /* 0x006fea0003c00000 */
[----:B------:R-:W-:Y:S05]  /*17d50*/  BRA `(.L_x_670) ;  /* 0xffffd85000007947 */ /* 0x000fea000383ffff */
.L_x_615:
        /* <DEDUP_REMOVED lines=12> */
.L_x_618:
[----:B-1----:R-:W-:Y:S01]  /*17e20*/  IMAD.MOV.U32 R5, RZ, RZ, R9 ;  /* 0x000000ffff057224 */ /* 0x002fe200078e0009 */
[----:B------:R-:W-:Y:S01]  /*17e30*/  MOV R3, 0x2 ;  /* 0x0000000200037802 */ /* 0x000fe20000000f00 */
[----:B----4-:R-:W-:Y:S01]  /*17e40*/  IMAD.MOV.U32 R0, RZ, RZ, 0x1c1f ;  /* 0x00001c1fff007424 */ /* 0x010fe200078e00ff */
[----:B------:R-:W-:Y:S02]  /*17e50*/  MOV R2, 0x17e70 ;  /* 0x00017e7000027802 */ /* 0x000fe40000000f00 */
[----:B--23--:R-:W-:Y:S05]  /*17e60*/  CALL.REL.NOINC `($__internal_9_$__cuda_sm70_shflsync_idx_p) ;  /* 0x000007b000007944 */ /* 0x00cfea0003c00000 */
[----:B------:R-:W-:Y:S01]  /*17e70*/  MOV R8, R0 ;  /* 0x0000000000087202 */ /* 0x000fe20000000f00 */
[----:B------:R-:W-:Y:S05]  /*17e80*/  BRA `(.L_x_672) ;  /* 0xffffda3000007947 */ /* 0x000fea000383ffff */
.L_x_619:
[----:B------:R-:W-:Y:S01]  /*17e90*/  IMAD.MOV.U32 R5, RZ, RZ, R12 ;  /* 0x000000ffff057224 */ /* 0x000fe200078e000c */
[----:B------:R-:W-:Y:S01]  /*17ea0*/  MOV R3, 0x2 ;  /* 0x0000000200037802 */ /* 0x000fe20000000f00 */
[----:B----4-:R-:W-:Y:S01]  /*17eb0*/  IMAD.MOV.U32 R0, RZ, RZ, 0x1c1f ;  /* 0x00001c1fff007424 */ /* 0x010fe200078e00ff */
[----:B------:R-:W-:Y:S02]  /*17ec0*/  MOV R2, 0x17ee0 ;  /* 0x00017ee000027802 */ /* 0x000fe40000000f00 */
[----:B-123--:R-:W-:Y:S05]  /*17ed0*/  CALL.REL.NOINC `($__internal_9_$__cuda_sm70_shflsync_idx_p) ;  /* 0x0000074000007944 */ /* 0x00efea0003c00000 */
[----:B------:R-:W-:Y:S05]  /*17ee0*/  BRA `(.L_x_673) ;  /* 0xffffd9f000007947 */ /* 0x000fea000383ffff */
.L_x_622:
        /* <DEDUP_REMOVED lines=12> */
.L_x_624:
[----:B------:R-:W-:Y:S01]  /*17fb0*/  IMAD.MOV.U32 R5, RZ, RZ, R74 ;  /* 0x000000ffff057224 */ /* 0x000fe200078e004a */
[----:B------:R-:W-:Y:S01]  /*17fc0*/  MOV R3, RZ ;  /* 0x000000ff00037202 */ /* 0x000fe20000000f00 */
[----:B------:R-:W-:Y:S01]  /*17fd0*/  IMAD.MOV.U32 R0, RZ, RZ, 0x1f ;  /* 0x0000001fff007424 */ /* 0x000fe200078e00ff */
[----:B------:R-:W-:Y:S02]  /*17fe0*/  MOV R2, 0x18000 ;  /* 0x0001800000027802 */ /* 0x000fe40000000f00 */
[----:B--2---:R-:W-:Y:S05]  /*17ff0*/  CALL.REL.NOINC `($__internal_9_$__cuda_sm70_shflsync_idx_p) ;  /* 0x0000062000007944 */ /* 0x004fea0003c00000 */
[----:B------:R-:W-:Y:S01]  /*18000*/  MOV R9, R0 ;  /* 0x0000000000097202 */ /* 0x000fe20000000f00 */
[----:B------:R-:W-:Y:S05]  /*18010*/  BRA `(.L_x_675) ;  /* 0xffffdc9000007947 */ /* 0x000fea000383ffff */
.L_x_625:
[----:B------:R-:W-:Y:S01]  /*18020*/  IMAD.MOV.U32 R5, RZ, RZ, R74 ;  /* 0x000000ffff057224 */ /* 0x000fe200078e004a */
[----:B------:R-:W-:Y:S01]  /*18030*/  MOV R3, 0x1 ;  /* 0x0000000100037802 */ /* 0x000fe20000000f00 */
[----:B------:R-:W-:Y:S01]  /*18040*/  IMAD.MOV.U32 R0, RZ, RZ, 0x1f ;  /* 0x0000001fff007424 */ /* 0x000fe200078e00ff */
[----:B------:R-:W-:Y:S02]  /*18050*/  MOV R2, 0x18070 ;  /* 0x0001807000027802 */ /* 0x000fe40000000f00 */
[----:B-12---:R-:W-:Y:S05]  /*18060*/  CALL.REL.NOINC `($__internal_9_$__cuda_sm70_shflsync_idx_p) ;  /* 0x000005b000007944 */ /* 0x006fea0003c00000 */
[----:B------:R-:W-:Y:S01]  /*18070*/  MOV R8, R0 ;  /* 0x0000000000087202 */ /* 0x000fe20000000f00 */
[----:B------:R-:W-:Y:S05]  /*18080*/  BRA `(.L_x_676) ;  /* 0xffffdc4000007947 */ /* 0x000fea000383ffff */
.L_x_626:
[----:B------:R-:W-:Y:S02]  /*18090*/  MOV R2, 0x1 ;  /* 0x0000000100027802 */ /* 0x000fe40000000f00 */
[----:B------:R-:W-:-:S02]  /*180a0*/  MOV R3, 0x180c0 ;  /* 0x000180c000037802 */ /* 0x000fc40000000f00 */
[----:B-1234-:R-:W-:Y:S05]  /*180b0*/  CALL.REL.NOINC `($__internal_10_$__cuda_sm70_shflsync_up_p) ;  /* 0x000005b000007944 */ /* 0x01efea0003c00000 */
[----:B------:R-:W-:Y:S05]  /*180c0*/  BRA `(.L_x_677) ;  /* 0xffffdd3000007947 */ /* 0x000fea000383ffff */
.L_x_627:
[----:B------:R-:W-:Y:S02]  /*180d0*/  MOV R2, 0x2 ;  /* 0x0000000200027802 */ /* 0x000fe40000000f00 */
[----:B------:R-:W-:-:S02]  /*180e0*/  MOV R3, 0x18100 ;  /* 0x0001810000037802 */ /* 0x000fc40000000f00 */
[----:B--2-4-:R-:W-:Y:S05]  /*180f0*/  CALL.REL.NOINC `($__internal_10_$__cuda_sm70_shflsync_up_p) ;  /* 0x0000057000007944 */ /* 0x014fea0003c00000 */
        /* <DEDUP_REMOVED lines=23> */
.L_x_631:
[----:B------:R-:W-:Y:S02]  /*18270*/  MOV R2, 0x1 ;  /* 0x0000000100027802 */ /* 0x000fe40000000f00 */
[----:B------:R-:W-:Y:S02]  /*18280*/  MOV R3, 0x182a0 ;  /* 0x000182a000037802 */ /* 0x000fe40000000f00 */
[----:B------:R-:W-:Y:S05]  /*18290*/  CALL.REL.NOINC `($__internal_10_$__cuda_sm70_shflsync_up_p) ;  /* 0x000003d000007944 */ /* 0x000fea0003c00000 */
[----:B------:R-:W-:Y:S01]  /*182a0*/  MOV R2, R4 ;  /* 0x0000000400027202 */ /* 0x000fe20000000f00 */
[----:B------:R-:W-:Y:S05]  /*182b0*/  BRA `(.L_x_679) ;  /* 0xffffdda000007947 */ /* 0x000fea000383ffff */
.L_x_632:
        /* <DEDUP_REMOVED lines=26> */
.L_x_634:
[----:B------:R-:W-:Y:S02]  /*18460*/  SEL R0, RZ, 0x1, P0 ;  /* 0x00000001ff007807 */ /* 0x000fe40000000000 */
[----:B------:R-:W-:Y:S02]  /*18470*/  MOV R2, 0x18490 ;  /* 0x0001849000027802 */ /* 0x000fe40000000f00 */
[----:B-1----:R-:W-:Y:S05]  /*18480*/  CALL.REL.NOINC `($__internal_11_$__cuda_sm70_votesync_ballot) ;  /* 0x0000025000007944 */ /* 0x002fea0003c00000 */
[----:B------:R-:W-:Y:S01]  /*18490*/  MOV R10, R0 ;  /* 0x00000000000a7202 */ /* 0x000fe20000000f00 */
[----:B------:R-:W-:Y:S05]  /*184a0*/  BRA `(.L_x_681) ;  /* 0xffffdd4000007947 */ /* 0x000fea000383ffff */
.L_x_635:
[----:B------:R-:W-:Y:S01]  /*184b0*/  IMAD.MOV.U32 R5, RZ, RZ, R6 ;  /* 0x000000ffff057224 */ /* 0x000fe200078e0006 */
[----:B------:R-:W-:Y:S01]  /*184c0*/  MOV R3, R8 ;  /* 0x0000000800037202 */ /* 0x000fe20000000f00 */
[----:B--2---:R-:W-:Y:S01]  /*184d0*/  IMAD.MOV.U32 R0, RZ, RZ, 0x1f ;  /* 0x0000001fff007424 */ /* 0x004fe200078e00ff */
[----:B------:R-:W-:Y:S02]  /*184e0*/  MOV R2, 0x18500 ;  /* 0x0001850000027802 */ /* 0x000fe40000000f00 */
[----:B-1----:R-:W-:Y:S05]  /*184f0*/  CALL.REL.NOINC `($__internal_9_$__cuda_sm70_shflsync_idx_p) ;  /* 0x0000012000007944 */ /* 0x002fea0003c00000 */
[----:B------:R-:W-:Y:S01]  /*18500*/  IMAD.MOV.U32 R11, RZ, RZ, R0 ;  /* 0x000000ffff0b7224 */ /* 0x000fe200078e0000 */
[----:B------:R-:W-:Y:S01]  /*18510*/  MOV R3, R8 ;  /* 0x0000000800037202 */ /* 0x000fe20000000f00 */
[----:B------:R-:W-:Y:S01]  /*18520*/  IMAD.MOV.U32 R5, RZ, RZ, R7 ;  /* 0x000000ffff057224 */ /* 0x000fe200078e0007 */
[----:B------:R-:W-:Y:S02]  /*18530*/  MOV R0, 0x1f ;  /* 0x0000001f00007802 */ /* 0x000fe40000000f00 */
[----:B------:R-:W-:-:S02]  /*18540*/  MOV R2, 0x18560 ;  /* 0x0001856000027802 */ /* 0x000fc40000000f00 */
[----:B------:R-:W-:Y:S05]  /*18550*/  CALL.REL.NOINC `($__internal_9_$__cuda_sm70_shflsync_idx_p) ;  /* 0x000000c000007944 */ /* 0x000fea0003c00000 */
[----:B------:R-:W-:Y:S01]  /*18560*/  MOV R7, R0 ;  /* 0x0000000000077202 */ /* 0x000fe20000000f00 */
[----:B------:R-:W-:Y:S05]  /*18570*/  BRA `(.L_x_682) ;  /* 0xffffdce000007947 */ /* 0x000fea000383ffff */
.L_x_638:
[----:B------:R-:W-:Y:S01]  /*18580*/  IMAD.MOV.U32 R5, RZ, RZ, R4 ;  /* 0x000000ffff057224 */ /* 0x000fe200078e0004 */
[----:B--2---:R-:W-:-:S02]  /*18590*/  MOV R0, 0x1f ;  /* 0x0000001f00007802 */ /* 0x004fc40000000f00 */
[----:B------:R-:W-:Y:S02]  /*185a0*/  MOV R2, 0x185c0 ;  /* 0x000185c000027802 */ /* 0x000fe40000000f00 */
[----:B-1-34-:R-:W-:Y:S05]  /*185b0*/  CALL.REL.NOINC `($__internal_9_$__cuda_sm70_shflsync_idx_p) ;  /* 0x0000006000007944 */ /* 0x01afea0003c00000 */
[----:B------:R-:W-:Y:S01]  /*185c0*/  MOV R13, R0 ;  /* 0x00000000000d7202 */ /* 0x000fe20000000f00 */
[----:B------:R-:W-:Y:S05]  /*185d0*/  BRA `(.L_x_637) ;  /* 0xffffdce000007947 */ /* 0x000fea000383ffff */
        .weak           $__internal_8_$__cuda_sm70_shflsync_bfly_p
        .type           $__internal_8_$__cuda_sm70_shflsync_bfly_p,@function
        .size           $__internal_8_$__cuda_sm70_shflsync_bfly_p,($__internal_9_$__cuda_sm70_shflsync_idx_p - $__internal_8_$__cuda_sm70_shflsync_bfly_p)
$__internal_8_$__cuda_sm70_shflsync_bfly_p:
[----:B------:R-:W-:Y:S04]  /*185e0*/  WARPSYNC R8 ;  /* 0x0000000800007348 */ /* 0x000fe80003800000 */
[----:B------:R1:W2:Y:S02]  /*185f0*/  SHFL.BFLY PT, R0, R0, R3, R9 ;  /* 0x0c00000300007389 */ /* 0x0002a400000e0009 */
[----:B-1----:R-:W-:-:S04]  /*18600*/  MOV R3, 0x0 ;  /* 0x0000000000037802 */ /* 0x002fc80000000f00 */
[----:B--2---:R-:W-:Y:S05]  /*18610*/  RET.REL.NODEC R2 `(_ZN7cutlass13device_kernelIN5flash19enable_sm80_to_sm89INS1_16FlashAttnFwdSm80INS1_25CollectiveMainloopFwdSm80ILi4ELi1ELb0EN4cute5tupleIJNS5_1CILi128EEENS7_ILi48EEENS7_ILi96EEEEEELi96ENS_10bfloat16_tEfNS_4arch4Sm80ELb0ELb1ELb0ELb1ELb0ELb0ELb1ELb1EEENS1_21CollectiveEpilogueFwdINS6_IJS8_SA_S9_EEENS6_IJNS7_ILi1EEESI_SI_EEESC_SE_Li128ELb1ELb1ELb1ELb0EEENS1_36VarlenDynamicPersistentTileSchedulerILi128ELi48ELi128ELi128ELb1ELb1ELb0ELb1ELb0ELb1EEEEEEEEEvNT_6ParamsE) ;  /* 0xfffe79e002007950 */ /* 0x004fea0003c3ffff */
        .weak           $__internal_9_$__cuda_sm70_shflsync_idx_p
        .type           $__internal_9_$__cuda_sm70_shflsync_idx_p,@function
        .size           $__internal_9_$__cuda_sm70_shflsync_idx_p,($__internal_10_$__cuda_sm70_shflsync_up_p - $__internal_9_$__cuda_sm70_shflsync_idx_p)
$__internal_9_$__cuda_sm70_shflsync_idx_p:
[----:B------:R-:W-:-:S04]  /*18620*/  MOV R15, 0xffffffff ;  /* 0xffffffff000f7802 */ /* 0x000fc80000000f00 */
[----:B------:R-:W-:Y:S04]  /*18630*/  WARPSYNC R15 ;  /* 0x0000000f00007348 */ /* 0x000fe80003800000 */
[----:B------:R1:W2:Y:S02]  /*18640*/  SHFL.IDX PT, R0, R5, R3, R0 ;  /* 0x0000000305007389 */ /* 0x0002a400000e0000 */
[----:B-1----:R-:W-:-:S04]  /*18650*/  MOV R3, 0x0 ;  /* 0x0000000000037802 */ /* 0x002fc80000000f00 */
[----:B--2---:R-:W-:Y:S05]  /*18660*/  RET.REL.NODEC R2 `(_ZN7cutlass13device_kernelIN5flash19enable_sm80_to_sm89INS1_16FlashAttnFwdSm80INS1_25CollectiveMainloopFwdSm80ILi4ELi1ELb0EN4cute5tupleIJNS5_1CILi128EEENS7_ILi48EEENS7_ILi96EEEEEELi96ENS_10bfloat16_tEfNS_4arch4Sm80ELb0ELb1ELb0ELb1ELb0ELb0ELb1ELb1EEENS1_21CollectiveEpilogueFwdINS6_IJS8_SA_S9_EEENS6_IJNS7_ILi1EEESI_SI_EEESC_SE_Li128ELb1ELb1ELb1ELb0EEENS1_36VarlenDynamicPersistentTileSchedulerILi128ELi48ELi128ELi128ELb1ELb1ELb0ELb1ELb0ELb1EEEEEEEEEvNT_6ParamsE) ;  /* 0xfffe799002007950 */ /* 0x004fea0003c3ffff */
        .weak           $__internal_10_$__cuda_sm70_shflsync_up_p
        .type           $__internal_10_$__cuda_sm70_shflsync_up_p,@function
        .size           $__internal_10_$__cuda_sm70_shflsync_up_p,($__internal_11_$__cuda_sm70_votesync_ballot - $__internal_10_$__cuda_sm70_shflsync_up_p)
$__internal_10_$__cuda_sm70_shflsync_up_p:
[----:B------:R-:W-:Y:S02]  /*18670*/  IMAD.MOV.U32 R4, RZ, RZ, RZ ;  /* 0x000000ffff047224 */ /* 0x000fe400078e00ff */
[----:B------:R-:W-:-:S04]  /*18680*/  IMAD.MOV.U32 R10, RZ, RZ, -0x1 ;  /* 0xffffffffff0a7424 */ /* 0x000fc800078e00ff */
[----:B------:R-:W-:Y:S04]  /*18690*/  WARPSYNC R10 ;  /* 0x0000000a00007348 */ /* 0x000fe80003800000 */
[----:B------:R1:W2:Y:S02]  /*186a0*/  SHFL.UP PT, R4, R0, R2, R4 ;  /* 0x0400000200047389 */ /* 0x0002a400000e0004 */
[----:B-1----:R-:W-:Y:S02]  /*186b0*/  MOV R2, R3 ;  /* 0x0000000300027202 */ /* 0x002fe40000000f00 */
[----:B------:R-:W-:-:S04]  /*186c0*/  MOV R3, 0x0 ;  /* 0x0000000000037802 */ /* 0x000fc80000000f00 */
[----:B--2---:R-:W-:Y:S05]  /*186d0*/  RET.REL.NODEC R2 `(_ZN7cutlass13device_kernelIN5flash19enable_sm80_to_sm89INS1_16FlashAttnFwdSm80INS1_25CollectiveMainloopFwdSm80ILi4ELi1ELb0EN4cute5tupleIJNS5_1CILi128EEENS7_ILi48EEENS7_ILi96EEEEEELi96ENS_10bfloat16_tEfNS_4arch4Sm80ELb0ELb1ELb0ELb1ELb0ELb0ELb1ELb1EEENS1_21CollectiveEpilogueFwdINS6_IJS8_SA_S9_EEENS6_IJNS7_ILi1EEESI_SI_EEESC_SE_Li128ELb1ELb1ELb1ELb0EEENS1_36VarlenDynamicPersistentTileSchedulerILi128ELi48ELi128ELi128ELb1ELb1ELb0ELb1ELb0ELb1EEEEEEEEEvNT_6ParamsE) ;  /* 0xfffe792002007950 */ /* 0x004fea0003c3ffff */
        .weak           $__internal_11_$__cuda_sm70_votesync_ballot
        .type           $__internal_11_$__cuda_sm70_votesync_ballot,@function
        .size           $__internal_11_$__cuda_sm70_votesync_ballot,(.L_x_1436 - $__internal_11_$__cuda_sm70_votesync_ballot)
$__internal_11_$__cuda_sm70_votesync_ballot:
[----:B------:R-:W-:Y:S01]  /*186e0*/  ISETP.NE.U32.AND P0, PT, R0, 0x1, PT ;  /* 0x000000010000780c */ /* 0x000fe20003f05070 */
[----:B------:R-:W-:-:S04]  /*186f0*/  IMAD.MOV.U32 R3, RZ, RZ, -0x1 ;  /* 0xffffffffff037424 */ /* 0x000fc800078e00ff */
[----:B------:R-:W-:Y:S08]  /*18700*/  WARPSYNC R3 ;  /* 0x0000000300007348 */ /* 0x000ff00003800000 */
[----:B------:R-:W-:-:S04]  /*18710*/  VOTE.ANY R0, PT, !P0 ;  /* 0x0000000000007806 */ /* 0x000fc800040e0100 */
[----:B------:R-:W-:Y:S01]  /*18720*/  LOP3.LUT R0, R0, R3, RZ, 0xc0, !PT ;  /* 0x0000000300007212 */ /* 0x000fe200078ec0ff */
[----:B------:R-:W-:-:S04]  /*18730*/  IMAD.MOV.U32 R3, RZ, RZ, 0x0 ;  /* 0x00000000ff037424 */ /* 0x000fc800078e00ff */
[----:B------:R-:W-:Y:S05]  /*18740*/  RET.REL.NODEC R2 `(_ZN7cutlass13device_kernelIN5flash19enable_sm80_to_sm89INS1_16FlashAttnFwdSm80INS1_25CollectiveMainloopFwdSm80ILi4ELi1ELb0EN4cute5tupleIJNS5_1CILi128EEENS7_ILi48EEENS7_ILi96EEEEEELi96ENS_10bfloat16_tEfNS_4arch4Sm80ELb0ELb1ELb0ELb1ELb0ELb0ELb1ELb1EEENS1_21CollectiveEpilogueFwdINS6_IJS8_SA_S9_EEENS6_IJNS7_ILi1EEESI_SI_EEESC_SE_Li128ELb1ELb1ELb1ELb0EEENS1_36VarlenDynamicPersistentTileSchedulerILi128ELi48ELi128ELi128ELb1ELb1ELb0ELb1ELb0ELb1EEEEEEEEEvNT_6ParamsE) ;  /* 0xfffe78b002007950 */ /* 0x000fea0003c3ffff */
.L_x_683:
        /* <DEDUP_REMOVED lines=11> */
.L_x_1436:


//--------------------- .text._ZN7cutlass13device_kernelIN5flash19enable_sm80_to_sm89INS1_16FlashAttnFwdSm80INS1_25CollectiveMainloopFwdSm80ILi4ELi1ELb0EN4cute5tupleIJNS5_1CILi128EEENS7_ILi48EEENS7_ILi96EEEEEELi96ENS_10bfloat16_tEfNS_4arch4Sm80ELb0ELb1ELb0ELb1ELb0ELb1ELb1ELb1EEENS1_21CollectiveEpilogueFwdINS6_IJS8_SA_S9_EEENS6_IJNS7_ILi1EEESI_SI_EEESC_SE_Li128ELb1ELb1ELb1ELb0EEENS1_36VarlenDynamicPersistentTileSchedulerILi128ELi48ELi128ELi128ELb1ELb1ELb0ELb1ELb0ELb1EEEEEEEEEvNT_6ParamsE --------------------------
	.section	.text._ZN7cutlass13device_kernelIN5flash19enable_sm80_to_sm89INS1_16FlashAttnFwdSm80INS1_25CollectiveMainloopFwdSm80ILi4ELi1ELb0EN4cute5tupleIJNS5_1CILi128EEENS7_ILi48EEENS7_ILi96EEEEEELi96ENS_10bfloat16_tEfNS_4arch4Sm80ELb0ELb1ELb0ELb1ELb0ELb1ELb1ELb1EEENS1_21CollectiveEpilogueFwdINS6_IJS8_SA_S9_EEENS6_IJNS7_ILi1EEESI_SI_EEESC_SE_Li128ELb1ELb1ELb1ELb0EEENS1_36VarlenDynamicPersistentTileSchedulerILi128ELi48ELi128ELi128ELb1ELb1ELb0ELb1ELb0ELb1EEEEEEEEEvNT_6ParamsE,"ax",@progbits
	.sectioninfo	@"SHI_REGISTERS=255"
	.align	128
.text._ZN7cutlass13device_kernelIN5flash19enable_sm80_to_sm89INS1_16FlashAttnFwdSm80INS1_25CollectiveMainloopFwdSm80ILi4ELi1ELb0EN4cute5tupleIJNS5_1CILi128EEENS7_ILi48EEENS7_ILi96EEEEEELi96ENS_10bfloat16_tEfNS_4arch4Sm80ELb0ELb1ELb0ELb1ELb0ELb1ELb1ELb1EEENS1_21CollectiveEpilogueFwdINS6_IJS8_SA_S9_EEENS6_IJNS7_ILi1EEESI_SI_EEESC_SE_Li128ELb1ELb1ELb1ELb0EEENS1_36VarlenDynamicPersistentTileSchedulerILi128ELi48ELi128ELi128ELb1ELb1ELb0ELb1ELb0ELb1EEEEEEEEEvNT_6ParamsE:
        .type           _ZN7cutlass13device_kernelIN5flash19enable_sm80_to_sm89INS1_16FlashAttnFwdSm80INS1_25CollectiveMainloopFwdSm80ILi4ELi1ELb0EN4cute5tupleIJNS5_1CILi128EEENS7_ILi48EEENS7_ILi96EEEEEELi96ENS_10bfloat16_tEfNS_4arch4Sm80ELb0ELb1ELb0ELb1ELb0ELb1ELb1ELb1EEENS1_21CollectiveEpilogueFwdINS6_IJS8_SA_S9_EEENS6_IJNS7_ILi1EEESI_SI_EEESC_SE_Li128ELb1ELb1ELb1ELb0EEENS1_36VarlenDynamicPersistentTileSchedulerILi128ELi48ELi128ELi128ELb1ELb1ELb0ELb1ELb0ELb1EEEEEEEEEvNT_6ParamsE,@function
        .size           _ZN7cutlass13device_kernelIN5flash19enable_sm80_to_sm89INS1_16FlashAttnFwdSm80INS1_25CollectiveMainloopFwdSm80ILi4ELi1ELb0EN4cute5tupleIJNS5_1CILi128EEENS7_ILi48EEENS7_ILi96EEEEEELi96ENS_10bfloat16_tEfNS_4arch4Sm80ELb0ELb1ELb0ELb1ELb0ELb1ELb1ELb1EEENS1_21CollectiveEpilogueFwdINS6_IJS8_SA_S9_EEENS6_IJNS7_ILi1EEESI_SI_EEESC_SE_Li128ELb1ELb1ELb1ELb0EEENS1_36VarlenDynamicPersistentTileSchedulerILi128ELi48ELi128ELi128ELb1ELb1ELb0ELb1ELb0ELb1EEEEEEEEEvNT_6ParamsE,(.L_x_1441 - _ZN7cutlass13device_kernelIN5flash19enable_sm80_to_sm89INS1_16FlashAttnFwdSm80INS1_25CollectiveMainloopFwdSm80ILi4ELi1ELb0EN4cute5tupleIJNS5_1CILi128EEENS7_ILi48EEENS7_ILi96EEEEEELi96ENS_10bfloat16_tEfNS_4arch4Sm80ELb0ELb1ELb0ELb1ELb0ELb1ELb1ELb1EEENS1_21CollectiveEpilogueFwdINS6_IJS8_SA_S9_EEENS6_IJNS7_ILi1EEESI_SI_EEESC_SE_Li128ELb1ELb1ELb1ELb0EEENS1_36VarlenDynamicPersistentTileSchedulerILi128ELi48ELi128ELi128ELb1ELb1ELb0ELb1ELb0ELb1EEEEEEEEEvNT_6ParamsE)
        .other          _ZN7cutlass13device_kernelIN5flash19enable_sm80_to_sm89INS1_16FlashAttnFwdSm80INS1_25CollectiveMainloopFwdSm80ILi4ELi1ELb0EN4cute5tupleIJNS5_1CILi128EEENS7_ILi48EEENS7_ILi96EEEEEELi96ENS_10bfloat16_tEfNS_4arch4Sm80ELb0ELb1ELb0ELb1ELb0ELb1ELb1ELb1EEENS1_21CollectiveEpilogueFwdINS6_IJS8_SA_S9_EEENS6_IJNS7_ILi1EEESI_SI_EEESC_SE_Li128ELb1ELb1ELb1ELb0EEENS1_36VarlenDynamicPersistentTileSchedulerILi128ELi48ELi128ELi128ELb1ELb1ELb0ELb1ELb0ELb1EEEEEEEEEvNT_6ParamsE,@"STO_CUDA_ENTRY STV_DEFAULT"
_ZN7cutlass13device_kernelIN5flash19enable_sm80_to_sm89INS1_16FlashAttnFwdSm80INS1_25CollectiveMainloopFwdSm80ILi4ELi1ELb0EN4cute5tupleIJNS5_1CILi128EEENS7_ILi48EEENS7_ILi96EEEEEELi96ENS_10bfloat16_tEfNS_4arch4Sm80ELb0ELb1ELb0ELb1ELb0ELb1ELb1ELb1EEENS1_21CollectiveEpilogueFwdINS6_IJS8_SA_S9_EEENS6_IJNS7_ILi1EEESI_SI_EEESC_SE_Li128ELb1ELb1ELb1ELb0EEENS1_36VarlenDynamicPersistentTileSchedulerILi128ELi48ELi128ELi128ELb1ELb1ELb0ELb1ELb0ELb1EEEEEEEEEvNT_6ParamsE:
        /* <DEDUP_REMOVED lines=54> */
.L_x_689:
        /* <DEDUP_REMOVED lines=16> */
.L_x_951:
        /* <DEDUP_REMOVED lines=16> */
.L_x_952:
[----:B--2---:R-:W-:-:S05]  /*0560*/  IMAD R0, R0, c[0x0][0x538], RZ ;  /* 0x00014e0000007a24 */ /* 0x004fca00078e02ff */
[----:B------:R-:W-:-:S04]  /*0570*/  IADD3 R7, R0, R7, RZ ;  /* 0x0000000700077210 */ /* 0x000fc80007ffe0ff */
[----:B------:R-:W-:-:S13]  /*0580*/  ISETP.GT.AND P0, PT, R7, UR4, PT ;  /* 0x0000000407007c0c */ /* 0x000fda000bf04270 */
[----:B-1----:R-:W-:Y:S05]  /*0590*/  @!P0 BRA `(.L_x_689) ;  /* 0xfffffdc000008947 */ /* 0x002fea000383ffff */
.L_x_685:
[----:B------:R-:W-:-:S05]  /*05a0*/  IADD3 R11, -R0, R7, RZ ;  /* 0x00000007000b7210 */ /* 0x000fca0007ffe1ff */
[----:B------:R-:W-:-:S05]  /*05b0*/  IMAD R0, R4, c[0x0][0x538], R11 ;  /* 0x00014e0004007a24 */ /* 0x000fca00078e020b */
[----:B------:R-:W-:Y:S01]  /*05c0*/  ISETP.GT.AND P0, PT, R0, UR4, PT ;  /* 0x0000000400007c0c */ /* 0x000fe2000bf04270 */
[----:B------:R-:W-:-:S12]  /*05d0*/  BRA.DIV ~URZ, `(.L_x_690) ;  /* 0x000232027f007947 */ /* 0x000fd8000b800000 */
[----:B------:R-:W-:-:S04]  /*05e0*/  VOTE.ANY R10, PT, !P0 ;  /* 0x00000000000a7806 */ /* 0x000fc800040e0100 */
.L_x_953:
[----:B------:R-:W1:Y:S02]  /*05f0*/  POPC R7, R10 ;  /* 0x0000000a00077309 */ /* 0x000e640000000000 */
[----:B-1----:R-:W-:-:S05]  /*0600*/  IADD3 R0, R7, R6, RZ ;  /* 0x0000000607007210 */ /* 0x002fca0007ffe0ff */
[----:B------:R1:W-:Y:S01]  /*0610*/  STL [R1+0x44], R0 ;  /* 0x0000440001007387 */ /* 0x0003e20000100800 */
[----:B------:R-:W-:Y:S05]  /*0620*/  BRA.DIV ~URZ, `(.L_x_691) ;  /* 0x000232027f007947 */ /* 0x000fea000b800000 */
[----:B------:R2:W3:Y:S01]  /*0630*/  SHFL.IDX PT, R12, R9, R7, 0x1f ;  /* 0x00001f07090c7589 */ /* 0x0004e200000e0000 */
[----:B------:R-:W-:-:S03]  /*0640*/  MOV R6, RZ ;  /* 0x000000ff00067202 */ /* 0x000fc60000000f00 */
[----:B------:R2:W4:Y:S04]  /*0650*/  SHFL.IDX PT, R9, R8, R7, 0x1f ;  /* 0x00001f0708097589 */ /* 0x00052800000e0000 */
.L_x_954:
[----:B------:R-:W-:Y:S01]  /*0660*/  ISETP.NE.AND P0, PT, R10, RZ, PT ;  /* 0x000000ff0a00720c */ /* 0x000fe20003f05270 */
[----:B------:R-:W-:-:S12]  /*0670*/  BSSY B0, `(.L_x_692) ;  /* 0x0000005000007945 */ /* 0x000fd80003800000 */
[----:B------:R-:W-:Y:S05]  /*0680*/  @!P0 BRA `(.L_x_693) ;  /* 0x0000003000008947 */ /* 0x000fea0003800000 */
[----:B------:R-:W-:Y:S01]  /*0690*/  IADD3 R3, R7, -0x1, RZ ;  /* 0xffffffff07037810 */ /* 0x000fe20007ffe0ff */
[----:B------:R-:W-:Y:S05]  /*06a0*/  BRA.DIV ~URZ, `(.L_x_694) ;  /* 0x000232627f007947 */ /* 0x000fea000b800000 */
[----:B------:R1:W2:Y:S02]  /*06b0*/  SHFL.IDX PT, R6, R4, R3, 0x1f ;  /* 0x00001f0304067589 */ /* 0x0002a400000e0000 */
.L_x_693:
[----:B------:R-:W-:Y:S05]  /*06c0*/  BSYNC B0 ;  /* 0x0000000000007941 */ /* 0x000fea0003800000 */
.L_x_692:
        /* <DEDUP_REMOVED lines=69> */
.L_x_696:
        /* <DEDUP_REMOVED lines=46> */
[----:B------:R-:W-:-:S03]  /*0e00*/  IMAD.MOV.U32 R2, RZ, RZ, R0 ;  /* 0x000000ffff027224 */ /* 0x000fc600078e0000 */
[----:B------:R-:W-:Y:S01]  /*0e10*/  IABS R0, R8 ;  /* 0x0000000800007213 */ /* 0x000fe20000000000 */
[----:B------:R-:W-:Y:S02]  /*0e20*/  IMAD R7, R2, R5, RZ ;  /* 0x0000000502077224 */ /* 0x000fe400078e02ff */
[----:B------:R-:W-:Y:S02]  /*0e30*/  IMAD.MOV.U32 R2, RZ, RZ, RZ ;  /* 0x000000ffff027224 */ /* 0x000fe400078e00ff */
        /* <DEDUP_REMOVED lines=20> */
.L_x_697:
[----:B------:R-:W-:Y:S05]  /*0f80*/  BSYNC B0 ;  /* 0x0000000000007941 */ /* 0x000fea0003800000 */
.L_x_695:
[----:B------:R-:W-:-:S04]  /*0f90*/  LOP3.LUT R0, RZ, R0, RZ, 0x33, !PT ;  /* 0x00000000ff007212 */ /* 0x000fc800078e33ff */
[----:B------:R-:W-:-:S05]  /*0fa0*/  IADD3 R0, R0, R12, RZ ;  /* 0x0000000c00007210 */ /* 0x000fca0007ffe0ff */
[----:B------:R2:W-:Y:S01]  /*0fb0*/  STL [R1+0x3c], R0 ;  /* 0x00003c0001007387 */ /* 0x0005e20000100800 */
[----:B------:R-:W-:Y:S05]  /*0fc0*/  BRA `(.L_x_698) ;  /* 0x0000006000007947 */ /* 0x000fea0003800000 */
.L_x_686:
[----:B------:R-:W-:Y:S01]  /*0fd0*/  MOV R0, UR4 ;  /* 0x0000000400007c02 */ /* 0x000fe20008000f00 */
[----:B------:R-:W-:Y:S04]  /*0fe0*/  STL [R1+0x3c], RZ ;  /* 0x00003cff01007387 */ /* 0x000fe80000100800 */
[----:B------:R-:W-:Y:S04]  /*0ff0*/  STL [R1+0x40], RZ ;  /* 0x000040ff01007387 */ /* 0x000fe80000100800 */
[----:B------:R1:W-:Y:S02]  /*1000*/  STL [R1+0x38], R0 ;  /* 0x0000380001007387 */ /* 0x0003e40000100800 */
[----:B-1----:R-:W-:-:S05]  /*1010*/  MOV R0, c[0x0][0x53c] ;  /* 0x00014f0000007a02 */ /* 0x002fca0000000f00 */
[----:B------:R1:W-:Y:S02]  /*1020*/  STL [R1+0x44], R0 ;  /* 0x0000440001007387 */ /* 0x0003e40000100800 */
.L_x_698:
        /* <DEDUP_REMOVED lines=8> */
.L_x_684:
[----:B-12---:R-:W2:Y:S02]  /*10b0*/  LDL R0, [R1+0x44] ;  /* 0x0000440001007983 */ /* 0x006ea40000100800 */
[----:B--2---:R-:W-:-:S13]  /*10c0*/  ISETP.GE.AND P0, PT, R0, c[0x0][0x53c], PT ;  /* 0x00014f0000007a0c */ /* 0x004fda0003f06270 */
[----:B------:R-:W-:Y:S05]  /*10d0*/  @P0 EXIT ;  /* 0x000000000000094d */ /* 0x000fea0003800000 */
[----:B------:R-:W1:Y:S02]  /*10e0*/  S2R R24, SR_TID.X ;  /* 0x0000000000187919 */ /* 0x000e640000002100 */
[----:B-1-3--:R-:W-:Y:S02]  /*10f0*/  SHF.R.S32.HI R7, RZ, 0x1f, R24 ;  /* 0x0000001fff077819 */ /* 0x00afe40000011418 */
[-C--:B------:R-:W-:Y:S02]  /*1100*/  LEA.HI R15, R24, R24.reuse, RZ, 0x1 ;  /* 0x00000018180f7211 */ /* 0x080fe400078f08ff */
[CC--:B------:R-:W-:Y:S02]  /*1110*/  LEA.HI R16, R7.reuse, R24.reuse, RZ, 0x3 ;  /* 0x0000001807107211 */ /* 0x0c0fe400078f18ff */
[----:B------:R-:W-:Y:S02]  /*1120*/  LEA.HI R10, R7, R24, RZ, 0x2 ;  /* 0x00000018070a7211 */ /* 0x000fe400078f10ff */
[----:B------:R-:W-:-:S02]  /*1130*/  LOP3.LUT R0, R16, 0xfffffff8, RZ, 0xc0, !PT ;  /* 0xfffffff810007812 */ /* 0x000fc400078ec0ff */
[CC--:B------:R-:W-:Y:S02]  /*1140*/  LEA.HI R12, R7.reuse, R24.reuse, RZ, 0x5 ;  /* 0x00000018070c7211 */ /* 0x0c0fe400078f28ff */
[----:B------:R-:W-:Y:S01]  /*1150*/  SHF.R.S32.HI R2, RZ, 0x3, R16 ;  /* 0x00000003ff027819 */ /* 0x000fe20000011410 */
[----:B------:R-:W-:Y:S01]  /*1160*/  IMAD.IADD R3, R24, 0x1, -R0 ;  /* 0x0000000118037824 */ /* 0x000fe200078e0a00 */
[----:B------:R-:W-:Y:S02]  /*1170*/  LEA.HI R7, R7, R24, RZ, 0x4 ;  /* 0x0000001807077211 */ /* 0x000fe400078f20ff */
[----:B------:R-:W-:Y:S01]  /*1180*/  SHF.R.S32.HI R14, RZ, 0x1, R15 ;  /* 0x00000001ff0e7819 */ /* 0x000fe2000001140f */
[----:B------:R-:W-:Y:S01]  /*1190*/  IMAD.SHL.U32 R0, R2, 0x40, RZ ;  /* 0x0000004002007824 */ /* 0x000fe200078e00ff */
[----:B------:R-:W-:Y:S02]  /*11a0*/  LOP3.LUT R4, R10, 0xfffffffc, RZ, 0xc0, !PT ;  /* 0xfffffffc0a047812 */ /* 0x000fe400078ec0ff */
[----:B------:R-:W-:-:S02]  /*11b0*/  SHF.R.S32.HI R8, RZ, 0x4, R7 ;  /* 0x00000004ff087819 */ /* 0x000fc40000011407 */
[----:B------:R-:W-:Y:S01]  /*11c0*/  LEA.HI R5, R15, R14, RZ, 0x1 ;  /* 0x0000000e0f057211 */ /* 0x000fe200078f08ff */
[----:B------:R-:W-:Y:S01]  /*11d0*/  IMAD.IADD R25, R24, 0x1, -R4 ;  /* 0x0000000118197824 */ /* 0x000fe200078e0a04 */
[----:B------:R-:W-:Y:S02]  /*11e0*/  LEA.HI R6, R7, R8, RZ, 0x1 ;  /* 0x0000000807067211 */ /* 0x000fe400078f08ff */
[----:B------:R-:W-:Y:S01]  /*11f0*/  LOP3.LUT R2, R5, 0x7fffffe, RZ, 0xc0, !PT ;  /* 0x07fffffe05027812 */ /* 0x000fe200078ec0ff */
[----:B------:R-:W-:Y:S01]  /*1200*/  IMAD.SHL.U32 R30, R25, 0x8, RZ ;  /* 0x00000008191e7824 */ /* 0x000fe200078e00ff */
[----:B------:R-:W-:Y:S02]  /*1210*/  LOP3.LUT R0, R0, 0xc0, RZ, 0xc0, !PT ;  /* 0x000000c000007812 */ /* 0x000fe400078ec0ff */
[----:B------:R-:W-:Y:S01]  /*1220*/  LOP3.LUT R6, R6, 0xfffffffe, RZ, 0xc0, !PT ;  /* 0xfffffffe06067812 */ /* 0x000fe200078ec0ff */
[----:B------:R-:W-:Y:S01]  /*1230*/  IMAD.IADD R2, R14, 0x1, -R2 ;  /* 0x000000010e027824 */ /* 0x000fe200078e0a02 */
[----:B------:R-:W-:-:S02]  /*1240*/  LEA.HI R11, R3, R3, RZ, 0x1 ;  /* 0x00000003030b7211 */ /* 0x000fc400078f08ff */
[----:B------:R-:W-:Y:S01]  /*1250*/  SHF.R.U32.HI R5, RZ, 0x3, R0 ;  /* 0x00000003ff057819 */ /* 0x000fe20000011600 */
[----:B------:R-:W-:Y:S01]  /*1260*/  IMAD.IADD R17, R8, 0x1, -R6 ;  /* 0x0000000108117824 */ /* 0x000fe200078e0a06 */
[----:B------:R-:W-:Y:S01]  /*1270*/  LOP3.LUT R0, R0, 0x18, R30, 0xf8, !PT ;  /* 0x0000001800007812 */ /* 0x000fe200078ef81e */
[----:B------:R-:W-:Y:S01]  /*1280*/  IMAD R20, R8, 0x8, R2 ;  /* 0x0000000808147824 */ /* 0x000fe200078e0202 */
[----:B------:R-:W-:Y:S02]  /*1290*/  LOP3.LUT R4, R11, 0x3fffffe, RZ, 0xc0, !PT ;  /* 0x03fffffe0b047812 */ /* 0x000fe400078ec0ff */
[----:B------:R-:W-:Y:S01]  /*12a0*/  LOP3.LUT R8, R0, R5, RZ, 0x3c, !PT ;  /* 0x0000000500087212 */ /* 0x000fe200078e3cff */
[----:B------:R-:W-:Y:S01]  /*12b0*/  IMAD.SHL.U32 R20, R20, 0x20, RZ ;  /* 0x0000002014147824 */ /* 0x000fe200078e00ff */
[----:B------:R-:W-:Y:S01]  /*12c0*/  SHF.R.S32.HI R23, RZ, 0x2, R10 ;  /* 0x00000002ff177819 */ /* 0x000fe2000001140a */
[----:B------:R-:W-:Y:S01]  /*12d0*/  IMAD.IADD R19, R3, 0x1, -R4 ;  /* 0x0000000103137824 */ /* 0x000fe200078e0a04 */
[----:B------:R-:W-:-:S02]  /*12e0*/  SHF.R.S32.HI R9, RZ, 0x5, R12 ;  /* 0x00000005ff097819 */ /* 0x000fc4000001140c */
[----:B------:R-:W-:Y:S02]  /*12f0*/  SHF.R.S32.HI R0, RZ, 0x1f, R12 ;  /* 0x0000001fff007819 */ /* 0x000fe4000001140c */
[----:B------:R-:W-:Y:S02]  /*1300*/  LOP3.LUT R2, R7, 0xfffffff0, RZ, 0xc0, !PT ;  /* 0xfffffff007027812 */ /* 0x000fe400078ec0ff */
[----:B------:R-:W-:Y:S02]  /*1310*/  LEA.HI R5, R10, R23, RZ, 0x1 ;  /* 0x000000170a057211 */ /* 0x000fe400078f08ff */
[----:B------:R-:W-:Y:S01]  /*1320*/  LEA.HI R4, R0, R9, RZ, 0x2 ;  /* 0x0000000900047211 */ /* 0x000fe200078f10ff */
[----:B------:R-:W-:Y:S01]  /*1330*/  IMAD.IADD R0, R24, 0x1, -R2 ;  /* 0x0000000118007824 */ /* 0x000fe200078e0a02 */
[----:B------:R-:W-:Y:S02]  /*1340*/  LOP3.LUT R2, R5, 0x7fffffe, RZ, 0xc0, !PT ;  /* 0x07fffffe05027812 */ /* 0x000fe400078ec0ff */
[----:B------:R-:W-:-:S02]  /*1350*/  LOP3.LUT R3, R12, 0xffffffe0, RZ, 0xc0, !PT ;  /* 0xffffffe00c037812 */ /* 0x000fc400078ec0ff */
[-C--:B------:R-:W-:Y:S01]  /*1360*/  LEA.HI R7, R0, R0.reuse, RZ, 0x1 ;  /* 0x0000000000077211 */ /* 0x080fe200078f08ff */
[----:B------:R-:W-:Y:S01]  /*1370*/  IMAD.IADD R2, R23, 0x1, -R2 ;  /* 0x0000000117027824 */ /* 0x000fe200078e0a02 */
[----:B------:R-:W-:Y:S01]  /*1380*/  SHF.R.S32.HI R13, RZ, 0x1f, R0 ;  /* 0x0000001fff0d7819 */ /* 0x000fe20000011400 */
[----:B------:R-:W-:Y:S01]  /*1390*/  IMAD.IADD R28, R24, 0x1, -R3 ;  /* 0x00000001181c7824 */ /* 0x000fe200078e0a03 */
[----:B------:R-:W-:Y:S01]  /*13a0*/  LOP3.LUT R6, R7, 0x7fffffe, RZ, 0xc0, !PT ;  /* 0x07fffffe07067812 */ /* 0x000fe200078ec0ff */
[----:B------:R-:W-:Y:S01]  /*13b0*/  IMAD R2, R9, 0x8, R2 ;  /* 0x0000000809027824 */ /* 0x000fe200078e0202 */
[----:B------:R-:W-:Y:S02]  /*13c0*/  LEA.HI R13, R13, R0, RZ, 0x3 ;  /* 0x000000000d0d7211 */ /* 0x000fe400078f18ff */
[----:B------:R-:W-:Y:S01]  /*13d0*/  LOP3.LUT R3, R4, 0xffffffc, RZ, 0xc0, !PT ;  /* 0x0ffffffc04037812 */ /* 0x000fe200078ec0ff */
[----:B------:R-:W-:Y:S01]  /*13e0*/  IMAD.IADD R12, R0, 0x1, -R6 ;  /* 0x00000001000c7824 */ /* 0x000fe200078e0a06 */
[----:B------:R-:W-:Y:S01]  /*13f0*/  LEA.HI R4, R25, R25, RZ, 0x1 ;  /* 0x0000001919047211 */ /* 0x000fe200078f08ff */
[----:B------:R-:W-:Y:S01]  /*1400*/  IMAD.U32 R0, R2, 0x20, R8 ;  /* 0x0000002002007824 */ /* 0x000fe200078e0008 */
[----:B------:R-:W-:-:S02]  /*1410*/  SHF.R.S32.HI R5, RZ, 0x1f, R28 ;  /* 0x0000001fff057819 */ /* 0x000fc4000001141c */
[----:B------:R-:W-:Y:S02]  /*1420*/  LOP3.LUT R2, R4, 0x1ffffffe, RZ, 0xc0, !PT ;  /* 0x1ffffffe04027812 */ /* 0x000fe400078ec0ff */
[----:B------:R1:W-:Y:S01]  /*1430*/  STL [R1+0x28], R0 ;  /* 0x0000280001007387 */ /* 0x0003e20000100800 */
[----:B------:R-:W-:Y:S01]  /*1440*/  LEA.HI R18, R5, R28, RZ, 0x2 ;  /* 0x0000001c05127211 */ /* 0x000fe200078f10ff */
[----:B------:R-:W-:Y:S01]  /*1450*/  IMAD.IADD R5, R9, 0x1, -R3 ;  /* 0x0000000109057824 */ /* 0x000fe200078e0a03 */
[----:B------:R-:W-:Y:S01]  /*1460*/  IADD3 R6, R14, 0x40, RZ ;  /* 0x000000400e067810 */ /* 0x000fe20007ffe0ff */
[----:B------:R-:W-:Y:S01]  /*1470*/  IMAD.IADD R2, R25, 0x1, -R2 ;  /* 0x0000000119027824 */ /* 0x000fe200078e0a02 */
[----:B------:R-:W-:Y:S02]  /*1480*/  SHF.R.S32.HI R3, RZ, 0x2, R18 ;  /* 0x00000002ff037819 */ /* 0x000fe40000011412 */
[----:B------:R-:W-:Y:S02]  /*1490*/  SHF.R.S32.HI R10, RZ, 0x1f, R10 ;  /* 0x0000001fff0a7819 */ /* 0x000fe4000001140a */
[----:B------:R-:W-:Y:S01]  /*14a0*/  LEA.HI R14, R6, R6, RZ, 0x1 ;  /* 0x00000006060e7211 */ /* 0x000fe200078f08ff */
[----:B------:R-:W-:Y:S01]  /*14b0*/  IMAD R26, R5, 0x10, R3 ;  /* 0x00000010051a7824 */ /* 0x000fe200078e0203 */
[----:B------:R-:W-:-:S02]  /*14c0*/  LEA.HI R3, R10, R23, RZ, 0x3 ;  /* 0x000000170a037211 */ /* 0x000fc400078f18ff */
[----:B------:R-:W-:Y:S02]  /*14d0*/  SHF.R.S32.HI R8, RZ, 0x1, R7 ;  /* 0x00000001ff087819 */ /* 0x000fe40000011407 */
[----:B------:R-:W-:Y:S01]  /*14e0*/  LOP3.LUT R3, R3, 0xfffffff8, RZ, 0xc0, !PT ;  /* 0xfffffff803037812 */ /* 0x000fe200078ec0ff */
[----:B------:R-:W-:Y:S01]  /*14f0*/  STL [R1+0xb4], R26 ;  /* 0x0000b41a01007387 */ /* 0x000fe20000100800 */
[----:B------:R-:W-:Y:S02]  /*1500*/  LOP3.LUT R5, R14, 0x7fffffe, RZ, 0xc0, !PT ;  /* 0x07fffffe0e057812 */ /* 0x000fe400078ec0ff */
[----:B------:R-:W-:-:S03]  /*1510*/  SHF.R.S32.HI R31, RZ, 0x1f, R30 ;  /* 0x0000001fff1f7819 */ /* 0x000fc6000001141e */
[----:B------:R-:W-:Y:S02]  /*1520*/  IMAD.IADD R5, R6, 0x1, -R5 ;  /* 0x0000000106057824 */ /* 0x000fe400078e0a05 */
[----:B-1----:R-:W-:Y:S01]  /*1530*/  IMAD.SHL.U32 R0, R4, 0x20, RZ ;  /* 0x0000002004007824 */ /* 0x002fe200078e00ff */
[----:B------:R-:W-:-:S04]  /*1540*/  SHF.R.S32.HI R4, RZ, 0x1f, R6 ;  /* 0x0000001fff047819 */ /* 0x000fc80000011406 */
[----:B------:R-:W-:-:S05]  /*1550*/  LOP3.LUT R0, R0, 0xffffffc0, RZ, 0xc0, !PT ;  /* 0xffffffc000007812 */ /* 0x000fca00078ec0ff */
[----:B------:R-:W-:Y:S01]  /*1560*/  IMAD R21, R2, 0x8, R0 ;  /* 0x0000000802157824 */ /* 0x000fe200078e0200 */
[----:B------:R-:W-:Y:S02]  /*1570*/  LEA.HI R0, R4, R6, RZ, 0x3 ;  /* 0x0000000604007211 */ /* 0x000fe400078f18ff */
[----:B------:R-:W-:Y:S02]  /*1580*/  SHF.R.S32.HI R2, RZ, 0x1, R11 ;  /* 0x00000001ff027819 */ /* 0x000fe4000001140b */
[----:B------:R-:W-:Y:S01]  /*1590*/  SHF.R.S32.HI R4, RZ, 0x1f, R7 ;  /* 0x0000001fff047819 */ /* 0x000fe20000011407 */
[----:B------:R-:W-:Y:S01]  /*15a0*/  IMAD.SHL.U32 R0, R0, 0x20, RZ ;  /* 0x0000002000007824 */ /* 0x000fe200078e00ff */
[----:B------:R-:W-:Y:S01]  /*15b0*/  LOP3.LUT P3, RZ, R2, 0x2, RZ, 0xc0, !PT ;  /* 0x0000000202ff7812 */ /* 0x000fe2000786c0ff */
[----:B------:R-:W-:Y:S01]  /*15c0*/  IMAD.IADD R7, R23, 0x1, -R3 ;  /* 0x0000000117077824 */ /* 0x000fe200078e0a03 */
[----:B------:R-:W-:Y:S02]  /*15d0*/  LEA.HI R4, R4, R8, RZ, 0x2 ;  /* 0x0000000804047211 */ /* 0x000fe400078f10ff */
[----:B------:R-:W-:Y:S01]  /*15e0*/  LOP3.LUT R3, R0, 0xffffff00, RZ, 0xc0, !PT ;  /* 0xffffff0000037812 */ /* 0x000fe200078ec0ff */
[----:B------:R-:W-:Y:S01]  /*15f0*/  IMAD.SHL.U32 R0, R2, 0x40, RZ ;  /* 0x0000004002007824 */ /* 0x000fe200078e00ff */
[----:B------:R-:W-:-:S02]  /*1600*/  LOP3.LUT R2, R4, 0xfffffffc, RZ, 0xc0, !PT ;  /* 0xfffffffc04027812 */ /* 0x000fc400078ec0ff */
[----:B------:R-:W-:Y:S01]  /*1610*/  LEA.HI R6, R7, R7, RZ, 0x1 ;  /* 0x0000000707067211 */ /* 0x000fe200078f08ff */
[----:B------:R-:W-:Y:S01]  /*1620*/  IMAD R22, R5, 0x20, R3 ;  /* 0x0000002005167824 */ /* 0x000fe200078e0203 */
[----:B------:R-:W-:Y:S01]  /*1630*/  LOP3.LUT R0, R0, 0xc0, RZ, 0xc0, !PT ;  /* 0x000000c000007812 */ /* 0x000fe200078ec0ff */
[----:B------:R-:W-:Y:S01]  /*1640*/  IMAD.IADD R11, R8, 0x1, -R2 ;  /* 0x00000001080b7824 */ /* 0x000fe200078e0a02 */
[----:B------:R-:W-:Y:S01]  /*1650*/  LOP3.LUT R4, R6, 0x3fffffe, RZ, 0xc0, !PT ;  /* 0x03fffffe06047812 */ /* 0x000fe200078ec0ff */
[----:B------:R-:W-:Y:S01]  /*1660*/  IMAD.SHL.U32 R2, R13, 0x20, RZ ;  /* 0x000000200d027824 */ /* 0x000fe200078e00ff */
[----:B------:R-:W-:Y:S01]  /*1670*/  LOP3.LUT R5, R0, 0x8, R16, 0xf8, !PT ;  /* 0x0000000800057812 */ /* 0x000fe200078ef810 */
[----:B------:R-:W-:Y:S01]  /*1680*/  STL [R1+0x94], R22 ;  /* 0x0000941601007387 */ /* 0x000fe20000100800 */
[----:B------:R-:W-:Y:S01]  /*1690*/  SHF.R.U32.HI R3, RZ, 0x3, R0 ;  /* 0x00000003ff037819 */ /* 0x000fe20000011600 */
[----:B------:R-:W-:Y:S01]  /*16a0*/  IMAD.SHL.U32 R0, R9, 0x200, RZ ;  /* 0x0000020009007824 */ /* 0x000fe200078e00ff */
[----:B------:R-:W-:Y:S01]  /*16b0*/  LOP3.LUT R2, R2, 0xffffff00, RZ, 0xc0, !PT ;  /* 0xffffff0002027812 */ /* 0x000fe200078ec0ff */
[----:B------:R-:W-:Y:S01]  /*16c0*/  IMAD.IADD R7, R7, 0x1, -R4 ;  /* 0x0000000107077824 */ /* 0x000fe200078e0a04 */
[----:B------:R-:W-:Y:S01]  /*16d0*/  LOP3.LUT R5, R5, R3, RZ, 0x3c, !PT ;  /* 0x0000000305057212 */ /* 0x000fe200078e3cff */
[----:B------:R-:W-:Y:S01]  /*16e0*/  STL [R1+0x7c], R20 ;  /* 0x00007c1401007387 */ /* 0x000fe20000100800 */
[----:B------:R-:W-:Y:S01]  /*16f0*/  LOP3.LUT R3, R15, 0xfffffffe, RZ, 0xc0, !PT ;  /* 0xfffffffe0f037812 */ /* 0x000fe200078ec0ff */
[----:B------:R-:W-:Y:S01]  /*1700*/  IMAD.IADD R4, R2, 0x1, R0 ;  /* 0x0000000102047824 */ /* 0x000fe200078e0200 */
[----:B------:R-:W-:Y:S01]  /*1710*/  SHF.R.S32.HI R6, RZ, 0x1, R6 ;  /* 0x00000001ff067819 */ /* 0x000fe20000011406 */
[----:B------:R-:W-:Y:S01]  /*1720*/  IMAD R16, R12, 0x20, R2 ;  /* 0x000000200c107824 */ /* 0x000fe200078e0202 */
[----:B------:R-:W-:Y:S01]  /*1730*/  LOP3.LUT P4, RZ, R11, 0x2, RZ, 0xc0, !PT ;  /* 0x000000020bff7812 */ /* 0x000fe2000788c0ff */
[----:B------:R-:W-:Y:S01]  /*1740*/  IMAD.IADD R29, R24, 0x1, -R3 ;  /* 0x00000001181d7824 */ /* 0x000fe200078e0a03 */
[----:B------:R-:W-:Y:S01]  /*1750*/  LOP3.LUT R2, R6, 0x1, RZ, 0xc0, !PT ;  /* 0x0000000106027812 */ /* 0x000fe200078ec0ff */
[----:B------:R-:W-:Y:S01]  /*1760*/  IMAD R15, R12, 0x20, R4 ;  /* 0x000000200c0f7824 */ /* 0x000fe200078e0204 */
[----:B------:R-:W-:Y:S01]  /*1770*/  LEA.HI R3, R10, R23, RZ, 0x2 ;  /* 0x000000170a037211 */ /* 0x000fe200078f10ff */
[----:B------:R-:W-:Y:S01]  /*1780*/  IMAD.SHL.U32 R162, R29, 0x4, RZ ;  /* 0x000000041da27824 */ /* 0x000fe200078e00ff */
[----:B------:R-:W-:Y:S01]  /*1790*/  ISETP.NE.U32.AND P1, PT, R2, 0x1, PT ;  /* 0x000000010200780c */ /* 0x000fe20003f25070 */
[----:B------:R-:W-:Y:S01]  /*17a0*/  IMAD R0, R25, 0x2, R0 ;  /* 0x0000000219007824 */ /* 0x000fe200078e0200 */
[----:B------:R-:W-:Y:S01]  /*17b0*/  LOP3.LUT R2, R3, 0xfffffffc, RZ, 0xc0, !PT ;  /* 0xfffffffc03027812 */ /* 0x000fe200078ec0ff */
[----:B------:R-:W-:Y:S01]  /*17c0*/  IMAD.SHL.U32 R124, R29, 0x8, RZ ;  /* 0x000000081d7c7824 */ /* 0x000fe200078e00ff */
[----:B------:R-:W-:Y:S01]  /*17d0*/  IADD3 R164, R162, 0x10, RZ ;  /* 0x00000010a2a47810 */ /* 0x000fe20007ffe0ff */
[----:B------:R-:W-:Y:S01]  /*17e0*/  IMAD R7, R7, 0x20, R0 ;  /* 0x0000002007077824 */ /* 0x000fe200078e0200 */
[----:B------:R-:W-:Y:S01]  /*17f0*/  SHF.R.S32.HI R3, RZ, 0x1, R14 ;  /* 0x00000001ff037819 */ /* 0x000fe2000001140e */
[----:B------:R-:W-:Y:S01]  /*1800*/  IMAD.IADD R2, R23, 0x1, -R2 ;  /* 0x0000000117027824 */ /* 0x000fe200078e0a02 */
[----:B------:R-:W-:Y:S01]  /*1810*/  LOP3.LUT P0, RZ, R6, 0x2, RZ, 0xc0, !PT ;  /* 0x0000000206ff7812 */ /* 0x000fe2000780c0ff */
[C---:B------:R-:W-:Y:S01]  /*1820*/  IMAD.IADD R160, R162.reuse, 0x1, R164 ;  /* 0x00000001a2a07824 */ /* 0x040fe200078e02a4 */
[----:B------:R-:W-:Y:S01]  /*1830*/  IADD3 R161, R162, 0x20, RZ ;  /* 0x00000020a2a17810 */ /* 0x000fe20007ffe0ff */
[----:B------:R-:W-:Y:S01]  /*1840*/  IMAD.SHL.U32 R4, R3, 0x40, RZ ;  /* 0x0000004003047824 */ /* 0x000fe200078e00ff */
[C---:B------:R-:W-:Y:S01]  /*1850*/  LOP3.LUT P2, RZ, R2.reuse, 0x2, RZ, 0xc0, !PT ;  /* 0x0000000202ff7812 */ /* 0x040fe2000784c0ff */
[----:B------:R-:W-:Y:S01]  /*1860*/  IMAD.SHL.U32 R3, R2, 0x40, RZ ;  /* 0x0000004002037824 */ /* 0x000fe200078e00ff */
[----:B------:R-:W-:Y:S01]  /*1870*/  SHF.R.S32.HI R2, RZ, 0x1f, R160 ;  /* 0x0000001fff027819 */ /* 0x000fe200000114a0 */
[----:B------:R-:W-:Y:S01]  /*1880*/  IMAD R0, R17, 0x8, R19 ;  /* 0x0000000811007824 */ /* 0x000fe200078e0213 */
[----:B------:R-:W-:Y:S01]  /*1890*/  LOP3.LUT R27, R4, 0xc0, RZ, 0xc0, !PT ;  /* 0x000000c0041b7812 */ /* 0x000fe200078ec0ff */
[----:B------:R-:W-:Y:S01]  /*18a0*/  IMAD.SHL.U32 R6, R6, 0x40, RZ ;  /* 0x0000004006067824 */ /* 0x000fe200078e00ff */
[-C--:B------:R-:W-:Y:S01]  /*18b0*/  LEA.HI R8, R2, R160.reuse, RZ, 0x3 ;  /* 0x000000a002087211 */ /* 0x080fe200078f18ff */
[----:B------:R-:W-:Y:S01]  /*18c0*/  IMAD.U32 R0, R0, 0x20, R5 ;  /* 0x0000002000007824 */ /* 0x000fe200078e0005 */
[----:B------:R-:W-:Y:S01]  /*18d0*/  LEA.HI R2, R2, R160, RZ, 0x5 ;  /* 0x000000a002027211 */ /* 0x000fe200078f28ff */
[----:B------:R-:W-:Y:S01]  /*18e0*/  IMAD.IADD R127, R162, 0x1, R161 ;  /* 0x00000001a27f7824 */ /* 0x000fe200078e02a1 */
[----:B------:R-:W-:Y:S01]  /*18f0*/  LOP3.LUT R25, R3, 0xc0, RZ, 0xc0, !PT ;  /* 0x000000c003197812 */ /* 0x000fe200078ec0ff */
[----:B------:R-:W-:Y:S01]  /*1900*/  STL [R1+0x8c], R27 ;  /* 0x00008c1b01007387 */ /* 0x000fe20000100800 */
[----:B------:R-:W-:Y:S01]  /*1910*/  SHF.R.U32.HI R24, RZ, 0x3, R27 ;  /* 0x00000003ff187819 */ /* 0x000fe2000001161b */
[----:B------:R-:W-:Y:S01]  /*1920*/  IMAD.SHL.U32 R2, R2, 0x80, RZ ;  /* 0x0000008002027824 */ /* 0x000fe200078e00ff */
[----:B------:R-:W-:Y:S01]  /*1930*/  SHF.R.U32.HI R23, RZ, 0x3, R25 ;  /* 0x00000003ff177819 */ /* 0x000fe20000011619 */
[----:B------:R-:W-:Y:S01]  /*1940*/  STL [R1+0x74], R25 ;  /* 0x0000741901007387 */ /* 0x000fe20000100800 */
[----:B------:R-:W-:-:S02]  /*1950*/  LOP3.LUT R3, R25, 0x18, R8, 0xf8, !PT ;  /* 0x0000001819037812 */ /* 0x000fc400078ef808 */
[----:B------:R-:W-:Y:S01]  /*1960*/  LOP3.LUT R5, R27, 0x18, R8, 0xf8, !PT ;  /* 0x000000181b057812 */ /* 0x000fe200078ef808 */
[----:B------:R-:W-:Y:S01]  /*1970*/  STL [R1+0x90], R24 ;  /* 0x0000901801007387 */ /* 0x000fe20000100800 */
[----:B------:R-:W-:Y:S02]  /*1980*/  LOP3.LUT R6, R6, 0xc0, RZ, 0xc0, !PT ;  /* 0x000000c006067812 */ /* 0x000fe400078ec0ff */
[----:B------:R-:W-:Y:S01]  /*1990*/  LOP3.LUT R4, R3, R23, RZ, 0x3c, !PT ;  /* 0x0000001703047212 */ /* 0x000fe200078e3cff */
[----:B------:R-:W-:Y:S01]  /*19a0*/  STL [R1+0x78], R23 ;  /* 0x0000781701007387 */ /* 0x000fe20000100800 */
[----:B------:R-:W-:Y:S02]  /*19b0*/  LOP3.LUT R2, R2, 0xfffff000, RZ, 0xc0, !PT ;  /* 0xfffff00002027812 */ /* 0x000fe400078ec0ff */
[----:B------:R-:W-:Y:S02]  /*19c0*/  LOP3.LUT R3, R5, R24, RZ, 0x3c, !PT ;  /* 0x0000001805037212 */ /* 0x000fe400078e3cff */
[----:B------:R-:W-:-:S02]  /*19d0*/  LEA.HI R5, R6, R6, RZ, 0x1d ;  /* 0x0000000606057211 */ /* 0x000fc400078fe8ff */
[----:B------:R-:W-:Y:S02]  /*19e0*/  IADD3 R13, R4, R2, R20 ;  /* 0x00000002040d7210 */ /* 0x000fe40007ffe014 */
[----:B------:R-:W-:Y:S01]  /*19f0*/  IADD3 R12, R3, R22, R2 ;  /* 0x00000016030c7210 */ /* 0x000fe20007ffe002 */
[----:B------:R-:W-:Y:S01]  /*1a00*/  IMAD.IADD R10, R5, 0x1, R7 ;  /* 0x00000001050a7824 */ /* 0x000fe200078e0207 */
[----:B------:R-:W-:Y:S01]  /*1a10*/  SHF.R.S32.HI R2, RZ, 0x1f, R127 ;  /* 0x0000001fff027819 */ /* 0x000fe2000001147f */
[----:B------:R-:W-:Y:S01]  /*1a20*/  IMAD.SHL.U32 R3, R11, 0x40, RZ ;  /* 0x000000400b037824 */ /* 0x000fe200078e00ff */
[----:B------:R-:W-:Y:S01]  /*1a30*/  LEA R165, R0, 0x3c80, 0x1 ;  /* 0x00003c8000a57811 */ /* 0x000fe200078e08ff */
[----:B------:R-:W-:Y:S01]  /*1a40*/  IMAD.SHL.U32 R7, R17, 0x8, RZ ;  /* 0x0000000811077824 */ /* 0x000fe200078e00ff */
[-C--:B------:R-:W-:Y:S01]  /*1a50*/  LEA.HI R5, R2, R127.reuse, RZ, 0x5 ;  /* 0x0000007f02057211 */ /* 0x080fe200078f28ff */
[----:B------:R-:W-:Y:S01]  /*1a60*/  IMAD.SHL.U32 R19, R10, 0x2, RZ ;  /* 0x000000020a137824 */ /* 0x000fe200078e00ff */
[----:B------:R-:W-:Y:S01]  /*1a70*/  LEA.HI R4, R2, R127, RZ, 0x3 ;  /* 0x0000007f02047211 */ /* 0x000fe200078f18ff */
[----:B------:R-:W-:Y:S01]  /*1a80*/  IMAD.MOV.U32 R11, RZ, RZ, 0x20 ;  /* 0x00000020ff0b7424 */ /* 0x000fe200078e00ff */
[----:B------:R-:W-:Y:S01]  /*1a90*/  LOP3.LUT R2, R3, 0xc0, RZ, 0xc0, !PT ;  /* 0x000000c003027812 */ /* 0x000fe200078ec0ff */
[----:B------:R-:W-:Y:S01]  /*1aa0*/  IMAD.SHL.U32 R3, R5, 0x80, RZ ;  /* 0x0000008005037824 */ /* 0x000fe200078e00ff */
[----:B------:R-:W-:Y:S01]  /*1ab0*/  LOP3.LUT R6, R25, 0x18, R4, 0xf8, !PT ;  /* 0x0000001819067812 */ /* 0x000fe200078ef804 */
[----:B------:R-:W-:Y:S01]  /*1ac0*/  STL [R1+0x58], R19 ;  /* 0x0000581301007387 */ /* 0x000fe20000100800 */
[----:B------:R-:W-:-:S02]  /*1ad0*/  LOP3.LUT R7, R2, 0x8, R7, 0xf8, !PT ;  /* 0x0000000802077812 */ /* 0x000fc400078ef807 */
[----:B------:R-:W-:Y:S02]  /*1ae0*/  SHF.R.U32.HI R5, RZ, 0x3, R2 ;  /* 0x00000003ff057819 */ /* 0x000fe40000011602 */
[----:B------:R-:W-:Y:S02]  /*1af0*/  LOP3.LUT R2, R3, 0xfffff000, RZ, 0xc0, !PT ;  /* 0xfffff00003027812 */ /* 0x000fe400078ec0ff */
[----:B------:R-:W-:Y:S02]  /*1b00*/  LOP3.LUT R6, R6, R23, RZ, 0x3c, !PT ;  /* 0x0000001706067212 */ /* 0x000fe400078e3cff */
[----:B------:R-:W-:Y:S02]  /*1b10*/  LOP3.LUT R9, R27, 0x18, R4, 0xf8, !PT ;  /* 0x000000181b097812 */ /* 0x000fe400078ef804 */
[----:B------:R-:W-:Y:S02]  /*1b20*/  LOP3.LUT R3, R7, R5, RZ, 0x3c, !PT ;  /* 0x0000000507037212 */ /* 0x000fe400078e3cff */
[----:B------:R-:W-:-:S02]  /*1b30*/  IADD3 R10, R6, R2, R20 ;  /* 0x00000002060a7210 */ /* 0x000fc40007ffe014 */
[----:B------:R-:W-:Y:S02]  /*1b40*/  LOP3.LUT R5, R9, R24, RZ, 0x3c, !PT ;  /* 0x0000001809057212 */ /* 0x000fe400078e3cff */
[C---:B------:R-:W-:Y:S02]  /*1b50*/  IADD3 R6, R19.reuse, 0x80, RZ ;  /* 0x0000008013067810 */ /* 0x040fe40007ffe0ff */
[----:B------:R-:W-:Y:S02]  /*1b60*/  IADD3 R14, R19, 0x70, RZ ;  /* 0x00000070130e7810 */ /* 0x000fe40007ffe0ff */
[----:B------:R-:W-:Y:S01]  /*1b70*/  IADD3 R9, R5, R22, R2 ;  /* 0x0000001605097210 */ /* 0x000fe20007ffe002 */
[C---:B------:R-:W-:Y:S01]  /*1b80*/  IMAD.IADD R2, R3.reuse, 0x1, R15 ;  /* 0x0000000103027824 */ /* 0x040fe200078e020f */
[----:B------:R-:W-:Y:S01]  /*1b90*/  @P1 IADD3 R14, R6, 0x10, RZ ;  /* 0x00000010060e1810 */ /* 0x000fe20007ffe0ff */
[----:B------:R-:W-:Y:S01]  /*1ba0*/  IMAD.IADD R3, R3, 0x1, R16 ;  /* 0x0000000103037824 */ /* 0x000fe200078e0210 */
[----:B------:R-:W-:Y:S01]  /*1bb0*/  IADD3 R7, R30, 0x20, RZ ;  /* 0x000000201e077810 */ /* 0x000fe20007ffe0ff */
[----:B------:R-:W-:Y:S01]  /*1bc0*/  IMAD.IADD R16, R26, 0x1, R21 ;  /* 0x000000011a107824 */ /* 0x000fe200078e0215 */
[----:B------:R-:W-:Y:S01]  /*1bd0*/  LOP3.LUT R5, R18, 0x7ffffffc, RZ, 0xc0, !PT ;  /* 0x7ffffffc12057812 */ /* 0x000fe200078ec0ff */
[----:B------:R-:W-:Y:S01]  /*1be0*/  STL [R1+0x5c], R14 ;  /* 0x00005c0e01007387 */ /* 0x000fe20000100800 */
[----:B------:R-:W-:-:S02]  /*1bf0*/  IADD3 R6, R30, 0x40, RZ ;  /* 0x000000401e067810 */ /* 0x000fc40007ffe0ff */
[----:B------:R-:W-:Y:S01]  /*1c00*/  SHF.R.S32.HI R15, RZ, 0x1f, R7 ;  /* 0x0000001fff0f7819 */ /* 0x000fe20000011407 */
[----:B------:R-:W-:Y:S01]  /*1c10*/  IMAD.IADD R5, R28, 0x1, -R5 ;  /* 0x000000011c057824 */ /* 0x000fe200078e0a05 */
[----:B------:R1:W-:Y:S01]  /*1c20*/  STL [R1+0x48], R7 ;  /* 0x0000480701007387 */ /* 0x0003e20000100800 */
[----:B------:R-:W-:Y:S02]  /*1c30*/  LEA R0, R13, 0x6080, 0x1 ;  /* 0x000060800d007811 */ /* 0x000fe400078e08ff */
[----:B------:R-:W-:Y:S01]  /*1c40*/  LEA R9, R9, 0x6080, 0x1 ;  /* 0x0000608009097811 */ /* 0x000fe200078e08ff */
[----:B------:R-:W-:Y:S01]  /*1c50*/  STL.64 [R1+0x30], R30 ;  /* 0x0000301e01007387 */ /* 0x000fe20000100a00 */
[----:B------:R-:W-:Y:S02]  /*1c60*/  IADD3 R194, R165, 0x20, RZ ;  /* 0x00000020a5c27810 */ /* 0x000fe40007ffe0ff */
[----:B------:R-:W-:Y:S01]  /*1c70*/  LEA R192, R2, 0x6080, 0x1 ;  /* 0x0000608002c07811 */ /* 0x000fe200078e08ff */
[----:B------:R2:W-:Y:S01]  /*1c80*/  STL [R1+0x4c], R6 ;  /* 0x00004c0601007387 */ /* 0x0005e20000100800 */
[----:B------:R-:W-:-:S02]  /*1c90*/  LEA R166, R3, 0x1880, 0x1 ;  /* 0x0000188003a67811 */ /* 0x000fc400078e08ff */
[----:B------:R-:W-:Y:S01]  /*1ca0*/  @P3 IADD3 R194, R165, -0x20, RZ ;  /* 0xffffffe0a5c23810 */ /* 0x000fe20007ffe0ff */
[----:B------:R3:W-:Y:S03]  /*1cb0*/  STL [R1+0x70], R15 ;  /* 0x0000700f01007387 */ /* 0x0007e60000100800 */
[C---:B------:R-:W-:Y:S02]  /*1cc0*/  IADD3 R202, R194.reuse, 0x400, RZ ;  /* 0x00000400c2ca7810 */ /* 0x040fe40007ffe0ff */
[C---:B------:R-:W-:Y:S02]  /*1cd0*/  IADD3 R201, R194.reuse, 0x800, RZ ;  /* 0x00000800c2c97810 */ /* 0x040fe40007ffe0ff */
[C---:B------:R-:W-:Y:S02]  /*1ce0*/  IADD3 R200, R194.reuse, 0xc00, RZ ;  /* 0x00000c00c2c87810 */ /* 0x040fe40007ffe0ff */
[----:B------:R-:W-:-:S02]  /*1cf0*/  IADD3 R199, R194, 0x1000, RZ ;  /* 0x00001000c2c77810 */ /* 0x000fc40007ffe0ff */
[C---:B------:R-:W-:Y:S02]  /*1d00*/  IADD3 R198, R194.reuse, 0x1400, RZ ;  /* 0x00001400c2c67810 */ /* 0x040fe40007ffe0ff */
[----:B-1----:R-:W-:Y:S02]  /*1d10*/  SHF.R.S32.HI R7, RZ, 0x1f, R6 ;  /* 0x0000001fff077819 */ /* 0x002fe40000011406 */
[C---:B------:R-:W-:Y:S02]  /*1d20*/  IADD3 R197, R194.reuse, 0x1800, RZ ;  /* 0x00001800c2c57810 */ /* 0x040fe40007ffe0ff */
[C---:B------:R-:W-:Y:S01]  /*1d30*/  IADD3 R196, R194.reuse, 0x1c00, RZ ;  /* 0x00001c00c2c47810 */ /* 0x040fe20007ffe0ff */
[----:B------:R1:W-:Y:S01]  /*1d40*/  STL [R1+0x6c], R7 ;  /* 0x00006c0701007387 */ /* 0x0003e20000100800 */
[----:B------:R-:W-:Y:S02]  /*1d50*/  IADD3 R195, R194, 0x2000, RZ ;  /* 0x00002000c2c37810 */ /* 0x000fe40007ffe0ff */
[----:B--2---:R-:W-:Y:S01]  /*1d60*/  LOP3.LUT R6, R27, 0x18, R124, 0xf8, !PT ;  /* 0x000000181b067812 */ /* 0x004fe200078ef87c */
[----:B------:R-:W-:Y:S01]  /*1d70*/  STL [R1+0x50], R16 ;  /* 0x0000501001007387 */ /* 0x000fe20000100800 */
[----:B---3--:R-:W-:Y:S01]  /*1d80*/  IMAD.SHL.U32 R15, R5, 0x2, RZ ;  /* 0x00000002050f7824 */ /* 0x008fe200078e00ff */
[----:B------:R-:W-:-:S02]  /*1d90*/  SHF.R.S32.HI R5, RZ, 0x3, R8 ;  /* 0x00000003ff057819 */ /* 0x000fc40000011408 */
[C---:B------:R-:W-:Y:S02]  /*1da0*/  LOP3.LUT R8, R25.reuse, 0x18, R124, 0xf8, !PT ;  /* 0x0000001819087812 */ /* 0x040fe400078ef87c */
[----:B------:R2:W-:Y:S02]  /*1db0*/  STL [R1+0x10], R15 ;  /* 0x0000100f01007387 */ /* 0x0005e40000100800 */
[----:B------:R-:W-:Y:S02]  /*1dc0*/  LOP3.LUT R8, R8, R23, RZ, 0x3c, !PT ;  /* 0x0000001708087212 */ /* 0x000fe400078e3cff */
[----:B------:R3:W-:Y:S03]  /*1dd0*/  STL [R1+0x84], R5 ;  /* 0x0000840501007387 */ /* 0x0007e60000100800 */
[----:B------:R-:W-:Y:S01]  /*1de0*/  IMAD.IADD R8, R20, 0x1, R8 ;  /* 0x0000000114087824 */ /* 0x000fe200078e0208 */
[----:B-1----:R-:W-:-:S02]  /*1df0*/  LOP3.LUT R7, R25, 0x8, R124, 0xf8, !PT ;  /* 0x0000000819077812 */ /* 0x002fc400078ef87c */
[----:B--2---:R-:W-:Y:S02]  /*1e00*/  IADD3 R15, R15, 0x58, RZ ;  /* 0x000000580f0f7810 */ /* 0x004fe40007ffe0ff */
[----:B---3--:R-:W-:Y:S02]  /*1e10*/  LOP3.LUT R5, R6, R24, RZ, 0x3c, !PT ;  /* 0x0000001806057212 */ /* 0x008fe400078e3cff */
[----:B------:R-:W-:Y:S02]  /*1e20*/  SHF.R.S32.HI R6, RZ, 0x3, R4 ;  /* 0x00000003ff067819 */ /* 0x000fe40000011404 */
[----:B------:R-:W-:Y:S01]  /*1e30*/  LOP3.LUT R4, R7, R23, RZ, 0x3c, !PT ;  /* 0x0000001707047212 */ /* 0x000fe200078e3cff */
[----:B------:R-:W-:Y:S01]  /*1e40*/  IMAD.IADD R5, R22, 0x1, R5 ;  /* 0x0000000116057824 */ /* 0x000fe200078e0205 */
[C---:B------:R-:W-:Y:S01]  /*1e50*/  SEL R7, R11.reuse, 0xffffffe0, !P0 ;  /* 0xffffffe00b077807 */ /* 0x040fe20004000000 */
[----:B------:R1:W-:Y:S04]  /*1e60*/  STL [R1+0x80], R6 ;  /* 0x0000800601007387 */ /* 0x0003e80000100800 */
[----:B------:R-:W-:Y:S01]  /*1e70*/  STL [R1+0x60], R15 ;  /* 0x0000600f01007387 */ /* 0x000fe20000100800 */
[----:B-1----:R-:W-:Y:S01]  /*1e80*/  IMAD.IADD R6, R20, 0x1, R4 ;  /* 0x0000000114067824 */ /* 0x002fe200078e0204 */
[----:B------:R-:W-:-:S02]  /*1e90*/  SEL R4, R11, 0xffffffe0, !P4 ;  /* 0xffffffe00b047807 */ /* 0x000fc40006000000 */
[----:B------:R-:W-:Y:S02]  /*1ea0*/  LEA R11, R5, 0x6080, 0x1 ;  /* 0x00006080050b7811 */ /* 0x000fe400078e08ff */
[----:B------:R-:W-:Y:S01]  /*1eb0*/  SHF.R.S32.HI R5, RZ, 0x1f, R15 ;  /* 0x0000001fff057819 */ /* 0x000fe2000001140f */
[----:B------:R-:W-:Y:S02]  /*1ec0*/  IMAD.IADD R193, R192, 0x1, R4 ;  /* 0x00000001c0c17824 */ /* 0x000fe400078e0204 */
[----:B------:R-:W-:Y:S01]  /*1ed0*/  STL [R1+0xac], R11 ;  /* 0x0000ac0b01007387 */ /* 0x000fe20000100800 */
[----:B------:R-:W-:-:S03]  /*1ee0*/  IMAD.IADD R167, R4, 0x1, R166 ;  /* 0x0000000104a77824 */ /* 0x000fc600078e02a6 */
[----:B------:R1:W-:Y:S04]  /*1ef0*/  STL [R1+0x88], R5 ;  /* 0x0000880501007387 */ /* 0x0003e80000100800 */
[----:B------:R2:W-:Y:S01]  /*1f00*/  STL [R1+0xa8], R0 ;  /* 0x0000a80001007387 */ /* 0x0005e20000100800 */
[----:B-1----:R-:W-:Y:S02]  /*1f10*/  LEA R5, R6, 0x1880, 0x1 ;  /* 0x0000188006057811 */ /* 0x002fe400078e08ff */
[----:B------:R-:W-:Y:S02]  /*1f20*/  LEA R6, R12, 0x6080, 0x1 ;  /* 0x000060800c067811 */ /* 0x000fe400078e08ff */
[----:B--2---:R-:W-:-:S03]  /*1f30*/  LEA R0, R10, 0x6080, 0x1 ;  /* 0x000060800a007811 */ /* 0x004fc600078e08ff */
[----:B------:R1:W-:Y:S04]  /*1f40*/  STL [R1+0xa4], R6 ;  /* 0x0000a40601007387 */ /* 0x0003e80000100800 */
[----:B------:R-:W-:Y:S04]  /*1f50*/  STL [R1+0x18], R5 ;  /* 0x0000180501007387 */ /* 0x000fe80000100800 */
[----:B------:R2:W-:Y:S04]  /*1f60*/  STL [R1+0xa0], R0 ;  /* 0x0000a00001007387 */ /* 0x0005e80000100800 */
[----:B------:R-:W-:Y:S01]  /*1f70*/  STL [R1+0x9c], R9 ;  /* 0x00009c0901007387 */ /* 0x000fe20000100800 */
[----:B-1----:R-:W-:-:S05]  /*1f80*/  LEA R6, R8, 0x6080, 0x1 ;  /* 0x0000608008067811 */ /* 0x002fca00078e08ff */
[----:B------:R-:W-:Y:S01]  /*1f90*/  STL [R1+0x98], R6 ;  /* 0x0000980601007387 */ /* 0x000fe20000100800 */
[C---:B--2---:R-:W-:Y:S02]  /*1fa0*/  IADD3 R0, R5.reuse, 0x20, RZ ;  /* 0x0000002005007810 */ /* 0x044fe40007ffe0ff */
[----:B------:R-:W-:-:S05]  /*1fb0*/  @P2 IADD3 R0, R5, -0x20, RZ ;  /* 0xffffffe005002810 */ /* 0x000fca0007ffe0ff */
[----:B------:R1:W-:Y:S02]  /*1fc0*/  STL [R1+0x1c], R0 ;  /* 0x00001c0001007387 */ /* 0x0003e40000100800 */
[----:B-1----:R-:W-:-:S05]  /*1fd0*/  IMAD.IADD R0, R19, 0x1, R7 ;  /* 0x0000000113007824 */ /* 0x002fca00078e0207 */
[----:B------:R1:W-:Y:S02]  /*1fe0*/  STL [R1+0x68], R0 ;  /* 0x0000680001007387 */ /* 0x0003e40000100800 */
[----:B-1----:R-:W-:-:S05]  /*1ff0*/  IMAD.IADD R0, R7, 0x1, R14 ;  /* 0x0000000107007824 */ /* 0x002fca00078e020e */
[----:B------:R1:W-:Y:S02]  /*2000*/  STL [R1+0x64], R0 ;  /* 0x0000640001007387 */ /* 0x0003e40000100800 */
.L_x_950:
[----:B------:R-:W2:Y:S01]  /*2010*/  LDL R17, [R1+0x44] ;  /* 0x0000440001117983 */ /* 0x000ea20000100800 */
[----:B------:R-:W-:Y:S02]  /*2020*/  ISETP.NE.U32.AND P0, PT, RZ, c[0x0][0x370], PT ;  /* 0x0000dc00ff007a0c */ /* 0x000fe40003f05070 */
[----:B------:R-:W-:Y:S01]  /*2030*/  ISETP.NE.U32.AND P1, PT, RZ, c[0x0][0x360], PT ;  /* 0x0000d800ff007a0c */ /* 0x000fe20003f25070 */
[----:B------:R-:W3:Y:S01]  /*2040*/  LDL R18, [R1+0x40] ;  /* 0x0000400001127983 */ /* 0x000ee20000100800 */
[----:B------:R-:W-:Y:S02]  /*2050*/  ISETP.NE.AND.EX P2, PT, RZ, c[0x0][0x374], PT, P0 ;  /* 0x0000dd00ff007a0c */ /* 0x000fe40003f45300 */
[----:B------:R-:W-:Y:S01]  /*2060*/  ISETP.NE.AND.EX P0, PT, RZ, c[0x0][0x364], PT, P1 ;  /* 0x0000d900ff007a0c */ /* 0x000fe20003f05310 */
[----:B------:R-:W-:Y:S01]  /*2070*/  IMAD.MOV.U32 R16, RZ, RZ, 0x4 ;  /* 0x00000004ff107424 */ /* 0x000fe200078e00ff */
[----:B------:R-:W-:Y:S02]  /*2080*/  ISETP.NE.U32.AND P3, PT, RZ, c[0x0][0x350], PT ;  /* 0x0000d400ff007a0c */ /* 0x000fe40003f65070 */
[----:B------:R-:W-:-:S02]  /*2090*/  ISETP.NE.U32.AND P1, PT, RZ, c[0x0][0x348], PT ;  /* 0x0000d200ff007a0c */ /* 0x000fc40003f25070 */
[----:B------:R-:W-:Y:S02]  /*20a0*/  ISETP.NE.U32.AND P4, PT, RZ, c[0x0][0x358], PT ;  /* 0x0000d600ff007a0c */ /* 0x000fe40003f85070 */
[----:B------:R-:W-:Y:S02]  /*20b0*/  ISETP.NE.AND.EX P5, PT, RZ, c[0x0][0x354], PT, P3 ;  /* 0x0000d500ff007a0c */ /* 0x000fe40003fa5330 */
[----:B------:R-:W-:Y:S02]  /*20c0*/  ISETP.NE.AND.EX P1, PT, RZ, c[0x0][0x34c], PT, P1 ;  /* 0x0000d300ff007a0c */ /* 0x000fe40003f25310 */
[----:B------:R-:W-:Y:S01]  /*20d0*/  ISETP.NE.AND.EX P3, PT, RZ, c[0x0][0x35c], PT, P4 ;  /* 0x0000d700ff007a0c */ /* 0x000fe20003f65340 */
[----:B------:R-:W-:Y:S01]  /*20e0*/  CS2R R144, SRZ ;  /* 0x0000000000907805 */ /* 0x000fe2000001ff00 */
[----:B------:R-:W-:Y:S02]  /*20f0*/  IMAD.MOV.U32 R135, RZ, RZ, RZ ;  /* 0x000000ffff877224 */ /* 0x000fe400078e00ff */
[----:B------:R-:W-:-:S02]  /*2100*/  IMAD.MOV.U32 R14, RZ, RZ, RZ ;  /* 0x000000ffff0e7224 */ /* 0x000fc400078e00ff */
[----:B--2---:R-:W-:-:S05]  /*2110*/  @P0 IMAD.WIDE R8, R17, R16, c[0x0][0x360] ;  /* 0x0000d80011080625 */ /* 0x004fca00078e0210 */
[----:B-1----:R-:W2:Y:S01]  /*2120*/  @P0 LDG.E R0, [R8.64] ;  /* 0x0000000608000981 */ /* 0x002ea2000c1e1900 */
[----:B------:R-:W-:-:S04]  /*2130*/  @P2 IMAD.WIDE R10, R17, R16, c[0x0][0x370] ;  /* 0x0000dc00110a2625 */ /* 0x000fc800078e0210 */
[CC--:B------:R-:W-:Y:S01]  /*2140*/  IMAD.WIDE R6, R17.reuse, R16.reuse, c[0x0][0x348] ;  /* 0x0000d20011067625 */ /* 0x0c0fe200078e0210 */
        /* <DEDUP_REMOVED lines=9> */
[----:B------:R-:W-:Y:S02]  /*21e0*/  P2R R15, PR, RZ, 0x20 ;  /* 0x00000020ff0f7803 */ /* 0x000fe40000000000 */
[----:B--2---:R1:W-:Y:S01]  /*21f0*/  @P0 STL [R1], R0 ;  /* 0x0000000001000387 */ /* 0x0043e20000100800 */
[----:B------:R-:W-:Y:S05]  /*2200*/  @P0 BRA `(.L_x_699) ;  /* 0x0000007000000947 */ /* 0x000fea0003800000 */
[----:B-1----:R-:W-:-:S05]  /*2210*/  MOV R0, c[0x0][0x168] ;  /* 0x00005a0000007a02 */ /* 0x002fca0000000f00 */
[----:B------:R1:W-:Y:S01]  /*2220*/  STL [R1], R0 ;  /* 0x0000000001007387 */ /* 0x0003e20000100800 */
[----:B------:R-:W-:Y:S05]  /*2230*/  @!P1 BRA `(.L_x_699) ;  /* 0x0000004000009947 */ /* 0x000fea0003800000 */
[----:B------:R-:W2:Y:S04]  /*2240*/  LDG.E R8, [R6.64] ;  /* 0x0000000606087981 */ /* 0x000ea8000c1e1900 */
[----:B-1----:R-:W2:Y:S02]  /*2250*/  LDG.E R0, [R6.64+0x4] ;  /* 0x0000040606007981 */ /* 0x002ea4000c1e1900 */
[----:B--2---:R-:W-:-:S05]  /*2260*/  IADD3 R0, -R8, R0, RZ ;  /* 0x0000000008007210 */ /* 0x004fca0007ffe1ff */
[----:B------:R1:W-:Y:S02]  /*2270*/  STL [R1], R0 ;  /* 0x0000000001007387 */ /* 0x0003e40000100800 */
.L_x_699:
[----:B------:R-:W-:-:S04]  /*2280*/  ISETP.NE.U32.AND P0, PT, RZ, c[0x0][0x368], PT ;  /* 0x0000da00ff007a0c */ /* 0x000fc80003f05070 */
[----:B------:R-:W-:-:S13]  /*2290*/  ISETP.NE.AND.EX P0, PT, RZ, c[0x0][0x36c], PT, P0 ;  /* 0x0000db00ff007a0c */ /* 0x000fda0003f05300 */
[----:B------:R-:W-:Y:S05]  /*22a0*/  @!P0 BRA `(.L_x_700) ;  /* 0x0000003000008947 */ /* 0x000fea0003800000 */
[----:B-1----:R-:W-:-:S05]  /*22b0*/  IMAD.WIDE R4, R17, R16, c[0x0][0x368] ;  /* 0x0000da0011047625 */ /* 0x002fca00078e0210 */
[----:B------:R1:W5:Y:S01]  /*22c0*/  LDG.E R13, [R4.64] ;  /* 0x00000006040d7981 */ /* 0x000362000c1e1900 */
[----:B------:R-:W-:Y:S05]  /*22d0*/  BRA `(.L_x_701) ;  /* 0x0000005000007947 */ /* 0x000fea0003800000 */
.L_x_700:
[----:B------:R-:W-:Y:S01]  /*22e0*/  MOV R13, c[0x0][0x1d0] ;  /* 0x00007400000d7a02 */ /* 0x000fe20000000f00 */
[----:B------:R-:W-:Y:S05]  /*22f0*/  @!P5 BRA `(.L_x_701) ;  /* 0x000000300000d947 */ /* 0x000fea0003800000 */
[----:B-1----:R-:W2:Y:S04]  /*2300*/  LDG.E R6, [R4.64] ;  /* 0x0000000604067981 */ /* 0x002ea8000c1e1900 */
[----:B------:R-:W2:Y:S02]  /*2310*/  LDG.E R0, [R4.64+0x4] ;  /* 0x0000040604007981 */ /* 0x000ea4000c1e1900 */
[----:B--2---:R-:W-:Y:S02]  /*2320*/  IADD3 R13, -R6, R0, RZ ;  /* 0x00000000060d7210 */ /* 0x004fe40007ffe1ff */
.L_x_701:
[----:B-1----:R-:W2:Y:S04]  /*2330*/  LDL R0, [R1] ;  /* 0x0000000001007983 */ /* 0x002ea80000100800 */
[----:B------:R1:W3:Y:S04]  /*2340*/  @P3 LDG.E R5, [R2.64] ;  /* 0x0000000602053981 */ /* 0x0002e8000c1e1900 */
[----:B------:R1:W3:Y:S04]  /*2350*/  @P3 LDG.E R4, [R2.64+0x4] ;  /* 0x0000040602043981 */ /* 0x0002e8000c1e1900 */
[----:B------:R-:W4:Y:S01]  /*2360*/  LDL.LU R6, [R1+0x3c] ;  /* 0x00003c0001067983 */ /* 0x000f220000300800 */
[----:B------:R-:W-:-:S04]  /*2370*/  ISETP.NE.U32.AND P0, PT, RZ, c[0x0][0x378], PT ;  /* 0x0000de00ff007a0c */ /* 0x000fc80003f05070 */
[----:B------:R-:W-:Y:S01]  /*2380*/  ISETP.NE.AND.EX P0, PT, RZ, c[0x0][0x37c], PT, P0 ;  /* 0x0000df00ff007a0c */ /* 0x000fe20003f05300 */
[----:B------:R-:W-:Y:S02]  /*2390*/  IMAD.MOV.U32 R8, RZ, RZ, c[0x0][0x2c4] ;  /* 0x0000b100ff087624 */ /* 0x000fe400078e00ff */
[----:B-----5:R-:W-:Y:S02]  /*23a0*/  IMAD.IADD R12, R13, 0x1, -R145 ;  /* 0x000000010d0c7824 */ /* 0x020fe400078e0a91 */
[----:B------:R-:W-:Y:S01]  /*23b0*/  IMAD.MOV.U32 R134, RZ, RZ, R13 ;  /* 0x000000ffff867224 */ /* 0x000fe200078e000d */
[----:B------:R-:W-:-:S07]  /*23c0*/  ISETP.NE.AND P2, PT, R8, 0x1, PT ;  /* 0x000000010800780c */ /* 0x000fce0003f45270 */
[----:B-1----:R-:W-:-:S05]  /*23d0*/  @P0 IMAD.WIDE R2, R17, R16, c[0x0][0x378] ;  /* 0x0000de0011020625 */ /* 0x002fca00078e0210 */
[----:B------:R1:W5:Y:S01]  /*23e0*/  @P0 LDG.E R134, [R2.64] ;  /* 0x0000000602860981 */ /* 0x000362000c1e1900 */
[----:B------:R-:W-:-:S04]  /*23f0*/  LOP3.LUT R203, R203, 0xfffff7ff, RZ, 0xc0, !PT ;  /* 0xfffff7ffcbcb7812 */ /* 0x000fc800078ec0ff */
[----:B------:R-:W-:-:S04]  /*2400*/  @P2 LOP3.LUT R203, R203, 0x800, RZ, 0xfc, !PT ;  /* 0x00000800cbcb2812 */ /* 0x000fc800078efcff */
[----:B------:R-:W-:Y:S01]  /*2410*/  LOP3.LUT R203, R203, 0xfffffbff, RZ, 0xc0, !PT ;  /* 0xfffffbffcbcb7812 */ /* 0x000fe200078ec0ff */
[----:B--2---:R-:W-:Y:S02]  /*2420*/  IMAD.MOV.U32 R7, RZ, RZ, R0 ;  /* 0x000000ffff077224 */ /* 0x004fe400078e0000 */
[----:B------:R-:W-:Y:S02]  /*2430*/  IMAD.MOV.U32 R0, RZ, RZ, c[0x0][0x228] ;  /* 0x00008a00ff007624 */ /* 0x000fe400078e00ff */
[----:B---3--:R-:W-:Y:S02]  /*2440*/  @P3 IMAD.IADD R0, R4, 0x1, -R5 ;  /* 0x0000000104003824 */ /* 0x008fe400078e0a05 */
[----:B----4-:R-:W-:Y:S02]  /*2450*/  IMAD.SHL.U32 R8, R6, 0x80, RZ ;  /* 0x0000008006087824 */ /* 0x010fe400078e00ff */
[----:B------:R-:W-:Y:S02]  /*2460*/  IMAD.IADD R6, R12, 0x1, R0 ;  /* 0x000000010c067824 */ /* 0x000fe400078e0200 */
[----:B------:R-:W-:Y:S01]  /*2470*/  IMAD.MOV.U32 R5, RZ, RZ, c[0x0][0x32c] ;  /* 0x0000cb00ff057624 */ /* 0x000fe200078e00ff */
[----:B------:R2:W-:Y:S01]  /*2480*/  STL [R1+0x2c], R8 ;  /* 0x00002c0801007387 */ /* 0x0005e20000100800 */
[----:B-1----:R-:W-:-:S03]  /*2490*/  IADD3 R2, R8, 0x7f, RZ ;  /* 0x0000007f08027810 */ /* 0x002fc60007ffe0ff */
[----:B------:R2:W-:Y:S01]  /*24a0*/  STL [R1+0x4], R6 ;  /* 0x0000040601007387 */ /* 0x0005e20000100800 */
[----:B------:R-:W-:Y:S01]  /*24b0*/  IADD3 R3, R6, 0x2f, RZ ;  /* 0x0000002f06037810 */ /* 0x000fe20007ffe0ff */
[----:B------:R-:W-:Y:S01]  /*24c0*/  @P2 IMAD.HI.U32 R4, R2, c[0x0][0x2c8], RZ ;  /* 0x0000b20002042a27 */ /* 0x000fe200078e00ff */
[----:B------:R-:W-:Y:S02]  /*24d0*/  ISETP.GE.AND P1, PT, R5, 0x1, PT ;  /* 0x000000010500780c */ /* 0x000fe40003f26270 */
[----:B------:R-:W-:Y:S01]  /*24e0*/  IADD3 R149, R6, 0x1, -R7 ;  /* 0x0000000106957810 */ /* 0x000fe20007ffe807 */
[----:B------:R-:W-:Y:S01]  /*24f0*/  IMAD.HI R3, R3, 0x2aaaaaab, RZ ;  /* 0x2aaaaaab03037827 */ /* 0x000fe200078e02ff */
[----:B------:R-:W-:-:S04]  /*2500*/  @P2 SHF.R.U32.HI R2, RZ, c[0x0][0x2cc], R4 ;  /* 0x0000b300ff022a19 */ /* 0x000fc80000011604 */
[----:B------:R-:W-:Y:S01]  /*2510*/  SHF.R.U32.HI R4, RZ, 0x1f, R3 ;  /* 0x0000001fff047819 */ /* 0x000fe20000011603 */
[----:B------:R-:W-:-:S03]  /*2520*/  IMAD.IADD R2, R149, 0x1, R2 ;  /* 0x0000000195027824 */ /* 0x000fc600078e0202 */
[----:B------:R-:W-:Y:S02]  /*2530*/  LEA.HI.SX32 R150, R3, R4, 0x1d ;  /* 0x0000000403967211 */ /* 0x000fe400078feaff */
[----:B------:R-:W-:Y:S02]  /*2540*/  @P1 LOP3.LUT R203, R203, 0x400, RZ, 0xfc, !PT ;  /* 0x00000400cbcb1812 */ /* 0x000fe400078efcff */
        /* <DEDUP_REMOVED lines=12> */
.L_x_704:
[----:B------:R-:W-:-:S13]  /*2610*/  ISETP.NE.AND P0, PT, R5, 0x1, PT ;  /* 0x000000010500780c */ /* 0x000fda0003f05270 */
[----:B------:R-:W-:-:S05]  /*2620*/  @P0 IMAD.HI.U32 R2, R3, c[0x0][0x330], RZ ;  /* 0x0000cc0003020a27 */ /* 0x000fca00078e00ff */
[----:B------:R-:W-:Y:S02]  /*2630*/  @P0 SHF.R.U32.HI R3, RZ, c[0x0][0x334], R2 ;  /* 0x0000cd00ff030a19 */ /* 0x000fe40000011602 */
.L_x_705:
[----:B------:R-:W-:Y:S05]  /*2640*/  BSYNC B0 ;  /* 0x0000000000007941 */ /* 0x000fea0003800000 */
.L_x_703:
[----:B------:R-:W-:-:S05]  /*2650*/  IMAD R3, R3, R5, c[0x0][0x32c] ;  /* 0x0000cb0003037624 */ /* 0x000fca00078e0205 */
[----:B------:R-:W-:-:S04]  /*2660*/  IMNMX R4, R4, R3, PT ;  /* 0x0000000304047217 */ /* 0x000fc80003800200 */
.L_x_702:
[----:B------:R-:W-:Y:S01]  /*2670*/  IADD3 R4, R4, 0x2f, RZ ;  /* 0x0000002f04047810 */ /* 0x000fe20007ffe0ff */
[----:B------:R-:W-:-:S04]  /*2680*/  @P2 IMAD.HI.U32 R3, R8, c[0x0][0x2c8], RZ ;  /* 0x0000b20008032a27 */ /* 0x000fc800078e00ff */
[----:B------:R-:W-:-:S04]  /*2690*/  IMAD.HI R4, R4, 0x2aaaaaab, RZ ;  /* 0x2aaaaaab04047827 */ /* 0x000fc800078e02ff */
[----:B------:R-:W-:Y:S01]  /*26a0*/  IMAD.MOV.U32 R2, RZ, RZ, R8 ;  /* 0x000000ffff027224 */ /* 0x000fe200078e0008 */
[----:B------:R-:W-:Y:S01]  /*26b0*/  @P2 SHF.R.U32.HI R2, RZ, c[0x0][0x2cc], R3 ;  /* 0x0000b300ff022a19 */ /* 0x000fe20000011603 */
[----:B------:R-:W-:Y:S01]  /*26c0*/  IMAD.IADD R231, R6, 0x1, -R7 ;  /* 0x0000000106e77824 */ /* 0x000fe200078e0a07 */
[----:B------:R-:W-:-:S03]  /*26d0*/  SHF.R.U32.HI R3, RZ, 0x1f, R4 ;  /* 0x0000001fff037819 */ /* 0x000fc60000011604 */
[----:B------:R-:W-:Y:S01]  /*26e0*/  IMAD.IADD R2, R231, 0x1, R2 ;  /* 0x00000001e7027824 */ /* 0x000fe200078e0202 */
[----:B------:R-:W-:-:S04]  /*26f0*/  LEA.HI.SX32 R7, R4, R3, 0x1d ;  /* 0x0000000304077211 */ /* 0x000fc800078feaff */
[----:B------:R-:W-:Y:S02]  /*2700*/  IADD3 R3, R2, -c[0x0][0x324], RZ ;  /* 0x8000c90002037a10 */ /* 0x000fe40007ffe0ff */
        /* <DEDUP_REMOVED lines=11> */
.L_x_708:
[----:B------:R-:W-:-:S13]  /*27c0*/  ISETP.NE.AND P0, PT, R5, 0x1, PT ;  /* 0x000000010500780c */ /* 0x000fda0003f05270 */
[----:B------:R-:W-:-:S05]  /*27d0*/  @P0 IMAD.HI.U32 R4, R2, c[0x0][0x330], RZ ;  /* 0x0000cc0002040a27 */ /* 0x000fca00078e00ff */
[----:B------:R-:W-:Y:S02]  /*27e0*/  @P0 SHF.R.U32.HI R2, RZ, c[0x0][0x334], R4 ;  /* 0x0000cd00ff020a19 */ /* 0x000fe40000011604 */
.L_x_709:
[----:B------:R-:W-:Y:S05]  /*27f0*/  BSYNC B0 ;  /* 0x0000000000007941 */ /* 0x000fea0003800000 */
.L_x_707:
[----:B------:R-:W-:-:S05]  /*2800*/  IMAD R2, R2, c[0x0][0x32c], RZ ;  /* 0x0000cb0002027a24 */ /* 0x000fca00078e02ff */
[----:B------:R-:W-:-:S04]  /*2810*/  IMNMX R3, R3, R2, !PT ;  /* 0x0000000203037217 */ /* 0x000fc80007800200 */
.L_x_706:
[C---:B------:R-:W-:Y:S01]  /*2820*/  LOP3.LUT R4, R18.reuse, 0xff000000, RZ, 0xc0, !PT ;  /* 0xff00000012047812 */ /* 0x040fe200078ec0ff */
[----:B------:R-:W-:Y:S01]  /*2830*/  IMAD.HI R3, R3, 0x2aaaaaab, RZ ;  /* 0x2aaaaaab03037827 */ /* 0x000fe200078e02ff */
[----:B------:R-:W-:Y:S01]  /*2840*/  LOP3.LUT R5, R18, 0xff0000, RZ, 0xc0, !PT ;  /* 0x00ff000012057812 */ /* 0x000fe200078ec0ff */
[----:B------:R-:W-:Y:S01]  /*2850*/  BSSY B0, `(.L_x_710) ;  /* 0x000002c000007945 */ /* 0x000fe20003800000 */
[----:B------:R-:W-:Y:S02]  /*2860*/  SHF.R.U32.HI R4, RZ, 0x8, R4 ;  /* 0x00000008ff047819 */ /* 0x000fe40000011604 */
[----:B------:R-:W-:Y:S02]  /*2870*/  SHF.R.U32.HI R2, RZ, 0x1f, R3 ;  /* 0x0000001fff027819 */ /* 0x000fe40000011603 */
[----:B------:R-:W-:Y:S02]  /*2880*/  LEA.HI R5, R5, R4, RZ, 0x10 ;  /* 0x0000000405057211 */ /* 0x000fe400078f80ff */
[----:B------:R-:W-:Y:S01]  /*2890*/  LEA.HI.SX32 R3, R3, R2, 0x1d ;  /* 0x0000000203037211 */ /* 0x000fe200078feaff */
[----:B------:R-:W-:Y:S01]  /*28a0*/  IMAD.MOV.U32 R2, RZ, RZ, RZ ;  /* 0x000000ffff027224 */ /* 0x000fe200078e00ff */
[----:B--2---:R-:W-:-:S02]  /*28b0*/  SHF.R.U32.HI R8, RZ, 0x10, R5 ;  /* 0x00000010ff087819 */ /* 0x004fc40000011605 */
[----:B------:R-:W-:Y:S02]  /*28c0*/  LOP3.LUT R18, R5, 0xff, RZ, 0xc0, !PT ;  /* 0x000000ff05127812 */ /* 0x000fe400078ec0ff */
[----:B------:R-:W-:Y:S01]  /*28d0*/  IMNMX R6, RZ, R3, !PT ;  /* 0x00000003ff067217 */ /* 0x000fe20007800200 */
[----:B------:R1:W-:Y:S01]  /*28e0*/  STL [R1+0x3c], R8 ;  /* 0x00003c0801007387 */ /* 0x0003e20000100800 */
[C---:B------:R-:W-:Y:S02]  /*28f0*/  ISETP.NE.AND P1, PT, R8.reuse, RZ, PT ;  /* 0x000000ff0800720c */ /* 0x040fe40003f25270 */
[----:B------:R-:W-:Y:S01]  /*2900*/  ISETP.GT.AND P0, PT, R7, R6, PT ;  /* 0x000000060700720c */ /* 0x000fe20003f04270 */
[----:B------:R1:W-:Y:S01]  /*2910*/  STL [R1+0x40], R18 ;  /* 0x0000401201007387 */ /* 0x0003e20000100800 */
[----:B------:R-:W-:-:S11]  /*2920*/  SEL R133, R8, c[0x0][0x338], P1 ;  /* 0x0000ce0008857a07 */ /* 0x000fd60000800000 */
[----:B------:R-:W-:Y:S05]  /*2930*/  @!P0 BRA `(.L_x_711) ;  /* 0x000001d000008947 */ /* 0x000fea0003800000 */
[----:B------:R-:W-:Y:S02]  /*2940*/  IABS R3, R133 ;  /* 0x0000008500037213 */ /* 0x000fe40000000000 */
[----:B------:R-:W-:Y:S02]  /*2950*/  IADD3 R4, R133, -0x1, R7 ;  /* 0xffffffff85047810 */ /* 0x000fe40007ffe007 */
[----:B------:R-:W2:Y:S03]  /*2960*/  I2F.RP R2, R3 ;  /* 0x0000000300027306 */ /* 0x000ea60000209400 */
[----:B-1----:R-:W-:Y:S02]  /*2970*/  IMAD.IADD R8, R4, 0x1, -R6 ;  /* 0x0000000104087824 */ /* 0x002fe400078e0a06 */
[----:B------:R-:W-:-:S03]  /*2980*/  IMAD.MOV.U32 R4, RZ, RZ, RZ ;  /* 0x000000ffff047224 */ /* 0x000fc600078e00ff */
[----:B------:R-:W-:Y:S01]  /*2990*/  IABS R11, R8 ;  /* 0x00000008000b7213 */ /* 0x000fe20000000000 */
[----:B--2---:R-:W1:Y:S02]  /*29a0*/  MUFU.RCP R2, R2 ;  /* 0x0000000200027308 */ /* 0x004e640000001000 */
        /* <DEDUP_REMOVED lines=22> */
.L_x_711:
[----:B------:R-:W-:Y:S05]  /*2b10*/  BSYNC B0 ;  /* 0x0000000000007941 */ /* 0x000fea0003800000 */
.L_x_710:
[----:B------:R-:W-:Y:S01]  /*2b20*/  IMAD R3, R18, R2, R6 ;  /* 0x0000000212037224 */ /* 0x000fe200078e0206 */
[----:B------:R-:W-:Y:S02]  /*2b30*/  SHF.R.S32.HI R125, RZ, 0x1f, R124 ;  /* 0x0000001fff7d7819 */ /* 0x000fe4000001147c */
[C---:B------:R-:W-:Y:S01]  /*2b40*/  IADD3 R30, R162.reuse, 0x8, RZ ;  /* 0x00000008a21e7810 */ /* 0x040fe20007ffe0ff */
[C---:B------:R-:W-:Y:S01]  /*2b50*/  IMAD.IADD R2, R3.reuse, 0x1, R2 ;  /* 0x0000000103027824 */ /* 0x040fe200078e0202 */
[C---:B------:R-:W-:Y:S01]  /*2b60*/  IADD3 R29, R162.reuse, 0x18, RZ ;  /* 0x00000018a21d7810 */ /* 0x040fe20007ffe0ff */
[----:B------:R-:W-:Y:S01]  /*2b70*/  IMAD R3, R3, 0x30, -R12 ;  /* 0x0000003003037824 */ /* 0x000fe200078e0a0c */
[----:B------:R-:W-:Y:S02]  /*2b80*/  IADD3 R28, R162, 0x28, RZ ;  /* 0x00000028a21c7810 */ /* 0x000fe40007ffe0ff */
[----:B------:R-:W-:-:S02]  /*2b90*/  IMNMX R2, R7, R2, PT ;  /* 0x0000000207027217 */ /* 0x000fc40003800200 */
[----:B------:R-:W-:-:S03]  /*2ba0*/  IMNMX R3, RZ, R3, !PT ;  /* 0x00000003ff037217 */ /* 0x000fc60007800200 */
[----:B------:R-:W-:Y:S02]  /*2bb0*/  IMAD R2, R2, 0x30, -R12 ;  /* 0x0000003002027824 */ /* 0x000fe400078e0a0c */
[----:B------:R-:W-:-:S03]  /*2bc0*/  IMAD.WIDE.U32 R4, R3, -0x55555555, RZ ;  /* 0xaaaaaaab03047825 */ /* 0x000fc600078e00ff */
        /* <DEDUP_REMOVED lines=10> */
[----:B-1----:R-:W2:Y:S04]  /*2c70*/  LDL.64 R18, [R1+0x30] ;  /* 0x0000300001127983 */ /* 0x002ea80000100a00 */
[----:B------:R-:W1:Y:S04]  /*2c80*/  S2R R8, SR_TID.X ;  /* 0x0000000000087919 */ /* 0x000e680000002100 */
[----:B------:R-:W3:Y:S04]  /*2c90*/  LDL R21, [R1+0x48] ;  /* 0x0000480001157983 */ /* 0x000ee80000100800 */
[----:B------:R-:W4:Y:S01]  /*2ca0*/  LDL R20, [R1+0x4c] ;  /* 0x00004c0001147983 */ /* 0x000f220000100800 */
[----:B-1----:R-:W-:-:S04]  /*2cb0*/  SHF.R.S32.HI R23, RZ, 0x1f, R8 ;  /* 0x0000001fff177819 */ /* 0x002fc80000011408 */
[----:B------:R-:W-:Y:S02]  /*2cc0*/  LEA.HI R23, R23, R8, RZ, 0x2 ;  /* 0x0000000817177211 */ /* 0x000fe400078f10ff */
[----:B------:R-:W3:Y:S02]  /*2cd0*/  LDL R8, [R1+0x28] ;  /* 0x0000280001087983 */ /* 0x000ee40000100800 */
[----:B------:R-:W-:Y:S02]  /*2ce0*/  SHF.R.S32.HI R23, RZ, 0x2, R23 ;  /* 0x00000002ff177819 */ /* 0x000fe40000011417 */
[----:B------:R-:W-:Y:S02]  /*2cf0*/  SHF.R.S32.HI R3, RZ, 0x1f, R14 ;  /* 0x0000001fff037819 */ /* 0x000fe4000001140e */
[----:B------:R-:W-:-:S04]  /*2d00*/  IADD3 R122, P0, R23, R14, RZ ;  /* 0x0000000e177a7210 */ /* 0x000fc80007f1e0ff */
[----:B------:R-:W-:-:S05]  /*2d10*/  LEA.HI.X.SX32 R128, R23, R3, 0x1, P0 ;  /* 0x0000000317807211 */ /* 0x000fca00000f0eff */
[----:B------:R-:W-:Y:S01]  /*2d20*/  IMAD R3, R128, c[0x0][0x238], RZ ;  /* 0x00008e0080037a24 */ /* 0x000fe200078e02ff */
[----:B------:R-:W-:Y:S02]  /*2d30*/  IADD3 R31, R2, -0x1, RZ ;  /* 0xffffffff021f7810 */ /* 0x000fe40007ffe0ff */
[----:B------:R-:W-:Y:S01]  /*2d40*/  SHF.R.S32.HI R9, RZ, 0x1f, R17 ;  /* 0x0000001fff097819 */ /* 0x000fe20000011411 */
[----:B------:R-:W-:-:S03]  /*2d50*/  IMAD R3, R122, c[0x0][0x23c], R3 ;  /* 0x00008f007a037a24 */ /* 0x000fc600078e0203 */
[----:B------:R-:W-:Y:S01]  /*2d60*/  SEL R10, R9, RZ, !P3 ;  /* 0x000000ff090a7207 */ /* 0x000fe20005800000 */
[----:B------:R-:W-:Y:S01]  /*2d70*/  IMAD.MOV.U32 R136, RZ, RZ, 0x30 ;  /* 0x00000030ff887424 */ /* 0x000fe200078e00ff */
[----:B------:R-:W-:-:S03]  /*2d80*/  SEL R11, R17, RZ, !P3 ;  /* 0x000000ff110b7207 */ /* 0x000fc60005800000 */
[C---:B------:R-:W-:Y:S02]  /*2d90*/  IMAD R152, R136.reuse, c[0x0][0x23c], RZ ;  /* 0x00008f0088987a24 */ /* 0x040fe400078e02ff */
[----:B------:R-:W-:-:S05]  /*2da0*/  IMAD.WIDE.U32 R142, R136, c[0x0][0x238], RZ ;  /* 0x00008e00888e7a25 */ /* 0x000fca00078e00ff */
[----:B------:R-:W-:Y:S02]  /*2db0*/  IADD3 R152, R143, R152, RZ ;  /* 0x000000988f987210 */ /* 0x000fe40007ffe0ff */
[----:B------:R-:W-:-:S04]  /*2dc0*/  MOV R151, c[0x0][0x238] ;  /* 0x00008e0000977a02 */ /* 0x000fc80000000f00 */
[----:B------:R-:W-:Y:S01]  /*2dd0*/  SHF.L.U32 R153, R151, 0x5, RZ ;  /* 0x0000000597997819 */ /* 0x000fe200000006ff */
[----:B--2---:R-:W-:-:S04]  /*2de0*/  IMAD.WIDE.U32 R4, R122, c[0x0][0x238], R18 ;  /* 0x00008e007a047a25 */ /* 0x004fc800078e0012 */
[----:B------:R-:W-:Y:S02]  /*2df0*/  IMAD.IADD R3, R5, 0x1, R3 ;  /* 0x0000000105037824 */ /* 0x000fe400078e0203 */
[----:B------:R-:W-:Y:S02]  /*2e00*/  IMAD R5, R31, -0x30, R0 ;  /* 0xffffffd01f057824 */ /* 0x000fe400078e0200 */
[----:B------:R-:W-:Y:S02]  /*2e10*/  IMAD.MOV.U32 R2, RZ, RZ, R4 ;  /* 0x000000ffff027224 */ /* 0x000fe400078e0004 */
[----:B------:R-:W-:Y:S01]  /*2e20*/  IMAD R4, R10, c[0x0][0x248], RZ ;  /* 0x000092000a047a24 */ /* 0x000fe200078e02ff */
[----:B------:R-:W-:Y:S01]  /*2e30*/  IMNMX R6, R5, 0x30, PT ;  /* 0x0000003005067817 */ /* 0x000fe20003800200 */
[----:B------:R-:W-:-:S04]  /*2e40*/  IMAD.WIDE.U32 R2, R22, c[0x0][0x240], R2 ;  /* 0x0000900016027a25 */ /* 0x000fc800078e0002 */
[----:B------:R-:W-:Y:S02]  /*2e50*/  IMAD R5, R11, c[0x0][0x24c], R4 ;  /* 0x000093000b057a24 */ /* 0x000fe400078e0204 */
[----:B------:R-:W-:Y:S02]  /*2e60*/  IMAD.IADD R4, R6, 0x1, -R23 ;  /* 0x0000000106047824 */ /* 0x000fe400078e0a17 */
[----:B------:R-:W-:-:S03]  /*2e70*/  IMAD R3, R22, c[0x0][0x244], R3 ;  /* 0x0000910016037a24 */ /* 0x000fc600078e0203 */
[C---:B------:R-:W-:Y:S01]  /*2e80*/  ISETP.GE.AND P1, PT, R4.reuse, 0x1, PT ;  /* 0x000000010400780c */ /* 0x040fe20003f26270 */
[----:B------:R-:W-:Y:S01]  /*2e90*/  IMAD.WIDE.U32 R98, R11, c[0x0][0x248], R2 ;  /* 0x000092000b627a25 */ /* 0x000fe200078e0002 */
[----:B------:R-:W-:Y:S02]  /*2ea0*/  ISETP.GT.AND P0, PT, R4, 0x20, PT ;  /* 0x000000200400780c */ /* 0x000fe40003f04270 */
[----:B------:R-:W-:Y:S01]  /*2eb0*/  SHF.R.S32.HI R3, RZ, 0x1f, R31 ;  /* 0x0000001fff037819 */ /* 0x000fe2000001141f */
[----:B------:R-:W-:Y:S02]  /*2ec0*/  IMAD R2, R152, R31, RZ ;  /* 0x0000001f98027224 */ /* 0x000fe400078e02ff */
[----:B------:R-:W-:Y:S02]  /*2ed0*/  IMAD.IADD R89, R99, 0x1, R5 ;  /* 0x0000000163597824 */ /* 0x000fe400078e0205 */
[----:B------:R-:W-:Y:S02]  /*2ee0*/  IMAD.MOV.U32 R88, RZ, RZ, R98 ;  /* 0x000000ffff587224 */ /* 0x000fe400078e0062 */
[----:B------:R-:W-:-:S02]  /*2ef0*/  IMAD R4, R3, R142, R2 ;  /* 0x0000008e03047224 */ /* 0x000fc400078e0202 */
[----:B------:R-:W-:Y:S02]  /*2f00*/  IMAD.MOV.U32 R5, RZ, RZ, 0x5 ;  /* 0x00000005ff057424 */ /* 0x000fe400078e00ff */
[----:B------:R-:W-:-:S03]  /*2f10*/  IMAD.WIDE.U32 R2, R31, R142, R88 ;  /* 0x0000008e1f027225 */ /* 0x000fc600078e0058 */
[----:B------:R-:W-:Y:S01]  /*2f20*/  SHF.L.U64.HI R151, R151, R5, c[0x0][0x23c] ;  /* 0x00008f0097977619 */ /* 0x000fe20000010205 */
[----:B------:R-:W-:Y:S01]  /*2f30*/  IMAD.IADD R3, R3, 0x1, R4 ;  /* 0x0000000103037824 */ /* 0x000fe200078e0204 */
[----:B------:R-:W-:Y:S02]  /*2f40*/  @P1 LEA R4, P3, R2, c[0x0][0x220], 0x1 ;  /* 0x0000880002041a11 */ /* 0x000fe400078608ff */
[----:B------:R-:W-:Y:S02]  /*2f50*/  @P0 IADD3 R6, P2, R153, R2, RZ ;  /* 0x0000000299060210 */ /* 0x000fe40007f5e0ff */
[----:B------:R-:W-:Y:S02]  /*2f60*/  ISETP.GE.AND P6, PT, R18, c[0x0][0x1d4], PT ;  /* 0x0000750012007a0c */ /* 0x000fe40003fc6270 */
[----:B------:R-:W-:Y:S01]  /*2f70*/  @P1 LEA.HI.X R5, R2, c[0x0][0x224], R3, 0x1, P3 ;  /* 0x0000890002051a11 */ /* 0x000fe200018f0c03 */
[----:B------:R-:W-:Y:S01]  /*2f80*/  @P0 IMAD.X R3, R3, 0x1, R151, P2 ;  /* 0x0000000103030824 */ /* 0x000fe200010e0697 */
[----:B---3--:R-:W-:-:S02]  /*2f90*/  ISETP.GE.AND P5, PT, R21, c[0x0][0x1d4], PT ;  /* 0x0000750015007a0c */ /* 0x008fc40003fa6270 */
[----:B----4-:R-:W-:Y:S02]  /*2fa0*/  ISETP.GE.AND P4, PT, R20, c[0x0][0x1d4], PT ;  /* 0x0000750014007a0c */ /* 0x010fe40003f86270 */
[----:B------:R-:W-:-:S04]  /*2fb0*/  @P0 LEA R2, P2, R6, c[0x0][0x220], 0x1 ;  /* 0x0000880006020a11 */ /* 0x000fc800078408ff */
[----:B------:R-:W-:Y:S02]  /*2fc0*/  @P0 LEA.HI.X R3, R6, c[0x0][0x224], R3, 0x1, P2 ;  /* 0x0000890006030a11 */ /* 0x000fe400010f0c03 */
[----:B------:R-:W-:-:S05]  /*2fd0*/  @P1 SHF.L.U32 R6, R8, 0x1, RZ ;  /* 0x0000000108061819 */ /* 0x000fca00000006ff */
[----:B------:R-:W-:Y:S01]  /*2fe0*/  @!PT LDS RZ, [RZ] ;  /* 0x00000000fffff984 */ /* 0x000fe20000000800 */
[----:B------:R-:W-:Y:S01]  /*2ff0*/  @!PT LDS RZ, [RZ] ;  /* 0x00000000fffff984 */ /* 0x000fe20000000800 */
[----:B------:R-:W-:Y:S01]  /*3000*/  @!PT LDS RZ, [RZ] ;  /* 0x00000000fffff984 */ /* 0x000fe20000000800 */
[----:B------:R1:W-:Y:S04]  /*3010*/  @P1 LDGSTS.E.BYPASS.LTC128B.128 [R6+0x3c80], [R4.64], !P6 ;  /* 0x03c8000004061fae */ /* 0x0003e8000f101d46 */
[----:B------:R1:W-:Y:S04]  /*3020*/  @P1 LDGSTS.E.BYPASS.LTC128B.128 [R6+0x4880], [R4.64+0x40], !P5 ;  /* 0x0488004004061fae */ /* 0x0003e8000e901d46 */
[----:B------:R1:W-:Y:S02]  /*3030*/  @P1 LDGSTS.E.BYPASS.LTC128B.128 [R6+0x5480], [R4.64+0x80], !P4 ;  /* 0x0548008004061fae */ /* 0x0003e4000e101d46 */
[----:B-1----:R-:W-:-:S05]  /*3040*/  @P0 IMAD.SHL.U32 R4, R8, 0x2, RZ ;  /* 0x0000000208040824 */ /* 0x002fca00078e00ff */
[----:B------:R1:W-:Y:S04]  /*3050*/  @P0 LDGSTS.E.BYPASS.LTC128B.128 [R4+0x4480], [R2.64], !P6 ;  /* 0x0448000002040fae */ /* 0x0003e8000f101d46 */
[----:B------:R1:W-:Y:S04]  /*3060*/  @P0 LDGSTS.E.BYPASS.LTC128B.128 [R4+0x5080], [R2.64+0x40], !P5 ;  /* 0x0508004002040fae */ /* 0x0003e8000e901d46 */
[----:B------:R1:W-:Y:S01]  /*3070*/  @P0 LDGSTS.E.BYPASS.LTC128B.128 [R4+0x5c80], [R2.64+0x80], !P4 ;  /* 0x05c8008002040fae */ /* 0x0003e2000e101d46 */
[----:B------:R-:W-:Y:S01]  /*3080*/  ISETP.NE.U32.AND P0, PT, RZ, c[0x0][0x340], PT ;  /* 0x0000d000ff007a0c */ /* 0x000fe20003f05070 */
[----:B------:R-:W-:-:S02]  /*3090*/  IMAD.IADD R6, R13, 0x1, R144 ;  /* 0x000000010d067824 */ /* 0x000fc400078e0290 */
[----:B------:R-:W2:Y:S01]  /*30a0*/  S2R R20, SR_TID.X ;  /* 0x0000000000147919 */ /* 0x000ea20000002100 */
[----:B------:R-:W-:Y:S02]  /*30b0*/  ISETP.NE.AND.EX P0, PT, RZ, c[0x0][0x344], PT, P0 ;  /* 0x0000d100ff007a0c */ /* 0x000fe40003f05300 */
[----:B------:R-:W-:Y:S01]  /*30c0*/  ISETP.NE.AND P3, PT, R15, RZ, PT ;  /* 0x000000ff0f00720c */ /* 0x000fe20003f65270 */
[----:B------:R-:W-:Y:S01]  /*30d0*/  IMAD.MOV.U32 R156, RZ, RZ, c[0x0][0x27c] ;  /* 0x00009f00ff9c7624 */ /* 0x000fe200078e00ff */
[----:B------:R-:W0:Y:S09]  /*30e0*/  LDGDEPBAR ;  /* 0x00000000000079af */ /* 0x000e320000000000 */
[----:B-1----:R-:W-:-:S05]  /*30f0*/  @P0 IMAD.WIDE R2, R17, R16, c[0x0][0x340] ;  /* 0x0000d00011020625 */ /* 0x002fca00078e0210 */
[----:B------:R1:W3:Y:S01]  /*3100*/  @P0 LDG.E R7, [R2.64] ;  /* 0x0000000602070981 */ /* 0x0002e2000c1e1900 */
[----:B------:R-:W-:-:S05]  /*3110*/  SHF.R.S32.HI R8, RZ, 0x1f, R6 ;  /* 0x0000001fff087819 */ /* 0x000fca0000011406 */
[----:B------:R-:W-:-:S04]  /*3120*/  IMAD R4, R8, c[0x0][0x1e0], RZ ;  /* 0x0000780008047a24 */ /* 0x000fc800078e02ff */
[----:B------:R-:W-:Y:S01]  /*3130*/  IMAD R4, R6, c[0x0][0x1e4], R4 ;  /* 0x0000790006047a24 */ /* 0x000fe200078e0204 */
[----:B--2---:R-:W-:Y:S01]  /*3140*/  LEA.HI R20, R20, R20, RZ, 0x1 ;  /* 0x0000001414147211 */ /* 0x004fe200078f08ff */
[----:B-1----:R-:W-:-:S05]  /*3150*/  IMAD.WIDE.U32 R2, R6, c[0x0][0x1e0], RZ ;  /* 0x0000780006027a25 */ /* 0x002fca00078e00ff */
[----:B------:R-:W-:-:S05]  /*3160*/  IADD3 R3, R3, R4, RZ ;  /* 0x0000000403037210 */ /* 0x000fca0007ffe0ff */
[----:B------:R-:W-:Y:S01]  /*3170*/  IMAD.WIDE.U32 R2, R22, c[0x0][0x1e8], R2 ;  /* 0x00007a0016027a25 */ /* 0x000fe200078e0002 */
[----:B------:R-:W-:-:S03]  /*3180*/  SHF.R.S32.HI R20, RZ, 0x1, R20 ;  /* 0x00000001ff147819 */ /* 0x000fc60000011414 */
[----:B------:R-:W-:Y:S02]  /*3190*/  IMAD R5, R22, c[0x0][0x1ec], R3 ;  /* 0x00007b0016057a24 */ /* 0x000fe400078e0203 */
[----:B------:R-:W-:Y:S01]  /*31a0*/  IMAD.MOV.U32 R4, RZ, RZ, R2 ;  /* 0x000000ffff047224 */ /* 0x000fe200078e0002 */
[----:B------:R-:W-:Y:S01]  /*31b0*/  SHF.R.S32.HI R12, RZ, 0x1f, R20 ;  /* 0x0000001fff0c7819 */ /* 0x000fe20000011414 */
[----:B------:R-:W-:Y:S01]  /*31c0*/  IMAD.WIDE.U32 R154, R20, c[0x0][0x1e0], RZ ;  /* 0x00007800149a7a25 */ /* 0x000fe200078e00ff */
[----:B------:R-:W-:Y:S01]  /*31d0*/  WARPSYNC 0xffffffff ;  /* 0xffffffff00007948 */ /* 0x000fe20003800000 */
[----:B------:R-:W-:Y:S02]  /*31e0*/  ISETP.GE.AND P2, PT, R124, c[0x0][0x27c], PT ;  /* 0x00009f007c007a0c */ /* 0x000fe40003f46270 */
[----:B------:R-:W-:Y:S02]  /*31f0*/  SHF.R.S32.HI R163, RZ, 0x1f, R162 ;  /* 0x0000001fffa37819 */ /* 0x000fe400000114a2 */
[----:B-----5:R-:W-:-:S02]  /*3200*/  SHF.R.S32.HI R26, RZ, 0x1f, R134 ;  /* 0x0000001fff1a7819 */ /* 0x020fc40000011486 */
[----:B---3--:R-:W-:Y:S01]  /*3210*/  @P0 SHF.R.S32.HI R3, RZ, 0x1f, R7 ;  /* 0x0000001fff030819 */ /* 0x008fe20000011407 */
[----:B------:R-:W-:Y:S02]  /*3220*/  @!P0 IMAD.MOV.U32 R3, RZ, RZ, R9 ;  /* 0x000000ffff038224 */ /* 0x000fe400078e0009 */
[----:B------:R-:W-:Y:S01]  /*3230*/  @P0 IMAD.MOV.U32 R2, RZ, RZ, R7 ;  /* 0x000000ffff020224 */ /* 0x000fe200078e0007 */
[----:B------:R-:W-:Y:S02]  /*3240*/  @!P0 MOV R2, R17 ;  /* 0x0000001100028202 */ /* 0x000fe40000000f00 */
[----:B------:R-:W-:Y:S02]  /*3250*/  SEL R21, R3, RZ, !P3 ;  /* 0x000000ff03157207 */ /* 0x000fe40005800000 */
[----:B------:R-:W-:Y:S01]  /*3260*/  SEL R15, R2, RZ, !P3 ;  /* 0x000000ff020f7207 */ /* 0x000fe20005800000 */
[----:B------:R-:W-:Y:S02]  /*3270*/  IMAD R2, R12, c[0x0][0x1e0], RZ ;  /* 0x000078000c027a24 */ /* 0x000fe400078e02ff */
[----:B------:R-:W-:-:S02]  /*3280*/  IMAD R7, R21, c[0x0][0x1f0], RZ ;  /* 0x00007c0015077a24 */ /* 0x000fc400078e02ff */
[----:B------:R-:W-:Y:S02]  /*3290*/  IMAD R3, R20, c[0x0][0x1e4], R2 ;  /* 0x0000790014037a24 */ /* 0x000fe400078e0202 */
[----:B------:R-:W-:-:S04]  /*32a0*/  IMAD.WIDE.U32 R78, R15, c[0x0][0x1f0], R4 ;  /* 0x00007c000f4e7a25 */ /* 0x000fc800078e0004 */
[----:B------:R-:W-:Y:S01]  /*32b0*/  IMAD R2, R15, c[0x0][0x1f4], R7 ;  /* 0x00007d000f027a24 */ /* 0x000fe200078e0207 */
[----:B------:R-:W-:Y:S01]  /*32c0*/  SHF.L.U32 R5, R156, 0x1, RZ ;  /* 0x000000019c057819 */ /* 0x000fe200000006ff */
[----:B------:R-:W-:-:S03]  /*32d0*/  IMAD.IADD R126, R155, 0x1, R3 ;  /* 0x000000019b7e7824 */ /* 0x000fc600078e0203 */
[----:B------:R-:W-:Y:S02]  /*32e0*/  IADD3 R77, R79, R2, RZ ;  /* 0x000000024f4d7210 */ /* 0x000fe40007ffe0ff */
[----:B------:R-:W2:Y:S01]  /*32f0*/  LDL R35, [R1+0x74] ;  /* 0x0000740001237983 */ /* 0x000ea20000100800 */
[----:B------:R-:W-:Y:S01]  /*3300*/  IADD3 R132, P1, P0, R78, R154, R124 ;  /* 0x0000009a4e847210 */ /* 0x000fe2000783e07c */
[----:B------:R-:W-:Y:S01]  /*3310*/  IMAD.WIDE.U32 R2, R22, c[0x0][0x260], R18 ;  /* 0x0000980016027a25 */ /* 0x000fe200078e0012 */
[----:B------:R-:W-:Y:S01]  /*3320*/  IADD3 R19, -R5, c[0x0][0x1d4], RZ ;  /* 0x0000750005137a10 */ /* 0x000fe20007ffe1ff */
[----:B------:R-:W3:Y:S01]  /*3330*/  LDL R33, [R1+0x78] ;  /* 0x0000780001217983 */ /* 0x000ee20000100800 */
[----:B------:R-:W-:Y:S01]  /*3340*/  IADD3.X R131, R77, R126, R125, P1, P0 ;  /* 0x0000007e4d837210 */ /* 0x000fe20000fe047d */
[----:B------:R-:W-:Y:S01]  /*3350*/  IMAD R4, R10, c[0x0][0x268], RZ ;  /* 0x00009a000a047a24 */ /* 0x000fe200078e02ff */
[----:B------:R-:W-:Y:S01]  /*3360*/  IADD3 R130, P0, R20, R6, RZ ;  /* 0x0000000614827210 */ /* 0x000fe20007f1e0ff */
[----:B------:R-:W4:Y:S01]  /*3370*/  LDL R34, [R1+0x7c] ;  /* 0x00007c0001227983 */ /* 0x000f220000100800 */
[----:B------:R-:W-:Y:S01]  /*3380*/  ISETP.GE.AND P1, PT, R160, c[0x0][0x27c], PT ;  /* 0x00009f00a0007a0c */ /* 0x000fe20003f26270 */
[----:B------:R-:W-:Y:S01]  /*3390*/  IMAD R3, R22, c[0x0][0x264], R3 ;  /* 0x0000990016037a24 */ /* 0x000fe200078e0203 */
[-C--:B------:R-:W-:Y:S01]  /*33a0*/  SEL R18, R5, R19.reuse, !P2 ;  /* 0x0000001305127207 */ /* 0x080fe20005000000 */
[----:B------:R-:W-:Y:S01]  /*33b0*/  IMAD.X R129, R8, 0x1, R12, P0 ;  /* 0x0000000108817824 */ /* 0x000fe200000e060c */
[----:B------:R-:W-:Y:S01]  /*33c0*/  ISETP.GE.AND P0, PT, R127, c[0x0][0x27c], PT ;  /* 0x00009f007f007a0c */ /* 0x000fe20003f06270 */
[C---:B------:R-:W-:Y:S01]  /*33d0*/  IMAD R8, R12.reuse, c[0x0][0x280], RZ ;  /* 0x0000a0000c087a24 */ /* 0x040fe200078e02ff */
[-C--:B------:R-:W-:Y:S01]  /*33e0*/  SEL R17, R5, R19.reuse, !P1 ;  /* 0x0000001305117207 */ /* 0x080fe20004800000 */
[----:B------:R-:W-:Y:S01]  /*33f0*/  IMAD R32, R11, c[0x0][0x26c], R4 ;  /* 0x00009b000b207a24 */ /* 0x000fe200078e0204 */
[----:B------:R-:W-:Y:S01]  /*3400*/  SEL R19, R5, R19, !P0 ;  /* 0x0000001305137207 */ /* 0x000fe20004000000 */
[----:B------:R-:W-:Y:S01]  /*3410*/  IMAD R9, R12, c[0x0][0x290], RZ ;  /* 0x0000a4000c097a24 */ /* 0x000fe200078e02ff */
[----:B------:R-:W-:Y:S01]  /*3420*/  SEL R16, RZ, c[0x0][0x27c], !P2 ;  /* 0x00009f00ff107a07 */ /* 0x000fe20005000000 */
[----:B------:R-:W-:Y:S01]  /*3430*/  IMAD.WIDE.U32 R4, R20, c[0x0][0x280], R162 ;  /* 0x0000a00014047a25 */ /* 0x000fe200078e00a2 */
[----:B------:R-:W-:Y:S01]  /*3440*/  SEL R25, RZ, c[0x0][0x27c], !P1 ;  /* 0x00009f00ff197a07 */ /* 0x000fe20004800000 */
[----:B------:R-:W-:Y:S01]  /*3450*/  ULDC.U8 UR4, c[0x0][0x298] ;  /* 0x0000a60000047ab9 */ /* 0x000fe20000000000 */
[----:B------:R-:W-:Y:S01]  /*3460*/  ISETP.GE.AND P1, PT, R156, 0x1, PT ;  /* 0x000000019c00780c */ /* 0x000fe20003f26270 */
[----:B------:R-:W-:-:S02]  /*3470*/  IMAD R8, R20, c[0x0][0x284], R8 ;  /* 0x0000a10014087a24 */ /* 0x000fc400078e0208 */
[----:B------:R-:W-:-:S04]  /*3480*/  IMAD.WIDE.U32 R12, R20, c[0x0][0x280], R124 ;  /* 0x0000a000140c7a25 */ /* 0x000fc800078e007c */
[----:B------:R-:W-:-:S04]  /*3490*/  IMAD.WIDE.U32 R82, R11, c[0x0][0x268], R2 ;  /* 0x00009a000b527a25 */ /* 0x000fc800078e0002 */
[----:B------:R-:W-:Y:S02]  /*34a0*/  IMAD R14, R20, c[0x0][0x294], R9 ;  /* 0x0000a500140e7a24 */ /* 0x000fe400078e0209 */
[----:B------:R-:W-:-:S04]  /*34b0*/  IMAD.WIDE.U32 R2, R22, c[0x0][0x210], R124 ;  /* 0x0000840016027a25 */ /* 0x000fc800078e007c */
[----:B------:R-:W-:Y:S02]  /*34c0*/  IMAD.IADD R9, R5, 0x1, R8 ;  /* 0x0000000105097824 */ /* 0x000fe400078e0208 */
[----:B------:R-:W-:Y:S02]  /*34d0*/  IMAD.IADD R5, R8, 0x1, R13 ;  /* 0x0000000108057824 */ /* 0x000fe400078e020d */
[----:B------:R-:W-:Y:S02]  /*34e0*/  IMAD.IADD R13, R124, 0x1, R16 ;  /* 0x000000017c0d7824 */ /* 0x000fe400078e0210 */
[----:B------:R-:W-:Y:S02]  /*34f0*/  IMAD R11, R22, c[0x0][0x214], R3 ;  /* 0x00008500160b7a24 */ /* 0x000fe400078e0203 */
[----:B------:R-:W-:Y:S02]  /*3500*/  IMAD.MOV.U32 R10, RZ, RZ, R2 ;  /* 0x000000ffff0a7224 */ /* 0x000fe400078e0002 */
[----:B------:R-:W-:-:S04]  /*3510*/  IMAD.WIDE.U32 R6, R20, c[0x0][0x290], R162 ;  /* 0x0000a40014067a25 */ /* 0x000fc800078e00a2 */
[----:B------:R-:W-:-:S04]  /*3520*/  IMAD.WIDE.U32 R2, R20, c[0x0][0x290], R124 ;  /* 0x0000a40014027a25 */ /* 0x000fc800078e007c */
[----:B------:R-:W-:Y:S02]  /*3530*/  IMAD.MOV.U32 R8, RZ, RZ, R4 ;  /* 0x000000ffff087224 */ /* 0x000fe400078e0004 */
[----:B------:R-:W-:Y:S01]  /*3540*/  IMAD.MOV.U32 R4, RZ, RZ, R12 ;  /* 0x000000ffff047224 */ /* 0x000fe200078e000c */
[----:B------:R-:W-:Y:S01]  /*3550*/  SHF.R.S32.HI R12, RZ, 0x1f, R13 ;  /* 0x0000001fff0c7819 */ /* 0x000fe2000001140d */
[----:B------:R-:W-:Y:S02]  /*3560*/  IMAD.IADD R7, R7, 0x1, R14 ;  /* 0x0000000107077824 */ /* 0x000fe400078e020e */
[----:B------:R-:W-:Y:S01]  /*3570*/  IMAD.IADD R3, R14, 0x1, R3 ;  /* 0x000000010e037824 */ /* 0x000fe200078e0203 */
[----:B------:R-:W-:Y:S02]  /*3580*/  SHF.R.S32.HI R14, RZ, 0x1f, R17 ;  /* 0x0000001fff0e7819 */ /* 0x000fe40000011411 */
[CC--:B------:R-:W-:Y:S02]  /*3590*/  LEA.HI R16, R12.reuse, R13.reuse, RZ, 0x3 ;  /* 0x0000000d0c107211 */ /* 0x0c0fe400078f18ff */
[----:B------:R-:W-:Y:S01]  /*35a0*/  LEA.HI R22, R12, R13, RZ, 0x5 ;  /* 0x0000000d0c167211 */ /* 0x000fe200078f28ff */
[----:B------:R-:W-:Y:S01]  /*35b0*/  IMAD.IADD R12, R160, 0x1, R25 ;  /* 0x00000001a00c7824 */ /* 0x000fe200078e0219 */
[----:B------:R-:W-:-:S02]  /*35c0*/  SHF.R.S32.HI R13, RZ, 0x1f, R19 ;  /* 0x0000001fff0d7819 */ /* 0x000fc40000011413 */
[----:B------:R-:W-:Y:S01]  /*35d0*/  LEA.HI R23, R14, R17, RZ, 0x4 ;  /* 0x000000110e177211 */ /* 0x000fe200078f20ff */
[----:B------:R-:W-:Y:S01]  /*35e0*/  IMAD R14, R21, c[0x0][0x218], RZ ;  /* 0x00008600150e7a24 */ /* 0x000fe200078e02ff */
[----:B------:R-:W-:Y:S02]  /*35f0*/  LEA.HI R21, R13, R19, RZ, 0x4 ;  /* 0x000000130d157211 */ /* 0x000fe400078f20ff */
[----:B------:R-:W-:Y:S01]  /*3600*/  SHF.R.S32.HI R13, RZ, 0x1f, R12 ;  /* 0x0000001fff0d7819 */ /* 0x000fe2000001140c */
[C---:B------:R-:W-:Y:S01]  /*3610*/  IMAD.WIDE.U32 R100, R15.reuse, c[0x0][0x218], R10 ;  /* 0x000086000f647a25 */ /* 0x040fe200078e000a */
[----:B------:R-:W-:Y:S02]  /*3620*/  SHF.R.S32.HI R20, RZ, 0x1f, R18 ;  /* 0x0000001fff147819 */ /* 0x000fe40000011412 */
[----:B------:R-:W-:Y:S01]  /*3630*/  SEL R17, RZ, c[0x0][0x27c], !P0 ;  /* 0x00009f00ff117a07 */ /* 0x000fe20004000000 */
[----:B------:R-:W-:Y:S01]  /*3640*/  IMAD R27, R15, c[0x0][0x21c], R14 ;  /* 0x000087000f1b7a24 */ /* 0x000fe200078e020e */
[----:B------:R-:W-:-:S02]  /*3650*/  LEA.HI R11, R13, R12, RZ, 0x5 ;  /* 0x0000000c0d0b7211 */ /* 0x000fc400078f28ff */
[----:B------:R-:W-:Y:S01]  /*3660*/  LEA.HI R15, R13, R12, RZ, 0x3 ;  /* 0x0000000c0d0f7211 */ /* 0x000fe200078f18ff */
[----:B------:R-:W-:Y:S01]  /*3670*/  IMAD.IADD R14, R127, 0x1, R17 ;  /* 0x000000017f0e7824 */ /* 0x000fe200078e0211 */
[----:B------:R-:W-:Y:S02]  /*3680*/  LEA.HI R24, R20, R18, RZ, 0x4 ;  /* 0x0000001214187211 */ /* 0x000fe400078f20ff */
[----:B------:R-:W-:Y:S02]  /*3690*/  SHF.R.S32.HI R11, RZ, 0x5, R11 ;  /* 0x00000005ff0b7819 */ /* 0x000fe4000001140b */
[----:B------:R-:W-:Y:S02]  /*36a0*/  SHF.R.S32.HI R17, RZ, 0x5, R22 ;  /* 0x00000005ff117819 */ /* 0x000fe40000011416 */
[----:B------:R-:W-:-:S04]  /*36b0*/  SHF.R.S32.HI R10, RZ, 0x1f, R14 ;  /* 0x0000001fff0a7819 */ /* 0x000fc8000001140e */
[----:B------:R-:W-:Y:S01]  /*36c0*/  LEA.HI R13, R10, R14, RZ, 0x3 ;  /* 0x0000000e0a0d7211 */ /* 0x000fe200078f18ff */
[C---:B------:R-:W-:Y:S01]  /*36d0*/  IMAD R146, R136.reuse, c[0x0][0x1e4], RZ ;  /* 0x0000790088927a24 */ /* 0x040fe200078e02ff */
[----:B------:R-:W-:Y:S01]  /*36e0*/  ISETP.NE.AND P0, PT, RZ, UR4, PT ;  /* 0x00000004ff007c0c */ /* 0x000fe2000bf05270 */
[----:B------:R-:W-:Y:S01]  /*36f0*/  IMAD R147, R136, c[0x0][0x284], RZ ;  /* 0x0000a10088937a24 */ /* 0x000fe200078e02ff */
[----:B------:R-:W-:Y:S01]  /*3700*/  LOP3.LUT R103, R16, 0xfffffff8, RZ, 0xc0, !PT ;  /* 0xfffffff810677812 */ /* 0x000fe200078ec0ff */
[C---:B------:R-:W-:Y:S01]  /*3710*/  IMAD R148, R136.reuse, c[0x0][0x294], RZ ;  /* 0x0000a50088947a24 */ /* 0x040fe200078e02ff */
[----:B------:R-:W-:Y:S01]  /*3720*/  LOP3.LUT R102, R15, 0xfffffff8, RZ, 0xc0, !PT ;  /* 0xfffffff80f667812 */ /* 0x000fe200078ec0ff */
[----:B------:R-:W-:Y:S01]  /*3730*/  IMAD.WIDE.U32 R140, R136, c[0x0][0x1e0], RZ ;  /* 0x00007800888c7a25 */ /* 0x000fe200078e00ff */
[----:B------:R-:W-:-:S03]  /*3740*/  LOP3.LUT R87, R13, 0xfffffff8, RZ, 0xc0, !PT ;  /* 0xfffffff80d577812 */ /* 0x000fc600078ec0ff */
[----:B------:R-:W-:-:S04]  /*3750*/  IMAD.WIDE.U32 R138, R136, c[0x0][0x280], RZ ;  /* 0x0000a000888a7a25 */ /* 0x000fc800078e00ff */
[----:B------:R-:W-:-:S04]  /*3760*/  IMAD.WIDE.U32 R90, R134, c[0x0][0x290], R2 ;  /* 0x0000a400865a7a25 */ /* 0x000fc800078e0002 */
[----:B------:R-:W-:-:S04]  /*3770*/  IMAD.WIDE.U32 R136, R136, c[0x0][0x290], RZ ;  /* 0x0000a40088887a25 */ /* 0x000fc800078e00ff */
[----:B------:R-:W-:-:S04]  /*3780*/  IMAD.WIDE.U32 R96, R134, c[0x0][0x280], R8 ;  /* 0x0000a00086607a25 */ /* 0x000fc800078e0008 */
[----:B------:R-:W-:-:S04]  /*3790*/  IMAD.WIDE.U32 R94, R134, c[0x0][0x290], R6 ;  /* 0x0000a400865e7a25 */ /* 0x000fc800078e0006 */
[----:B------:R-:W-:Y:S01]  /*37a0*/  IMAD.WIDE.U32 R92, R134, c[0x0][0x280], R4 ;  /* 0x0000a000865c7a25 */ /* 0x000fe200078e0004 */
[----:B------:R-:W-:Y:S02]  /*37b0*/  P2R R121, PR, RZ, 0x1 ;  /* 0x00000001ff797803 */ /* 0x000fe40000000000 */
[----:B------:R-:W-:Y:S01]  /*37c0*/  IADD3 R146, R141, R146, RZ ;  /* 0x000000928d927210 */ /* 0x000fe20007ffe0ff */
[----:B------:R-:W-:Y:S01]  /*37d0*/  IMAD.IADD R147, R139, 0x1, R147 ;  /* 0x000000018b937824 */ /* 0x000fe200078e0293 */
[----:B------:R-:W-:Y:S01]  /*37e0*/  SHF.R.S32.HI R114, RZ, 0x1f, R103 ;  /* 0x0000001fff727819 */ /* 0x000fe20000011467 */
[----:B------:R-:W-:Y:S01]  /*37f0*/  IMAD.IADD R148, R137, 0x1, R148 ;  /* 0x0000000189947824 */ /* 0x000fe200078e0294 */
[----:B------:R-:W-:Y:S01]  /*3800*/  SHF.R.S32.HI R113, RZ, 0x1f, R102 ;  /* 0x0000001fff717819 */ /* 0x000fe20000011466 */
[----:B------:R-:W-:Y:S01]  /*3810*/  IMAD.IADD R86, R83, 0x1, R32 ;  /* 0x0000000153567824 */ /* 0x000fe200078e0220 */
[----:B------:R-:W-:Y:S01]  /*3820*/  SHF.R.S32.HI R112, RZ, 0x1f, R87 ;  /* 0x0000001fff707819 */ /* 0x000fe20000011457 */
[----:B------:R-:W-:Y:S01]  /*3830*/  IMAD.IADD R120, R101, 0x1, R27 ;  /* 0x0000000165787824 */ /* 0x000fe200078e021b */
[----:B--2---:R-:W-:-:S02]  /*3840*/  LOP3.LUT R18, R35, 0x18, R16, 0xf8, !PT ;  /* 0x0000001823127812 */ /* 0x004fc400078ef810 */
[----:B------:R-:W-:Y:S02]  /*3850*/  LOP3.LUT R12, R35, 0x18, R15, 0xf8, !PT ;  /* 0x00000018230c7812 */ /* 0x000fe400078ef80f */
[-C--:B---3--:R-:W-:Y:S01]  /*3860*/  LOP3.LUT R19, R18, R33.reuse, RZ, 0x3c, !PT ;  /* 0x0000002112137212 */ /* 0x088fe200078e3cff */
[--C-:B----4-:R-:W-:Y:S01]  /*3870*/  IMAD R18, R11, 0x600, R34.reuse ;  /* 0x000006000b127824 */ /* 0x110fe200078e0222 */
[----:B------:R-:W-:Y:S01]  /*3880*/  LOP3.LUT R11, R12, R33, RZ, 0x3c, !PT ;  /* 0x000000210c0b7212 */ /* 0x000fe200078e3cff */
[----:B------:R-:W-:Y:S01]  /*3890*/  IMAD R20, R17, 0x600, R34 ;  /* 0x0000060011147824 */ /* 0x000fe200078e0222 */
[----:B------:R-:W-:Y:S02]  /*38a0*/  LEA.HI R17, R10, R14, RZ, 0x5 ;  /* 0x0000000e0a117211 */ /* 0x000fe400078f28ff */
[----:B------:R-:W-:Y:S01]  /*38b0*/  SHF.R.S32.HI R10, RZ, 0x4, R24 ;  /* 0x00000004ff0a7819 */ /* 0x000fe20000011418 */
[----:B------:R-:W-:Y:S01]  /*38c0*/  IMAD.IADD R24, R18, 0x1, R11 ;  /* 0x0000000112187824 */ /* 0x000fe200078e020b */
[----:B------:R-:W-:-:S02]  /*38d0*/  SHF.R.S32.HI R11, RZ, 0x4, R23 ;  /* 0x00000004ff0b7819 */ /* 0x000fc40000011417 */
[----:B------:R-:W-:Y:S02]  /*38e0*/  SHF.R.S32.HI R14, RZ, 0x4, R21 ;  /* 0x00000004ff0e7819 */ /* 0x000fe40000011415 */
[----:B------:R-:W-:Y:S02]  /*38f0*/  SHF.R.S32.HI R17, RZ, 0x5, R17 ;  /* 0x00000005ff117819 */ /* 0x000fe40000011411 */
[----:B------:R-:W-:Y:S02]  /*3900*/  LEA.HI.SX32 R12, R16, R10, 0x1d ;  /* 0x0000000a100c7211 */ /* 0x000fe400078feaff */
[----:B------:R-:W-:Y:S02]  /*3910*/  LEA.HI.SX32 R11, R15, R11, 0x1d ;  /* 0x0000000b0f0b7211 */ /* 0x000fe400078feaff */
[----:B------:R-:W-:Y:S01]  /*3920*/  LEA.HI.SX32 R10, R13, R14, 0x1d ;  /* 0x0000000e0d0a7211 */ /* 0x000fe200078feaff */
[----:B------:R-:W-:Y:S01]  /*3930*/  IMAD R22, R17, 0x600, R34 ;  /* 0x0000060011167824 */ /* 0x000fe200078e0222 */
[----:B------:R-:W-:-:S02]  /*3940*/  SHF.R.S32.HI R17, RZ, 0x1f, R11 ;  /* 0x0000001fff117819 */ /* 0x000fc4000001140b */
[----:B------:R-:W-:Y:S01]  /*3950*/  SHF.R.S32.HI R18, RZ, 0x1f, R10 ;  /* 0x0000001fff127819 */ /* 0x000fe2000001140a */
[----:B------:R-:W-:Y:S01]  /*3960*/  IMAD.SHL.U32 R81, R11, 0x8, RZ ;  /* 0x000000080b517824 */ /* 0x000fe200078e00ff */
[----:B------:R-:W-:Y:S01]  /*3970*/  LEA.HI R17, R17, R11, RZ, 0x2 ;  /* 0x0000000b11117211 */ /* 0x000fe200078f10ff */
[----:B------:R-:W-:Y:S01]  /*3980*/  IMAD.SHL.U32 R84, R12, 0x8, RZ ;  /* 0x000000080c547824 */ /* 0x000fe200078e00ff */
[----:B------:R-:W-:Y:S01]  /*3990*/  IADD3 R25, R20, R19, RZ ;  /* 0x0000001314197210 */ /* 0x000fe20007ffe0ff */
[----:B------:R-:W-:Y:S01]  /*39a0*/  IMAD.SHL.U32 R85, R10, 0x8, RZ ;  /* 0x000000080a557824 */ /* 0x000fe200078e00ff */
[----:B------:R-:W-:Y:S02]  /*39b0*/  SHF.R.S32.HI R14, RZ, 0x1f, R12 ;  /* 0x0000001fff0e7819 */ /* 0x000fe4000001140c */
[----:B------:R-:W-:Y:S02]  /*39c0*/  LEA.HI R11, R18, R10, RZ, 0x2 ;  /* 0x0000000a120b7211 */ /* 0x000fe400078f10ff */
[----:B------:R-:W-:-:S02]  /*39d0*/  LOP3.LUT R20, R35, 0x18, R13, 0xf8, !PT ;  /* 0x0000001823147812 */ /* 0x000fc400078ef80d */
[----:B------:R-:W-:Y:S02]  /*39e0*/  LEA.HI R19, R14, R12, RZ, 0x2 ;  /* 0x0000000c0e137211 */ /* 0x000fe400078f10ff */
[----:B------:R-:W-:Y:S02]  /*39f0*/  SHF.R.S32.HI R10, RZ, 0x2, R11 ;  /* 0x00000002ff0a7819 */ /* 0x000fe4000001140b */
[----:B------:R-:W-:Y:S02]  /*3a00*/  LOP3.LUT R21, R20, R33, RZ, 0x3c, !PT ;  /* 0x0000002114157212 */ /* 0x000fe400078e3cff */
[C---:B------:R-:W-:Y:S02]  /*3a10*/  LOP3.LUT R14, R35.reuse, 0x18, R84, 0xf8, !PT ;  /* 0x00000018230e7812 */ /* 0x040fe400078ef854 */
[----:B------:R-:W-:Y:S02]  /*3a20*/  LOP3.LUT R12, R35, 0x18, R81, 0xf8, !PT ;  /* 0x00000018230c7812 */ /* 0x000fe400078ef851 */
[----:B------:R-:W-:-:S02]  /*3a30*/  SHF.R.S32.HI R17, RZ, 0x2, R17 ;  /* 0x00000002ff117819 */ /* 0x000fc40000011411 */
[----:B------:R-:W-:Y:S01]  /*3a40*/  LOP3.LUT R20, R35, 0x18, R85, 0xf8, !PT ;  /* 0x0000001823147812 */ /* 0x000fe200078ef855 */
[--C-:B------:R-:W-:Y:S01]  /*3a50*/  IMAD R11, R10, 0x600, R34.reuse ;  /* 0x000006000a0b7824 */ /* 0x100fe200078e0222 */
[----:B------:R-:W-:Y:S02]  /*3a60*/  SHF.R.S32.HI R18, RZ, 0x2, R19 ;  /* 0x00000002ff127819 */ /* 0x000fe40000011413 */
[-C--:B------:R-:W-:Y:S01]  /*3a70*/  LOP3.LUT R19, R14, R33.reuse, RZ, 0x3c, !PT ;  /* 0x000000210e137212 */ /* 0x080fe200078e3cff */
[----:B------:R-:W-:Y:S01]  /*3a80*/  IMAD R14, R17, 0x600, R34 ;  /* 0x00000600110e7824 */ /* 0x000fe200078e0222 */
[-C--:B------:R-:W-:Y:S02]  /*3a90*/  LOP3.LUT R12, R12, R33.reuse, RZ, 0x3c, !PT ;  /* 0x000000210c0c7212 */ /* 0x080fe400078e3cff */
[----:B------:R-:W-:-:S03]  /*3aa0*/  LOP3.LUT R10, R20, R33, RZ, 0x3c, !PT ;  /* 0x00000021140a7212 */ /* 0x000fc600078e3cff */
[----:B------:R-:W-:Y:S02]  /*3ab0*/  IMAD.IADD R14, R14, 0x1, R12 ;  /* 0x000000010e0e7824 */ /* 0x000fe400078e020c */
[----:B------:R-:W-:Y:S02]  /*3ac0*/  IMAD.IADD R12, R11, 0x1, R10 ;  /* 0x000000010b0c7824 */ /* 0x000fe400078e020a */
[----:B------:R-:W-:Y:S02]  /*3ad0*/  IMAD R10, R26, c[0x0][0x290], RZ ;  /* 0x0000a4001a0a7a24 */ /* 0x000fe400078e02ff */
[----:B------:R-:W-:Y:S02]  /*3ae0*/  IMAD R18, R18, 0x600, R34 ;  /* 0x0000060012127824 */ /* 0x000fe400078e0222 */
[----:B------:R-:W-:Y:S02]  /*3af0*/  IMAD R11, R26, c[0x0][0x280], RZ ;  /* 0x0000a0001a0b7a24 */ /* 0x000fe400078e02ff */
[----:B------:R-:W-:-:S02]  /*3b00*/  IMAD R10, R134, c[0x0][0x294], R10 ;  /* 0x0000a500860a7a24 */ /* 0x000fc400078e020a */
[----:B------:R-:W-:Y:S02]  /*3b10*/  IMAD.IADD R17, R22, 0x1, R21 ;  /* 0x0000000116117824 */ /* 0x000fe400078e0215 */
[----:B------:R-:W-:Y:S02]  /*3b20*/  IMAD.IADD R18, R18, 0x1, R19 ;  /* 0x0000000112127824 */ /* 0x000fe400078e0213 */
[----:B------:R-:W-:Y:S01]  /*3b30*/  IMAD R11, R134, c[0x0][0x284], R11 ;  /* 0x0000a100860b7a24 */ /* 0x000fe200078e020b */
[----:B------:R-:W-:Y:S01]  /*3b40*/  IADD3 R108, R10, R91, RZ ;  /* 0x0000005b0a6c7210 */ /* 0x000fe20007ffe0ff */
[----:B------:R-:W-:Y:S01]  /*3b50*/  IMAD.IADD R118, R95, 0x1, R10 ;  /* 0x000000015f767824 */ /* 0x000fe200078e020a */
[----:B------:R-:W-:Y:S01]  /*3b60*/  SHF.R.S32.HI R111, RZ, 0x1f, R84 ;  /* 0x0000001fff6f7819 */ /* 0x000fe20000011454 */
[----:B------:R-:W-:Y:S01]  /*3b70*/  IMAD.IADD R119, R97, 0x1, R11 ;  /* 0x0000000161777824 */ /* 0x000fe200078e020b */
[----:B------:R-:W-:Y:S01]  /*3b80*/  SHF.R.S32.HI R110, RZ, 0x1f, R81 ;  /* 0x0000001fff6e7819 */ /* 0x000fe20000011451 */
[----:B------:R-:W-:Y:S01]  /*3b90*/  IMAD.IADD R117, R11, 0x1, R93 ;  /* 0x000000010b757824 */ /* 0x000fe200078e025d */
[----:B------:R-:W-:Y:S01]  /*3ba0*/  SHF.R.S32.HI R109, RZ, 0x1f, R85 ;  /* 0x0000001fff6d7819 */ /* 0x000fe20000011455 */
[----:B------:R-:W-:-:S02]  /*3bb0*/  IMAD.SHL.U32 R116, R25, 0x2, RZ ;  /* 0x0000000219747824 */ /* 0x000fc400078e00ff */
[----:B------:R-:W-:Y:S02]  /*3bc0*/  IMAD.SHL.U32 R115, R24, 0x2, RZ ;  /* 0x0000000218737824 */ /* 0x000fe400078e00ff */
[----:B------:R-:W-:Y:S02]  /*3bd0*/  IMAD.SHL.U32 R107, R17, 0x2, RZ ;  /* 0x00000002116b7824 */ /* 0x000fe400078e00ff */
[----:B------:R-:W-:Y:S02]  /*3be0*/  IMAD.SHL.U32 R106, R18, 0x2, RZ ;  /* 0x00000002126a7824 */ /* 0x000fe400078e00ff */
[----:B------:R-:W-:Y:S02]  /*3bf0*/  IMAD.SHL.U32 R105, R14, 0x2, RZ ;  /* 0x000000020e697824 */ /* 0x000fe400078e00ff */
[----:B------:R-:W-:Y:S01]  /*3c00*/  IMAD.SHL.U32 R104, R12, 0x2, RZ ;  /* 0x000000020c687824 */ /* 0x000fe200078e00ff */
[----:B------:R-:W-:Y:S06]  /*3c10*/  BAR.SYNC.DEFER_BLOCKING 0x0 ;  /* 0x0000000000007b1d */ /* 0x000fec0000010000 */
.L_x_739:
[----:B-1----:R-:W1:Y:S01]  /*3c20*/  S2R R158, SR_TID.X ;  /* 0x00000000009e7919 */ /* 0x002e620000002100 */
[----:B------:R-:W-:Y:S01]  /*3c30*/  SHF.R.S32.HI R80, RZ, 0x1f, R31 ;  /* 0x0000001fff507819 */ /* 0x000fe2000001141f */
[----:B------:R-:W-:Y:S04]  /*3c40*/  DEPBAR.LE SB0, 0x0 ;  /* 0x000080000000791a */ /* 0x000fe80000000000 */
[----:B------:R-:W-:Y:S01]  /*3c50*/  ISETP.GE.AND P1, PT, R156, 0x1, PT ;  /* 0x000000019c00780c */ /* 0x000fe20003f26270 */
[-C--:B------:R-:W-:Y:S01]  /*3c60*/  IMAD R2, R146, R31.reuse, RZ ;  /* 0x0000001f92027224 */ /* 0x080fe200078e02ff */
[----:B------:R-:W-:Y:S01]  /*3c70*/  WARPSYNC 0xffffffff ;  /* 0xffffffff00007948 */ /* 0x000fe20003800000 */
[----:B------:R-:W-:Y:S01]  /*3c80*/  BAR.SYNC.DEFER_BLOCKING 0x0 ;  /* 0x0000000000007b1d */ /* 0x000fe20000010000 */
[----:B------:R-:W-:Y:S04]  /*3c90*/  IMAD.WIDE.U32 R10, R140, R31, RZ ;  /* 0x0000001f8c0a7225 */ /* 0x000fe800078e00ff */
[----:B------:R-:W-:Y:S04]  /*3ca0*/  IMAD R2, R80, R140, R2 ;  /* 0x0000008c50027224 */ /* 0x000fe800078e0202 */
[----:B------:R-:W-:Y:S01]  /*3cb0*/  IMAD.IADD R12, R11, 0x1, R2 ;  /* 0x000000010b0c7824 */ /* 0x000fe200078e0202 */
[----:B------:R-:W-:Y:S02]  /*3cc0*/  IADD3 R2, P0, R132, R10, RZ ;  /* 0x0000000a84027210 */ /* 0x000fe40007f1e0ff */
[----:B-1----:R-:W-:Y:S03]  /*3cd0*/  LEA.HI R157, R158, R158, RZ, 0x1 ;  /* 0x0000009e9e9d7211 */ /* 0x002fe600078f08ff */
[----:B------:R-:W-:Y:S01]  /*3ce0*/  IMAD.X R3, R12, 0x1, R131, P0 ;  /* 0x000000010c037824 */ /* 0x000fe200000e0683 */
[C---:B------:R-:W-:Y:S02]  /*3cf0*/  LEA R52, P0, R2.reuse, c[0x0][0x1c8], 0x1 ;  /* 0x0000720002347a11 */ /* 0x040fe400078008ff */
[----:B------:R-:W-:Y:S02]  /*3d00*/  SHF.R.S32.HI R157, RZ, 0x1, R157 ;  /* 0x00000001ff9d7819 */ /* 0x000fe4000001149d */
        /* <DEDUP_REMOVED lines=74> */
.L_x_717:
[----:B------:R-:W-:Y:S05]  /*41b0*/  BSYNC B0 ;  /* 0x0000000000007941 */ /* 0x000fea0003800000 */
.L_x_716:
        /* <DEDUP_REMOVED lines=35> */
[----:B------:R-:W2:Y:S01]  /*43f0*/  LDL R10, [R1+0x18] ;  /* 0x00001800010a7983 */ /* 0x000ea20000100800 */
        /* <DEDUP_REMOVED lines=13> */
[C---:B------:R-:W-:Y:S02]  /*44d0*/  @!P0 SHF.L.U32 R4, R5.reuse, 0x10, RZ ;  /* 0x0000001005048819 */ /* 0x040fe400000006ff */
[----:B------:R-:W-:Y:S02]  /*44e0*/  @!P0 LOP3.LUT R32, R32, 0xffff0000, RZ, 0xc0, !PT ;  /* 0xffff000020208812 */ /* 0x000fe400078ec0ff */
[----:B------:R-:W-:Y:S01]  /*44f0*/  @!P0 LOP3.LUT R5, R5, 0xffff0000, RZ, 0xc0, !PT ;  /* 0xffff000005058812 */ /* 0x000fe200078ec0ff */
[----:B--2---:R-:W1:Y:S02]  /*4500*/  LDS.128 R8, [R10+0x2400] ;  /* 0x002400000a087984 */ /* 0x004e640000000c00 */
[C---:B-1----:R-:W-:Y:S01]  /*4510*/  @!P0 IMAD.U32 R27, R8.reuse, 0x10000, RZ ;  /* 0x00010000081b8824 */ /* 0x042fe200078e00ff */
[----:B------:R-:W-:Y:S02]  /*4520*/  @!P0 LOP3.LUT R2, R8, 0xffff0000, RZ, 0xc0, !PT ;  /* 0xffff000008028812 */ /* 0x000fe400078ec0ff */
[C---:B------:R-:W-:Y:S02]  /*4530*/  @!P0 LOP3.LUT R3, R9.reuse, 0xffff0000, RZ, 0xc0, !PT ;  /* 0xffff000009038812 */ /* 0x040fe400078ec0ff */
[----:B------:R-:W-:Y:S01]  /*4540*/  @!P0 SHF.L.U32 R33, R9, 0x10, RZ ;  /* 0x0000001009218819 */ /* 0x000fe200000006ff */
[C---:B------:R-:W-:Y:S02]  /*4550*/  @!P0 FMUL.FTZ R34, R2.reuse, R14 ;  /* 0x0000000e02228220 */ /* 0x040fe40000410000 */
[----:B------:R-:W-:Y:S02]  /*4560*/  @!P0 FMUL.FTZ R2, R2, R4 ;  /* 0x0000000402028220 */ /* 0x000fe40000410000 */
        /* <DEDUP_REMOVED lines=31> */
.L_x_720:
[----:B------:R-:W-:Y:S05]  /*4760*/  BSYNC B0 ;  /* 0x0000000000007941 */ /* 0x000fea0003800000 */
.L_x_719:
[----:B------:R-:W-:Y:S01]  /*4770*/  ISETP.GE.AND P0, PT, R160, c[0x0][0x1d4], PT ;  /* 0x00007500a0007a0c */ /* 0x000fe20003f06270 */
[----:B------:R-:W-:Y:S01]  /*4780*/  @!UPT UIADD3 URZ, URZ, URZ, URZ ;  /* 0x0000003f3f3ff290 */ /* 0x000fe2000fffe03f */
[----:B------:R-:W-:Y:S11]  /*4790*/  BSSY B0, `(.L_x_721) ;  /* 0x0000037000007945 */ /* 0x000ff60003800000 */
[----:B------:R-:W-:-:S05]  /*47a0*/  @P0 BRA `(.L_x_722) ;  /* 0x0000035000000947 */ /* 0x000fca0003800000 */
[----:B------:R-:W-:Y:S01]  /*47b0*/  ISETP.GE.AND P0, PT, R30, c[0x0][0x27c], PT ;  /* 0x00009f001e007a0c */ /* 0x000fe20003f06270 */
[----:B------:R-:W2:Y:S11]  /*47c0*/  LDL R2, [R1+0x1c] ;  /* 0x00001c0001027983 */ /* 0x000eb60000100800 */
[----:B------:R-:W-:Y:S01]  /*47d0*/  @!UPT UIADD3 URZ, URZ, URZ, URZ ;  /* 0x0000003f3f3ff290 */ /* 0x000fe2000fffe03f */
[----:B------:R-:W-:Y:S02]  /*47e0*/  @!P0 SHF.R.U64 R5, R38, 0x10, R39 ;  /* 0x0000001026058819 */ /* 0x000fe40000001227 */
[----:B------:R-:W-:Y:S02]  /*47f0*/  @!P0 SHF.R.U32.HI R3, RZ, 0x10, R7 ;  /* 0x00000010ff038819 */ /* 0x000fe40000011607 */
[----:B------:R-:W-:Y:S02]  /*4800*/  @!P0 PRMT R5, R37, 0x5410, R5 ;  /* 0x0000541025058816 */ /* 0x000fe40000000005 */
[----:B------:R-:W-:Y:S03]  /*4810*/  @!P0 SHF.R.U32.HI R4, RZ, 0x10, R39 ;  /* 0x00000010ff048819 */ /* 0x000fe60000011627 */
[----:B------:R-:W-:Y:S01]  /*4820*/  @!P0 IMAD.U32 R14, R5, 0x10000, RZ ;  /* 0x00010000050e8824 */ /* 0x000fe200078e00ff */
[----:B------:R-:W-:Y:S01]  /*4830*/  @!P0 PRMT R32, R37, 0x5432, R4 ;  /* 0x0000543225208816 */ /* 0x000fe20000000004 */
[----:B-12---:R1:W2:Y:S02]  /*4840*/  LDS.128 R8, [R2+0x2400] ;  /* 0x0024000002087984 */ /* 0x0062a40000000c00 */
[----:B-1----:R-:W-:Y:S02]  /*4850*/  @!P0 SHF.R.U64 R2, R6, 0x10, R7 ;  /* 0x0000001006028819 */ /* 0x002fe40000001207 */
[C---:B------:R-:W-:Y:S02]  /*4860*/  @!P0 PRMT R6, R22.reuse, 0x5410, R3 ;  /* 0x0000541016068816 */ /* 0x040fe40000000003 */
[----:B------:R-:W-:Y:S02]  /*4870*/  @!P0 PRMT R2, R22, 0x5432, R2 ;  /* 0x0000543216028816 */ /* 0x000fe40000000002 */
[----:B------:R-:W-:Y:S02]  /*4880*/  @!P0 LOP3.LUT R22, R5, 0xffff0000, RZ, 0xc0, !PT ;  /* 0xffff000005168812 */ /* 0x000fe400078ec0ff */
[C---:B------:R-:W-:Y:S01]  /*4890*/  @!P0 LOP3.LUT R5, R2.reuse, 0xffff0000, RZ, 0xc0, !PT ;  /* 0xffff000002058812 */ /* 0x040fe200078ec0ff */
[----:B------:R-:W-:Y:S02]  /*48a0*/  @!P0 IMAD.U32 R7, R2, 0x10000, RZ ;  /* 0x0001000002078824 */ /* 0x000fe400078e00ff */
[C---:B--2---:R-:W-:Y:S01]  /*48b0*/  @!P0 IMAD.U32 R27, R9.reuse, 0x10000, RZ ;  /* 0x00010000091b8824 */ /* 0x044fe200078e00ff */
        /* <DEDUP_REMOVED lines=36> */
.L_x_722:
[----:B------:R-:W-:Y:S05]  /*4b00*/  BSYNC B0 ;  /* 0x0000000000007941 */ /* 0x000fea0003800000 */
.L_x_721:
        /* <DEDUP_REMOVED lines=9> */
[C---:B------:R-:W-:Y:S02]  /*4ba0*/  @!P0 PRMT R5, R48.reuse, 0x5410, R5 ;  /* 0x0000541030058816 */ /* 0x040fe40000000005 */
[----:B------:R-:W-:Y:S02]  /*4bb0*/  @!P0 SHF.R.U32.HI R4, RZ, 0x10, R41 ;  /* 0x00000010ff048819 */ /* 0x000fe40000011629 */
[----:B------:R-:W-:Y:S02]  /*4bc0*/  @!P0 PRMT R6, R23, 0x5410, R3 ;  /* 0x0000541017068816 */ /* 0x000fe40000000003 */
[----:B------:R-:W-:Y:S02]  /*4bd0*/  @!P0 PRMT R22, R48, 0x5432, R4 ;  /* 0x0000543230168816 */ /* 0x000fe40000000004 */
[C---:B------:R-:W-:Y:S01]  /*4be0*/  @!P0 LOP3.LUT R14, R5.reuse, 0xffff0000, RZ, 0xc0, !PT ;  /* 0xffff0000050e8812 */ /* 0x040fe200078ec0ff */
[----:B-12---:R1:W2:Y:S02]  /*4bf0*/  LDS.128 R8, [R2+0x3000] ;  /* 0x0030000002087984 */ /* 0x0062a40000000c00 */
[----:B-1----:R-:W-:Y:S01]  /*4c00*/  @!P0 SHF.R.U64 R2, R12, 0x10, R13 ;  /* 0x000000100c028819 */ /* 0x002fe2000000120d */
[----:B------:R-:W-:Y:S03]  /*4c10*/  @!P0 IMAD.U32 R12, R5, 0x10000, RZ ;  /* 0x00010000050c8824 */ /* 0x000fe600078e00ff */
[----:B------:R-:W-:Y:S04]  /*4c20*/  @!P0 PRMT R2, R23, 0x5432, R2 ;  /* 0x0000543217028816 */ /* 0x000fe80000000002 */
        /* <DEDUP_REMOVED lines=39> */
.L_x_724:
[----:B------:R-:W-:Y:S05]  /*4ea0*/  BSYNC B0 ;  /* 0x0000000000007941 */ /* 0x000fea0003800000 */
.L_x_723:
[----:B------:R-:W-:Y:S01]  /*4eb0*/  IADD3 R2, R124, 0x30, RZ ;  /* 0x000000307c027810 */ /* 0x000fe20007ffe0ff */
[----:B------:R-:W-:Y:S03]  /*4ec0*/  BSSY B0, `(.L_x_725) ;  /* 0x0000039000007945 */ /* 0x000fe60003800000 */
[----:B------:R-:W-:Y:S11]  /*4ed0*/  ISETP.GE.AND P0, PT, R2, c[0x0][0x1d4], PT ;  /* 0x0000750002007a0c */ /* 0x000ff60003f06270 */
[----:B------:R-:W-:Y:S02]  /*4ee0*/  @!UPT UIADD3 URZ, URZ, URZ, URZ ;  /* 0x0000003f3f3ff290 */ /* 0x000fe4000fffe03f */
[----:B------:R-:W-:-:S05]  /*4ef0*/  @P0 BRA `(.L_x_726) ;  /* 0x0000035000000947 */ /* 0x000fca0003800000 */
[----:B------:R-:W-:Y:S01]  /*4f00*/  ISETP.GE.AND P0, PT, R29, c[0x0][0x27c], PT ;  /* 0x00009f001d007a0c */ /* 0x000fe20003f06270 */
[----:B------:R-:W2:Y:S11]  /*4f10*/  LDL R3, [R1+0x1c] ;  /* 0x00001c0001037983 */ /* 0x000eb60000100800 */
[----:B------:R-:W-:Y:S01]  /*4f20*/  @!UPT UIADD3 URZ, URZ, URZ, URZ ;  /* 0x0000003f3f3ff290 */ /* 0x000fe2000fffe03f */
[----:B------:R-:W-:Y:S02]  /*4f30*/  @!P0 SHF.R.U64 R5, R42, 0x10, R43 ;  /* 0x000000102a058819 */ /* 0x000fe4000000122b */
[----:B------:R-:W-:Y:S02]  /*4f40*/  @!P0 SHF.R.U64 R2, R16, 0x10, R17 ;  /* 0x0000001010028819 */ /* 0x000fe40000001211 */
[----:B------:R-:W-:Y:S02]  /*4f50*/  @!P0 PRMT R5, R49, 0x5410, R5 ;  /* 0x0000541031058816 */ /* 0x000fe40000000005 */
[----:B------:R-:W-:Y:S02]  /*4f60*/  @!P0 PRMT R2, R24, 0x5432, R2 ;  /* 0x0000543218028816 */ /* 0x000fe40000000002 */
[----:B------:R-:W-:Y:S01]  /*4f70*/  @!P0 SHF.R.U32.HI R4, RZ, 0x10, R43 ;  /* 0x00000010ff048819 */ /* 0x000fe2000001162b */
[C---:B------:R-:W-:Y:S01]  /*4f80*/  @!P0 IMAD.U32 R12, R5.reuse, 0x10000, RZ ;  /* 0x00010000050c8824 */ /* 0x040fe200078e00ff */
[----:B------:R-:W-:Y:S01]  /*4f90*/  @!P0 LOP3.LUT R14, R5, 0xffff0000, RZ, 0xc0, !PT ;  /* 0xffff0000050e8812 */ /* 0x000fe200078ec0ff */
[C---:B------:R-:W-:Y:S01]  /*4fa0*/  @!P0 IMAD.U32 R7, R2.reuse, 0x10000, RZ ;  /* 0x0001000002078824 */ /* 0x040fe200078e00ff */
[----:B------:R-:W-:Y:S02]  /*4fb0*/  @!P0 PRMT R16, R49, 0x5432, R4 ;  /* 0x0000543231108816 */ /* 0x000fe40000000004 */
[----:B------:R-:W-:Y:S01]  /*4fc0*/  @!P0 LOP3.LUT R5, R2, 0xffff0000, RZ, 0xc0, !PT ;  /* 0xffff000002058812 */ /* 0x000fe200078ec0ff */
[----:B-12---:R1:W2:Y:S02]  /*4fd0*/  LDS.128 R8, [R3+0x3000] ;  /* 0x0030000003087984 */ /* 0x0062a40000000c00 */
[----:B-1----:R-:W-:Y:S04]  /*4fe0*/  @!P0 SHF.R.U32.HI R3, RZ, 0x10, R17 ;  /* 0x00000010ff038819 */ /* 0x002fe80000011611 */
[----:B------:R-:W-:Y:S01]  /*4ff0*/  @!P0 PRMT R6, R24, 0x5410, R3 ;  /* 0x0000541018068816 */ /* 0x000fe20000000003 */
        /* <DEDUP_REMOVED lines=37> */
.L_x_726:
[----:B------:R-:W-:Y:S05]  /*5250*/  BSYNC B0 ;  /* 0x0000000000007941 */ /* 0x000fea0003800000 */
.L_x_725:
        /* <DEDUP_REMOVED lines=15> */
[----:B------:R-:W-:Y:S01]  /*5350*/  @!P0 IMAD.U32 R7, R2, 0x10000, RZ ;  /* 0x0001000002078824 */ /* 0x000fe200078e00ff */
        /* <DEDUP_REMOVED lines=42> */
.L_x_728:
[----:B------:R-:W-:Y:S05]  /*5600*/  BSYNC B0 ;  /* 0x0000000000007941 */ /* 0x000fea0003800000 */
.L_x_727:
[----:B------:R-:W-:Y:S04]  /*5610*/  IADD3 R2, R124, 0x50, RZ ;  /* 0x000000507c027810 */ /* 0x000fe80007ffe0ff */
        /* <DEDUP_REMOVED lines=57> */
.L_x_715:
        /* <DEDUP_REMOVED lines=47> */
.L_x_730:
[----:B------:R-:W-:Y:S05]  /*5ca0*/  BSYNC B0 ;  /* 0x0000000000007941 */ /* 0x000fea0003800000 */
.L_x_729:
        /* <DEDUP_REMOVED lines=32> */
[CC--:B------:R-:W-:Y:S01]  /*5eb0*/  IADD3 R2, P1, P0, R78.reuse, R70.reuse, R103 ;  /* 0x000000464e027210 */ /* 0x0c0fe2000783e067 */
[----:B------:R-:W-:Y:S02]  /*5ec0*/  IMAD.MOV.U32 R36, RZ, RZ, R35 ;  /* 0x000000ffff247224 */ /* 0x000fe400078e0023 */
[----:B------:R-:W-:Y:S01]  /*5ed0*/  IMAD.MOV.U32 R38, RZ, RZ, R32 ;  /* 0x000000ffff267224 */ /* 0x000fe200078e0020 */
[CC--:B------:R-:W-:Y:S01]  /*5ee0*/  IADD3.X R8, R77.reuse, R69.reuse, R114, P1, P0 ;  /* 0x000000454d087210 */ /* 0x0c0fe20000fe0472 */
[----:B------:R-:W-:Y:S02]  /*5ef0*/  IMAD.MOV.U32 R40, RZ, RZ, R33 ;  /* 0x000000ffff287224 */ /* 0x000fe400078e0021 */
        /* <DEDUP_REMOVED lines=12> */
[----:B------:R-:W-:Y:S02]  /*5fc0*/  @!P0 SHF.R.U32.HI R37, RZ, 0x10, R33 ;  /* 0x00000010ff258819 */ /* 0x000fe40000011621 */
[----:B------:R-:W-:Y:S02]  /*5fd0*/  @!P0 SHF.R.U32.HI R11, RZ, 0x10, R35 ;  /* 0x00000010ff0b8819 */ /* 0x000fe40000011623 */
[----:B------:R-:W-:Y:S02]  /*5fe0*/  @!P0 SHF.R.U32.HI R2, RZ, 0x10, R7 ;  /* 0x00000010ff028819 */ /* 0x000fe40000011607 */
[----:B-1----:R-:W-:Y:S02]  /*5ff0*/  @!P0 LOP3.LUT R41, R50, 0xffff0000, RZ, 0xc0, !PT ;  /* 0xffff000032298812 */ /* 0x002fe400078ec0ff */
[C---:B------:R-:W-:Y:S02]  /*6000*/  @!P0 SHF.L.U32 R43, R51.reuse, 0x10, RZ ;  /* 0x00000010332b8819 */ /* 0x040fe400000006ff */
[----:B------:R-:W-:Y:S02]  /*6010*/  @!P0 LOP3.LUT R45, R51, 0xffff0000, RZ, 0xc0, !PT ;  /* 0xffff0000332d8812 */ /* 0x000fe400078ec0ff */
[----:B------:R-:W-:Y:S02]  /*6020*/  @!P0 SHF.R.U64 R39, R32, 0x10, R33 ;  /* 0x0000001020278819 */ /* 0x000fe40000001221 */
[----:B------:R-:W-:Y:S01]  /*6030*/  @!P0 SHF.R.U64 R33, R34, 0x10, R35 ;  /* 0x0000001022218819 */ /* 0x000fe20000001223 */
[C---:B------:R-:W-:Y:S01]  /*6040*/  @!P0 IMAD.U32 R35, R49.reuse, 0x10000, RZ ;  /* 0x0001000031238824 */ /* 0x040fe200078e00ff */
[----:B------:R-:W-:Y:S02]  /*6050*/  @!P0 PRMT R39, R38, 0x5410, R39 ;  /* 0x0000541026278816 */ /* 0x000fe40000000027 */
[----:B------:R-:W-:Y:S02]  /*6060*/  @!P0 PRMT R38, R40, 0x5410, R37 ;  /* 0x0000541028268816 */ /* 0x000fe40000000025 */
[----:B------:R-:W-:Y:S02]  /*6070*/  @!P0 LOP3.LUT R37, R49, 0xffff0000, RZ, 0xc0, !PT ;  /* 0xffff000031258812 */ /* 0x000fe400078ec0ff */
[----:B------:R-:W-:Y:S01]  /*6080*/  MOV R32, R34 ;  /* 0x0000002200207202 */ /* 0x000fe20000000f00 */
[----:B------:R-:W-:Y:S01]  /*6090*/  @!P0 IMAD.U32 R34, R38, 0x10000, RZ ;  /* 0x0001000026228824 */ /* 0x000fe200078e00ff */
[----:B------:R-:W-:Y:S02]  /*60a0*/  @!P0 PRMT R44, R36, 0x5410, R11 ;  /* 0x00005410242c8816 */ /* 0x000fe4000000000b */
        /* <DEDUP_REMOVED lines=29> */
[----:B------:R-:W-:Y:S01]  /*6280*/  @!P0 SHF.L.U32 R39, R50, 0x10, RZ ;  /* 0x0000001032278819 */ /* 0x000fe200000006ff */
[-C--:B------:R-:W-:Y:S01]  /*6290*/  @!P0 FMUL.FTZ R5, R3, R7.reuse ;  /* 0x0000000703058220 */ /* 0x080fe20000410000 */
[----:B------:R-:W-:Y:S01]  /*62a0*/  @!P0 LOP3.LUT R8, R9, 0xffff0000, RZ, 0xc0, !PT ;  /* 0xffff000009088812 */ /* 0x000fe200078ec0ff */
[----:B------:R-:W-:Y:S04]  /*62b0*/  @!P0 FMUL.FTZ R9, R3, R36 ;  /* 0x0000002403098220 */ /* 0x000fe80000410000 */
        /* <DEDUP_REMOVED lines=23> */
[----:B------:R-:W-:Y:S01]  /*6430*/  @!P0 FMUL.FTZ R62, R8, R42 ;  /* 0x0000002a083e8220 */ /* 0x000fe20000410000 */
[----:B------:R-:W-:Y:S01]  /*6440*/  @!P0 F2FP.BF16.PACK_AB R33, R72, R75 ;  /* 0x0000004b4821823e */ /* 0x000fe200000010ff */
[----:B------:R-:W-:Y:S02]  /*6450*/  @!P0 FMUL.FTZ R63, R9, R44 ;  /* 0x0000002c093f8220 */ /* 0x000fe40000410000 */
[----:B------:R-:W-:Y:S01]  /*6460*/  @!P0 FFMA.FTZ R4, R34, R35, R4 ;  /* 0x0000002322048223 */ /* 0x000fe20000010004 */
[----:B------:R-:W-:Y:S01]  /*6470*/  @!P0 MOV R48, R33 ;  /* 0x0000002100308202 */ /* 0x000fe20000000f00 */
[----:B------:R-:W-:Y:S02]  /*6480*/  @!P0 FFMA.FTZ R5, R36, R37, R5 ;  /* 0x0000002524058223 */ /* 0x000fe40000010005 */
[-C--:B------:R-:W-:Y:S02]  /*6490*/  @!P0 FMUL.FTZ R8, R8, R10.reuse ;  /* 0x0000000a08088220 */ /* 0x080fe40000410000 */
[----:B------:R-:W-:Y:S01]  /*64a0*/  @!P0 FFMA.FTZ R10, R43, R10, -R62 ;  /* 0x0000000a2b0a8223 */ /* 0x000fe2000001083e */
[----:B------:R-:W-:Y:S01]  /*64b0*/  @!P0 F2FP.BF16.PACK_AB R62, R73, R74 ;  /* 0x0000004a493e823e */ /* 0x000fe200000010ff */
[----:B------:R-:W-:Y:S01]  /*64c0*/  @!P0 FFMA.FTZ R63, R45, R11, -R63 ;  /* 0x0000000b2d3f8223 */ /* 0x000fe2000001083f */
[----:B------:R-:W-:Y:S01]  /*64d0*/  @!P0 F2FP.BF16.PACK_AB R4, R5, R4 ;  /* 0x000000040504823e */ /* 0x000fe200000010ff */
[----:B------:R-:W-:Y:S02]  /*64e0*/  @!P0 FFMA.FTZ R6, R38, R39, R6 ;  /* 0x0000002726068223 */ /* 0x000fe40000010006 */
[----:B------:R-:W-:Y:S01]  /*64f0*/  @!P0 FMUL.FTZ R9, R9, R11 ;  /* 0x0000000b09098220 */ /* 0x000fe20000410000 */
[----:B------:R-:W-:Y:S01]  /*6500*/  @!P0 F2FP.BF16.PACK_AB R11, R63, R10 ;  /* 0x0000000a3f0b823e */ /* 0x000fe200000010ff */
[----:B------:R-:W-:Y:S01]  /*6510*/  @!P0 FFMA.FTZ R7, R40, R41, R7 ;  /* 0x0000002928078223 */ /* 0x000fe20000010007 */
[----:B------:R-:W-:Y:S01]  /*6520*/  @!P0 F2FP.BF16.PACK_AB R10, R3, R2 ;  /* 0x00000002030a823e */ /* 0x000fe200000010ff */
[----:B------:R-:W-:Y:S01]  /*6530*/  @!P0 FFMA.FTZ R8, R42, R43, R8 ;  /* 0x0000002b2a088223 */ /* 0x000fe20000010008 */
[----:B------:R-:W-:Y:S01]  /*6540*/  @!P0 MOV R51, R11 ;  /* 0x0000000b00338202 */ /* 0x000fe20000000f00 */
[----:B------:R-:W-:Y:S01]  /*6550*/  @!P0 FFMA.FTZ R9, R44, R45, R9 ;  /* 0x0000002d2c098223 */ /* 0x000fe20000010009 */
[----:B------:R-:W-:Y:S01]  /*6560*/  @!P0 F2FP.BF16.PACK_AB R3, R7, R6 ;  /* 0x000000060703823e */ /* 0x000fe200000010ff */
[----:B------:R-:W-:Y:S02]  /*6570*/  @!P0 IMAD.MOV.U32 R49, RZ, RZ, R62 ;  /* 0x000000ffff318224 */ /* 0x000fe400078e003e */
        /* <DEDUP_REMOVED lines=8> */
.L_x_732:
[----:B------:R-:W-:Y:S05]  /*6600*/  BSYNC B0 ;  /* 0x0000000000007941 */ /* 0x000fea0003800000 */
.L_x_731:
[----:B------:R-:W-:Y:S01]  /*6610*/  ISETP.GE.AND P0, PT, R160, c[0x0][0x1d4], PT ;  /* 0x00007500a0007a0c */ /* 0x000fe20003f06270 */
[----:B------:R-:W-:Y:S01]  /*6620*/  @!UPT UIADD3 URZ, URZ, URZ, URZ ;  /* 0x0000003f3f3ff290 */ /* 0x000fe2000fffe03f */
[----:B------:R-:W-:Y:S11]  /*6630*/  BSSY B0, `(.L_x_733) ;  /* 0x0000071000007945 */ /* 0x000ff60003800000 */
[----:B------:R-:W-:-:S05]  /*6640*/  @P0 BRA `(.L_x_734) ;  /* 0x000006f000000947 */ /* 0x000fca0003800000 */
[----:B------:R-:W-:Y:S01]  /*6650*/  ISETP.GE.AND P2, PT, R81, c[0x0][0x1d4], PT ;  /* 0x0000750051007a0c */ /* 0x000fe20003f46270 */
[----:B-1----:R-:W-:Y:S01]  /*6660*/  LDS.128 R12, [R105+0x3c80] ;  /* 0x003c8000690c7984 */ /* 0x002fe20000000c00 */
[CC--:B------:R-:W-:Y:S04]  /*6670*/  IADD3 R2, P1, P0, R78.reuse, R70.reuse, R102 ;  /* 0x000000464e027210 */ /* 0x0c0fe8000783e066 */
[CC--:B------:R-:W-:Y:S03]  /*6680*/  IADD3.X R4, R77.reuse, R69.reuse, R113, P1, P0 ;  /* 0x000000454d047210 */ /* 0x0c0fe60000fe0471 */
        /* <DEDUP_REMOVED lines=35> */
[----:B------:R-:W-:Y:S02]  /*68c0*/  @!P0 LOP3.LUT R5, R2, 0xffff0000, RZ, 0xc0, !PT ;  /* 0xffff000002058812 */ /* 0x000fe400078ec0ff */
[----:B------:R-:W-:Y:S01]  /*68d0*/  @!P0 PRMT R32, R46, 0x5432, R7 ;  /* 0x000054322e208816 */ /* 0x000fe20000000007 */
[----:B------:R-:W-:Y:S01]  /*68e0*/  @!P0 IMAD.U32 R7, R2, 0x10000, RZ ;  /* 0x0001000002078824 */ /* 0x000fe200078e00ff */
[----:B------:R-:W-:Y:S01]  /*68f0*/  @!P0 PRMT R6, R24, 0x5410, R6 ;  /* 0x0000541018068816 */ /* 0x000fe20000000006 */
[C---:B------:R-:W-:Y:S01]  /*6900*/  @!P0 FMUL.FTZ R18, R3.reuse, R9 ;  /* 0x0000000903128220 */ /* 0x040fe20000410000 */
        /* <DEDUP_REMOVED lines=24> */
[----:B------:R-:W-:Y:S01]  /*6a90*/  @!P0 FFMA.FTZ R3, R16, R17, R3 ;  /* 0x0000001110038223 */ /* 0x000fe20000010003 */
[----:B------:R-:W-:Y:S01]  /*6aa0*/  @!P0 F2FP.BF16.PACK_AB R17, R54, R55 ;  /* 0x000000373611823e */ /* 0x000fe200000010ff */
[----:B------:R-:W-:Y:S02]  /*6ab0*/  @!P0 FMUL.FTZ R33, R7, R38 ;  /* 0x0000002607218220 */ /* 0x000fe40000410000 */
[----:B------:R-:W-:Y:S01]  /*6ac0*/  @!P0 FMUL.FTZ R8, R6, R9 ;  /* 0x0000000906088220 */ /* 0x000fe20000410000 */
[----:B------:R-:W-:Y:S01]  /*6ad0*/  @!P0 MOV R40, R17 ;  /* 0x0000001100288202 */ /* 0x000fe20000000f00 */
[----:B------:R-:W-:Y:S02]  /*6ae0*/  @!P0 FFMA.FTZ R47, R37, R9, -R32 ;  /* 0x00000009252f8223 */ /* 0x000fe40000010820 */
[-C--:B------:R-:W-:Y:S01]  /*6af0*/  @!P0 FMUL.FTZ R9, R7, R11.reuse ;  /* 0x0000000b07098220 */ /* 0x080fe20000410000 */
[----:B------:R-:W-:Y:S01]  /*6b00*/  @!P0 LOP3.LUT R7, R14, 0xffff0000, RZ, 0xc0, !PT ;  /* 0xffff00000e078812 */ /* 0x000fe200078ec0ff */
        /* <DEDUP_REMOVED lines=9> */
[----:B------:R-:W-:Y:S02]  /*6ba0*/  @!P0 FMUL.FTZ R45, R7, R34 ;  /* 0x00000022072d8220 */ /* 0x000fe40000410000 */
        /* <DEDUP_REMOVED lines=9> */
[----:B------:R-:W-:Y:S01]  /*6c40*/  @!P0 F2FP.BF16.PACK_AB R11, R45, R11 ;  /* 0x0000000b2d0b823e */ /* 0x000fe200000010ff */
[----:B------:R-:W-:Y:S01]  /*6c50*/  @!P0 FFMA.FTZ R7, R34, R35, R7 ;  /* 0x0000002322078223 */ /* 0x000fe20000010007 */
[----:B------:R-:W-:Y:S01]  /*6c60*/  @!P0 F2FP.BF16.PACK_AB R4, R5, R4 ;  /* 0x000000040504823e */ /* 0x000fe200000010ff */
[----:B------:R-:W-:Y:S02]  /*6c70*/  @!P0 FFMA.FTZ R8, R36, R37, R8 ;  /* 0x0000002524088223 */ /* 0x000fe40000010008 */
[----:B------:R-:W-:Y:S01]  /*6c80*/  @!P0 FFMA.FTZ R9, R38, R39, R9 ;  /* 0x0000002726098223 */ /* 0x000fe20000010009 */
[----:B------:R-:W-:Y:S01]  /*6c90*/  @!P0 F2FP.BF16.PACK_AB R3, R7, R6 ;  /* 0x000000060703823e */ /* 0x000fe200000010ff */
[----:B------:R-:W-:Y:S01]  /*6ca0*/  @!P0 IMAD.MOV.U32 R41, RZ, RZ, R44 ;  /* 0x000000ffff298224 */ /* 0x000fe200078e002c */
[----:B------:R-:W-:Y:S01]  /*6cb0*/  @!P0 MOV R13, R4 ;  /* 0x00000004000d8202 */ /* 0x000fe20000000f00 */
[----:B------:R-:W-:Y:S01]  /*6cc0*/  @!P0 IMAD.MOV.U32 R42, RZ, RZ, R11 ;  /* 0x000000ffff2a8224 */ /* 0x000fe200078e000b */
[----:B------:R-:W-:Y:S01]  /*6cd0*/  @!P0 F2FP.BF16.PACK_AB R2, R9, R8 ;  /* 0x000000080902823e */ /* 0x000fe200000010ff */
[----:B------:R-:W-:Y:S02]  /*6ce0*/  @!P0 IMAD.MOV.U32 R43, RZ, RZ, R16 ;  /* 0x000000ffff2b8224 */ /* 0x000fe400078e0010 */
[----:B------:R-:W-:Y:S02]  /*6cf0*/  @!P0 IMAD.MOV.U32 R12, RZ, RZ, R10 ;  /* 0x000000ffff0c8224 */ /* 0x000fe400078e000a */
[----:B------:R-:W-:Y:S01]  /*6d00*/  @!P0 IMAD.MOV.U32 R14, RZ, RZ, R3 ;  /* 0x000000ffff0e8224 */ /* 0x000fe200078e0003 */
[----:B------:R1:W-:Y:S01]  /*6d10*/  STG.E.128 [R50.64], R40 ;  /* 0x0000002832007986 */ /* 0x0003e2000c101d06 */
[----:B------:R-:W-:Y:S07]  /*6d20*/  @!P0 IMAD.MOV.U32 R15, RZ, RZ, R2 ;  /* 0x000000ffff0f8224 */ /* 0x000fee00078e0002 */
[----:B------:R1:W-:Y:S02]  /*6d30*/  @!P2 STG.E.128 [R48.64], R12 ;  /* 0x0000000c3000a986 */ /* 0x0003e4000c101d06 */
.L_x_734:
[----:B------:R-:W-:Y:S05]  /*6d40*/  BSYNC B0 ;  /* 0x0000000000007941 */ /* 0x000fea0003800000 */
.L_x_733:
[----:B------:R-:W-:Y:S11]  /*6d50*/  ISETP.GE.AND P0, PT, R127, c[0x0][0x1d4], PT ;  /* 0x000075007f007a0c */ /* 0x000ff60003f06270 */
[----:B------:R-:W-:Y:S02]  /*6d60*/  @!UPT UIADD3 URZ, URZ, URZ, URZ ;  /* 0x0000003f3f3ff290 */ /* 0x000fe4000fffe03f */
[----:B------:R-:W-:-:S05]  /*6d70*/  @P0 BRA `(.L_x_718) ;  /* 0x0000091000000947 */ /* 0x000fca0003800000 */
[----:B------:R-:W-:Y:S01]  /*6d80*/  IADD3 R2, P1, P0, R78, R70, R87 ;  /* 0x000000464e027210 */ /* 0x000fe2000783e057 */
[----:B-1----:R-:W-:Y:S03]  /*6d90*/  LDS.128 R12, [R104+0x3c80] ;  /* 0x003c8000680c7984 */ /* 0x002fe60000000c00 */
[----:B------:R-:W-:Y:S02]  /*6da0*/  IADD3.X R3, R77, R69, R112, P1, P0 ;  /* 0x000000454d037210 */ /* 0x000fe40000fe0470 */
[C---:B------:R-:W-:Y:S03]  /*6db0*/  LEA R44, P0, R2.reuse, c[0x0][0x1c8], 0x1 ;  /* 0x00007200022c7a11 */ /* 0x040fe600078008ff */
[----:B------:R-:W1:Y:S01]  /*6dc0*/  LDS.128 R36, [R107+0x3c80] ;  /* 0x003c80006b247984 */ /* 0x000e620000000c00 */
[----:B------:R-:W-:Y:S02]  /*6dd0*/  LEA.HI.X R45, R2, c[0x0][0x1cc], R3, 0x1, P0 ;  /* 0x00007300022d7a11 */ /* 0x000fe400000f0c03 */
[----:B------:R-:W-:Y:S11]  /*6de0*/  ISETP.GE.AND P0, PT, R127, c[0x0][0x27c], PT ;  /* 0x00009f007f007a0c */ /* 0x000ff60003f06270 */
[----:B------:R-:W-:Y:S02]  /*6df0*/  @!UPT UIADD3 URZ, URZ, URZ, URZ ;  /* 0x0000003f3f3ff290 */ /* 0x000fe4000fffe03f */
[--C-:B------:R-:W-:Y:S02]  /*6e00*/  @!P0 SHF.R.U64 R5, R56, 0x10, R57.reuse ;  /* 0x0000001038058819 */ /* 0x100fe40000001239 */
[----:B------:R-:W-:Y:S02]  /*6e10*/  @!P0 SHF.R.U32.HI R8, RZ, 0x10, R57 ;  /* 0x00000010ff088819 */ /* 0x000fe40000011639 */
[----:B------:R-:W-:Y:S02]  /*6e20*/  @!P0 PRMT R17, R60, 0x5410, R5 ;  /* 0x000054103c118816 */ /* 0x000fe40000000005 */
[--C-:B------:R-:W-:Y:S02]  /*6e30*/  @!P0 SHF.R.U64 R2, R20, 0x10, R21.reuse ;  /* 0x0000001014028819 */ /* 0x100fe40000001215 */
[----:B------:R-:W-:Y:S02]  /*6e40*/  @!P0 SHF.R.U32.HI R3, RZ, 0x10, R21 ;  /* 0x00000010ff038819 */ /* 0x000fe40000011615 */
[----:B------:R-:W-:Y:S02]  /*6e50*/  @!P0 PRMT R16, R60, 0x5432, R8 ;  /* 0x000054323c108816 */ /* 0x000fe40000000008 */
[--C-:B------:R-:W-:Y:S02]  /*6e60*/  @!P0 SHF.R.U32.HI R9, RZ, 0x10, R59.reuse ;  /* 0x00000010ff098819 */ /* 0x100fe4000001163b */
[----:B------:R-:W-:Y:S01]  /*6e70*/  @!P0 SHF.R.U64 R10, R58, 0x10, R59 ;  /* 0x000000103a0a8819 */ /* 0x000fe2000000123b */
[----:B------:R-:W-:Y:S01]  /*6e80*/  @!P0 IMAD.U32 R18, R16, 0x10000, RZ ;  /* 0x0001000010128824 */ /* 0x000fe200078e00ff */
[--C-:B------:R-:W-:Y:S02]  /*6e90*/  @!P0 SHF.R.U64 R4, R22, 0x10, R23.reuse ;  /* 0x0000001016048819 */ /* 0x100fe40000001217 */
[----:B------:R-:W-:Y:S02]  /*6ea0*/  @!P0 SHF.R.U32.HI R6, RZ, 0x10, R23 ;  /* 0x00000010ff068819 */ /* 0x000fe40000011617 */
[----:B------:R-:W-:Y:S01]  /*6eb0*/  @!P0 PRMT R22, R61, 0x5410, R9 ;  /* 0x000054103d168816 */ /* 0x000fe20000000009 */
[----:B------:R-:W-:Y:S01]  /*6ec0*/  @!P0 IMAD.U32 R9, R17, 0x10000, RZ ;  /* 0x0001000011098824 */ /* 0x000fe200078e00ff */
[----:B------:R-:W-:Y:S01]  /*6ed0*/  @!P0 PRMT R8, R27, 0x5410, R6 ;  /* 0x000054101b088816 */ /* 0x000fe20000000006 */
[----:B-1----:R-:W-:Y:S01]  /*6ee0*/  @!P0 IMAD.U32 R11, R36, 0x10000, RZ ;  /* 0x00010000240b8824 */ /* 0x002fe200078e00ff */
[----:B------:R-:W-:Y:S01]  /*6ef0*/  @!P0 LOP3.LUT R33, R39, 0xffff0000, RZ, 0xc0, !PT ;  /* 0xffff000027218812 */ /* 0x000fe200078ec0ff */
[----:B------:R-:W-:Y:S01]  /*6f00*/  @!P0 IMAD.U32 R19, R37, 0x10000, RZ ;  /* 0x0001000025138824 */ /* 0x000fe200078e00ff */
[----:B------:R-:W-:Y:S02]  /*6f10*/  @!P0 LOP3.LUT R25, R38, 0xffff0000, RZ, 0xc0, !PT ;  /* 0xffff000026198812 */ /* 0x000fe400078ec0ff */
[----:B------:R-:W-:Y:S02]  /*6f20*/  @!P0 PRMT R24, R61, 0x5432, R10 ;  /* 0x000054323d188816 */ /* 0x000fe4000000000a */
[----:B------:R-:W-:Y:S02]  /*6f30*/  @!P0 PRMT R10, R27, 0x5432, R4 ;  /* 0x000054321b0a8816 */ /* 0x000fe40000000004 */
[----:B------:R-:W-:Y:S02]  /*6f40*/  @!P0 SHF.L.U32 R27, R39, 0x10, RZ ;  /* 0x00000010271b8819 */ /* 0x000fe400000006ff */
[----:B------:R-:W-:Y:S02]  /*6f50*/  @!P0 LOP3.LUT R32, R22, 0xffff0000, RZ, 0xc0, !PT ;  /* 0xffff000016208812 */ /* 0x000fe400078ec0ff */
[----:B------:R-:W-:Y:S01]  /*6f60*/  @!P0 PRMT R7, R26, 0x5432, R2 ;  /* 0x000054321a078816 */ /* 0x000fe20000000002 */
[----:B------:R-:W-:Y:S01]  /*6f70*/  @!P0 IMAD.U32 R2, R12, 0x10000, RZ ;  /* 0x000100000c028824 */ /* 0x000fe200078e00ff */
[----:B------:R-:W-:Y:S01]  /*6f80*/  @!P0 PRMT R5, R26, 0x5410, R3 ;  /* 0x000054101a058816 */ /* 0x000fe20000000003 */
[----:B------:R-:W-:Y:S01]  /*6f90*/  @!P0 IMAD.U32 R26, R22, 0x10000, RZ ;  /* 0x00010000161a8824 */ /* 0x000fe200078e00ff */
[----:B------:R-:W-:Y:S01]  /*6fa0*/  @!P0 SHF.L.U32 R3, R13, 0x10, RZ ;  /* 0x000000100d038819 */ /* 0x000fe200000006ff */
[C---:B------:R-:W-:Y:S01]  /*6fb0*/  @!P0 IMAD.U32 R4, R7.reuse, 0x10000, RZ ;  /* 0x0001000007048824 */ /* 0x040fe200078e00ff */
[----:B------:R-:W-:Y:S01]  /*6fc0*/  @!P0 LOP3.LUT R7, R7, 0xffff0000, RZ, 0xc0, !PT ;  /* 0xffff000007078812 */ /* 0x000fe200078ec0ff */
[----:B------:R-:W-:Y:S02]  /*6fd0*/  @!P0 IMAD.U32 R6, R5, 0x10000, RZ ;  /* 0x0001000005068824 */ /* 0x000fe400078e00ff */
[C---:B------:R-:W-:Y:S02]  /*6fe0*/  @!P0 FMUL.FTZ R20, R2.reuse, R9 ;  /* 0x0000000902148220 */ /* 0x040fe40000410000 */
[----:B------:R-:W-:Y:S02]  /*6ff0*/  @!P0 FMUL.FTZ R21, R3, R18 ;  /* 0x0000001203158220 */ /* 0x000fe40000410000 */
[-C--:B------:R-:W-:Y:S02]  /*7000*/  @!P0 FMUL.FTZ R2, R2, R4.reuse ;  /* 0x0000000402028220 */ /* 0x080fe40000410000 */
[----:B------:R-:W-:Y:S01]  /*7010*/  @!P0 FFMA.FTZ R47, R11, R4, -R20 ;  /* 0x000000040b2f8223 */ /* 0x000fe20000010814 */
[----:B------:R-:W-:Y:S01]  /*7020*/  @!P0 LOP3.LUT R20, R16, 0xffff0000, RZ, 0xc0, !PT ;  /* 0xffff000010148812 */ /* 0x000fe200078ec0ff */
[-C--:B------:R-:W-:Y:S01]  /*7030*/  @!P0 FMUL.FTZ R4, R3, R6.reuse ;  /* 0x0000000603048220 */ /* 0x080fe20000410000 */
[----:B------:R-:W-:Y:S01]  /*7040*/  @!P0 LOP3.LUT R16, R17, 0xffff0000, RZ, 0xc0, !PT ;  /* 0xffff000011108812 */ /* 0x000fe200078ec0ff */
[----:B------:R-:W-:Y:S01]  /*7050*/  @!P0 FFMA.FTZ R46, R19, R6, -R21 ;  /* 0x00000006132e8223 */ /* 0x000fe20000010815 */
[----:B------:R-:W-:Y:S01]  /*7060*/  @!P0 LOP3.LUT R21, R37, 0xffff0000, RZ, 0xc0, !PT ;  /* 0xffff000025158812 */ /* 0x000fe200078ec0ff */
[----:B------:R-:W-:Y:S01]  /*7070*/  @!P0 FFMA.FTZ R2, R9, R11, R2 ;  /* 0x0000000b09028223 */ /* 0x000fe20000010002 */
[----:B------:R-:W-:Y:S02]  /*7080*/  @!P0 LOP3.LUT R17, R36, 0xffff0000, RZ, 0xc0, !PT ;  /* 0xffff000024118812 */ /* 0x000fe400078ec0ff */
[----:B------:R-:W-:Y:S02]  /*7090*/  @!P0 LOP3.LUT R6, R12, 0xffff0000, RZ, 0xc0, !PT ;  /* 0xffff00000c068812 */ /* 0x000fe400078ec0ff */
[----:B------:R-:W-:Y:S02]  /*70a0*/  @!P0 LOP3.LUT R9, R5, 0xffff0000, RZ, 0xc0, !PT ;  /* 0xffff000005098812 */ /* 0x000fe400078ec0ff */
[----:B------:R-:W-:Y:S01]  /*70b0*/  @!P0 LOP3.LUT R3, R13, 0xffff0000, RZ, 0xc0, !PT ;  /* 0xffff00000d038812 */ /* 0x000fe200078ec0ff */
[C---:B------:R-:W-:Y:S04]  /*70c0*/  @!P0 FMUL.FTZ R23, R6.reuse, R16 ;  /* 0x0000001006178220 */ /* 0x040fe80000410000 */
[C---:B------:R-:W-:Y:S02]  /*70d0*/  @!P0 FMUL.FTZ R11, R3.reuse, R20 ;  /* 0x00000014030b8220 */ /* 0x040fe40000410000 */
[----:B------:R-:W-:Y:S02]  /*70e0*/  @!P0 FMUL.FTZ R5, R3, R9 ;  /* 0x0000000903058220 */ /* 0x000fe40000410000 */
[----:B------:R-:W-:Y:S02]  /*70f0*/  @!P0 FMUL.FTZ R3, R6, R7 ;  /* 0x0000000706038220 */ /* 0x000fe40000410000 */
[----:B------:R-:W-:Y:S02]  /*7100*/  @!P0 IMAD.U32 R6, R15, 0x10000, RZ ;  /* 0x000100000f068824 */ /* 0x000fe400078e00ff */
[----:B------:R-:W-:Y:S01]  /*7110*/  @!P0 FFMA.FTZ R43, R21, R9, -R11 ;  /* 0x00000009152b8223 */ /* 0x000fe2000001080b */
[C---:B------:R-:W-:Y:S01]  /*7120*/  @!P0 LOP3.LUT R11, R8.reuse, 0xffff0000, RZ, 0xc0, !PT ;  /* 0xffff0000080b8812 */ /* 0x040fe200078ec0ff */
[----:B------:R-:W-:Y:S01]  /*7130*/  @!P0 FFMA.FTZ R42, R17, R7, -R23 ;  /* 0x00000007112a8223 */ /* 0x000fe20000010817 */
[----:B------:R-:W-:Y:S01]  /*7140*/  @!P0 LOP3.LUT R7, R15, 0xffff0000, RZ, 0xc0, !PT ;  /* 0xffff00000f078812 */ /* 0x000fe200078ec0ff */
[----:B------:R-:W-:Y:S02]  /*7150*/  @!P0 IMAD.U32 R9, R8, 0x10000, RZ ;  /* 0x0001000008098824 */ /* 0x000fe400078e00ff */
[C---:B------:R-:W-:Y:S02]  /*7160*/  @!P0 FMUL.FTZ R22, R6.reuse, R26 ;  /* 0x0000001a06168220 */ /* 0x040fe40000410000 */
[----:B------:R-:W-:Y:S02]  /*7170*/  @!P0 FMUL.FTZ R23, R7, R32 ;  /* 0x0000002007178220 */ /* 0x000fe40000410000 */
[-C--:B------:R-:W-:Y:S02]  /*7180*/  @!P0 FMUL.FTZ R8, R6, R9.reuse ;  /* 0x0000000906088220 */ /* 0x080fe40000410000 */
[----:B------:R-:W-:Y:S02]  /*7190*/  @!P0 FFMA.FTZ R41, R27, R9, -R22 ;  /* 0x000000091b298223 */ /* 0x000fe40000010816 */
[-C--:B------:R-:W-:Y:S01]  /*71a0*/  @!P0 FMUL.FTZ R9, R7, R11.reuse ;  /* 0x0000000b07098220 */ /* 0x080fe20000410000 */
[----:B------:R-:W-:Y:S01]  /*71b0*/  @!P0 LOP3.LUT R7, R14, 0xffff0000, RZ, 0xc0, !PT ;  /* 0xffff00000e078812 */ /* 0x000fe200078ec0ff */
[C---:B------:R-:W-:Y:S01]  /*71c0*/  @!P0 IMAD.U32 R22, R24.reuse, 0x10000, RZ ;  /* 0x0001000018168824 */ /* 0x040fe200078e00ff */
[----:B------:R-:W-:Y:S01]  /*71d0*/  @!P0 LOP3.LUT R24, R24, 0xffff0000, RZ, 0xc0, !PT ;  /* 0xffff000018188812 */ /* 0x000fe200078ec0ff */
[----:B------:R-:W-:Y:S02]  /*71e0*/  @!P0 IMAD.U32 R6, R14, 0x10000, RZ ;  /* 0x000100000e068824 */ /* 0x000fe400078e00ff */
[----:B------:R-:W-:Y:S01]  /*71f0*/  @!P0 FFMA.FTZ R40, R33, R11, -R23 ;  /* 0x0000000b21288223 */ /* 0x000fe20000010817 */
[----:B------:R-:W-:Y:S01]  /*7200*/  @!P0 SHF.L.U32 R23, R38, 0x10, RZ ;  /* 0x0000001026178819 */ /* 0x000fe200000006ff */
[C---:B------:R-:W-:Y:S01]  /*7210*/  @!P0 IMAD.U32 R11, R10.reuse, 0x10000, RZ ;  /* 0x000100000a0b8824 */ /* 0x040fe200078e00ff */
[----:B------:R-:W-:Y:S01]  /*7220*/  @!P0 LOP3.LUT R10, R10, 0xffff0000, RZ, 0xc0, !PT ;  /* 0xffff00000a0a8812 */ /* 0x000fe200078ec0ff */
[----:B------:R-:W-:Y:S02]  /*7230*/  @!P0 FMUL.FTZ R34, R6, R22 ;  /* 0x0000001606228220 */ /* 0x000fe40000410000 */
[----:B------:R-:W-:Y:S02]  /*7240*/  @!P0 FMUL.FTZ R35, R7, R24 ;  /* 0x0000001807238220 */ /* 0x000fe40000410000 */
[----:B------:R-:W-:Y:S01]  /*7250*/  @!P0 FFMA.FTZ R3, R16, R17, R3 ;  /* 0x0000001110038223 */ /* 0x000fe20000010003 */
[----:B------:R-:W-:Y:S01]  /*7260*/  @!P0 F2FP.BF16.PACK_AB R17, R42, R47 ;  /* 0x0000002f2a11823e */ /* 0x000fe200000010ff */
[----:B------:R-:W-:Y:S01]  /*7270*/  @!P0 FMUL.FTZ R6, R6, R11 ;  /* 0x0000000b06068220 */ /* 0x000fe20000410000 */
[----:B------:R-:W-:Y:S01]  /*7280*/  @!P0 F2FP.BF16.PACK_AB R16, R40, R41 ;  /* 0x000000292810823e */ /* 0x000fe200000010ff */
[----:B------:R-:W-:Y:S01]  /*7290*/  @!P0 FFMA.FTZ R11, R23, R11, -R34 ;  /* 0x0000000b170b8223 */ /* 0x000fe20000010822 */
[----:B------:R-:W-:Y:S01]  /*72a0*/  @!P0 MOV R36, R17 ;  /* 0x0000001100248202 */ /* 0x000fe20000000f00 */
[----:B------:R-:W-:Y:S01]  /*72b0*/  @!P0 FFMA.FTZ R35, R25, R10, -R35 ;  /* 0x0000000a19238223 */ /* 0x000fe20000010823 */
[----:B------:R-:W-:Y:S01]  /*72c0*/  @!P0 MOV R39, R16 ;  /* 0x0000001000278202 */ /* 0x000fe20000000f00 */
[----:B------:R-:W-:Y:S01]  /*72d0*/  @!P0 FFMA.FTZ R4, R18, R19, R4 ;  /* 0x0000001312048223 */ /* 0x000fe20000010004 */
[----:B------:R-:W-:Y:S01]  /*72e0*/  @!P0 F2FP.BF16.PACK_AB R34, R43, R46 ;  /* 0x0000002e2b22823e */ /* 0x000fe200000010ff */
[----:B------:R-:W-:Y:S01]  /*72f0*/  @!P0 FMUL.FTZ R7, R7, R10 ;  /* 0x0000000a07078220 */ /* 0x000fe20000410000 */
[----:B------:R-:W-:Y:S01]  /*7300*/  @!P0 F2FP.BF16.PACK_AB R11, R35, R11 ;  /* 0x0000000b230b823e */ /* 0x000fe200000010ff */
[----:B------:R-:W-:Y:S01]  /*7310*/  @!P0 FFMA.FTZ R5, R20, R21, R5 ;  /* 0x0000001514058223 */ /* 0x000fe20000010005 */
[----:B------:R-:W-:Y:S01]  /*7320*/  @!P0 F2FP.BF16.PACK_AB R10, R3, R2 ;  /* 0x00000002030a823e */ /* 0x000fe200000010ff */
[----:B------:R-:W-:Y:S02]  /*7330*/  @!P0 FFMA.FTZ R6, R22, R23, R6 ;  /* 0x0000001716068223 */ /* 0x000fe40000010006 */
[----:B------:R-:W-:Y:S01]  /*7340*/  @!P0 FFMA.FTZ R7, R24, R25, R7 ;  /* 0x0000001918078223 */ /* 0x000fe20000010007 */
[----:B------:R-:W-:Y:S01]  /*7350*/  @!P0 F2FP.BF16.PACK_AB R4, R5, R4 ;  /* 0x000000040504823e */ /* 0x000fe200000010ff */
[----:B------:R-:W-:Y:S02]  /*7360*/  @!P0 FFMA.FTZ R8, R26, R27, R8 ;  /* 0x0000001b1a088223 */ /* 0x000fe40000010008 */
        /* <DEDUP_REMOVED lines=9> */
[----:B------:R-:W-:Y:S01]  /*7400*/  @!P0 IMAD.MOV.U32 R15, RZ, RZ, R2 ;  /* 0x000000ffff0f8224 */ /* 0x000fe200078e0002 */
[----:B------:R-:W-:Y:S11]  /*7410*/  ISETP.GE.AND P0, PT, R85, c[0x0][0x1d4], PT ;  /* 0x0000750055007a0c */ /* 0x000ff60003f06270 */
[----:B------:R-:W-:Y:S02]  /*7420*/  @!UPT UIADD3 URZ, URZ, URZ, URZ ;  /* 0x0000003f3f3ff290 */ /* 0x000fe4000fffe03f */
[----:B------:R-:W-:-:S05]  /*7430*/  @P0 BRA `(.L_x_718) ;  /* 0x0000025000000947 */ /* 0x000fca0003800000 */
[----:B------:R-:W-:Y:S04]  /*7440*/  IADD3 R3, P1, P0, R78, R70, R85 ;  /* 0x000000464e037210 */ /* 0x000fe8000783e055 */
[----:B------:R-:W-:Y:S02]  /*7450*/  IADD3.X R4, R77, R69, R109, P1, P0 ;  /* 0x000000454d047210 */ /* 0x000fe40000fe046d */
[C---:B------:R-:W-:Y:S04]  /*7460*/  LEA R2, P0, R3.reuse, c[0x0][0x1c8], 0x1 ;  /* 0x0000720003027a11 */ /* 0x040fe800078008ff */
[----:B------:R-:W-:Y:S05]  /*7470*/  LEA.HI.X R3, R3, c[0x0][0x1cc], R4, 0x1, P0 ;  /* 0x0000730003037a11 */ /* 0x000fea00000f0c04 */
[----:B------:R2:W-:Y:S01]  /*7480*/  STG.E.128 [R2.64], R12 ;  /* 0x0000000c02007986 */ /* 0x0005e2000c101d06 */
[----:B------:R-:W-:-:S05]  /*7490*/  BRA `(.L_x_718) ;  /* 0x000001f000007947 */ /* 0x000fca0003800000 */
.L_x_714:
[----:B------:R-:W-:Y:S05]  /*74a0*/  IMAD R2, R31, -0x30, R0 ;  /* 0xffffffd01f027824 */ /* 0x000fea00078e0200 */
[----:B------:R-:W-:Y:S04]  /*74b0*/  IMNMX R76, R2, 0x30, PT ;  /* 0x00000030024c7817 */ /* 0x000fe80003800200 */
[----:B------:R-:W-:Y:S11]  /*74c0*/  ISETP.GE.AND P0, PT, R157, R76, PT ;  /* 0x0000004c9d00720c */ /* 0x000ff60003f06270 */
[----:B------:R-:W-:Y:S02]  /*74d0*/  @!UPT UIADD3 URZ, URZ, URZ, URZ ;  /* 0x0000003f3f3ff290 */ /* 0x000fe4000fffe03f */
[----:B------:R-:W-:-:S05]  /*74e0*/  @P0 BRA `(.L_x_718) ;  /* 0x000001a000000947 */ /* 0x000fca0003800000 */
[----:B------:R-:W2:Y:S01]  /*74f0*/  LDL R12, [R1+0x18] ;  /* 0x00001800010c7983 */ /* 0x000ea20000100800 */
[C---:B------:R-:W-:Y:S02]  /*7500*/  ISETP.GE.AND P0, PT, R124.reuse, c[0x0][0x1d4], PT ;  /* 0x000075007c007a0c */ /* 0x040fe40003f06270 */
[----:B------:R-:W-:Y:S01]  /*7510*/  IADD3 R2, R124, 0x30, RZ ;  /* 0x000000307c027810 */ /* 0x000fe20007ffe0ff */
[----:B------:R-:W3:Y:S10]  /*7520*/  LDL R3, [R1+0x1c] ;  /* 0x00001c0001037983 */ /* 0x000ef40000100800 */
[----:B--2---:R-:W1:Y:S04]  /*7530*/  @!P0 LDS.128 R4, [R12+0x2400] ;  /* 0x002400000c048984 */ /* 0x004e680000000c00 */
[----:B-1----:R-:W-:Y:S01]  /*7540*/  @!P0 STG.E.128 [R52.64], R4 ;  /* 0x0000000434008986 */ /* 0x002fe2000c101d06 */
[----:B------:R-:W-:Y:S11]  /*7550*/  ISETP.GE.AND P0, PT, R160, c[0x0][0x1d4], PT ;  /* 0x00007500a0007a0c */ /* 0x000ff60003f06270 */
[----:B------:R-:W-:Y:S02]  /*7560*/  @!UPT UIADD3 URZ, URZ, URZ, URZ ;  /* 0x0000003f3f3ff290 */ /* 0x000fe4000fffe03f */
[----:B---3--:R-:W1:Y:S04]  /*7570*/  @!P0 LDS.128 R8, [R3+0x2400] ;  /* 0x0024000003088984 */ /* 0x008e680000000c00 */
[----:B-1----:R-:W-:Y:S01]  /*7580*/  @!P0 STG.E.128 [R52.64+0x20], R8 ;  /* 0x0000200834008986 */ /* 0x002fe2000c101d06 */
[----:B------:R-:W-:Y:S11]  /*7590*/  ISETP.GE.AND P0, PT, R127, c[0x0][0x1d4], PT ;  /* 0x000075007f007a0c */ /* 0x000ff60003f06270 */
[----:B------:R-:W-:Y:S02]  /*75a0*/  @!UPT UIADD3 URZ, URZ, URZ, URZ ;  /* 0x0000003f3f3ff290 */ /* 0x000fe4000fffe03f */
[----:B------:R-:W1:Y:S04]  /*75b0*/  @!P0 LDS.128 R4, [R12+0x3000] ;  /* 0x003000000c048984 */ /* 0x000e680000000c00 */
[----:B-1----:R-:W-:Y:S01]  /*75c0*/  @!P0 STG.E.128 [R52.64+0x40], R4 ;  /* 0x0000400434008986 */ /* 0x002fe2000c101d06 */
[----:B------:R-:W-:Y:S02]  /*75d0*/  ISETP.GE.AND P0, PT, R2, c[0x0][0x1d4], PT ;  /* 0x0000750002007a0c */ /* 0x000fe40003f06270 */
[----:B------:R-:W-:Y:S11]  /*75e0*/  IADD3 R2, R124, 0x40, RZ ;  /* 0x000000407c027810 */ /* 0x000ff60007ffe0ff */
[----:B------:R-:W1:Y:S04]  /*75f0*/  @!P0 LDS.128 R4, [R3+0x3000] ;  /* 0x0030000003048984 */ /* 0x000e680000000c00 */
[----:B-1----:R-:W-:Y:S01]  /*7600*/  @!P0 STG.E.128 [R52.64+0x60], R4 ;  /* 0x0000600434008986 */ /* 0x002fe2000c101d06 */
[----:B------:R-:W-:Y:S02]  /*7610*/  ISETP.GE.AND P0, PT, R2, c[0x0][0x1d4], PT ;  /* 0x0000750002007a0c */ /* 0x000fe40003f06270 */
[----:B------:R-:W-:Y:S11]  /*7620*/  IADD3 R2, R124, 0x50, RZ ;  /* 0x000000507c027810 */ /* 0x000ff60007ffe0ff */
[----:B------:R-:W1:Y:S04]  /*7630*/  @!P0 LDS.128 R4, [R12+0x3c00] ;  /* 0x003c00000c048984 */ /* 0x000e680000000c00 */
[----:B-1----:R-:W-:Y:S01]  /*7640*/  @!P0 STG.E.128 [R52.64+0x80], R4 ;  /* 0x0000800434008986 */ /* 0x002fe2000c101d06 */
[----:B------:R-:W-:Y:S11]  /*7650*/  ISETP.GE.AND P0, PT, R2, c[0x0][0x1d4], PT ;  /* 0x0000750002007a0c */ /* 0x000ff60003f06270 */
[----:B------:R-:W-:Y:S02]  /*7660*/  @!UPT UIADD3 URZ, URZ, URZ, URZ ;  /* 0x0000003f3f3ff290 */ /* 0x000fe4000fffe03f */
[----:B------:R-:W1:Y:S04]  /*7670*/  @!P0 LDS.128 R4, [R3+0x3c00] ;  /* 0x003c000003048984 */ /* 0x000e680000000c00 */
[----:B-1----:R1:W-:Y:S02]  /*7680*/  @!P0 STG.E.128 [R52.64+0xa0], R4 ;  /* 0x0000a00434008986 */ /* 0x0023e4000c101d06 */
.L_x_718:
[----:B------:R-:W-:Y:S05]  /*7690*/  BSYNC B1 ;  /* 0x0000000000017941 */ /* 0x000fea0003800000 */
.L_x_713:
[----:B-1----:R-:W-:Y:S01]  /*76a0*/  IMAD.WIDE.U32 R10, R31, 0x30, RZ ;  /* 0x000000301f0a7825 */ /* 0x002fe200078e00ff */
[----:B-----5:R-:W3:Y:S01]  /*76b0*/  LDL R16, [R1+0x28] ;  /* 0x0000280001107983 */ /* 0x020ee20000100800 */
[----:B------:R-:W-:Y:S01]  /*76c0*/  SHF.R.S32.HI R17, RZ, 0x1f, R158 ;  /* 0x0000001fff117819 */ /* 0x000fe2000001149e */
[----:B------:R-:W-:Y:S01]  /*76d0*/  BSSY B0, `(.L_x_735) ;  /* 0x0000054000007945 */ /* 0x000fe20003800000 */
[----:B--2---:R-:W-:Y:S01]  /*76e0*/  IMAD R2, R80, 0x30, RZ ;  /* 0x0000003050027824 */ /* 0x004fe200078e02ff */
[----:B------:R-:W-:Y:S02]  /*76f0*/  IADD3 R4, P0, R122, R10, RZ ;  /* 0x0000000a7a047210 */ /* 0x000fe40007f1e0ff */
[----:B------:R-:W-:Y:S01]  /*7700*/  LEA.HI R17, R17, R158, RZ, 0x2 ;  /* 0x0000009e11117211 */ /* 0x000fe200078f10ff */
[----:B------:R-:W-:Y:S03]  /*7710*/  IMAD.IADD R9, R11, 0x1, R2 ;  /* 0x000000010b097824 */ /* 0x000fe600078e0202 */
[----:B------:R-:W-:Y:S01]  /*7720*/  SHF.R.S32.HI R17, RZ, 0x2, R17 ;  /* 0x00000002ff117819 */ /* 0x000fe20000011411 */
[----:B------:R-:W-:Y:S03]  /*7730*/  IMAD.X R2, R9, 0x1, R128, P0 ;  /* 0x0000000109027824 */ /* 0x000fe600000e0680 */
[----:B------:R-:W-:Y:S04]  /*7740*/  IADD3 R3, -R17, R76, RZ ;  /* 0x0000004c11037210 */ /* 0x000fe80007ffe1ff */
[C---:B------:R-:W-:Y:S11]  /*7750*/  ISETP.GE.AND P0, PT, R3.reuse, 0x21, PT ;  /* 0x000000210300780c */ /* 0x040ff60003f06270 */
[----:B------:R-:W-:Y:S02]  /*7760*/  @!UPT UIADD3 URZ, URZ, URZ, URZ ;  /* 0x0000003f3f3ff290 */ /* 0x000fe4000fffe03f */
[----:B------:R-:W-:Y:S01]  /*7770*/  @P0 IADD3 R8, P1, R4, 0x20, RZ ;  /* 0x0000002004080810 */ /* 0x000fe20007f3e0ff */
[----:B------:R-:W-:Y:S04]  /*7780*/  @P0 IMAD.MOV.U32 R7, RZ, RZ, R86 ;  /* 0x000000ffff070224 */ /* 0x000fe800078e0056 */
[----:B------:R-:W-:Y:S01]  /*7790*/  @P0 IMAD.X R6, RZ, RZ, R2, P1 ;  /* 0x000000ffff060224 */ /* 0x000fe200008e0602 */
[----:B------:R-:W-:Y:S11]  /*77a0*/  ISETP.GE.AND P1, PT, R3, 0x1, PT ;  /* 0x000000010300780c */ /* 0x000ff60003f26270 */
[----:B------:R-:W-:Y:S02]  /*77b0*/  @!UPT UIADD3 URZ, URZ, URZ, URZ ;  /* 0x0000003f3f3ff290 */ /* 0x000fe4000fffe03f */
[----:B------:R-:W-:Y:S01]  /*77c0*/  @P1 MOV R3, R86 ;  /* 0x0000005600031202 */ /* 0x000fe20000000f00 */
[----:B------:R-:W-:Y:S02]  /*77d0*/  @P1 IMAD R5, R2, c[0x0][0x258], RZ ;  /* 0x0000960002051a24 */ /* 0x000fe400078e02ff */
[----:B------:R-:W-:Y:S04]  /*77e0*/  @P1 IMAD.MOV.U32 R2, RZ, RZ, R82 ;  /* 0x000000ffff021224 */ /* 0x000fe800078e0052 */
[C---:B------:R-:W-:Y:S04]  /*77f0*/  @P1 IMAD.WIDE.U32 R2, R4.reuse, c[0x0][0x258], R2 ;  /* 0x0000960004021a25 */ /* 0x040fe800078e0002 */
[----:B------:R-:W-:Y:S04]  /*7800*/  @P1 IMAD R4, R4, c[0x0][0x25c], R5 ;  /* 0x0000970004041a24 */ /* 0x000fe800078e0205 */
[----:B------:R-:W-:Y:S01]  /*7810*/  @P1 IMAD.IADD R3, R3, 0x1, R4 ;  /* 0x0000000103031824 */ /* 0x000fe200078e0204 */
[C---:B------:R-:W-:Y:S04]  /*7820*/  @P1 LEA R4, P2, R2.reuse, c[0x0][0x250], 0x1 ;  /* 0x0000940002041a11 */ /* 0x040fe800078408ff */
[----:B------:R-:W-:Y:S01]  /*7830*/  @P1 LEA.HI.X R5, R2, c[0x0][0x254], R3, 0x1, P2 ;  /* 0x0000950002051a11 */ /* 0x000fe200010f0c03 */
[----:B------:R-:W-:Y:S01]  /*7840*/  @P0 IMAD R2, R6, c[0x0][0x258], RZ ;  /* 0x0000960006020a24 */ /* 0x000fe200078e02ff */
[----:B------:R-:W-:Y:S03]  /*7850*/  @P0 MOV R6, R82 ;  /* 0x0000005200060202 */ /* 0x000fe60000000f00 */
[C---:B------:R-:W-:Y:S02]  /*7860*/  @P0 IMAD R2, R8.reuse, c[0x0][0x25c], R2 ;  /* 0x0000970008020a24 */ /* 0x040fe400078e0202 */
[----:B------:R-:W-:Y:S05]  /*7870*/  @P0 IMAD.WIDE.U32 R6, R8, c[0x0][0x258], R6 ;  /* 0x0000960008060a25 */ /* 0x000fea00078e0006 */
[----:B------:R-:W-:Y:S02]  /*7880*/  @P0 IADD3 R3, R7, R2, RZ ;  /* 0x0000000207030210 */ /* 0x000fe40007ffe0ff */
[C---:B------:R-:W-:Y:S04]  /*7890*/  @P0 LEA R2, P2, R6.reuse, c[0x0][0x250], 0x1 ;  /* 0x0000940006020a11 */ /* 0x040fe800078408ff */
[----:B------:R-:W-:Y:S01]  /*78a0*/  @P0 LEA.HI.X R3, R6, c[0x0][0x254], R3, 0x1, P2 ;  /* 0x0000950006030a11 */ /* 0x000fe200010f0c03 */
[C---:B---3--:R-:W-:Y:S05]  /*78b0*/  @P1 IMAD.SHL.U32 R6, R16.reuse, 0x2, RZ ;  /* 0x0000000210061824 */ /* 0x048fea00078e00ff */
[----:B------:R-:W-:Y:S01]  /*78c0*/  @!PT LDS RZ, [RZ] ;  /* 0x00000000fffff984 */ /* 0x000fe20000000800 */
[----:B------:R-:W-:Y:S01]  /*78d0*/  @!PT LDS RZ, [RZ] ;  /* 0x00000000fffff984 */ /* 0x000fe20000000800 */
[----:B------:R-:W-:Y:S01]  /*78e0*/  @!PT LDS RZ, [RZ] ;  /* 0x00000000fffff984 */ /* 0x000fe20000000800 */
[----:B------:R1:W-:Y:S04]  /*78f0*/  @P1 LDGSTS.E.BYPASS.LTC128B.128 [R6+0x1880], [R4.64], !P6 ;  /* 0x0188000004061fae */ /* 0x0003e8000f101d46 */
[----:B------:R1:W-:Y:S04]  /*7900*/  @P1 LDGSTS.E.BYPASS.LTC128B.128 [R6+0x2480], [R4.64+0x40], !P5 ;  /* 0x0248004004061fae */ /* 0x0003e8000e901d46 */
[----:B------:R1:W-:Y:S02]  /*7910*/  @P1 LDGSTS.E.BYPASS.LTC128B.128 [R6+0x3080], [R4.64+0x80], !P4 ;  /* 0x0308008004061fae */ /* 0x0003e4000e101d46 */
[----:B-1----:R-:W-:Y:S05]  /*7920*/  @P0 SHF.L.U32 R4, R16, 0x1, RZ ;  /* 0x0000000110040819 */ /* 0x002fea00000006ff */
        /* <DEDUP_REMOVED lines=8> */
[----:B-1----:R-:W2:Y:S01]  /*79b0*/  LDL R19, [R1+0x18] ;  /* 0x0000180001137983 */ /* 0x002ea20000100800 */
[----:B------:R-:W-:Y:S01]  /*79c0*/  IADD3 R2, P0, R130, R10, RZ ;  /* 0x0000000a82027210 */ /* 0x000fe20007f1e0ff */
[----:B------:R-:W-:Y:S02]  /*79d0*/  IMAD.MOV.U32 R4, RZ, RZ, R100 ;  /* 0x000000ffff047224 */ /* 0x000fe400078e0064 */
[----:B------:R-:W3:Y:S01]  /*79e0*/  LDL R18, [R1+0x1c] ;  /* 0x00001c0001127983 */ /* 0x000ee20000100800 */
[----:B------:R-:W-:Y:S02]  /*79f0*/  IMAD.MOV.U32 R5, RZ, RZ, R120 ;  /* 0x000000ffff057224 */ /* 0x000fe400078e0078 */
[----:B------:R-:W-:Y:S02]  /*7a00*/  IMAD.X R3, R9, 0x1, R129, P0 ;  /* 0x0000000109037824 */ /* 0x000fe400000e0681 */
[C---:B------:R-:W-:Y:S04]  /*7a10*/  IMAD.WIDE.U32 R4, R2.reuse, c[0x0][0x208], R4 ;  /* 0x0000820002047a25 */ /* 0x040fe800078e0004 */
[----:B------:R-:W-:Y:S04]  /*7a20*/  IMAD R3, R3, c[0x0][0x208], RZ ;  /* 0x0000820003037a24 */ /* 0x000fe800078e02ff */
[----:B------:R-:W-:Y:S04]  /*7a30*/  IMAD R2, R2, c[0x0][0x20c], R3 ;  /* 0x0000830002027a24 */ /* 0x000fe800078e0203 */
[----:B------:R-:W-:Y:S01]  /*7a40*/  IMAD.IADD R3, R5, 0x1, R2 ;  /* 0x0000000105037824 */ /* 0x000fe200078e0202 */
[C---:B------:R-:W-:Y:S04]  /*7a50*/  LEA R2, P0, R4.reuse, c[0x0][0x1f8], 0x1 ;  /* 0x00007e0004027a11 */ /* 0x040fe800078008ff */
[----:B------:R-:W-:Y:S02]  /*7a60*/  LEA.HI.X R3, R4, c[0x0][0x1fc], R3, 0x1, P0 ;  /* 0x00007f0004037a11 */ /* 0x000fe400000f0c03 */
[----:B------:R-:W-:Y:S11]  /*7a70*/  ISETP.GE.AND P0, PT, R124, c[0x0][0x1d4], PT ;  /* 0x000075007c007a0c */ /* 0x000ff60003f06270 */
[----:B------:R-:W-:Y:S02]  /*7a80*/  @!UPT UIADD3 URZ, URZ, URZ, URZ ;  /* 0x0000003f3f3ff290 */ /* 0x000fe4000fffe03f */
[----:B--2---:R-:W1:Y:S04]  /*7a90*/  @!P0 LDS.128 R12, [R19] ;  /* 0x00000000130c8984 */ /* 0x004e680000000c00 */
[----:B-1----:R-:W-:Y:S01]  /*7aa0*/  @!P0 STG.E.128 [R2.64], R12 ;  /* 0x0000000c02008986 */ /* 0x002fe2000c101d06 */
[----:B------:R-:W-:Y:S11]  /*7ab0*/  ISETP.GE.AND P0, PT, R160, c[0x0][0x1d4], PT ;  /* 0x00007500a0007a0c */ /* 0x000ff60003f06270 */
[----:B------:R-:W-:Y:S02]  /*7ac0*/  @!UPT UIADD3 URZ, URZ, URZ, URZ ;  /* 0x0000003f3f3ff290 */ /* 0x000fe4000fffe03f */
[----:B---3--:R-:W1:Y:S04]  /*7ad0*/  @!P0 LDS.128 R4, [R18] ;  /* 0x0000000012048984 */ /* 0x008e680000000c00 */
[----:B-1----:R-:W-:Y:S01]  /*7ae0*/  @!P0 STG.E.128 [R2.64+0x20], R4 ;  /* 0x0000200402008986 */ /* 0x002fe2000c101d06 */
[----:B------:R-:W-:Y:S11]  /*7af0*/  ISETP.GE.AND P0, PT, R127, c[0x0][0x1d4], PT ;  /* 0x000075007f007a0c */ /* 0x000ff60003f06270 */
[----:B------:R-:W-:Y:S02]  /*7b00*/  @!UPT UIADD3 URZ, URZ, URZ, URZ ;  /* 0x0000003f3f3ff290 */ /* 0x000fe4000fffe03f */
[----:B------:R-:W1:Y:S04]  /*7b10*/  @!P0 LDS.128 R4, [R19+0xc00] ;  /* 0x000c000013048984 */ /* 0x000e680000000c00 */
[----:B-1----:R1:W-:Y:S02]  /*7b20*/  @!P0 STG.E.128 [R2.64+0x40], R4 ;  /* 0x0000400402008986 */ /* 0x0023e4000c101d06 */
[----:B-1----:R-:W-:Y:S04]  /*7b30*/  IADD3 R4, R124, 0x30, RZ ;  /* 0x000000307c047810 */ /* 0x002fe80007ffe0ff */
        /* <DEDUP_REMOVED lines=8> */
[----:B-1----:R-:W-:Y:S04]  /*7bc0*/  IADD3 R4, R124, 0x50, RZ ;  /* 0x000000507c047810 */ /* 0x002fe80007ffe0ff */
[----:B------:R-:W-:Y:S11]  /*7bd0*/  ISETP.GE.AND P0, PT, R4, c[0x0][0x1d4], PT ;  /* 0x0000750004007a0c */ /* 0x000ff60003f06270 */
[----:B------:R-:W-:Y:S02]  /*7be0*/  @!UPT UIADD3 URZ, URZ, URZ, URZ ;  /* 0x0000003f3f3ff290 */ /* 0x000fe4000fffe03f */
[----:B------:R-:W1:Y:S04]  /*7bf0*/  @!P0 LDS.128 R4, [R18+0x1800] ;  /* 0x0018000012048984 */ /* 0x000e680000000c00 */
[----:B-1----:R1:W-:Y:S02]  /*7c00*/  @!P0 STG.E.128 [R2.64+0xa0], R4 ;  /* 0x0000a00402008986 */ /* 0x0023e4000c101d06 */
.L_x_736:
[----:B-1----:R-:W-:Y:S05]  /*7c10*/  BSYNC B0 ;  /* 0x0000000000007941 */ /* 0x002fea0003800000 */
.L_x_735:
[----:B------:R-:W-:Y:S01]  /*7c20*/  ISETP.GT.AND P3, PT, R31, R123, PT ;  /* 0x0000007b1f00720c */ /* 0x000fe20003f64270 */
[----:B------:R-:W-:Y:S01]  /*7c30*/  @!UPT UIADD3 URZ, URZ, URZ, URZ ;  /* 0x0000003f3f3ff290 */ /* 0x000fe2000fffe03f */
[----:B------:R-:W-:Y:S11]  /*7c40*/  BSSY B0, `(.L_x_737) ;  /* 0x0000020000007945 */ /* 0x000ff60003800000 */
[----:B------:R-:W-:-:S05]  /*7c50*/  @!P3 BRA `(.L_x_738) ;  /* 0x000001e00000b947 */ /* 0x000fca0003800000 */
[----:B------:R-:W-:Y:S01]  /*7c60*/  IADD3 R4, R31, -0x1, RZ ;  /* 0xffffffff1f047810 */ /* 0x000fe20007ffe0ff */
[----:B------:R-:W-:Y:S02]  /*7c70*/  IMAD.MOV.U32 R2, RZ, RZ, R98 ;  /* 0x000000ffff027224 */ /* 0x000fe400078e0062 */
[----:B------:R-:W-:Y:S01]  /*7c80*/  IMAD.MOV.U32 R3, RZ, RZ, R89 ;  /* 0x000000ffff037224 */ /* 0x000fe200078e0059 */
[----:B------:R-:W-:Y:S01]  /*7c90*/  SHF.R.S32.HI R6, RZ, 0x1f, R4 ;  /* 0x0000001fff067819 */ /* 0x000fe20000011404 */
[----:B------:R-:W-:Y:S02]  /*7ca0*/  IMAD R5, R152, R4, RZ ;  /* 0x0000000498057224 */ /* 0x000fe400078e02ff */
[-C--:B------:R-:W-:Y:S04]  /*7cb0*/  IMAD.WIDE.U32 R2, R4, R142.reuse, R2 ;  /* 0x0000008e04027225 */ /* 0x080fe800078e0002 */
[----:B------:R-:W-:Y:S01]  /*7cc0*/  IMAD R4, R6, R142, R5 ;  /* 0x0000008e06047224 */ /* 0x000fe200078e0205 */
[----:B------:R-:W-:Y:S03]  /*7cd0*/  IADD3 R6, -R17, 0x30, RZ ;  /* 0x0000003011067810 */ /* 0x000fe60007ffe1ff */
[----:B------:R-:W-:Y:S01]  /*7ce0*/  IMAD.IADD R3, R3, 0x1, R4 ;  /* 0x0000000103037824 */ /* 0x000fe200078e0204 */
[----:B------:R-:W-:Y:S11]  /*7cf0*/  ISETP.GE.AND P1, PT, R6, 0x1, PT ;  /* 0x000000010600780c */ /* 0x000ff60003f26270 */
[----:B------:R-:W-:Y:S02]  /*7d00*/  @!UPT UIADD3 URZ, URZ, URZ, URZ ;  /* 0x0000003f3f3ff290 */ /* 0x000fe4000fffe03f */
        /* <DEDUP_REMOVED lines=19> */
.L_x_738:
[----:B------:R-:W-:Y:S05]  /*7e40*/  BSYNC B0 ;  /* 0x0000000000007941 */ /* 0x000fea0003800000 */
.L_x_737:
[----:B------:R-:W0:Y:S01]  /*7e50*/  LDGDEPBAR ;  /* 0x00000000000079af */ /* 0x000e220000000000 */
[----:B------:R-:W-:Y:S01]  /*7e60*/  IADD3 R31, R31, -0x1, RZ ;  /* 0xffffffff1f1f7810 */ /* 0x000fe20007ffe0ff */
[----:B------:R-:W-:-:S05]  /*7e70*/  @P3 BRA `(.L_x_739) ;  /* 0xffffbda000003947 */ /* 0x000fca000383ffff */
[----:B------:R-:W-:Y:S01]  /*7e80*/  WARPSYNC 0xffffffff ;  /* 0xffffffff00007948 */ /* 0x000fe20003800000 */
[----:B------:R-:W-:Y:S06]  /*7e90*/  BAR.SYNC.DEFER_BLOCKING 0x0 ;  /* 0x0000000000007b1d */ /* 0x000fec0000010000 */
.L_x_712:
[----:B------:R-:W2:Y:S01]  /*7ea0*/  LDL R24, [R1+0x2c] ;  /* 0x00002c0001187983 */ /* 0x000ea20000100800 */
[----:B------:R-:W-:-:S05]  /*7eb0*/  IMAD.MOV.U32 R0, RZ, RZ, c[0x0][0x2c4] ;  /* 0x0000b100ff007624 */ /* 0x000fca00078e00ff */
[----:B------:R-:W-:Y:S01]  /*7ec0*/  ISETP.NE.AND P3, PT, R0, 0x1, PT ;  /* 0x000000010000780c */ /* 0x000fe20003f65270 */
[----:B-1----:R-:W-:-:S05]  /*7ed0*/  IMAD.MOV.U32 R3, RZ, RZ, c[0x0][0x32c] ;  /* 0x0000cb00ff037624 */ /* 0x002fca00078e00ff */
[----:B------:R-:W-:Y:S01]  /*7ee0*/  ISETP.GE.AND P1, PT, R3, 0x1, PT ;  /* 0x000000010300780c */ /* 0x000fe20003f26270 */
[----:B------:R-:W-:Y:S01]  /*7ef0*/  IMAD.IADD R11, R144, 0x1, R145 ;  /* 0x00000001900b7824 */ /* 0x000fe200078e0291 */
[----:B--2---:R-:W-:-:S05]  /*7f00*/  IADD3 R0, R24, 0x7f, RZ ;  /* 0x0000007f18007810 */ /* 0x004fca0007ffe0ff */
[----:B------:R-:W-:-:S05]  /*7f10*/  @P3 IMAD.HI.U32 R2, R0, c[0x0][0x2c8], RZ ;  /* 0x0000b20000023a27 */ /* 0x000fca00078e00ff */
[----:B------:R-:W-:-:S05]  /*7f20*/  @P3 SHF.R.U32.HI R0, RZ, c[0x0][0x2cc], R2 ;  /* 0x0000b300ff003a19 */ /* 0x000fca0000011602 */
[----:B------:R-:W-:-:S05]  /*7f30*/  IMAD.IADD R0, R149, 0x1, R0 ;  /* 0x0000000195007824 */ /* 0x000fca00078e0200 */
[----:B------:R-:W-:Y:S01]  /*7f40*/  IADD3 R3, R0, c[0x0][0x328], RZ ;  /* 0x0000ca0000037a10 */ /* 0x000fe20007ffe0ff */
[----:B------:R-:W-:Y:S05]  /*7f50*/  @!P1 BRA `(.L_x_740) ;  /* 0x0000011000009947 */ /* 0x000fea0003800000 */
[C---:B------:R-:W-:Y:S01]  /*7f60*/  ISETP.GT.AND P0, PT, R0.reuse, RZ, PT ;  /* 0x000000ff0000720c */ /* 0x040fe20003f04270 */
[----:B------:R-:W-:Y:S01]  /*7f70*/  BSSY B0, `(.L_x_741) ;  /* 0x000000d000007945 */ /* 0x000fe20003800000 */
[----:B------:R-:W-:Y:S01]  /*7f80*/  IADD3 R2, R0, -0x1, RZ ;  /* 0xffffffff00027810 */ /* 0x000fe20007ffe0ff */
        /* <DEDUP_REMOVED lines=8> */
.L_x_742:
[----:B------:R-:W-:-:S13]  /*8010*/  ISETP.NE.AND P0, PT, R4, 0x1, PT ;  /* 0x000000010400780c */ /* 0x000fda0003f05270 */
[----:B------:R-:W-:-:S05]  /*8020*/  @P0 IMAD.HI.U32 R0, R2, c[0x0][0x330], RZ ;  /* 0x0000cc0002000a27 */ /* 0x000fca00078e00ff */
[----:B------:R-:W-:Y:S02]  /*8030*/  @P0 SHF.R.U32.HI R2, RZ, c[0x0][0x334], R0 ;  /* 0x0000cd00ff020a19 */ /* 0x000fe40000011600 */
.L_x_743:
[----:B------:R-:W-:Y:S05]  /*8040*/  BSYNC B0 ;  /* 0x0000000000007941 */ /* 0x000fea0003800000 */
.L_x_741:
[----:B------:R-:W-:-:S05]  /*8050*/  IMAD R2, R2, R4, c[0x0][0x32c] ;  /* 0x0000cb0002027624 */ /* 0x000fca00078e0204 */
[----:B------:R-:W-:-:S04]  /*8060*/  IMNMX R3, R3, R2, PT ;  /* 0x0000000203037217 */ /* 0x000fc80003800200 */
.L_x_740:
[----:B------:R-:W-:Y:S01]  /*8070*/  IADD3 R3, R3, 0x2f, RZ ;  /* 0x0000002f03037810 */ /* 0x000fe20007ffe0ff */
[----:B------:R-:W-:-:S04]  /*8080*/  @P3 IMAD.HI.U32 R2, R24, c[0x0][0x2c8], RZ ;  /* 0x0000b20018023a27 */ /* 0x000fc800078e00ff */
[----:B------:R-:W-:-:S04]  /*8090*/  IMAD.HI R3, R3, 0x2aaaaaab, RZ ;  /* 0x2aaaaaab03037827 */ /* 0x000fc800078e02ff */
[----:B------:R-:W-:Y:S01]  /*80a0*/  IMAD.MOV.U32 R0, RZ, RZ, R24 ;  /* 0x000000ffff007224 */ /* 0x000fe200078e0018 */
[----:B------:R-:W-:Y:S02]  /*80b0*/  @P3 SHF.R.U32.HI R0, RZ, c[0x0][0x2cc], R2 ;  /* 0x0000b300ff003a19 */ /* 0x000fe40000011602 */
        /* <DEDUP_REMOVED lines=16> */
.L_x_746:
[----:B------:R-:W-:-:S04]  /*81c0*/  MOV R3, c[0x0][0x32c] ;  /* 0x0000cb0000037a02 */ /* 0x000fc80000000f00 */
[----:B------:R-:W-:-:S13]  /*81d0*/  ISETP.NE.AND P0, PT, R3, 0x1, PT ;  /* 0x000000010300780c */ /* 0x000fda0003f05270 */
[----:B------:R-:W-:-:S05]  /*81e0*/  @P0 IMAD.HI.U32 R3, R0, c[0x0][0x330], RZ ;  /* 0x0000cc0000030a27 */ /* 0x000fca00078e00ff */
[----:B------:R-:W-:Y:S02]  /*81f0*/  @P0 SHF.R.U32.HI R0, RZ, c[0x0][0x334], R3 ;  /* 0x0000cd00ff000a19 */ /* 0x000fe40000011603 */
.L_x_747:
[----:B------:R-:W-:Y:S05]  /*8200*/  BSYNC B0 ;  /* 0x0000000000007941 */ /* 0x000fea0003800000 */
.L_x_745:
[----:B------:R-:W-:-:S05]  /*8210*/  IMAD R0, R0, c[0x0][0x32c], RZ ;  /* 0x0000cb0000007a24 */ /* 0x000fca00078e02ff */
[----:B------:R-:W-:-:S05]  /*8220*/  IMNMX R2, R2, R0, !PT ;  /* 0x0000000002027217 */ /* 0x000fca0007800200 */
.L_x_744:
[----:B------:R-:W-:Y:S01]  /*8230*/  IMAD.HI R2, R2, 0x2aaaaaab, RZ ;  /* 0x2aaaaaab02027827 */ /* 0x000fe200078e02ff */
[----:B------:R-:W-:Y:S04]  /*8240*/  BSSY B0, `(.L_x_748) ;  /* 0x0000024000007945 */ /* 0x000fe80003800000 */
[----:B------:R-:W-:-:S04]  /*8250*/  SHF.R.U32.HI R0, RZ, 0x1f, R2 ;  /* 0x0000001fff007819 */ /* 0x000fc80000011602 */
[----:B------:R-:W-:Y:S01]  /*8260*/  LEA.HI.SX32 R2, R2, R0, 0x1d ;  /* 0x0000000002027211 */ /* 0x000fe200078feaff */
[----:B------:R-:W-:-:S03]  /*8270*/  IMAD.MOV.U32 R0, RZ, RZ, RZ ;  /* 0x000000ffff007224 */ /* 0x000fc600078e00ff */
[----:B------:R-:W-:-:S04]  /*8280*/  IMNMX R6, RZ, R2, !PT ;  /* 0x00000002ff067217 */ /* 0x000fc80007800200 */
[----:B------:R-:W-:-:S13]  /*8290*/  ISETP.GT.AND P0, PT, R7, R6, PT ;  /* 0x000000060700720c */ /* 0x000fda0003f04270 */
[----:B------:R-:W-:Y:S05]  /*82a0*/  @!P0 BRA `(.L_x_749) ;  /* 0x000001d000008947 */ /* 0x000fea0003800000 */
[----:B------:R-:W-:Y:S02]  /*82b0*/  IABS R2, R133 ;  /* 0x0000008500027213 */ /* 0x000fe40000000000 */
[----:B------:R-:W-:Y:S02]  /*82c0*/  IADD3 R3, R133, -0x1, R7 ;  /* 0xffffffff85037810 */ /* 0x000fe40007ffe007 */
[----:B------:R-:W1:Y:S03]  /*82d0*/  I2F.RP R0, R2 ;  /* 0x0000000200007306 */ /* 0x000e660000209400 */
[----:B------:R-:W-:-:S05]  /*82e0*/  IMAD.IADD R8, R3, 0x1, -R6 ;  /* 0x0000000103087824 */ /* 0x000fca00078e0a06 */
[----:B------:R-:W-:Y:S01]  /*82f0*/  IABS R10, R8 ;  /* 0x00000008000a7213 */ /* 0x000fe20000000000 */
[----:B-1----:R-:W1:Y:S02]  /*8300*/  MUFU.RCP R0, R0 ;  /* 0x0000000000007308 */ /* 0x002e640000001000 */
[----:B-1----:R-:W-:-:S06]  /*8310*/  IADD3 R0, R0, 0xffffffe, RZ ;  /* 0x0ffffffe00007810 */ /* 0x002fcc0007ffe0ff */
[----:B------:R-:W1:Y:S02]  /*8320*/  F2I.FTZ.U32.TRUNC.NTZ R5, R0 ;  /* 0x0000000000057305 */ /* 0x000e64000021f000 */
        /* <DEDUP_REMOVED lines=21> */
.L_x_749:
[----:B------:R-:W-:Y:S05]  /*8480*/  BSYNC B0 ;  /* 0x0000000000007941 */ /* 0x000fea0003800000 */
.L_x_748:
[----:B------:R-:W2:Y:S01]  /*8490*/  LDL R2, [R1+0x40] ;  /* 0x0000400001027983 */ /* 0x000ea20000100800 */
        /* <DEDUP_REMOVED lines=50> */
[----:B--2---:R-:W-:-:S04]  /*87c0*/  IMAD R3, R2, R0, R6 ;  /* 0x0000000002037224 */ /* 0x004fc800078e0206 */
[--C-:B------:R-:W-:Y:S01]  /*87d0*/  IMAD.IADD R2, R3, 0x1, R0.reuse ;  /* 0x0000000103027824 */ /* 0x100fe200078e0200 */
[----:B------:R1:W-:Y:S01]  /*87e0*/  STL [R1+0x20], R3 ;  /* 0x0000200301007387 */ /* 0x0003e20000100800 */
[----:B------:R-:W-:-:S03]  /*87f0*/  PRMT R0, RZ, 0x7610, R0 ;  /* 0x00007610ff007816 */ /* 0x000fc60000000000 */
[----:B------:R-:W-:-:S04]  /*8800*/  IMNMX R230, R7, R2, PT ;  /* 0x0000000207e67217 */ /* 0x000fc80003800200 */
[----:B------:R-:W-:-:S13]  /*8810*/  ISETP.GT.AND P0, PT, R230, R3, PT ;  /* 0x00000003e600720c */ /* 0x000fda0003f04270 */
[----:B------:R-:W-:Y:S05]  /*8820*/  @!P0 BRA `(.L_x_750) ;  /* 0x0001642000008947 */ /* 0x000fea0003800000 */
[----:B------:R-:W2:Y:S04]  /*8830*/  LDL R31, [R1+0x44] ;  /* 0x00004400011f7983 */ /* 0x000ea80000100800 */
[----:B------:R-:W3:Y:S01]  /*8840*/  LDL R25, [R1+0x54] ;  /* 0x0000540001197983 */ /* 0x000ee20000100800 */
[----:B------:R-:W-:-:S03]  /*8850*/  ISETP.NE.U32.AND P0, PT, RZ, c[0x0][0x340], PT ;  /* 0x0000d000ff007a0c */ /* 0x000fc60003f05070 */
[----:B------:R-:W4:Y:S01]  /*8860*/  LDL.64 R26, [R1+0x30] ;  /* 0x00003000011a7983 */ /* 0x000f220000100a00 */
[----:B------:R-:W-:-:S03]  /*8870*/  ISETP.NE.AND.EX P0, PT, RZ, c[0x0][0x344], PT, P0 ;  /* 0x0000d100ff007a0c */ /* 0x000fc60003f05300 */
[----:B------:R-:W3:Y:S04]  /*8880*/  LDL R20, [R1+0x48] ;  /* 0x0000480001147983 */ /* 0x000ee80000100800 */
[----:B------:R-:W3:Y:S06]  /*8890*/  LDL R18, [R1+0x4c] ;  /* 0x00004c0001127983 */ /* 0x000eec0000100800 */
[----:B------:R-:W-:Y:S01]  /*88a0*/  @P0 IMAD.MOV.U32 R2, RZ, RZ, 0x4 ;  /* 0x00000004ff020424 */ /* 0x000fe200078e00ff */
[----:B------:R-:W1:Y:S01]  /*88b0*/  S2R R5, SR_TID.X ;  /* 0x0000000000057919 */ /* 0x000e620000002100 */
[----:B------:R-:W-:-:S05]  /*88c0*/  SHF.R.S32.HI R0, RZ, 0x1f, R135 ;  /* 0x0000001fff007819 */ /* 0x000fca0000011487 */
[----:B------:R-:W-:Y:S01]  /*88d0*/  IMAD R0, R0, c[0x0][0x178], RZ ;  /* 0x00005e0000007a24 */ /* 0x000fe200078e02ff */
[----:B------:R-:W-:-:S03]  /*88e0*/  ISETP.NE.U32.AND P2, PT, RZ, c[0x0][0x348], PT ;  /* 0x0000d200ff007a0c */ /* 0x000fc60003f45070 */
[----:B------:R-:W-:Y:S01]  /*88f0*/  IMAD R0, R135, c[0x0][0x17c], R0 ;  /* 0x00005f0087007a24 */ /* 0x000fe200078e0200 */
[----:B-1----:R-:W-:Y:S01]  /*8900*/  SHF.R.S32.HI R4, RZ, 0x1f, R5 ;  /* 0x0000001fff047819 */ /* 0x002fe20000011405 */
[----:B--2---:R-:W-:-:S05]  /*8910*/  @P0 IMAD.WIDE R2, R31, R2, c[0x0][0x340] ;  /* 0x0000d0001f020625 */ /* 0x004fca00078e0202 */
[----:B------:R1:W2:Y:S01]  /*8920*/  @P0 LDG.E R16, [R2.64] ;  /* 0x0000000602100981 */ /* 0x0002a2000c1e1900 */
[-C--:B------:R-:W-:Y:S02]  /*8930*/  LEA.HI R4, R4, R5.reuse, RZ, 0x2 ;  /* 0x0000000504047211 */ /* 0x080fe400078f10ff */
[----:B------:R-:W-:Y:S02]  /*8940*/  SHF.R.S32.HI R19, RZ, 0x1f, R5 ;  /* 0x0000001fff137819 */ /* 0x000fe40000011405 */
[----:B------:R-:W-:Y:S02]  /*8950*/  LOP3.LUT R4, R4, 0xfffffffc, RZ, 0xc0, !PT ;  /* 0xfffffffc04047812 */ /* 0x000fe400078ec0ff */
[----:B------:R-:W-:-:S03]  /*8960*/  LEA.HI R19, R19, R5, RZ, 0x2 ;  /* 0x0000000513137211 */ /* 0x000fc600078f10ff */
[----:B------:R-:W-:Y:S01]  /*8970*/  IMAD.IADD R4, R5, 0x1, -R4 ;  /* 0x0000000105047824 */ /* 0x000fe200078e0a04 */
[----:B------:R-:W-:Y:S02]  /*8980*/  SHF.R.S32.HI R19, RZ, 0x2, R19 ;  /* 0x00000002ff137819 */ /* 0x000fe40000011413 */
[----:B------:R-:W-:Y:S02]  /*8990*/  SHF.R.S32.HI R14, RZ, 0x1f, R31 ;  /* 0x0000001fff0e7819 */ /* 0x000fe4000001141f */
[----:B------:R-:W-:Y:S01]  /*89a0*/  ISETP.NE.AND.EX P2, PT, RZ, c[0x0][0x34c], PT, P2 ;  /* 0x0000d300ff007a0c */ /* 0x000fe20003f45320 */
[----:B-1----:R-:W-:-:S04]  /*89b0*/  IMAD.WIDE.U32 R2, R135, c[0x0][0x178], RZ ;  /* 0x00005e0087027a25 */ /* 0x002fc800078e00ff */
[----:B------:R-:W-:Y:S01]  /*89c0*/  IMAD.IADD R3, R3, 0x1, R0 ;  /* 0x0000000103037824 */ /* 0x000fe200078e0200 */
[----:B------:R-:W-:Y:S02]  /*89d0*/  LEA R0, R4, R19, 0x5 ;  /* 0x0000001304007211 */ /* 0x000fe400078e28ff */
[----:B------:R-:W-:Y:S01]  /*89e0*/  SEL R6, R14, RZ, !P2 ;  /* 0x000000ff0e067207 */ /* 0x000fe20005000000 */
[----:B---3--:R-:W-:-:S04]  /*89f0*/  IMAD.WIDE.U32 R4, R25, c[0x0][0x1b8], R2 ;  /* 0x00006e0019047a25 */ /* 0x008fc800078e0002 */
[----:B------:R-:W-:Y:S01]  /*8a00*/  IMAD.IADD R10, R24, 0x1, R0 ;  /* 0x00000001180a7824 */ /* 0x000fe200078e0200 */
[----:B------:R-:W-:Y:S01]  /*8a10*/  SHF.R.S32.HI R8, RZ, 0x1f, R11 ;  /* 0x0000001fff087819 */ /* 0x000fe2000001140b */
[----:B------:R-:W-:Y:S01]  /*8a20*/  IMAD R6, R6, c[0x0][0x1c0], RZ ;  /* 0x0000700006067a24 */ /* 0x000fe200078e02ff */
[----:B------:R-:W-:Y:S01]  /*8a30*/  IADD3 R2, P1, R19, R11, RZ ;  /* 0x0000000b13027210 */ /* 0x000fe20007f3e0ff */
[----:B------:R-:W-:Y:S01]  /*8a40*/  @P3 IMAD.HI.U32 R7, R10, c[0x0][0x2c8], RZ ;  /* 0x0000b2000a073a27 */ /* 0x000fe200078e00ff */
[----:B------:R-:W-:-:S03]  /*8a50*/  SEL R3, R31, RZ, !P2 ;  /* 0x000000ff1f037207 */ /* 0x000fc60005000000 */
[----:B------:R-:W-:Y:S01]  /*8a60*/  IMAD R5, R25, c[0x0][0x1bc], R5 ;  /* 0x00006f0019057a24 */ /* 0x000fe200078e0205 */
[----:B------:R-:W-:Y:S01]  /*8a70*/  LEA.HI.X.SX32 R11, R19, R8, 0x1, P1 ;  /* 0x00000008130b7211 */ /* 0x000fe200008f0eff */
[----:B------:R-:W-:Y:S01]  /*8a80*/  IMAD.MOV.U32 R0, RZ, RZ, R10 ;  /* 0x000000ffff007224 */ /* 0x000fe200078e000a */
[----:B------:R-:W-:Y:S01]  /*8a90*/  @P3 SHF.R.U32.HI R0, RZ, c[0x0][0x2cc], R7 ;  /* 0x0000b300ff003a19 */ /* 0x000fe20000011607 */
[C---:B------:R-:W-:Y:S02]  /*8aa0*/  IMAD R13, R3.reuse, c[0x0][0x1c4], R6 ;  /* 0x00007100030d7a24 */ /* 0x040fe400078e0206 */
[----:B------:R-:W-:Y:S01]  /*8ab0*/  IMAD.WIDE.U32 R6, R3, c[0x0][0x1c0], R4 ;  /* 0x0000700003067a25 */ /* 0x000fe200078e0004 */
[----:B----4-:R-:W-:Y:S02]  /*8ac0*/  MOV R4, R26 ;  /* 0x0000001a00047202 */ /* 0x010fe40000000f00 */
[----:B------:R-:W-:Y:S01]  /*8ad0*/  ISETP.GE.AND P3, PT, R20, c[0x0][0x1d4], PT ;  /* 0x0000750014007a0c */ /* 0x000fe20003f66270 */
[----:B------:R-:W-:-:S02]  /*8ae0*/  IMAD.MOV.U32 R5, RZ, RZ, R27 ;  /* 0x000000ffff057224 */ /* 0x000fc400078e001b */
[C---:B------:R-:W-:Y:S02]  /*8af0*/  IMAD R3, R11.reuse, c[0x0][0x1e0], RZ ;  /* 0x000078000b037a24 */ /* 0x040fe400078e02ff */
[----:B------:R-:W-:Y:S01]  /*8b00*/  IMAD R15, R11, c[0x0][0x208], RZ ;  /* 0x000082000b0f7a24 */ /* 0x000fe200078e02ff */
[----:B------:R-:W-:Y:S01]  /*8b10*/  SHF.R.S32.HI R12, RZ, 0x1f, R0 ;  /* 0x0000001fff0c7819 */ /* 0x000fe20000011400 */
[----:B------:R-:W-:-:S04]  /*8b20*/  IMAD.WIDE.U32 R8, R2, c[0x0][0x1e0], R4 ;  /* 0x0000780002087a25 */ /* 0x000fc800078e0004 */
[----:B------:R-:W-:-:S04]  /*8b30*/  IMAD.WIDE.U32 R4, R2, c[0x0][0x208], R4 ;  /* 0x0000820002047a25 */ /* 0x000fc800078e0004 */
[----:B------:R-:W-:Y:S02]  /*8b40*/  IMAD.MOV R11, RZ, RZ, -R0 ;  /* 0x000000ffff0b7224 */ /* 0x000fe400078e0a00 */
[C---:B------:R-:W-:Y:S02]  /*8b50*/  IMAD R17, R2.reuse, c[0x0][0x1e4], R3 ;  /* 0x0000790002117a24 */ /* 0x040fe400078e0203 */
[----:B------:R-:W-:Y:S01]  /*8b60*/  IMAD R15, R2, c[0x0][0x20c], R15 ;  /* 0x00008300020f7a24 */ /* 0x000fe200078e020f */
[----:B------:R-:W-:Y:S01]  /*8b70*/  IADD3 R3, R7, R13, RZ ;  /* 0x0000000d07037210 */ /* 0x000fe20007ffe0ff */
[----:B------:R-:W-:Y:S01]  /*8b80*/  IMAD.MOV.U32 R2, RZ, RZ, R6 ;  /* 0x000000ffff027224 */ /* 0x000fe200078e0006 */
[----:B------:R-:W-:Y:S01]  /*8b90*/  SEL R6, RZ, 0xffffffff, P3 ;  /* 0xffffffffff067807 */ /* 0x000fe20001800000 */
[----:B------:R-:W-:Y:S01]  /*8ba0*/  IMAD R7, R12, c[0x0][0x1b0], RZ ;  /* 0x00006c000c077a24 */ /* 0x000fe200078e02ff */
[----:B------:R-:W-:Y:S01]  /*8bb0*/  ISETP.GE.AND P2, PT, R26, c[0x0][0x1d4], PT ;  /* 0x000075001a007a0c */ /* 0x000fe20003f46270 */
[----:B------:R-:W-:Y:S01]  /*8bc0*/  IMAD R10, R11, c[0x0][0x2c4], R10 ;  /* 0x0000b1000b0a7a24 */ /* 0x000fe200078e020a */
[----:B------:R-:W-:Y:S01]  /*8bd0*/  LOP3.LUT R203, R203, 0xffffff7f, RZ, 0xc0, !PT ;  /* 0xffffff7fcbcb7812 */ /* 0x000fe200078ec0ff */
[----:B------:R-:W-:-:S02]  /*8be0*/  IMAD R12, R0, c[0x0][0x1b4], R7 ;  /* 0x00006d00000c7a24 */ /* 0x000fc400078e0207 */
[----:B------:R-:W-:Y:S01]  /*8bf0*/  IMAD.WIDE.U32 R2, R0, c[0x0][0x1b0], R2 ;  /* 0x00006c0000027a25 */ /* 0x000fe200078e0002 */
[----:B------:R-:W-:-:S03]  /*8c00*/  SEL R0, RZ, 0x1, P2 ;  /* 0x00000001ff007807 */ /* 0x000fc60001000000 */
[----:B------:R-:W-:Y:S01]  /*8c10*/  IMAD.SHL.U32 R6, R6, 0x2, RZ ;  /* 0x0000000206067824 */ /* 0x000fe200078e00ff */
[----:B------:R-:W-:Y:S02]  /*8c20*/  @P3 LOP3.LUT R203, R203, 0x80, RZ, 0xfc, !PT ;  /* 0x00000080cbcb3812 */ /* 0x000fe400078efcff */
[----:B------:R-:W-:Y:S01]  /*8c30*/  SHF.R.S32.HI R11, RZ, 0x1f, R10 ;  /* 0x0000001fff0b7819 */ /* 0x000fe2000001140a */
[----:B------:R-:W-:Y:S01]  /*8c40*/  IMAD.IADD R7, R5, 0x1, R15 ;  /* 0x0000000105077824 */ /* 0x000fe200078e020f */
[----:B------:R-:W-:Y:S01]  /*8c50*/  LOP3.LUT R13, R6, 0x2, R0, 0xe2, !PT ;  /* 0x00000002060d7812 */ /* 0x000fe200078ee200 */
[----:B------:R-:W-:Y:S01]  /*8c60*/  IMAD.IADD R5, R3, 0x1, R12 ;  /* 0x0000000103057824 */ /* 0x000fe200078e020c */
[----:B------:R-:W-:Y:S01]  /*8c70*/  LOP3.LUT R203, R203, 0xfffffeff, RZ, 0xc0, !PT ;  /* 0xfffffeffcbcb7812 */ /* 0x000fe200078ec0ff */
[----:B------:R-:W-:Y:S01]  /*8c80*/  IMAD R0, R11, c[0x0][0x1a8], RZ ;  /* 0x00006a000b007a24 */ /* 0x000fe200078e02ff */
[----:B------:R-:W-:Y:S01]  /*8c90*/  MOV R6, R4 ;  /* 0x0000000400067202 */ /* 0x000fe20000000f00 */
[----:B------:R-:W-:Y:S01]  /*8ca0*/  IMAD.MOV.U32 R4, RZ, RZ, R2 ;  /* 0x000000ffff047224 */ /* 0x000fe200078e0002 */
[----:B------:R-:W-:-:S02]  /*8cb0*/  ISETP.NE.U32.AND P1, PT, RZ, c[0x0][0x350], PT ;  /* 0x0000d400ff007a0c */ /* 0x000fc40003f25070 */
[----:B------:R-:W-:Y:S01]  /*8cc0*/  IADD3 R9, R9, R17, RZ ;  /* 0x0000001109097210 */ /* 0x000fe20007ffe0ff */
[C---:B------:R-:W-:Y:S01]  /*8cd0*/  IMAD R12, R10.reuse, c[0x0][0x1ac], R0 ;  /* 0x00006b000a0c7a24 */ /* 0x040fe200078e0200 */
[----:B------:R-:W-:Y:S01]  /*8ce0*/  @P2 LOP3.LUT R203, R203, 0x100, RZ, 0xfc, !PT ;  /* 0x00000100cbcb2812 */ /* 0x000fe200078efcff */
[----:B------:R-:W-:Y:S01]  /*8cf0*/  IMAD.WIDE.U32 R10, R10, c[0x0][0x1a8], R4 ;  /* 0x00006a000a0a7a25 */ /* 0x000fe200078e0004 */
[----:B------:R-:W-:-:S03]  /*8d00*/  ISETP.GE.AND P2, PT, R18, c[0x0][0x1d4], PT ;  /* 0x0000750012007a0c */ /* 0x000fc60003f46270 */
[----:B------:R-:W-:-:S04]  /*8d10*/  IMAD.WIDE.U32 R4, R25, c[0x0][0x1e8], R8 ;  /* 0x00007a0019047a25 */ /* 0x000fc800078e0008 */
[----:B------:R-:W-:-:S04]  /*8d20*/  IMAD.WIDE.U32 R6, R25, c[0x0][0x210], R6 ;  /* 0x0000840019067a25 */ /* 0x000fc800078e0006 */
[----:B------:R-:W-:Y:S01]  /*8d30*/  IMAD R5, R25, c[0x0][0x1ec], R5 ;  /* 0x00007b0019057a24 */ /* 0x000fe200078e0205 */
[----:B------:R-:W-:Y:S01]  /*8d40*/  LOP3.LUT R203, R203, 0xffffffbf, RZ, 0xc0, !PT ;  /* 0xffffffbfcbcb7812 */ /* 0x000fe200078ec0ff */
[----:B------:R-:W-:Y:S01]  /*8d50*/  IMAD.IADD R9, R19, 0x1, R24 ;  /* 0x0000000113097824 */ /* 0x000fe200078e0218 */
[----:B------:R-:W-:Y:S02]  /*8d60*/  ISETP.GE.AND P4, PT, R26, c[0x0][0x198], PT ;  /* 0x000066001a007a0c */ /* 0x000fe40003f86270 */
[----:B------:R-:W-:Y:S02]  /*8d70*/  @P2 LOP3.LUT R203, R203, 0x40, RZ, 0xfc, !PT ;  /* 0x00000040cbcb2812 */ /* 0x000fe400078efcff */
[----:B------:R-:W-:Y:S02]  /*8d80*/  ISETP.GE.AND P3, PT, R20, c[0x0][0x198], PT ;  /* 0x0000660014007a0c */ /* 0x000fe40003f66270 */
[----:B------:R-:W-:Y:S02]  /*8d90*/  IADD3 R117, R230, -0x1, RZ ;  /* 0xffffffffe6757810 */ /* 0x000fe40007ffe0ff */
[--C-:B--2---:R-:W-:Y:S01]  /*8da0*/  @P0 SHF.R.S32.HI R3, RZ, 0x1f, R16.reuse ;  /* 0x0000001fff030819 */ /* 0x104fe20000011410 */
[----:B------:R-:W-:Y:S01]  /*8db0*/  @P0 IMAD.MOV.U32 R2, RZ, RZ, R16 ;  /* 0x000000ffff020224 */ /* 0x000fe200078e0010 */
[----:B------:R-:W-:Y:S01]  /*8dc0*/  @!P0 MOV R2, R31 ;  /* 0x0000001f00028202 */ /* 0x000fe20000000f00 */
[----:B------:R-:W-:Y:S01]  /*8dd0*/  @!P0 IMAD.MOV.U32 R3, RZ, RZ, R14 ;  /* 0x000000ffff038224 */ /* 0x000fe200078e000e */
[----:B------:R-:W-:-:S04]  /*8de0*/  ISETP.NE.AND.EX P0, PT, RZ, c[0x0][0x354], PT, P1 ;  /* 0x0000d500ff007a0c */ /* 0x000fc80003f05310 */
[----:B------:R-:W-:Y:S02]  /*8df0*/  SEL R8, R2, RZ, !P0 ;  /* 0x000000ff02087207 */ /* 0x000fe40004000000 */
[----:B------:R-:W-:Y:S02]  /*8e00*/  SEL R2, RZ, 0x4, P2 ;  /* 0x00000004ff027807 */ /* 0x000fe40001000000 */
[----:B------:R-:W-:Y:S02]  /*8e10*/  SEL R0, R3, RZ, !P0 ;  /* 0x000000ff03007207 */ /* 0x000fe40004000000 */
[----:B------:R-:W-:Y:S01]  /*8e20*/  LOP3.LUT R94, R13, R2, RZ, 0xfc, !PT ;  /* 0x000000020d5e7212 */ /* 0x000fe200078efcff */
[----:B------:R-:W-:Y:S01]  /*8e30*/  IMAD R3, R25, c[0x0][0x214], R7 ;  /* 0x0000850019037a24 */ /* 0x000fe200078e0207 */
[----:B------:R-:W-:Y:S01]  /*8e40*/  MOV R2, R6 ;  /* 0x0000000600027202 */ /* 0x000fe20000000f00 */
[----:B------:R-:W-:Y:S02]  /*8e50*/  IMAD R6, R0, c[0x0][0x1f0], RZ ;  /* 0x00007c0000067a24 */ /* 0x000fe400078e02ff */
[----:B------:R-:W-:-:S04]  /*8e60*/  IMAD.WIDE.U32 R14, R8, c[0x0][0x1f0], R4 ;  /* 0x00007c00080e7a25 */ /* 0x000fc800078e0004 */
[----:B------:R-:W-:-:S04]  /*8e70*/  IMAD.WIDE.U32 R240, R8, c[0x0][0x218], R2 ;  /* 0x0000860008f07a25 */ /* 0x000fc800078e0002 */
[----:B------:R-:W-:-:S04]  /*8e80*/  IMAD R2, R8, c[0x0][0x1f4], R6 ;  /* 0x00007d0008027a24 */ /* 0x000fc800078e0206 */
[----:B------:R-:W-:Y:S01]  /*8e90*/  IMAD.IADD R2, R15, 0x1, R2 ;  /* 0x000000010f027824 */ /* 0x000fe200078e0202 */
[----:B------:R1:W-:Y:S04]  /*8ea0*/  STL.64 [R1+0x8], R14 ;  /* 0x0000080e01007387 */ /* 0x0003e80000100a00 */
[----:B------:R1:W-:Y:S01]  /*8eb0*/  STL [R1+0x14], R2 ;  /* 0x0000140201007387 */ /* 0x0003e20000100800 */
[----:B------:R-:W-:Y:S02]  /*8ec0*/  IMAD R0, R0, c[0x0][0x218], RZ ;  /* 0x0000860000007a24 */ /* 0x000fe400078e02ff */
[----:B------:R-:W-:Y:S01]  /*8ed0*/  IMAD.IADD R7, R11, 0x1, R12 ;  /* 0x000000010b077824 */ /* 0x000fe200078e020c */
[----:B------:R-:W-:Y:S01]  /*8ee0*/  LEA R11, P0, R10, c[0x0][0x160], 0x1 ;  /* 0x000058000a0b7a11 */ /* 0x000fe200078008ff */
[----:B------:R-:W-:Y:S01]  /*8ef0*/  IMAD R0, R8, c[0x0][0x21c], R0 ;  /* 0x0000870008007a24 */ /* 0x000fe200078e0200 */
[----:B------:R-:W-:-:S02]  /*8f00*/  ISETP.GE.AND P2, PT, R18, c[0x0][0x198], PT ;  /* 0x0000660012007a0c */ /* 0x000fc40003f46270 */
[----:B------:R-:W-:Y:S02]  /*8f10*/  LEA.HI.X R10, R10, c[0x0][0x164], R7, 0x1, P0 ;  /* 0x000059000a0a7a11 */ /* 0x000fe400000f0c07 */
[----:B------:R-:W-:Y:S01]  /*8f20*/  IADD3 R249, R241, R0, RZ ;  /* 0x00000000f1f97210 */ /* 0x000fe20007ffe0ff */
[----:B------:R-:W-:Y:S06]  /*8f30*/  BRA.DIV ~URZ, `(.L_x_751) ;  /* 0x0001aa327f007947 */ /* 0x000fec000b800000 */
[----:B------:R2:W3:Y:S02]  /*8f40*/  SHFL.IDX PT, R8, R10, RZ, 0x1c1f ;  /* 0x001c1fff0a087589 */ /* 0x0004e400000e0000 */
.L_x_955:
[----:B------:R-:W-:Y:S05]  /*8f50*/  BRA.DIV ~URZ, `(.L_x_752) ;  /* 0x0001aa827f007947 */ /* 0x000fea000b800000 */
[----:B------:R4:W1:Y:S02]  /*8f60*/  SHFL.IDX PT, R0, R11, RZ, 0x1c1f ;  /* 0x001c1fff0b007589 */ /* 0x00086400000e0000 */
.L_x_956:
[----:B-12---:R-:W2:Y:S01]  /*8f70*/  LDL R2, [R1] ;  /* 0x0000000001027983 */ /* 0x006ea20000100800 */
[----:B------:R-:W-:Y:S01]  /*8f80*/  BSSY B0, `(.L_x_753) ;  /* 0x0000017000007945 */ /* 0x000fe20003800000 */
[----:B--2---:R-:W-:-:S05]  /*8f90*/  IMAD R31, R2, c[0x0][0x2c4], RZ ;  /* 0x0000b100021f7a24 */ /* 0x004fca00078e02ff */
[----:B------:R-:W-:-:S13]  /*8fa0*/  ISETP.GE.AND P0, PT, R9, R31, PT ;  /* 0x0000001f0900720c */ /* 0x000fda0003f06270 */
[----:B------:R-:W-:Y:S05]  /*8fb0*/  @P0 BRA `(.L_x_754) ;  /* 0x0000013000000947 */ /* 0x000fea0003800000 */
[----:B------:R-:W2:Y:S04]  /*8fc0*/  LDL.64 R4, [R1+0x30] ;  /* 0x0000300001047983 */ /* 0x000ea80000100a00 */
[----:B----4-:R-:W4:Y:S04]  /*8fd0*/  LDL R2, [R1+0x48] ;  /* 0x0000480001027983 */ /* 0x010f280000100800 */
[----:B---3--:R-:W3:Y:S04]  /*8fe0*/  LDL R3, [R1+0x70] ;  /* 0x0000700001037983 */ /* 0x008ee80000100800 */
[----:B------:R-:W3:Y:S04]  /*8ff0*/  LDL R13, [R1+0x4c] ;  /* 0x00004c00010d7983 */ /* 0x000ee80000100800 */
[----:B------:R-:W3:Y:S04]  /*9000*/  LDL R12, [R1+0x28] ;  /* 0x00002800010c7983 */ /* 0x000ee80000100800 */
[----:B------:R-:W3:Y:S01]  /*9010*/  LDL R14, [R1+0x6c] ;  /* 0x00006c00010e7983 */ /* 0x000ee20000100800 */
[----:B--2---:R-:W-:-:S04]  /*9020*/  LEA R6, P0, R4, R0, 0x1 ;  /* 0x0000000004067211 */ /* 0x004fc800078008ff */
[----:B------:R-:W-:Y:S02]  /*9030*/  LEA.HI.X R7, R4, R8, R5, 0x1, P0 ;  /* 0x0000000804077211 */ /* 0x000fe400000f0c05 */
[----:B----4-:R-:W-:-:S04]  /*9040*/  LEA R4, P0, R2, R0, 0x1 ;  /* 0x0000000002047211 */ /* 0x010fc800078008ff */
[----:B---3--:R-:W-:Y:S02]  /*9050*/  LEA.HI.X R5, R2, R8, R3, 0x1, P0 ;  /* 0x0000000802057211 */ /* 0x008fe400000f0c03 */
[----:B------:R-:W-:Y:S01]  /*9060*/  LEA R2, P0, R13, R0, 0x1 ;  /* 0x000000000d027211 */ /* 0x000fe200078008ff */
        /* <DEDUP_REMOVED lines=8> */
.L_x_754:
[----:B------:R-:W-:Y:S05]  /*90f0*/  BSYNC B0 ;  /* 0x0000000000007941 */ /* 0x000fea0003800000 */
.L_x_753:
[----:B------:R-:W-:Y:S05]  /*9100*/  BRA.DIV ~URZ, `(.L_x_755) ;  /* 0x0001a9327f007947 */ /* 0x000fea000b800000 */
[----:B---3--:R2:W3:Y:S04]  /*9110*/  SHFL.IDX PT, R8, R10, 0x1, 0x1c1f ;  /* 0x003c1f000a087f89 */ /* 0x0084e800000e0000 */
[----:B-1----:R2:W1:Y:S02]  /*9120*/  SHFL.IDX PT, R0, R11, 0x1, 0x1c1f ;  /* 0x003c1f000b007f89 */ /* 0x00246400000e0000 */
.L_x_957:
[----:B------:R-:W-:Y:S01]  /*9130*/  IADD3 R2, R9, 0x20, RZ ;  /* 0x0000002009027810 */ /* 0x000fe20007ffe0ff */
[----:B------:R-:W-:Y:S03]  /*9140*/  BSSY B0, `(.L_x_756) ;  /* 0x0000016000007945 */ /* 0x000fe60003800000 */
[----:B------:R-:W-:-:S13]  /*9150*/  ISETP.GE.AND P0, PT, R2, R31, PT ;  /* 0x0000001f0200720c */ /* 0x000fda0003f06270 */
[----:B------:R-:W-:Y:S05]  /*9160*/  @P0 BRA `(.L_x_757) ;  /* 0x0000013000000947 */ /* 0x000fea0003800000 */
[----:B--2---:R-:W2:Y:S04]  /*9170*/  LDL.64 R4, [R1+0x30] ;  /* 0x0000300001047983 */ /* 0x004ea80000100a00 */
[----:B----4-:R-:W4:Y:S04]  /*9180*/  LDL R3, [R1+0x48] ;  /* 0x0000480001037983 */ /* 0x010f280000100800 */
[----:B---3--:R-:W3:Y:S04]  /*9190*/  LDL R15, [R1+0x70] ;  /* 0x00007000010f7983 */ /* 0x008ee80000100800 */
[----:B------:R-:W3:Y:S04]  /*91a0*/  LDL R13, [R1+0x4c] ;  /* 0x00004c00010d7983 */ /* 0x000ee80000100800 */
[----:B------:R-:W3:Y:S04]  /*91b0*/  LDL R12, [R1+0x28] ;  /* 0x00002800010c7983 */ /* 0x000ee80000100800 */
[----:B------:R-:W3:Y:S01]  /*91c0*/  LDL R14, [R1+0x6c] ;  /* 0x00006c00010e7983 */ /* 0x000ee20000100800 */
[----:B-12---:R-:W-:-:S04]  /*91d0*/  LEA R6, P0, R4, R0, 0x1 ;  /* 0x0000000004067211 */ /* 0x006fc800078008ff */
        /* <DEDUP_REMOVED lines=12> */
.L_x_757:
[----:B------:R-:W-:Y:S05]  /*92a0*/  BSYNC B0 ;  /* 0x0000000000007941 */ /* 0x000fea0003800000 */
.L_x_756:
[----:B------:R-:W-:Y:S05]  /*92b0*/  BRA.DIV ~URZ, `(.L_x_758) ;  /* 0x0001a8427f007947 */ /* 0x000fea000b800000 */
[----:B---3--:R3:W2:Y:S02]  /*92c0*/  SHFL.IDX PT, R8, R10, 0x2, 0x1c1f ;  /* 0x005c1f000a087f89 */ /* 0x0086a400000e0000 */
.L_x_958:
[----:B------:R-:W-:Y:S05]  /*92d0*/  BRA.DIV ~URZ, `(.L_x_759) ;  /* 0x0001a8927f007947 */ /* 0x000fea000b800000 */
[----:B-1----:R1:W3:Y:S02]  /*92e0*/  SHFL.IDX PT, R0, R11, 0x2, 0x1c1f ;  /* 0x005c1f000b007f89 */ /* 0x0022e400000e0000 */
.L_x_959:
[----:B------:R-:W-:Y:S01]  /*92f0*/  IADD3 R2, R9, 0x40, RZ ;  /* 0x0000004009027810 */ /* 0x000fe20007ffe0ff */
[----:B------:R-:W-:Y:S03]  /*9300*/  BSSY B0, `(.L_x_760) ;  /* 0x0000016000007945 */ /* 0x000fe60003800000 */
[----:B------:R-:W-:-:S13]  /*9310*/  ISETP.GE.AND P0, PT, R2, R31, PT ;  /* 0x0000001f0200720c */ /* 0x000fda0003f06270 */
[----:B------:R-:W-:Y:S05]  /*9320*/  @P0 BRA `(.L_x_761) ;  /* 0x0000013000000947 */ /* 0x000fea0003800000 */
[----:B----4-:R-:W4:Y:S04]  /*9330*/  LDL.64 R4, [R1+0x30] ;  /* 0x0000300001047983 */ /* 0x010f280000100a00 */
[----:B---3--:R-:W3:Y:S04]  /*9340*/  LDL R3, [R1+0x48] ;  /* 0x0000480001037983 */ /* 0x008ee80000100800 */
[----:B--2---:R-:W2:Y:S04]  /*9350*/  LDL R15, [R1+0x70] ;  /* 0x00007000010f7983 */ /* 0x004ea80000100800 */
[----:B------:R-:W2:Y:S04]  /*9360*/  LDL R13, [R1+0x4c] ;  /* 0x00004c00010d7983 */ /* 0x000ea80000100800 */
[----:B------:R-:W2:Y:S04]  /*9370*/  LDL R12, [R1+0x28] ;  /* 0x00002800010c7983 */ /* 0x000ea80000100800 */
[----:B------:R-:W2:Y:S01]  /*9380*/  LDL R14, [R1+0x6c] ;  /* 0x00006c00010e7983 */ /* 0x000ea20000100800 */
[----:B----4-:R-:W-:-:S04]  /*9390*/  LEA R6, P0, R4, R0, 0x1 ;  /* 0x0000000004067211 */ /* 0x010fc800078008ff */
[----:B------:R-:W-:Y:S02]  /*93a0*/  LEA.HI.X R7, R4, R8, R5, 0x1, P0 ;  /* 0x0000000804077211 */ /* 0x000fe400000f0c05 */
[----:B---3--:R-:W-:-:S04]  /*93b0*/  LEA R4, P0, R3, R0, 0x1 ;  /* 0x0000000003047211 */ /* 0x008fc800078008ff */
[----:B--2---:R-:W-:Y:S02]  /*93c0*/  LEA.HI.X R5, R3, R8, R15, 0x1, P0 ;  /* 0x0000000803057211 */ /* 0x004fe400000f0c0f */
        /* <DEDUP_REMOVED lines=9> */
.L_x_761:
[----:B------:R-:W-:Y:S05]  /*9460*/  BSYNC B0 ;  /* 0x0000000000007941 */ /* 0x000fea0003800000 */
.L_x_760:
[----:B------:R-:W-:Y:S05]  /*9470*/  BRA.DIV ~URZ, `(.L_x_762) ;  /* 0x0001a7527f007947 */ /* 0x000fea000b800000 */
[----:B--2---:R2:W1:Y:S04]  /*9480*/  SHFL.IDX PT, R8, R10, 0x3, 0x1c1f ;  /* 0x007c1f000a087f89 */ /* 0x00446800000e0000 */
[----:B---3--:R2:W3:Y:S02]  /*9490*/  SHFL.IDX PT, R0, R11, 0x3, 0x1c1f ;  /* 0x007c1f000b007f89 */ /* 0x0084e400000e0000 */
.L_x_960:
[----:B--2---:R-:W2:Y:S04]  /*94a0*/  LDL.64 R12, [R1+0x30] ;  /* 0x00003000010c7983 */ /* 0x004ea80000100a00 */
[----:B----4-:R-:W4:Y:S04]  /*94b0*/  LDL R4, [R1+0x48] ;  /* 0x0000480001047983 */ /* 0x010f280000100800 */
[----:B---3--:R-:W3:Y:S04]  /*94c0*/  LDL R5, [R1+0x70] ;  /* 0x0000700001057983 */ /* 0x008ee80000100800 */
[----:B------:R-:W3:Y:S04]  /*94d0*/  LDL R10, [R1+0x4c] ;  /* 0x00004c00010a7983 */ /* 0x000ee80000100800 */
[----:B------:R-:W3:Y:S04]  /*94e0*/  LDL R96, [R1+0x28] ;  /* 0x0000280001607983 */ /* 0x000ee80000100800 */
[----:B------:R-:W3:Y:S04]  /*94f0*/  LDL R119, [R1+0x4] ;  /* 0x0000040001777983 */ /* 0x000ee80000100800 */
[----:B-1----:R-:W3:Y:S04]  /*9500*/  LDL R11, [R1+0x6c] ;  /* 0x00006c00010b7983 */ /* 0x002ee80000100800 */
[----:B------:R-:W3:Y:S04]  /*9510*/  LDL.64 R128, [R1+0x8] ;  /* 0x0000080001807983 */ /* 0x000ee80000100a00 */
[----:B------:R-:W3:Y:S04]  /*9520*/  LDL R122, [R1+0x14] ;  /* 0x00001400017a7983 */ /* 0x000ee80000100800 */
[----:B------:R1:W5:Y:S01]  /*9530*/  LDL R235, [R1+0x2c] ;  /* 0x00002c0001eb7983 */ /* 0x0003620000100800 */
[----:B------:R-:W-:-:S03]  /*9540*/  IADD3 R2, R9, 0x60, RZ ;  /* 0x0000006009027810 */ /* 0x000fc60007ffe0ff */
[----:B------:R-:W1:Y:S01]  /*9550*/  S2R R98, SR_TID.X ;  /* 0x0000000000627919 */ /* 0x000e620000002100 */
[----:B------:R-:W-:Y:S01]  /*9560*/  ISETP.GE.AND P0, PT, R2, R31, PT ;  /* 0x0000001f0200720c */ /* 0x000fe20003f06270 */
[----:B------:R-:W-:-:S04]  /*9570*/  IMAD.MOV.U32 R116, RZ, RZ, 0x30 ;  /* 0x00000030ff747424 */ /* 0x000fc800078e00ff */
[----:B------:R-:W-:Y:S01]  /*9580*/  IMAD R116, R230, -0x30, R116 ;  /* 0xffffffd0e6747824 */ /* 0x000fe200078e0274 */
[----:B------:R-:W-:Y:S02]  /*9590*/  SHF.R.S32.HI R95, RZ, 0x1f, R117 ;  /* 0x0000001fff5f7819 */ /* 0x000fe40000011475 */
[----:B-1----:R-:W-:-:S04]  /*95a0*/  SHF.R.S32.HI R123, RZ, 0x1f, R98 ;  /* 0x0000001fff7b7819 */ /* 0x002fc80000011462 */
[----:B------:R-:W-:-:S04]  /*95b0*/  LEA.HI R123, R123, R98, RZ, 0x2 ;  /* 0x000000627b7b7211 */ /* 0x000fc800078f10ff */
[----:B------:R-:W-:Y:S02]  /*95c0*/  SHF.R.S32.HI R123, RZ, 0x2, R123 ;  /* 0x00000002ff7b7819 */ /* 0x000fe4000001147b */
[C---:B------:R-:W-:Y:S02]  /*95d0*/  LOP3.LUT P5, RZ, R203.reuse, 0x100, RZ, 0xc0, !PT ;  /* 0x00000100cbff7812 */ /* 0x040fe400078ac0ff */
[----:B------:R-:W-:Y:S01]  /*95e0*/  LOP3.LUT P6, RZ, R203, 0x40, RZ, 0xc0, !PT ;  /* 0x00000040cbff7812 */ /* 0x000fe200078cc0ff */
[----:B------:R-:W-:Y:S01]  /*95f0*/  IMAD.MOV.U32 R237, RZ, RZ, c[0x0][0x2c4] ;  /* 0x0000b100ffed7624 */ /* 0x000fe200078e00ff */
[----:B--2---:R-:W-:-:S04]  /*9600*/  @!P0 LEA R6, P1, R12, R0, 0x1 ;  /* 0x000000000c068211 */ /* 0x004fc800078208ff */
[----:B------:R-:W-:Y:S02]  /*9610*/  @!P0 LEA.HI.X R7, R12, R8, R13, 0x1, P1 ;  /* 0x000000080c078211 */ /* 0x000fe400008f0c0d */
[----:B----4-:R-:W-:-:S04]  /*9620*/  @!P0 LEA R2, P1, R4, R0, 0x1 ;  /* 0x0000000004028211 */ /* 0x010fc800078208ff */
[----:B---3--:R-:W-:Y:S02]  /*9630*/  @!P0 LEA.HI.X R3, R4, R8, R5, 0x1, P1 ;  /* 0x0000000804038211 */ /* 0x008fe400008f0c05 */
[----:B------:R-:W-:Y:S01]  /*9640*/  @!P0 LEA R4, P1, R10, R0, 0x1 ;  /* 0x000000000a048211 */ /* 0x000fe200078208ff */
[----:B------:R-:W-:Y:S02]  /*9650*/  @!P0 IMAD.SHL.U32 R0, R96, 0x2, RZ ;  /* 0x0000000260008824 */ /* 0x000fe400078e00ff */
[----:B------:R-:W-:-:S03]  /*9660*/  IMAD.IADD R118, R119, 0x1, R116 ;  /* 0x0000000177767824 */ /* 0x000fc600078e0274 */
[----:B------:R-:W-:Y:S01]  /*9670*/  @!PT LDS RZ, [RZ] ;  /* 0x00000000fffff984 */ /* 0x000fe20000000800 */
[----:B------:R-:W-:Y:S01]  /*9680*/  @!PT LDS RZ, [RZ] ;  /* 0x00000000fffff984 */ /* 0x000fe20000000800 */
[----:B------:R-:W-:Y:S01]  /*9690*/  @!PT LDS RZ, [RZ] ;  /* 0x00000000fffff984 */ /* 0x000fe20000000800 */
[----:B------:R1:W-:Y:S01]  /*96a0*/  @!P0 LDGSTS.E.BYPASS.LTC128B.128 [R0+0x7880], [R6.64], !P4 ;  /* 0x0788000006008fae */ /* 0x0003e2000e101d46 */
[----:B------:R-:W-:-:S03]  /*96b0*/  @!P0 LEA.HI.X R5, R10, R8, R11, 0x1, P1 ;  /* 0x000000080a058211 */ /* 0x000fc600008f0c0b */
[----:B------:R2:W-:Y:S04]  /*96c0*/  @!P0 LDGSTS.E.BYPASS.LTC128B.128 [R0+0x9880], [R2.64], !P3 ;  /* 0x0988000002008fae */ /* 0x0005e8000d901d46 */
[----:B------:R3:W-:Y:S01]  /*96d0*/  @!P0 LDGSTS.E.BYPASS.LTC128B.128 [R0+0xb880], [R4.64], !P2 ;  /* 0x0b88000004008fae */ /* 0x0007e2000d101d46 */
[----:B------:R-:W-:Y:S02]  /*96e0*/  IMAD.MOV.U32 R120, RZ, RZ, R128 ;  /* 0x000000ffff787224 */ /* 0x000fe400078e0080 */
[----:B------:R-:W-:Y:S01]  /*96f0*/  IMAD.MOV.U32 R121, RZ, RZ, R122 ;  /* 0x000000ffff797224 */ /* 0x000fe200078e007a */
[----:B------:R-:W0:Y:S01]  /*9700*/  LDGDEPBAR ;  /* 0x00000000000079af */ /* 0x000e220000000000 */
[----:B-1----:R-:W-:Y:S01]  /*9710*/  IMNMX R6, R118, 0x30, PT ;  /* 0x0000003076067817 */ /* 0x002fe20003800200 */
[----:B------:R-:W-:-:S04]  /*9720*/  IMAD R7, R95, c[0x0][0x1e0], RZ ;  /* 0x000078005f077a24 */ /* 0x000fc800078e02ff */
[----:B------:R-:W-:Y:S02]  /*9730*/  IMAD.IADD R6, R6, 0x1, -R123 ;  /* 0x0000000106067824 */ /* 0x000fe400078e0a7b */
[----:B--2---:R-:W-:-:S03]  /*9740*/  IMAD.WIDE.U32 R2, R117, c[0x0][0x1e0], RZ ;  /* 0x0000780075027a25 */ /* 0x004fc600078e00ff */
[----:B------:R-:W-:Y:S01]  /*9750*/  ISETP.GE.AND P0, PT, R6, 0x21, PT ;  /* 0x000000210600780c */ /* 0x000fe20003f06270 */
[----:B------:R-:W-:-:S04]  /*9760*/  IMAD R7, R117, c[0x0][0x1e4], R7 ;  /* 0x0000790075077a24 */ /* 0x000fc800078e0207 */
[----:B---3--:R-:W-:Y:S02]  /*9770*/  IMAD.IADD R0, R3, 0x1, R7 ;  /* 0x0000000103007824 */ /* 0x008fe400078e0207 */
[----:B------:R-:W-:Y:S02]  /*9780*/  IMAD.MOV.U32 R7, RZ, RZ, 0x20 ;  /* 0x00000020ff077424 */ /* 0x000fe400078e00ff */
[----:B------:R-:W-:-:S04]  /*9790*/  IMAD.WIDE.U32 R2, R2, 0x30, R120 ;  /* 0x0000003002027825 */ /* 0x000fc800078e0078 */
[----:B------:R-:W-:Y:S02]  /*97a0*/  IMAD R0, R0, 0x30, RZ ;  /* 0x0000003000007824 */ /* 0x000fe400078e02ff */
[----:B------:R-:W-:-:S04]  /*97b0*/  IMAD.WIDE.U32 R4, R7, c[0x0][0x1e0], RZ ;  /* 0x0000780007047a25 */ /* 0x000fc800078e00ff */
[----:B------:R-:W-:Y:S02]  /*97c0*/  IMAD R7, R7, c[0x0][0x1e4], RZ ;  /* 0x0000790007077a24 */ /* 0x000fe400078e02ff */
[----:B------:R-:W-:Y:S01]  /*97d0*/  IMAD.IADD R0, R3, 0x1, R0 ;  /* 0x0000000103007824 */ /* 0x000fe200078e0200 */
[----:B------:R-:W-:Y:S01]  /*97e0*/  @P0 IADD3 R3, P1, R2, R4, RZ ;  /* 0x0000000402030210 */ /* 0x000fe20007f3e0ff */
[----:B------:R-:W-:Y:S03]  /*97f0*/  WARPSYNC 0xffffffff ;  /* 0xffffffff00007948 */ /* 0x000fe60003800000 */
[----:B------:R-:W-:Y:S01]  /*9800*/  @P0 IADD3.X R7, R0, R5, R7, P1, !PT ;  /* 0x0000000500070210 */ /* 0x000fe20000ffe407 */
[----:B------:R-:W-:Y:S01]  /*9810*/  BAR.SYNC.DEFER_BLOCKING 0x0 ;  /* 0x0000000000007b1d */ /* 0x000fe20000010000 */
[----:B------:R-:W-:Y:S02]  /*9820*/  ISETP.GE.AND P1, PT, R6, 0x1, PT ;  /* 0x000000010600780c */ /* 0x000fe40003f26270 */
[----:B------:R-:W-:-:S11]  /*9830*/  LOP3.LUT P4, RZ, R203, 0x80, RZ, 0xc0, !PT ;  /* 0x00000080cbff7812 */ /* 0x000fd6000788c0ff */
[----:B------:R-:W-:Y:S01]  /*9840*/  @P1 LEA R4, P2, R2, c[0x0][0x1c8], 0x1 ;  /* 0x0000720002041a11 */ /* 0x000fe200078408ff */
[----:B------:R-:W-:-:S03]  /*9850*/  @P1 IMAD.SHL.U32 R6, R96, 0x2, RZ ;  /* 0x0000000260061824 */ /* 0x000fc600078e00ff */
[----:B------:R-:W-:Y:S02]  /*9860*/  @P1 LEA.HI.X R5, R2, c[0x0][0x1cc], R0, 0x1, P2 ;  /* 0x0000730002051a11 */ /* 0x000fe400010f0c00 */
[----:B------:R-:W-:Y:S01]  /*9870*/  @P0 LEA R2, P2, R3, c[0x0][0x1c8], 0x1 ;  /* 0x0000720003020a11 */ /* 0x000fe200078408ff */
[----:B------:R-:W-:-:S03]  /*9880*/  @P0 IMAD.SHL.U32 R0, R96, 0x2, RZ ;  /* 0x0000000260000824 */ /* 0x000fc600078e00ff */
[----:B------:R-:W-:Y:S01]  /*9890*/  @P0 LEA.HI.X R3, R3, c[0x0][0x1cc], R7, 0x1, P2 ;  /* 0x0000730003030a11 */ /* 0x000fe200010f0c07 */
        /* <DEDUP_REMOVED lines=8> */
[----:B------:R1:W-:Y:S01]  /*9920*/  @P0 LDGSTS.E.BYPASS.LTC128B.128 [R0+0x5c80], [R2.64+0x80], !P6 ;  /* 0x05c8008002000fae */ /* 0x0003e2000f101d46 */
[----:B------:R-:W-:-:S03]  /*9930*/  ISETP.LT.AND P0, PT, RZ, c[0x0][0x27c], PT ;  /* 0x00009f00ff007a0c */ /* 0x000fc60003f01270 */
[----:B------:R-:W0:Y:S01]  /*9940*/  LDGDEPBAR ;  /* 0x00000000000079af */ /* 0x000e220000000000 */
[----:B------:R-:W-:-:S09]  /*9950*/  ISETP.NE.AND P5, PT, R237, 0x1, PT ;  /* 0x00000001ed00780c */ /* 0x000fd20003fa5270 */
[----:B------:R-:W-:Y:S05]  /*9960*/  @P0 BRA `(.L_x_763) ;  /* 0x0000002000000947 */ /* 0x000fea0003800000 */
[----:B------:R-:W-:-:S04]  /*9970*/  DEPBAR.LE SB0, 0x1 ;  /* 0x000080400000791a */ /* 0x000fc80000000000 */
[----:B------:R-:W-:Y:S05]  /*9980*/  BRA `(.L_x_764) ;  /* 0x00006f3000007947 */ /* 0x000fea0003800000 */
.L_x_763:
[----:B------:R-:W2:Y:S01]  /*9990*/  S2R R89, SR_TID.X ;  /* 0x0000000000597919 */ /* 0x000ea20000002100 */
[----:B------:R-:W-:Y:S01]  /*99a0*/  ULDC.U8 UR4, c[0x0][0x298] ;  /* 0x0000a60000047ab9 */ /* 0x000fe20000000000 */
[----:B-1---5:R-:W-:Y:S01]  /*99b0*/  SHF.R.S32.HI R0, RZ, 0x1f, R134 ;  /* 0x0000001fff007819 */ /* 0x022fe20000011486 */
[----:B------:R-:W-:Y:S01]  /*99c0*/  IMAD.WIDE.U32 R4, R134, c[0x0][0x280], RZ ;  /* 0x0000a00086047a25 */ /* 0x000fe200078e00ff */
[----:B------:R-:W-:Y:S01]  /*99d0*/  ISETP.NE.AND P0, PT, RZ, UR4, PT ;  /* 0x00000004ff007c0c */ /* 0x000fe2000bf05270 */
[----:B------:R-:W-:Y:S01]  /*99e0*/  BSSY B2, `(.L_x_764) ;  /* 0x00006ed000027945 */ /* 0x000fe20003800000 */
[----:B------:R-:W-:Y:S01]  /*99f0*/  LEA.HI R97, R98, R98, RZ, 0x1 ;  /* 0x0000006262617211 */ /* 0x000fe200078f08ff */
[C---:B------:R-:W-:Y:S02]  /*9a00*/  IMAD R2, R0.reuse, c[0x0][0x280], RZ ;  /* 0x0000a00000027a24 */ /* 0x040fe400078e02ff */
[----:B------:R-:W-:Y:S01]  /*9a10*/  IMAD R0, R0, c[0x0][0x290], RZ ;  /* 0x0000a40000007a24 */ /* 0x000fe200078e02ff */
[----:B------:R-:W-:Y:S01]  /*9a20*/  LOP3.LUT R97, R97, 0xfffffffe, RZ, 0xc0, !PT ;  /* 0xfffffffe61617812 */ /* 0x000fe200078ec0ff */
[----:B------:R-:W-:-:S02]  /*9a30*/  IMAD R7, R134, c[0x0][0x284], R2 ;  /* 0x0000a10086077a24 */ /* 0x000fc400078e0202 */
[C---:B------:R-:W-:Y:S01]  /*9a40*/  IMAD R6, R134.reuse, c[0x0][0x294], R0 ;  /* 0x0000a50086067a24 */ /* 0x040fe200078e0200 */
[----:B------:R-:W-:Y:S01]  /*9a50*/  IADD3 R97, -R97, R98, RZ ;  /* 0x0000006261617210 */ /* 0x000fe20007ffe1ff */
[----:B------:R-:W-:Y:S01]  /*9a60*/  IMAD.WIDE.U32 R2, R134, c[0x0][0x290], RZ ;  /* 0x0000a40086027a25 */ /* 0x000fe200078e00ff */
[----:B------:R-:W-:-:S03]  /*9a70*/  IADD3 R7, R7, R5, RZ ;  /* 0x0000000507077210 */ /* 0x000fc60007ffe0ff */
[----:B------:R-:W-:Y:S01]  /*9a80*/  IMAD.IADD R6, R6, 0x1, R3 ;  /* 0x0000000106067824 */ /* 0x000fe200078e0203 */
[----:B--2---:R-:W-:-:S04]  /*9a90*/  LEA.HI R99, R89, R89, RZ, 0x1 ;  /* 0x0000005959637211 */ /* 0x004fc800078f08ff */
[----:B------:R-:W-:-:S04]  /*9aa0*/  SHF.R.S32.HI R99, RZ, 0x1, R99 ;  /* 0x00000001ff637819 */ /* 0x000fc80000011463 */
[----:B------:R-:W-:-:S05]  /*9ab0*/  IADD3 R20, R99, R235, RZ ;  /* 0x000000eb63147210 */ /* 0x000fca0007ffe0ff */
[----:B------:R-:W-:Y:S01]  /*9ac0*/  IMAD R0, R97, 0x40, R20 ;  /* 0x0000004061007824 */ /* 0x000fe200078e0214 */
[----:B------:R-:W-:Y:S05]  /*9ad0*/  @!P0 BRA `(.L_x_765) ;  /* 0x0000376000008947 */ /* 0x000fea0003800000 */
[----:B------:R-:W-:Y:S01]  /*9ae0*/  @P5 IMAD.HI.U32 R3, R0, c[0x0][0x2c8], RZ ;  /* 0x0000b20000035a27 */ /* 0x000fe200078e00ff */
[----:B------:R-:W-:Y:S01]  /*9af0*/  BSSY B0, `(.L_x_766) ;  /* 0x0000068000007945 */ /* 0x000fe20003800000 */
[----:B------:R-:W-:Y:S01]  /*9b00*/  SHF.R.S32.HI R47, RZ, 0x1f, R29 ;  /* 0x0000001fff2f7819 */ /* 0x000fe2000001141d */
[----:B------:R-:W-:Y:S01]  /*9b10*/  CS2R R70, SRZ ;  /* 0x0000000000467805 */ /* 0x000fe2000001ff00 */
[----:B------:R-:W-:Y:S01]  /*9b20*/  IMAD.MOV.U32 R5, RZ, RZ, R7 ;  /* 0x000000ffff057224 */ /* 0x000fe200078e0007 */
[----:B------:R-:W-:Y:S01]  /*9b30*/  @P5 SHF.R.U32.HI R0, RZ, c[0x0][0x2cc], R3 ;  /* 0x0000b300ff005a19 */ /* 0x000fe20000011603 */
[----:B------:R-:W-:Y:S01]  /*9b40*/  IMAD.MOV.U32 R7, RZ, RZ, R6 ;  /* 0x000000ffff077224 */ /* 0x000fe200078e0006 */
[----:B------:R-:W-:Y:S01]  /*9b50*/  SHF.R.S32.HI R21, RZ, 0x1f, R30 ;  /* 0x0000001fff157819 */ /* 0x000fe2000001141e */
[----:B------:R-:W-:Y:S01]  /*9b60*/  IMAD.MOV.U32 R6, RZ, RZ, R2 ;  /* 0x000000ffff067224 */ /* 0x000fe200078e0002 */
[----:B------:R-:W-:Y:S01]  /*9b70*/  SHF.R.S32.HI R3, RZ, 0x1f, R0 ;  /* 0x0000001fff037819 */ /* 0x000fe20000011400 */
[----:B------:R-:W-:Y:S01]  /*9b80*/  IMAD.WIDE.U32 R4, R0, c[0x0][0x280], R4 ;  /* 0x0000a00000047a25 */ /* 0x000fe200078e0004 */
[----:B------:R-:W-:Y:S01]  /*9b90*/  SHF.R.S32.HI R48, RZ, 0x1f, R161 ;  /* 0x0000001fff307819 */ /* 0x000fe200000114a1 */
[----:B------:R-:W-:Y:S01]  /*9ba0*/  CS2R R42, SRZ ;  /* 0x00000000002a7805 */ /* 0x000fe2000001ff00 */
[----:B------:R-:W-:Y:S01]  /*9bb0*/  SHF.R.S32.HI R49, RZ, 0x1f, R28 ;  /* 0x0000001fff317819 */ /* 0x000fe2000001141c */
[C---:B------:R-:W-:Y:S01]  /*9bc0*/  IMAD R8, R3.reuse, c[0x0][0x280], RZ ;  /* 0x0000a00003087a24 */ /* 0x040fe200078e02ff */
[----:B------:R-:W-:Y:S01]  /*9bd0*/  LEA R38, P0, R4, c[0x0][0x270], 0x1 ;  /* 0x00009c0004267a11 */ /* 0x000fe200078008ff */
[----:B------:R-:W-:Y:S01]  /*9be0*/  IMAD R9, R3, c[0x0][0x290], RZ ;  /* 0x0000a40003097a24 */ /* 0x000fe200078e02ff */
[----:B------:R-:W-:Y:S01]  /*9bf0*/  SHF.R.S32.HI R46, RZ, 0x1f, R164 ;  /* 0x0000001fff2e7819 */ /* 0x000fe200000114a4 */
[C---:B------:R-:W-:Y:S01]  /*9c00*/  IMAD R8, R0.reuse, c[0x0][0x284], R8 ;  /* 0x0000a10000087a24 */ /* 0x040fe200078e0208 */
[----:B------:R-:W-:Y:S01]  /*9c10*/  CS2R R34, SRZ ;  /* 0x0000000000227805 */ /* 0x000fe2000001ff00 */
[----:B------:R-:W-:Y:S01]  /*9c20*/  IMAD.WIDE.U32 R2, R0, c[0x0][0x290], R6 ;  /* 0x0000a40000027a25 */ /* 0x000fe200078e0006 */
[----:B------:R-:W-:Y:S01]  /*9c30*/  CS2R R26, SRZ ;  /* 0x00000000001a7805 */ /* 0x000fe2000001ff00 */
[----:B------:R-:W-:Y:S01]  /*9c40*/  CS2R R22, SRZ ;  /* 0x0000000000167805 */ /* 0x000fe2000001ff00 */
[----:B------:R-:W-:Y:S01]  /*9c50*/  CS2R R16, SRZ ;  /* 0x0000000000107805 */ /* 0x000fe2000001ff00 */
[----:B------:R-:W-:Y:S01]  /*9c60*/  IMAD.IADD R5, R5, 0x1, R8 ;  /* 0x0000000105057824 */ /* 0x000fe200078e0208 */
[----:B------:R-:W-:Y:S01]  /*9c70*/  LEA R39, P1, R2, c[0x0][0x288], 0x1 ;  /* 0x0000a20002277a11 */ /* 0x000fe200078208ff */
[----:B------:R-:W-:Y:S01]  /*9c80*/  IMAD R0, R0, c[0x0][0x294], R9 ;  /* 0x0000a50000007a24 */ /* 0x000fe200078e0209 */
[----:B------:R-:W-:Y:S01]  /*9c90*/  CS2R R44, SRZ ;  /* 0x00000000002c7805 */ /* 0x000fe2000001ff00 */
[----:B------:R-:W-:Y:S01]  /*9ca0*/  CS2R R8, SRZ ;  /* 0x0000000000087805 */ /* 0x000fe2000001ff00 */
[----:B------:R-:W-:Y:S01]  /*9cb0*/  LEA.HI.X R15, R4, c[0x0][0x274], R5, 0x1, P0 ;  /* 0x00009d00040f7a11 */ /* 0x000fe200000f0c05 */
[----:B------:R-:W-:Y:S01]  /*9cc0*/  IMAD.IADD R0, R3, 0x1, R0 ;  /* 0x0000000103007824 */ /* 0x000fe200078e0200 */
[----:B------:R-:W-:Y:S01]  /*9cd0*/  ISETP.GE.AND P0, PT, R20, R31, PT ;  /* 0x0000001f1400720c */ /* 0x000fe20003f06270 */
[----:B------:R1:W2:Y:S01]  /*9ce0*/  SHFL.IDX PT, R4, R38, RZ, 0x1e1f ;  /* 0x001e1fff26047589 */ /* 0x0002a200000e0000 */
[----:B------:R-:W-:Y:S01]  /*9cf0*/  CS2R R36, SRZ ;  /* 0x0000000000247805 */ /* 0x000fe2000001ff00 */
[----:B------:R-:W-:Y:S01]  /*9d00*/  CS2R R32, SRZ ;  /* 0x0000000000207805 */ /* 0x000fe2000001ff00 */
[----:B------:R-:W-:Y:S01]  /*9d10*/  LEA.HI.X R14, R2, c[0x0][0x28c], R0, 0x1, P1 ;  /* 0x0000a300020e7a11 */ /* 0x000fe200008f0c00 */
[----:B------:R1:W3:Y:S01]  /*9d20*/  SHFL.IDX PT, R5, R15, RZ, 0x1e1f ;  /* 0x001e1fff0f057589 */ /* 0x0002e200000e0000 */
[----:B------:R-:W-:Y:S01]  /*9d30*/  CS2R R24, SRZ ;  /* 0x0000000000187805 */ /* 0x000fe2000001ff00 */
[----:B------:R-:W-:Y:S01]  /*9d40*/  CS2R R18, SRZ ;  /* 0x0000000000127805 */ /* 0x000fe2000001ff00 */
[----:B------:R-:W-:Y:S01]  /*9d50*/  CS2R R6, SRZ ;  /* 0x0000000000067805 */ /* 0x000fe2000001ff00 */
[----:B------:R1:W4:Y:S04]  /*9d60*/  SHFL.IDX PT, R2, R39, RZ, 0x1e1f ;  /* 0x001e1fff27027589 */ /* 0x00032800000e0000 */
[----:B------:R1:W1:Y:S01]  /*9d70*/  SHFL.IDX PT, R3, R14, RZ, 0x1e1f ;  /* 0x001e1fff0e037589 */ /* 0x00026200000e0000 */
[----:B------:R-:W-:Y:S05]  /*9d80*/  @P0 BRA `(.L_x_767) ;  /* 0x000003e000000947 */ /* 0x000fea0003800000 */
[----:B------:R-:W-:Y:S01]  /*9d90*/  ISETP.GE.AND P0, PT, R30, c[0x0][0x27c], PT ;  /* 0x00009f001e007a0c */ /* 0x000fe20003f06270 */
[----:B------:R-:W-:Y:S01]  /*9da0*/  CS2R R16, SRZ ;  /* 0x0000000000107805 */ /* 0x000fe2000001ff00 */
[----:B------:R-:W-:-:S11]  /*9db0*/  CS2R R18, SRZ ;  /* 0x0000000000127805 */ /* 0x000fd6000001ff00 */
[C---:B------:R-:W-:Y:S01]  /*9dc0*/  @!P0 IMAD.SHL.U32 R0, R30.reuse, 0x2, RZ ;  /* 0x000000021e008824 */ /* 0x040fe200078e00ff */
[----:B------:R-:W-:-:S04]  /*9dd0*/  @!P0 SHF.L.U64.HI R7, R30, 0x1, R21 ;  /* 0x000000011e078819 */ /* 0x000fc80000010215 */
[----:B--2---:R-:W-:-:S05]  /*9de0*/  @!P0 IADD3 R8, P1, R4, R0, RZ ;  /* 0x0000000004088210 */ /* 0x004fca0007f3e0ff */
[----:B---3--:R-:W-:Y:S01]  /*9df0*/  @!P0 IMAD.X R9, R5, 0x1, R7, P1 ;  /* 0x0000000105098824 */ /* 0x008fe200008e0607 */
[----:B----4-:R-:W-:-:S04]  /*9e00*/  @!P0 IADD3 R6, P1, R2, R0, RZ ;  /* 0x0000000002068210 */ /* 0x010fc80007f3e0ff */
[----:B------:R2:W5:Y:S01]  /*9e10*/  @!P0 LD.E.64 R16, [R8.64] ;  /* 0x0000000608108980 */ /* 0x000562000c101b00 */
[----:B-1----:R-:W-:Y:S01]  /*9e20*/  @!P0 IMAD.X R7, R3, 0x1, R7, P1 ;  /* 0x0000000103078824 */ /* 0x002fe200008e0607 */
[----:B------:R-:W-:-:S04]  /*9e30*/  ISETP.GE.AND P1, PT, R164, c[0x0][0x27c], PT ;  /* 0x00009f00a4007a0c */ /* 0x000fc80003f26270 */
[----:B------:R1:W5:Y:S09]  /*9e40*/  @!P0 LD.E.64 R18, [R6.64] ;  /* 0x0000000606128980 */ /* 0x000372000c101b00 */
[C---:B------:R-:W-:Y:S01]  /*9e50*/  @!P1 IMAD.SHL.U32 R10, R164.reuse, 0x2, RZ ;  /* 0x00000002a40a9824 */ /* 0x040fe200078e00ff */
[----:B------:R-:W-:-:S04]  /*9e60*/  @!P1 SHF.L.U64.HI R0, R164, 0x1, R46 ;  /* 0x00000001a4009819 */ /* 0x000fc8000001022e */
[----:B--2---:R-:W-:-:S05]  /*9e70*/  @!P1 IADD3 R8, P0, R4, R10, RZ ;  /* 0x0000000a04089210 */ /* 0x004fca0007f1e0ff */
[----:B------:R-:W-:Y:S01]  /*9e80*/  @!P1 IMAD.X R9, R5, 0x1, R0, P0 ;  /* 0x0000000105099824 */ /* 0x000fe200000e0600 */
[----:B-1----:R-:W-:-:S05]  /*9e90*/  @!P1 IADD3 R6, P0, R2, R10, RZ ;  /* 0x0000000a02069210 */ /* 0x002fca0007f1e0ff */
[----:B------:R-:W-:Y:S01]  /*9ea0*/  @!P1 IMAD.X R7, R3, 0x1, R0, P0 ;  /* 0x0000000103079824 */ /* 0x000fe200000e0600 */
[----:B------:R-:W-:Y:S01]  /*9eb0*/  ISETP.GE.AND P0, PT, R29, c[0x0][0x27c], PT ;  /* 0x00009f001d007a0c */ /* 0x000fe20003f06270 */
[----:B------:R-:W-:Y:S01]  /*9ec0*/  CS2R R22, SRZ ;  /* 0x0000000000167805 */ /* 0x000fe2000001ff00 */
[----:B------:R-:W-:Y:S01]  /*9ed0*/  CS2R R24, SRZ ;  /* 0x0000000000187805 */ /* 0x000fe2000001ff00 */
[----:B------:R-:W-:-:S04]  /*9ee0*/  ISETP.GE.AND P2, PT, R161, c[0x0][0x27c], PT ;  /* 0x00009f00a1007a0c */ /* 0x000fc80003f46270 */
[----:B------:R1:W5:Y:S04]  /*9ef0*/  @!P1 LD.E.64 R22, [R8.64] ;  /* 0x0000000608169980 */ /* 0x000368000c101b00 */
[----:B------:R2:W5:Y:S02]  /*9f00*/  @!P1 LD.E.64 R24, [R6.64] ;  /* 0x0000000606189980 */ /* 0x000564000c101b00 */
[C---:B------:R-:W-:Y:S01]  /*9f10*/  @!P0 IMAD.SHL.U32 R10, R29.reuse, 0x2, RZ ;  /* 0x000000021d0a8824 */ /* 0x040fe200078e00ff */
[----:B------:R-:W-:Y:S01]  /*9f20*/  @!P0 SHF.L.U64.HI R0, R29, 0x1, R47 ;  /* 0x000000011d008819 */ /* 0x000fe2000001022f */
[----:B------:R-:W-:Y:S01]  /*9f30*/  CS2R R26, SRZ ;  /* 0x00000000001a7805 */ /* 0x000fe2000001ff00 */
[----:B------:R-:W-:Y:S02]  /*9f40*/  CS2R R32, SRZ ;  /* 0x0000000000207805 */ /* 0x000fe4000001ff00 */
[----:B-1----:R-:W-:-:S05]  /*9f50*/  @!P0 IADD3 R8, P1, R4, R10, RZ ;  /* 0x0000000a04088210 */ /* 0x002fca0007f3e0ff */
[----:B------:R-:W-:Y:S01]  /*9f60*/  @!P0 IMAD.X R9, R5, 0x1, R0, P1 ;  /* 0x0000000105098824 */ /* 0x000fe200008e0600 */
[----:B--2---:R-:W-:Y:S01]  /*9f70*/  @!P0 IADD3 R6, P1, R2, R10, RZ ;  /* 0x0000000a02068210 */ /* 0x004fe20007f3e0ff */
[----:B------:R-:W-:-:S03]  /*9f80*/  @!P2 IMAD.SHL.U32 R10, R161, 0x2, RZ ;  /* 0x00000002a10aa824 */ /* 0x000fc600078e00ff */
[----:B------:R1:W5:Y:S01]  /*9f90*/  @!P0 LD.E.64 R26, [R8.64] ;  /* 0x00000006081a8980 */ /* 0x000362000c101b00 */
[----:B------:R-:W-:Y:S01]  /*9fa0*/  @!P0 IMAD.X R7, R3, 0x1, R0, P1 ;  /* 0x0000000103078824 */ /* 0x000fe200008e0600 */
[----:B------:R-:W-:-:S04]  /*9fb0*/  @!P2 SHF.L.U64.HI R0, R161, 0x1, R48 ;  /* 0x00000001a100a819 */ /* 0x000fc80000010230 */
[----:B------:R2:W5:Y:S01]  /*9fc0*/  @!P0 LD.E.64 R32, [R6.64] ;  /* 0x0000000606208980 */ /* 0x000562000c101b00 */
[----:B------:R-:W-:Y:S01]  /*9fd0*/  ISETP.GE.AND P1, PT, R162, c[0x0][0x27c], PT ;  /* 0x00009f00a2007a0c */ /* 0x000fe20003f26270 */
[----:B------:R-:W-:Y:S01]  /*9fe0*/  CS2R R34, SRZ ;  /* 0x0000000000227805 */ /* 0x000fe2000001ff00 */
[----:B------:R-:W-:Y:S01]  /*9ff0*/  CS2R R36, SRZ ;  /* 0x0000000000247805 */ /* 0x000fe2000001ff00 */
[----:B-1----:R-:W-:-:S05]  /*a000*/  @!P2 IADD3 R8, P0, R4, R10, RZ ;  /* 0x0000000a0408a210 */ /* 0x002fca0007f1e0ff */
[----:B------:R-:W-:Y:S01]  /*a010*/  @!P2 IMAD.X R9, R5, 0x1, R0, P0 ;  /* 0x000000010509a824 */ /* 0x000fe200000e0600 */
[----:B--2---:R-:W-:-:S04]  /*a020*/  @!P2 IADD3 R6, P0, R2, R10, RZ ;  /* 0x0000000a0206a210 */ /* 0x004fc80007f1e0ff */
[----:B------:R-:W-:Y:S01]  /*a030*/  @!P1 IMAD.WIDE R12, R162, 0x2, R4 ;  /* 0x00000002a20c9825 */ /* 0x000fe200078e0204 */
[----:B------:R1:W5:Y:S03]  /*a040*/  @!P2 LD.E.64 R34, [R8.64] ;  /* 0x000000060822a980 */ /* 0x000366000c101b00 */
[----:B------:R-:W-:Y:S01]  /*a050*/  @!P2 IMAD.X R7, R3, 0x1, R0, P0 ;  /* 0x000000010307a824 */ /* 0x000fe200000e0600 */
[----:B------:R-:W-:Y:S01]  /*a060*/  ISETP.GE.AND P0, PT, R28, c[0x0][0x27c], PT ;  /* 0x00009f001c007a0c */ /* 0x000fe20003f06270 */
[----:B------:R-:W-:-:S03]  /*a070*/  @!P1 IMAD.WIDE R10, R162, 0x2, R2 ;  /* 0x00000002a20a9825 */ /* 0x000fc600078e0202 */
[----:B------:R2:W5:Y:S09]  /*a080*/  @!P2 LD.E.64 R36, [R6.64] ;  /* 0x000000060624a980 */ /* 0x000572000c101b00 */
[----:B------:R-:W-:Y:S01]  /*a090*/  @!P0 IMAD.SHL.U32 R0, R28, 0x2, RZ ;  /* 0x000000021c008824 */ /* 0x000fe200078e00ff */
[----:B-1----:R-:W-:Y:S01]  /*a0a0*/  CS2R R8, SRZ ;  /* 0x0000000000087805 */ /* 0x002fe2000001ff00 */
[----:B--2---:R-:W-:-:S05]  /*a0b0*/  CS2R R6, SRZ ;  /* 0x0000000000067805 */ /* 0x004fca000001ff00 */
[----:B------:R1:W5:Y:S04]  /*a0c0*/  @!P1 LD.E.64 R8, [R12.64] ;  /* 0x000000060c089980 */ /* 0x000368000c101b00 */
[----:B------:R2:W5:Y:S01]  /*a0d0*/  @!P1 LD.E.64 R6, [R10.64] ;  /* 0x000000060a069980 */ /* 0x000562000c101b00 */
[----:B------:R-:W-:Y:S01]  /*a0e0*/  @!P0 IADD3 R4, P1, R4, R0, RZ ;  /* 0x0000000004048210 */ /* 0x000fe20007f3e0ff */
[----:B------:R-:W-:Y:S01]  /*a0f0*/  CS2R R42, SRZ ;  /* 0x00000000002a7805 */ /* 0x000fe2000001ff00 */
[----:B------:R-:W-:Y:S01]  /*a100*/  CS2R R44, SRZ ;  /* 0x00000000002c7805 */ /* 0x000fe2000001ff00 */
[----:B--2---:R-:W-:-:S05]  /*a110*/  @!P0 SHF.L.U64.HI R10, R28, 0x1, R49 ;  /* 0x000000011c0a8819 */ /* 0x004fca0000010231 */
[----:B------:R-:W-:Y:S01]  /*a120*/  @!P0 IMAD.X R5, R5, 0x1, R10, P1 ;  /* 0x0000000105058824 */ /* 0x000fe200008e060a */
[----:B------:R-:W-:-:S04]  /*a130*/  @!P0 IADD3 R2, P1, R2, R0, RZ ;  /* 0x0000000002028210 */ /* 0x000fc80007f3e0ff */
[----:B------:R1:W5:Y:S01]  /*a140*/  @!P0 LD.E.64 R42, [R4.64] ;  /* 0x00000006042a8980 */ /* 0x000362000c101b00 */
[----:B------:R-:W-:-:S05]  /*a150*/  @!P0 IMAD.X R3, R3, 0x1, R10, P1 ;  /* 0x0000000103038824 */ /* 0x000fca00008e060a */
[----:B------:R1:W5:Y:S03]  /*a160*/  @!P0 LD.E.64 R44, [R2.64] ;  /* 0x00000006022c8980 */ /* 0x000366000c101b00 */
.L_x_767:
[----:B------:R-:W-:Y:S05]  /*a170*/  BSYNC B0 ;  /* 0x0000000000007941 */ /* 0x000fea0003800000 */
.L_x_766:
[----:B------:R-:W-:Y:S01]  /*a180*/  IADD3 R0, R20, 0x40, RZ ;  /* 0x0000004014007810 */ /* 0x000fe20007ffe0ff */
[----:B-1--45:R-:W-:Y:S01]  /*a190*/  IMAD.MOV.U32 R2, RZ, RZ, R34 ;  /* 0x000000ffff027224 */ /* 0x032fe200078e0022 */
[----:B------:R-:W-:Y:S01]  /*a1a0*/  MOV R10, R6 ;  /* 0x00000006000a7202 */ /* 0x000fe20000000f00 */
[----:B--2---:R-:W-:Y:S01]  /*a1b0*/  IMAD.MOV.U32 R4, RZ, RZ, R42 ;  /* 0x000000ffff047224 */ /* 0x004fe200078e002a */
[----:B------:R-:W-:Y:S01]  /*a1c0*/  ISETP.GE.AND P0, PT, R0, R31, PT ;  /* 0x0000001f0000720c */ /* 0x000fe20003f06270 */
[----:B------:R-:W-:Y:S01]  /*a1d0*/  IMAD.MOV.U32 R0, RZ, RZ, R35 ;  /* 0x000000ffff007224 */ /* 0x000fe200078e0023 */
[----:B---3--:R-:W1:Y:S01]  /*a1e0*/  SHFL.IDX PT, R5, R15, 0x1, 0x1e1f ;  /* 0x003e1f000f057f89 */ /* 0x008e6200000e0000 */
[----:B------:R-:W-:Y:S01]  /*a1f0*/  IMAD.MOV.U32 R3, RZ, RZ, R43 ;  /* 0x000000ffff037224 */ /* 0x000fe200078e002b */
[----:B------:R-:W-:Y:S01]  /*a200*/  BSSY B0, `(.L_x_768) ;  /* 0x000006d000007945 */ /* 0x000fe20003800000 */
[----:B------:R-:W-:Y:S01]  /*a210*/  IMAD.MOV.U32 R12, RZ, RZ, R18 ;  /* 0x000000ffff0c7224 */ /* 0x000fe200078e0012 */
[----:B------:R-:W-:Y:S01]  /*a220*/  PRMT R78, R0, 0x5410, R2 ;  /* 0x00005410004e7816 */ /* 0x000fe20000000002 */
[----:B------:R-:W-:Y:S01]  /*a230*/  IMAD.MOV.U32 R2, RZ, RZ, R22 ;  /* 0x000000ffff027224 */ /* 0x000fe200078e0016 */
[----:B------:R-:W-:Y:S01]  /*a240*/  PRMT R80, R3, 0x5410, R4 ;  /* 0x0000541003507816 */ /* 0x000fe20000000004 */
[----:B------:R-:W-:Y:S01]  /*a250*/  IMAD.MOV.U32 R0, RZ, RZ, R23 ;  /* 0x000000ffff007224 */ /* 0x000fe200078e0017 */
[----:B------:R-:W-:Y:S01]  /*a260*/  MOV R4, R26 ;  /* 0x0000001a00047202 */ /* 0x000fe20000000f00 */
[----:B------:R-:W-:Y:S01]  /*a270*/  IMAD.MOV.U32 R3, RZ, RZ, R27 ;  /* 0x000000ffff037224 */ /* 0x000fe200078e001b */
[----:B------:R-:W-:Y:S01]  /*a280*/  CS2R R62, SRZ ;  /* 0x00000000003e7805 */ /* 0x000fe2000001ff00 */
[----:B------:R-:W-:Y:S01]  /*a290*/  IMAD.MOV.U32 R11, RZ, RZ, R19 ;  /* 0x000000ffff0b7224 */ /* 0x000fe200078e0013 */
[----:B------:R-:W-:Y:S01]  /*a2a0*/  PRMT R74, R0, 0x5410, R2 ;  /* 0x00005410004a7816 */ /* 0x000fe20000000002 */
[----:B------:R-:W-:Y:S01]  /*a2b0*/  IMAD.MOV.U32 R2, RZ, RZ, R8 ;  /* 0x000000ffff027224 */ /* 0x000fe200078e0008 */
[----:B------:R-:W-:Y:S01]  /*a2c0*/  PRMT R76, R3, 0x5410, R4 ;  /* 0x00005410034c7816 */ /* 0x000fe20000000004 */
[----:B------:R-:W-:Y:S01]  /*a2d0*/  IMAD.MOV.U32 R0, RZ, RZ, R9 ;  /* 0x000000ffff007224 */ /* 0x000fe200078e0009 */
[----:B------:R-:W-:Y:S01]  /*a2e0*/  MOV R4, R16 ;  /* 0x0000001000047202 */ /* 0x000fe20000000f00 */
[----:B------:R-:W-:Y:S01]  /*a2f0*/  IMAD.MOV.U32 R3, RZ, RZ, R17 ;  /* 0x000000ffff037224 */ /* 0x000fe200078e0011 */
[----:B------:R-:W-:Y:S01]  /*a300*/  PRMT R69, R11, 0x5410, R12 ;  /* 0x000054100b457816 */ /* 0x000fe2000000000c */
[----:B------:R-:W-:Y:S01]  /*a310*/  CS2R R58, SRZ ;  /* 0x00000000003a7805 */ /* 0x000fe2000001ff00 */
[----:B------:R-:W-:Y:S01]  /*a320*/  PRMT R68, R0, 0x5410, R2 ;  /* 0x0000541000447816 */ /* 0x000fe20000000002 */
[----:B------:R-:W-:Y:S01]  /*a330*/  IMAD.MOV.U32 R2, RZ, RZ, R36 ;  /* 0x000000ffff027224 */ /* 0x000fe200078e0024 */
[----:B------:R-:W-:Y:S01]  /*a340*/  PRMT R72, R3, 0x5410, R4 ;  /* 0x0000541003487816 */ /* 0x000fe20000000004 */
[----:B------:R-:W-:Y:S01]  /*a350*/  IMAD.MOV.U32 R0, RZ, RZ, R37 ;  /* 0x000000ffff007224 */ /* 0x000fe200078e0025 */
[----:B------:R-:W-:Y:S01]  /*a360*/  MOV R4, R44 ;  /* 0x0000002c00047202 */ /* 0x000fe20000000f00 */
[----:B------:R-:W-:Y:S01]  /*a370*/  IMAD.MOV.U32 R3, RZ, RZ, R45 ;  /* 0x000000ffff037224 */ /* 0x000fe200078e002d */
[----:B------:R-:W-:Y:S01]  /*a380*/  CS2R R54, SRZ ;  /* 0x0000000000367805 */ /* 0x000fe2000001ff00 */
[----:B------:R-:W-:Y:S01]  /*a390*/  CS2R R50, SRZ ;  /* 0x0000000000327805 */ /* 0x000fe2000001ff00 */
[----:B------:R-:W-:Y:S01]  /*a3a0*/  PRMT R77, R0, 0x5410, R2 ;  /* 0x00005410004d7816 */ /* 0x000fe20000000002 */
[----:B------:R-:W-:Y:S01]  /*a3b0*/  IMAD.MOV.U32 R2, RZ, RZ, R24 ;  /* 0x000000ffff027224 */ /* 0x000fe200078e0018 */
[----:B------:R-:W-:Y:S01]  /*a3c0*/  PRMT R79, R3, 0x5410, R4 ;  /* 0x00005410034f7816 */ /* 0x000fe20000000004 */
[----:B------:R-:W-:Y:S01]  /*a3d0*/  IMAD.MOV.U32 R3, RZ, RZ, R33 ;  /* 0x000000ffff037224 */ /* 0x000fe200078e0021 */
[----:B------:R-:W-:Y:S01]  /*a3e0*/  MOV R0, R25 ;  /* 0x0000001900007202 */ /* 0x000fe20000000f00 */
[----:B------:R-:W-:Y:S01]  /*a3f0*/  CS2R R66, SRZ ;  /* 0x0000000000427805 */ /* 0x000fe2000001ff00 */
[----:B------:R-:W-:Y:S01]  /*a400*/  MOV R4, R32 ;  /* 0x0000002000047202 */ /* 0x000fe20000000f00 */
[----:B------:R-:W-:Y:S01]  /*a410*/  CS2R R64, SRZ ;  /* 0x0000000000407805 */ /* 0x000fe2000001ff00 */
[----:B------:R-:W-:Y:S01]  /*a420*/  PRMT R73, R0, 0x5410, R2 ;  /* 0x0000541000497816 */ /* 0x000fe20000000002 */
[----:B------:R-:W-:Y:S01]  /*a430*/  IMAD.MOV.U32 R0, RZ, RZ, R7 ;  /* 0x000000ffff007224 */ /* 0x000fe200078e0007 */
[----:B------:R-:W-:Y:S01]  /*a440*/  PRMT R75, R3, 0x5410, R4 ;  /* 0x00005410034b7816 */ /* 0x000fe20000000004 */
[----:B------:R-:W2:Y:S01]  /*a450*/  SHFL.IDX PT, R2, R39, 0x1, 0x1e1f ;  /* 0x003e1f0027027f89 */ /* 0x000ea200000e0000 */
[----:B------:R-:W-:Y:S01]  /*a460*/  CS2R R60, SRZ ;  /* 0x00000000003c7805 */ /* 0x000fe2000001ff00 */
[----:B------:R-:W-:Y:S01]  /*a470*/  CS2R R56, SRZ ;  /* 0x0000000000387805 */ /* 0x000fe2000001ff00 */
[----:B------:R-:W-:Y:S01]  /*a480*/  PRMT R20, R0, 0x5410, R10 ;  /* 0x0000541000147816 */ /* 0x000fe2000000000a */
[----:B------:R3:W4:Y:S01]  /*a490*/  SHFL.IDX PT, R4, R38, 0x1, 0x1e1f ;  /* 0x003e1f0026047f89 */ /* 0x00072200000e0000 */
[----:B------:R-:W-:Y:S01]  /*a4a0*/  CS2R R52, SRZ ;  /* 0x0000000000347805 */ /* 0x000fe2000001ff00 */
[----:B------:R-:W-:-:S02]  /*a4b0*/  CS2R R40, SRZ ;  /* 0x0000000000287805 */ /* 0x000fc4000001ff00 */
[----:B------:R1:W1:Y:S01]  /*a4c0*/  SHFL.IDX PT, R3, R14, 0x1, 0x1e1f ;  /* 0x003e1f000e037f89 */ /* 0x00026200000e0000 */
[----:B---3--:R-:W-:Y:S01]  /*a4d0*/  CS2R R38, SRZ ;  /* 0x0000000000267805 */ /* 0x008fe2000001ff00 */
[----:B------:R-:W-:Y:S05]  /*a4e0*/  @P0 BRA `(.L_x_769) ;  /* 0x000003e000000947 */ /* 0x000fea0003800000 */
[----:B--2-4-:R-:W-:Y:S01]  /*a4f0*/  ISETP.GE.AND P0, PT, R30, c[0x0][0x27c], PT ;  /* 0x00009f001e007a0c */ /* 0x014fe20003f06270 */
[----:B------:R-:W-:Y:S01]  /*a500*/  CS2R R50, SRZ ;  /* 0x0000000000327805 */ /* 0x000fe2000001ff00 */
[----:B------:R-:W-:-:S11]  /*a510*/  CS2R R52, SRZ ;  /* 0x0000000000347805 */ /* 0x000fd6000001ff00 */
[C---:B------:R-:W-:Y:S01]  /*a520*/  @!P0 IMAD.SHL.U32 R0, R30.reuse, 0x2, RZ ;  /* 0x000000021e008824 */ /* 0x040fe200078e00ff */
[----:B------:R-:W-:-:S04]  /*a530*/  @!P0 SHF.L.U64.HI R11, R30, 0x1, R21 ;  /* 0x000000011e0b8819 */ /* 0x000fc80000010215 */
[----:B------:R-:W-:-:S05]  /*a540*/  @!P0 IADD3 R12, P1, R4, R0, RZ ;  /* 0x00000000040c8210 */ /* 0x000fca0007f3e0ff */
[----:B-1----:R-:W-:Y:S01]  /*a550*/  @!P0 IMAD.X R13, R5, 0x1, R11, P1 ;  /* 0x00000001050d8824 */ /* 0x002fe200008e060b */
[----:B------:R-:W-:-:S04]  /*a560*/  @!P0 IADD3 R10, P1, R2, R0, RZ ;  /* 0x00000000020a8210 */ /* 0x000fc80007f3e0ff */
[----:B------:R1:W5:Y:S01]  /*a570*/  @!P0 LD.E.64 R50, [R12.64] ;  /* 0x000000060c328980 */ /* 0x000362000c101b00 */
[----:B------:R-:W-:Y:S01]  /*a580*/  @!P0 IMAD.X R11, R3, 0x1, R11, P1 ;  /* 0x00000001030b8824 */ /* 0x000fe200008e060b */
[----:B------:R-:W-:-:S04]  /*a590*/  ISETP.GE.AND P1, PT, R164, c[0x0][0x27c], PT ;  /* 0x00009f00a4007a0c */ /* 0x000fc80003f26270 */
[----:B------:R2:W5:Y:S09]  /*a5a0*/  @!P0 LD.E.64 R52, [R10.64] ;  /* 0x000000060a348980 */ /* 0x000572000c101b00 */
[----:B------:R-:W-:-:S05]  /*a5b0*/  @!P1 IMAD.SHL.U32 R0, R164, 0x2, RZ ;  /* 0x00000002a4009824 */ /* 0x000fca00078e00ff */
[----:B-1----:R-:W-:Y:S02]  /*a5c0*/  @!P1 IADD3 R12, P0, R4, R0, RZ ;  /* 0x00000000040c9210 */ /* 0x002fe40007f1e0ff */
[----:B--2---:R-:W-:-:S05]  /*a5d0*/  @!P1 SHF.L.U64.HI R11, R164, 0x1, R46 ;  /* 0x00000001a40b9819 */ /* 0x004fca000001022e */
[----:B------:R-:W-:Y:S01]  /*a5e0*/  @!P1 IMAD.X R13, R5, 0x1, R11, P0 ;  /* 0x00000001050d9824 */ /* 0x000fe200000e060b */
[----:B------:R-:W-:-:S05]  /*a5f0*/  @!P1 IADD3 R10, P0, R2, R0, RZ ;  /* 0x00000000020a9210 */ /* 0x000fca0007f1e0ff */
[----:B------:R-:W-:Y:S01]  /*a600*/  @!P1 IMAD.X R11, R3, 0x1, R11, P0 ;  /* 0x00000001030b9824 */ /* 0x000fe200000e060b */
[----:B------:R-:W-:Y:S01]  /*a610*/  ISETP.GE.AND P0, PT, R29, c[0x0][0x27c], PT ;  /* 0x00009f001d007a0c */ /* 0x000fe20003f06270 */
[----:B------:R-:W-:Y:S01]  /*a620*/  CS2R R54, SRZ ;  /* 0x0000000000367805 */ /* 0x000fe2000001ff00 */
[----:B------:R-:W-:Y:S01]  /*a630*/  CS2R R56, SRZ ;  /* 0x0000000000387805 */ /* 0x000fe2000001ff00 */
[----:B------:R-:W-:-:S04]  /*a640*/  ISETP.GE.AND P2, PT, R161, c[0x0][0x27c], PT ;  /* 0x00009f00a1007a0c */ /* 0x000fc80003f46270 */
[----:B------:R1:W5:Y:S04]  /*a650*/  @!P1 LD.E.64 R54, [R12.64] ;  /* 0x000000060c369980 */ /* 0x000368000c101b00 */
[----:B------:R2:W5:Y:S02]  /*a660*/  @!P1 LD.E.64 R56, [R10.64] ;  /* 0x000000060a389980 */ /* 0x000564000c101b00 */
[----:B------:R-:W-:Y:S01]  /*a670*/  @!P0 IMAD.SHL.U32 R0, R29, 0x2, RZ ;  /* 0x000000021d008824 */ /* 0x000fe200078e00ff */
[----:B------:R-:W-:Y:S01]  /*a680*/  CS2R R58, SRZ ;  /* 0x00000000003a7805 */ /* 0x000fe2000001ff00 */
[----:B------:R-:W-:-:S03]  /*a690*/  CS2R R60, SRZ ;  /* 0x00000000003c7805 */ /* 0x000fc6000001ff00 */
[----:B-1----:R-:W-:Y:S02]  /*a6a0*/  @!P0 IADD3 R12, P1, R4, R0, RZ ;  /* 0x00000000040c8210 */ /* 0x002fe40007f3e0ff */
[----:B--2---:R-:W-:-:S05]  /*a6b0*/  @!P0 SHF.L.U64.HI R11, R29, 0x1, R47 ;  /* 0x000000011d0b8819 */ /* 0x004fca000001022f */
[----:B------:R-:W-:Y:S01]  /*a6c0*/  @!P0 IMAD.X R13, R5, 0x1, R11, P1 ;  /* 0x00000001050d8824 */ /* 0x000fe200008e060b */
[----:B------:R-:W-:Y:S01]  /*a6d0*/  @!P0 IADD3 R10, P1, R2, R0, RZ ;  /* 0x00000000020a8210 */ /* 0x000fe20007f3e0ff */
[----:B------:R-:W-:-:S03]  /*a6e0*/  @!P2 IMAD.SHL.U32 R0, R161, 0x2, RZ ;  /* 0x00000002a100a824 */ /* 0x000fc600078e00ff */
[----:B------:R1:W5:Y:S01]  /*a6f0*/  @!P0 LD.E.64 R58, [R12.64] ;  /* 0x000000060c3a8980 */ /* 0x000362000c101b00 */
[----:B------:R-:W-:-:S05]  /*a700*/  @!P0 IMAD.X R11, R3, 0x1, R11, P1 ;  /* 0x00000001030b8824 */ /* 0x000fca00008e060b */
[----:B------:R2:W5:Y:S01]  /*a710*/  @!P0 LD.E.64 R60, [R10.64] ;  /* 0x000000060a3c8980 */ /* 0x000562000c101b00 */
[----:B------:R-:W-:Y:S01]  /*a720*/  ISETP.GE.AND P1, PT, R162, c[0x0][0x27c], PT ;  /* 0x00009f00a2007a0c */ /* 0x000fe20003f26270 */
[----:B------:R-:W-:Y:S01]  /*a730*/  CS2R R62, SRZ ;  /* 0x00000000003e7805 */ /* 0x000fe2000001ff00 */
[----:B-1----:R-:W-:Y:S02]  /*a740*/  @!P2 IADD3 R12, P0, R4, R0, RZ ;  /* 0x00000000040ca210 */ /* 0x002fe40007f1e0ff */
[----:B--2---:R-:W-:-:S05]  /*a750*/  @!P2 SHF.L.U64.HI R11, R161, 0x1, R48 ;  /* 0x00000001a10ba819 */ /* 0x004fca0000010230 */
[--C-:B------:R-:W-:Y:S01]  /*a760*/  @!P2 IMAD.X R13, R5, 0x1, R11.reuse, P0 ;  /* 0x00000001050da824 */ /* 0x100fe200000e060b */
[----:B------:R-:W-:Y:S01]  /*a770*/  @!P2 IADD3 R10, P0, R2, R0, RZ ;  /* 0x00000000020aa210 */ /* 0x000fe20007f1e0ff */
[----:B------:R-:W-:Y:S01]  /*a780*/  CS2R R64, SRZ ;  /* 0x0000000000407805 */ /* 0x000fe2000001ff00 */
[----:B------:R-:W-:Y:S01]  /*a790*/  CS2R R38, SRZ ;  /* 0x0000000000267805 */ /* 0x000fe2000001ff00 */
[----:B------:R-:W-:Y:S01]  /*a7a0*/  CS2R R40, SRZ ;  /* 0x0000000000287805 */ /* 0x000fe2000001ff00 */
[----:B------:R1:W5:Y:S01]  /*a7b0*/  @!P2 LD.E.64 R62, [R12.64] ;  /* 0x000000060c3ea980 */ /* 0x000362000c101b00 */
[----:B------:R-:W-:Y:S01]  /*a7c0*/  @!P2 IMAD.X R11, R3, 0x1, R11, P0 ;  /* 0x00000001030ba824 */ /* 0x000fe200000e060b */
[----:B------:R-:W-:-:S04]  /*a7d0*/  ISETP.GE.AND P0, PT, R28, c[0x0][0x27c], PT ;  /* 0x00009f001c007a0c */ /* 0x000fc80003f06270 */
[----:B------:R2:W5:Y:S09]  /*a7e0*/  @!P2 LD.E.64 R64, [R10.64] ;  /* 0x000000060a40a980 */ /* 0x000572000c101b00 */
[----:B------:R-:W-:Y:S02]  /*a7f0*/  @!P0 IMAD.SHL.U32 R0, R28, 0x2, RZ ;  /* 0x000000021c008824 */ /* 0x000fe400078e00ff */
[----:B-1----:R-:W-:-:S05]  /*a800*/  @!P1 IMAD.WIDE R12, R162, 0x2, R4 ;  /* 0x00000002a20c9825 */ /* 0x002fca00078e0204 */
[----:B------:R1:W5:Y:S01]  /*a810*/  @!P1 LD.E.64 R38, [R12.64] ;  /* 0x000000060c269980 */ /* 0x000362000c101b00 */
[----:B--2---:R-:W-:-:S05]  /*a820*/  @!P1 IMAD.WIDE R10, R162, 0x2, R2 ;  /* 0x00000002a20a9825 */ /* 0x004fca00078e0202 */
        /* <DEDUP_REMOVED lines=10> */
.L_x_769:
[----:B--2-4-:R-:W-:Y:S05]  /*a8d0*/  BSYNC B0 ;  /* 0x0000000000007941 */ /* 0x014fea0003800000 */
.L_x_768:
[----:B-----5:R-:W-:Y:S01]  /*a8e0*/  IMAD.MOV.U32 R0, RZ, RZ, R70 ;  /* 0x000000ffff007224 */ /* 0x020fe200078e0046 */
[----:B------:R-:W-:-:S04]  /*a8f0*/  DEPBAR.LE SB0, 0x1 ;  /* 0x000080400000791a */ /* 0x000fc80000000000 */
[----:B-1----:R-:W-:Y:S01]  /*a900*/  IMAD.MOV.U32 R4, RZ, RZ, R71 ;  /* 0x000000ffff047224 */ /* 0x002fe200078e0047 */
[----:B------:R-:W-:Y:S01]  /*a910*/  BSSY B1, `(.L_x_770) ;  /* 0x000015c000017945 */ /* 0x000fe20003800000 */
[----:B------:R-:W-:Y:S02]  /*a920*/  IMAD.MOV.U32 R3, RZ, RZ, R62 ;  /* 0x000000ffff037224 */ /* 0x000fe400078e003e */
[----:B------:R-:W-:Y:S01]  /*a930*/  IMAD.MOV.U32 R2, RZ, RZ, R63 ;  /* 0x000000ffff027224 */ /* 0x000fe200078e003f */
[----:B------:R-:W-:Y:S01]  /*a940*/  PRMT R88, R4, 0x5410, R0 ;  /* 0x0000541004587816 */ /* 0x000fe20000000000 */
[----:B------:R-:W-:Y:S01]  /*a950*/  IMAD.MOV.U32 R0, RZ, RZ, R58 ;  /* 0x000000ffff007224 */ /* 0x000fe200078e003a */
[----:B------:R-:W-:Y:S02]  /*a960*/  MOV R4, R59 ;  /* 0x0000003b00047202 */ /* 0x000fe40000000f00 */
[----:B------:R-:W-:Y:S01]  /*a970*/  PRMT R86, R2, 0x5410, R3 ;  /* 0x0000541002567816 */ /* 0x000fe20000000003 */
[----:B------:R-:W-:Y:S01]  /*a980*/  IMAD.MOV.U32 R3, RZ, RZ, R54 ;  /* 0x000000ffff037224 */ /* 0x000fe200078e0036 */
[----:B------:R-:W-:Y:S01]  /*a990*/  PRMT R84, R84, 0x5410, R0 ;  /* 0x0000541054547816 */ /* 0x000fe20000000000 */
[----:B------:R-:W-:-:S02]  /*a9a0*/  IMAD.MOV.U32 R0, RZ, RZ, R50 ;  /* 0x000000ffff007224 */ /* 0x000fc400078e0032 */
[----:B------:R-:W-:Y:S01]  /*a9b0*/  IMAD.MOV.U32 R2, RZ, RZ, R55 ;  /* 0x000000ffff027224 */ /* 0x000fe200078e0037 */
[----:B------:R-:W-:Y:S01]  /*a9c0*/  PRMT R84, R4, 0x7610, R84 ;  /* 0x0000761004547816 */ /* 0x000fe20000000054 */
        /* <DEDUP_REMOVED lines=9> */
[----:B------:R-:W-:-:S02]  /*aa60*/  MOV R3, R38 ;  /* 0x0000002600037202 */ /* 0x000fc40000000f00 */
[----:B------:R-:W-:Y:S01]  /*aa70*/  PRMT R87, R4, 0x7610, R87 ;  /* 0x0000761004577816 */ /* 0x000fe20000000057 */
[----:B------:R-:W-:Y:S01]  /*aa80*/  IMAD.IADD R4, R31, 0x1, -R235 ;  /* 0x000000011f047824 */ /* 0x000fe200078e0aeb */
[----:B------:R-:W-:Y:S01]  /*aa90*/  PRMT R47, R2, 0x5410, R3 ;  /* 0x00005410022f7816 */ /* 0x000fe20000000003 */
[----:B------:R-:W-:Y:S01]  /*aaa0*/  IMAD.MOV.U32 R2, RZ, RZ, R65 ;  /* 0x000000ffff027224 */ /* 0x000fe200078e0041 */
[----:B------:R-:W-:Y:S02]  /*aab0*/  MOV R3, R64 ;  /* 0x0000004000037202 */ /* 0x000fe40000000f00 */
[----:B------:R-:W-:Y:S01]  /*aac0*/  IMNMX R31, R4, 0x80, PT ;  /* 0x00000080041f7817 */ /* 0x000fe20003800200 */
[----:B------:R-:W-:Y:S01]  /*aad0*/  IMAD.MOV.U32 R4, RZ, RZ, R52 ;  /* 0x000000ffff047224 */ /* 0x000fe200078e0034 */
[----:B------:R-:W-:Y:S01]  /*aae0*/  PRMT R83, R83, 0x5410, R0 ;  /* 0x0000541053537816 */ /* 0x000fe20000000000 */
[----:B------:R-:W-:Y:S01]  /*aaf0*/  IMAD.MOV.U32 R0, RZ, RZ, R57 ;  /* 0x000000ffff007224 */ /* 0x000fe200078e0039 */
[----:B------:R-:W-:Y:S01]  /*ab00*/  BAR.SYNC.DEFER_BLOCKING 0x0 ;  /* 0x0000000000007b1d */ /* 0x000fe20000010000 */
[----:B------:R-:W-:-:S02]  /*ab10*/  ISETP.GE.AND P0, PT, R99, R31, PT ;  /* 0x0000001f6300720c */ /* 0x000fc40003f06270 */
[----:B------:R-:W-:Y:S01]  /*ab20*/  PRMT R85, R2, 0x5410, R3 ;  /* 0x0000541002557816 */ /* 0x000fe20000000003 */
[----:B------:R-:W-:Y:S01]  /*ab30*/  IMAD.MOV.U32 R3, RZ, RZ, R61 ;  /* 0x000000ffff037224 */ /* 0x000fe200078e003d */
[----:B------:R-:W-:-:S04]  /*ab40*/  MOV R2, R56 ;  /* 0x0000003800027202 */ /* 0x000fc80000000f00 */
[----:B------:R-:W-:Y:S01]  /*ab50*/  PRMT R81, R0, 0x5410, R2 ;  /* 0x0000541000517816 */ /* 0x000fe20000000002 */
[----:B------:R-:W-:Y:S01]  /*ab60*/  IMAD.MOV.U32 R2, RZ, RZ, R40 ;  /* 0x000000ffff027224 */ /* 0x000fe200078e0028 */
[----:B------:R-:W-:Y:S01]  /*ab70*/  PRMT R83, R3, 0x7610, R83 ;  /* 0x0000761003537816 */ /* 0x000fe20000000053 */
[----:B------:R-:W-:Y:S01]  /*ab80*/  IMAD.MOV.U32 R0, RZ, RZ, R41 ;  /* 0x000000ffff007224 */ /* 0x000fe200078e0029 */
[----:B------:R-:W-:-:S04]  /*ab90*/  MOV R3, R53 ;  /* 0x0000003500037202 */ /* 0x000fc80000000f00 */
[----:B------:R-:W-:Y:S02]  /*aba0*/  PRMT R48, R3, 0x5410, R4 ;  /* 0x0000541003307816 */ /* 0x000fe40000000004 */
[----:B------:R-:W-:Y:S01]  /*abb0*/  PRMT R46, R0, 0x5410, R2 ;  /* 0x00005410002e7816 */ /* 0x000fe20000000002 */
[----:B------:R-:W-:Y:S05]  /*abc0*/  @P0 BRA `(.L_x_771) ;  /* 0x0000130000000947 */ /* 0x000fea0003800000 */
[----:B------:R-:W-:Y:S01]  /*abd0*/  ISETP.GE.AND P0, PT, R162, c[0x0][0x27c], PT ;  /* 0x00009f00a2007a0c */ /* 0x000fe20003f06270 */
[----:B------:R-:W-:-:S12]  /*abe0*/  BSSY B0, `(.L_x_772) ;  /* 0x0000031000007945 */ /* 0x000fd80003800000 */
[----:B------:R-:W-:Y:S05]  /*abf0*/  @P0 BRA `(.L_x_773) ;  /* 0x000002f000000947 */ /* 0x000fea0003800000 */
[----:B------:R-:W2:Y:S01]  /*ac00*/  LDL R90, [R1+0x18] ;  /* 0x00001800015a7983 */ /* 0x000ea20000100800 */
[----:B------:R-:W-:Y:S02]  /*ac10*/  SHF.R.U32.HI R0, RZ, 0x10, R9 ;  /* 0x00000010ff007819 */ /* 0x000fe40000011609 */
[--C-:B------:R-:W-:Y:S02]  /*ac20*/  SHF.R.U32.HI R2, RZ, 0x10, R7.reuse ;  /* 0x00000010ff027819 */ /* 0x100fe40000011607 */
[----:B------:R-:W-:Y:S02]  /*ac30*/  SHF.R.U64 R4, R6, 0x10, R7 ;  /* 0x0000001006047819 */ /* 0x000fe40000001207 */
[----:B------:R-:W-:Y:S02]  /*ac40*/  PRMT R6, R68, 0x5410, R0 ;  /* 0x0000541044067816 */ /* 0x000fe40000000000 */
[----:B------:R-:W-:Y:S02]  /*ac50*/  PRMT R0, R20, 0x5410, R2 ;  /* 0x0000541014007816 */ /* 0x000fe40000000002 */
[----:B------:R-:W-:-:S02]  /*ac60*/  SHF.R.U64 R3, R8, 0x10, R9 ;  /* 0x0000001008037819 */ /* 0x000fc40000001209 */
[----:B------:R-:W-:Y:S02]  /*ac70*/  LOP3.LUT R21, R0, 0xffff0000, RZ, 0xc0, !PT ;  /* 0xffff000000157812 */ /* 0x000fe400078ec0ff */
[----:B------:R-:W-:Y:S02]  /*ac80*/  PRMT R8, R20, 0x5432, R4 ;  /* 0x0000543214087816 */ /* 0x000fe40000000004 */
[----:B------:R-:W-:Y:S02]  /*ac90*/  LOP3.LUT R20, R6, 0xffff0000, RZ, 0xc0, !PT ;  /* 0xffff000006147812 */ /* 0x000fe400078ec0ff */
[----:B------:R-:W-:Y:S01]  /*aca0*/  PRMT R9, R68, 0x5432, R3 ;  /* 0x0000543244097816 */ /* 0x000fe20000000003 */
[----:B--2---:R-:W1:Y:S02]  /*acb0*/  LDS.128 R12, [R90+0x4800] ;  /* 0x004800005a0c7984 */ /* 0x004e640000000c00 */
[C---:B-1----:R-:W-:Y:S01]  /*acc0*/  LOP3.LUT R7, R14.reuse, 0xffff0000, RZ, 0xc0, !PT ;  /* 0xffff00000e077812 */ /* 0x042fe200078ec0ff */
[C---:B------:R-:W-:Y:S01]  /*acd0*/  IMAD.U32 R10, R15.reuse, 0x10000, RZ ;  /* 0x000100000f0a7824 */ /* 0x040fe200078e00ff */
[----:B------:R-:W-:Y:S01]  /*ace0*/  LOP3.LUT R2, R15, 0xffff0000, RZ, 0xc0, !PT ;  /* 0xffff00000f027812 */ /* 0x000fe200078ec0ff */
[----:B------:R-:W-:Y:S01]  /*acf0*/  IMAD.U32 R11, R14, 0x10000, RZ ;  /* 0x000100000e0b7824 */ /* 0x000fe200078e00ff */
[----:B------:R-:W-:Y:S01]  /*ad00*/  SHF.L.U32 R5, R12, 0x10, RZ ;  /* 0x000000100c057819 */ /* 0x000fe200000006ff */
[----:B------:R-:W-:Y:S01]  /*ad10*/  IMAD.U32 R15, R0, 0x10000, RZ ;  /* 0x00010000000f7824 */ /* 0x000fe200078e00ff */
[----:B------:R-:W-:Y:S01]  /*ad20*/  LOP3.LUT R4, R12, 0xffff0000, RZ, 0xc0, !PT ;  /* 0xffff00000c047812 */ /* 0x000fe200078ec0ff */
[----:B------:R-:W-:Y:S01]  /*ad30*/  IMAD.U32 R14, R6, 0x10000, RZ ;  /* 0x00010000060e7824 */ /* 0x000fe200078e00ff */
[----:B------:R-:W-:Y:S01]  /*ad40*/  SHF.L.U32 R3, R13, 0x10, RZ ;  /* 0x000000100d037819 */ /* 0x000fe200000006ff */
[----:B------:R-:W-:Y:S01]  /*ad50*/  FMUL.FTZ R12, R7, R15 ;  /* 0x0000000f070c7220 */ /* 0x000fe20000410000 */
[----:B------:R-:W-:Y:S01]  /*ad60*/  LOP3.LUT R0, R13, 0xffff0000, RZ, 0xc0, !PT ;  /* 0xffff00000d007812 */ /* 0x000fe200078ec0ff */
[----:B------:R-:W-:-:S02]  /*ad70*/  FMUL.FTZ R7, R7, R14 ;  /* 0x0000000e07077220 */ /* 0x000fc40000410000 */
[C---:B------:R-:W-:Y:S02]  /*ad80*/  FMUL.FTZ R6, R2.reuse, R21 ;  /* 0x0000001502067220 */ /* 0x040fe40000410000 */
[----:B------:R-:W-:Y:S01]  /*ad90*/  FFMA.FTZ R13, R11, R14, -R12 ;  /* 0x0000000e0b0d7223 */ /* 0x000fe2000001080c */
[----:B------:R-:W-:Y:S01]  /*ada0*/  SHF.L.U32 R14, R9, 0x10, RZ ;  /* 0x00000010090e7819 */ /* 0x000fe200000006ff */
[----:B------:R-:W-:Y:S01]  /*adb0*/  FFMA.FTZ R12, R11, R15, R7 ;  /* 0x0000000f0b0c7223 */ /* 0x000fe20000010007 */
[----:B------:R-:W-:Y:S01]  /*adc0*/  LOP3.LUT R9, R9, 0xffff0000, RZ, 0xc0, !PT ;  /* 0xffff000009097812 */ /* 0x000fe200078ec0ff */
[-C--:B------:R-:W-:Y:S02]  /*add0*/  FMUL.FTZ R2, R2, R20.reuse ;  /* 0x0000001402027220 */ /* 0x080fe40000410000 */
[----:B------:R-:W-:Y:S01]  /*ade0*/  FFMA.FTZ R11, R10, R20, -R6 ;  /* 0x000000140a0b7223 */ /* 0x000fe20000010806 */
[C---:B------:R-:W-:Y:S01]  /*adf0*/  LOP3.LUT R20, R8.reuse, 0xffff0000, RZ, 0xc0, !PT ;  /* 0xffff000008147812 */ /* 0x040fe200078ec0ff */
[----:B------:R-:W-:-:S02]  /*ae00*/  IMAD.U32 R15, R8, 0x10000, RZ ;  /* 0x00010000080f7824 */ /* 0x000fc400078e00ff */
[----:B------:R-:W-:Y:S02]  /*ae10*/  FFMA.FTZ R7, R10, R21, R2 ;  /* 0x000000150a077223 */ /* 0x000fe40000010002 */
[----:B------:R-:W-:Y:S02]  /*ae20*/  FMUL.FTZ R6, R4, R15 ;  /* 0x0000000f04067220 */ /* 0x000fe40000410000 */
[----:B------:R-:W-:Y:S01]  /*ae30*/  FMUL.FTZ R2, R0, R20 ;  /* 0x0000001400027220 */ /* 0x000fe20000410000 */
[----:B------:R-:W-:Y:S01]  /*ae40*/  F2FP.BF16.PACK_AB R7, R7, R11 ;  /* 0x0000000b0707723e */ /* 0x000fe200000010ff */
[-C--:B------:R-:W-:Y:S02]  /*ae50*/  FMUL.FTZ R4, R4, R14.reuse ;  /* 0x0000000e04047220 */ /* 0x080fe40000410000 */
[----:B------:R-:W-:Y:S02]  /*ae60*/  FMUL.FTZ R0, R0, R9 ;  /* 0x0000000900007220 */ /* 0x000fe40000410000 */
[C---:B------:R-:W-:Y:S01]  /*ae70*/  FFMA.FTZ R8, R5.reuse, R14, -R6 ;  /* 0x0000000e05087223 */ /* 0x040fe20000010806 */
[----:B------:R-:W-:Y:S01]  /*ae80*/  F2FP.BF16.PACK_AB R6, R12, R13 ;  /* 0x0000000d0c06723e */ /* 0x000fe200000010ff */
[----:B------:R-:W-:-:S02]  /*ae90*/  FFMA.FTZ R4, R5, R15, R4 ;  /* 0x0000000f05047223 */ /* 0x000fc40000010004 */
[C---:B------:R-:W-:Y:S02]  /*aea0*/  FFMA.FTZ R2, R3.reuse, R9, -R2 ;  /* 0x0000000903027223 */ /* 0x040fe40000010802 */
[----:B------:R-:W-:Y:S01]  /*aeb0*/  FFMA.FTZ R0, R3, R20, R0 ;  /* 0x0000001403007223 */ /* 0x000fe20000010000 */
[----:B------:R-:W-:-:S04]  /*aec0*/  F2FP.BF16.PACK_AB R4, R4, R8 ;  /* 0x000000080404723e */ /* 0x000fc800000010ff */
[----:B------:R-:W-:-:S05]  /*aed0*/  F2FP.BF16.PACK_AB R5, R0, R2 ;  /* 0x000000020005723e */ /* 0x000fca00000010ff */
[----:B------:R1:W-:Y:S02]  /*aee0*/  STS.128 [R90+0x4800], R4 ;  /* 0x004800045a007388 */ /* 0x0003e40000000c00 */
.L_x_773:
[----:B------:R-:W-:Y:S05]  /*aef0*/  BSYNC B0 ;  /* 0x0000000000007941 */ /* 0x000fea0003800000 */
.L_x_772:
[----:B------:R-:W-:Y:S01]  /*af00*/  ISETP.GE.AND P0, PT, R30, c[0x0][0x27c], PT ;  /* 0x00009f001e007a0c */ /* 0x000fe20003f06270 */
[----:B------:R-:W-:-:S12]  /*af10*/  BSSY B0, `(.L_x_774) ;  /* 0x0000031000007945 */ /* 0x000fd80003800000 */
[----:B------:R-:W-:Y:S05]  /*af20*/  @P0 BRA `(.L_x_775) ;  /* 0x000002f000000947 */ /* 0x000fea0003800000 */
[----:B------:R-:W2:Y:S01]  /*af30*/  LDL R20, [R1+0x1c] ;  /* 0x00001c0001147983 */ /* 0x000ea20000100800 */
[--C-:B------:R-:W-:Y:S02]  /*af40*/  SHF.R.U64 R0, R16, 0x10, R17.reuse ;  /* 0x0000001010007819 */ /* 0x100fe40000001211 */
[----:B------:R-:W-:Y:S02]  /*af50*/  SHF.R.U32.HI R2, RZ, 0x10, R17 ;  /* 0x00000010ff027819 */ /* 0x000fe40000011611 */
[----:B------:R-:W-:Y:S02]  /*af60*/  SHF.R.U32.HI R9, RZ, 0x10, R19 ;  /* 0x00000010ff097819 */ /* 0x000fe40000011613 */
[C---:B------:R-:W-:Y:S02]  /*af70*/  PRMT R11, R72.reuse, 0x5432, R0 ;  /* 0x00005432480b7816 */ /* 0x040fe40000000000 */
[----:B------:R-:W-:Y:S02]  /*af80*/  PRMT R8, R72, 0x5410, R2 ;  /* 0x0000541048087816 */ /* 0x000fe40000000002 */
[----:B------:R-:W-:-:S02]  /*af90*/  PRMT R0, R69, 0x5410, R9 ;  /* 0x0000541045007816 */ /* 0x000fc40000000009 */
[----:B------:R-:W-:Y:S01]  /*afa0*/  SHF.R.U64 R3, R18, 0x10, R19 ;  /* 0x0000001012037819 */ /* 0x000fe20000001213 */
[----:B------:R-:W-:Y:S01]  /*afb0*/  IMAD.U32 R14, R8, 0x10000, RZ ;  /* 0x00010000080e7824 */ /* 0x000fe200078e00ff */
[C---:B------:R-:W-:Y:S01]  /*afc0*/  LOP3.LUT R17, R0.reuse, 0xffff0000, RZ, 0xc0, !PT ;  /* 0xffff000000117812 */ /* 0x040fe200078ec0ff */
[----:B------:R-:W-:Y:S01]  /*afd0*/  IMAD.U32 R15, R0, 0x10000, RZ ;  /* 0x00010000000f7824 */ /* 0x000fe200078e00ff */
[----:B------:R-:W-:Y:S02]  /*afe0*/  PRMT R10, R69, 0x5432, R3 ;  /* 0x00005432450a7816 */ /* 0x000fe40000000003 */
[----:B------:R-:W-:Y:S01]  /*aff0*/  LOP3.LUT R16, R8, 0xffff0000, RZ, 0xc0, !PT ;  /* 0xffff000008107812 */ /* 0x000fe200078ec0ff */
[----:B-12---:R-:W1:Y:S02]  /*b000*/  LDS.128 R4, [R20+0x4800] ;  /* 0x0048000014047984 */ /* 0x006e640000000c00 */
[C---:B-1----:R-:W-:Y:S01]  /*b010*/  LOP3.LUT R9, R6.reuse, 0xffff0000, RZ, 0xc0, !PT ;  /* 0xffff000006097812 */ /* 0x042fe200078ec0ff */
[C---:B------:R-:W-:Y:S01]  /*b020*/  IMAD.U32 R12, R7.reuse, 0x10000, RZ ;  /* 0x00010000070c7824 */ /* 0x040fe200078e00ff */
[----:B------:R-:W-:Y:S01]  /*b030*/  LOP3.LUT R2, R7, 0xffff0000, RZ, 0xc0, !PT ;  /* 0xffff000007027812 */ /* 0x000fe200078ec0ff */
[----:B------:R-:W-:Y:S01]  /*b040*/  IMAD.U32 R13, R6, 0x10000, RZ ;  /* 0x00010000060d7824 */ /* 0x000fe200078e00ff */
[C---:B------:R-:W-:Y:S01]  /*b050*/  SHF.L.U32 R6, R4.reuse, 0x10, RZ ;  /* 0x0000001004067819 */ /* 0x040fe200000006ff */
[----:B------:R-:W-:Y:S01]  /*b060*/  FMUL.FTZ R7, R9, R14 ;  /* 0x0000000e09077220 */ /* 0x000fe20000410000 */
[----:B------:R-:W-:Y:S01]  /*b070*/  SHF.L.U32 R3, R5, 0x10, RZ ;  /* 0x0000001005037819 */ /* 0x000fe200000006ff */
[-C--:B------:R-:W-:Y:S01]  /*b080*/  FMUL.FTZ R8, R9, R15.reuse ;  /* 0x0000000f09087220 */ /* 0x080fe20000410000 */
[----:B------:R-:W-:Y:S01]  /*b090*/  LOP3.LUT R0, R5, 0xffff0000, RZ, 0xc0, !PT ;  /* 0xffff000005007812 */ /* 0x000fe200078ec0ff */
[----:B------:R-:W-:Y:S01]  /*b0a0*/  FFMA.FTZ R9, R13, R15, R7 ;  /* 0x0000000f0d097223 */ /* 0x000fe20000010007 */
[----:B------:R-:W-:Y:S01]  /*b0b0*/  LOP3.LUT R4, R4, 0xffff0000, RZ, 0xc0, !PT ;  /* 0xffff000004047812 */ /* 0x000fe200078ec0ff */
[----:B------:R-:W-:-:S02]  /*b0c0*/  FMUL.FTZ R5, R2, R17 ;  /* 0x0000001102057220 */ /* 0x000fc40000410000 */
[----:B------:R-:W-:Y:S01]  /*b0d0*/  FFMA.FTZ R14, R13, R14, -R8 ;  /* 0x0000000e0d0e7223 */ /* 0x000fe20000010808 */
[C---:B------:R-:W-:Y:S01]  /*b0e0*/  SHF.L.U32 R13, R11.reuse, 0x10, RZ ;  /* 0x000000100b0d7819 */ /* 0x040fe200000006ff */
[C---:B------:R-:W-:Y:S01]  /*b0f0*/  IMAD.U32 R15, R10.reuse, 0x10000, RZ ;  /* 0x000100000a0f7824 */ /* 0x040fe200078e00ff */
[----:B------:R-:W-:Y:S01]  /*b100*/  LOP3.LUT R10, R10, 0xffff0000, RZ, 0xc0, !PT ;  /* 0xffff00000a0a7812 */ /* 0x000fe200078ec0ff */
[-C--:B------:R-:W-:Y:S01]  /*b110*/  FMUL.FTZ R2, R2, R16.reuse ;  /* 0x0000001002027220 */ /* 0x080fe20000410000 */
[----:B------:R-:W-:Y:S01]  /*b120*/  LOP3.LUT R11, R11, 0xffff0000, RZ, 0xc0, !PT ;  /* 0xffff00000b0b7812 */ /* 0x000fe200078ec0ff */
[C---:B------:R-:W-:Y:S02]  /*b130*/  FFMA.FTZ R8, R12.reuse, R16, -R5 ;  /* 0x000000100c087223 */ /* 0x040fe40000010805 */
[----:B------:R-:W-:Y:S02]  /*b140*/  FFMA.FTZ R7, R12, R17, R2 ;  /* 0x000000110c077223 */ /* 0x000fe40000010002 */
[----:B------:R-:W-:-:S02]  /*b150*/  FMUL.FTZ R5, R4, R15 ;  /* 0x0000000f04057220 */ /* 0x000fc40000410000 */
[----:B------:R-:W-:Y:S01]  /*b160*/  FMUL.FTZ R4, R4, R13 ;  /* 0x0000000d04047220 */ /* 0x000fe20000410000 */
[----:B------:R-:W-:Y:S01]  /*b170*/  F2FP.BF16.PACK_AB R7, R7, R8 ;  /* 0x000000080707723e */ /* 0x000fe200000010ff */
[C---:B------:R-:W-:Y:S02]  /*b180*/  FMUL.FTZ R2, R0.reuse, R10 ;  /* 0x0000000a00027220 */ /* 0x040fe40000410000 */
[----:B------:R-:W-:Y:S02]  /*b190*/  FMUL.FTZ R0, R0, R11 ;  /* 0x0000000b00007220 */ /* 0x000fe40000410000 */
[C---:B------:R-:W-:Y:S02]  /*b1a0*/  FFMA.FTZ R5, R6.reuse, R13, -R5 ;  /* 0x0000000d06057223 */ /* 0x040fe40000010805 */
[----:B------:R-:W-:Y:S01]  /*b1b0*/  FFMA.FTZ R4, R6, R15, R4 ;  /* 0x0000000f06047223 */ /* 0x000fe20000010004 */
[----:B------:R-:W-:Y:S01]  /*b1c0*/  F2FP.BF16.PACK_AB R6, R9, R14 ;  /* 0x0000000e0906723e */ /* 0x000fe200000010ff */
[----:B------:R-:W-:-:S02]  /*b1d0*/  FFMA.FTZ R2, R3, R11, -R2 ;  /* 0x0000000b03027223 */ /* 0x000fc40000010802 */
[----:B------:R-:W-:Y:S01]  /*b1e0*/  FFMA.FTZ R0, R3, R10, R0 ;  /* 0x0000000a03007223 */ /* 0x000fe20000010000 */
[----:B------:R-:W-:-:S04]  /*b1f0*/  F2FP.BF16.PACK_AB R4, R4, R5 ;  /* 0x000000050404723e */ /* 0x000fc800000010ff */
[----:B------:R-:W-:-:S05]  /*b200*/  F2FP.BF16.PACK_AB R5, R0, R2 ;  /* 0x000000020005723e */ /* 0x000fca00000010ff */
[----:B------:R1:W-:Y:S02]  /*b210*/  STS.128 [R20+0x4800], R4 ;  /* 0x0048000414007388 */ /* 0x0003e40000000c00 */
.L_x_775:
[----:B------:R-:W-:Y:S05]  /*b220*/  BSYNC B0 ;  /* 0x0000000000007941 */ /* 0x000fea0003800000 */
.L_x_774:
        /* <DEDUP_REMOVED lines=50> */
.L_x_777:
[----:B------:R-:W-:Y:S05]  /*b550*/  BSYNC B0 ;  /* 0x0000000000007941 */ /* 0x000fea0003800000 */
.L_x_776:
[----:B------:R-:W-:Y:S01]  /*b560*/  ISETP.GE.AND P0, PT, R29, c[0x0][0x27c], PT ;  /* 0x00009f001d007a0c */ /* 0x000fe20003f06270 */
[----:B------:R-:W-:-:S12]  /*b570*/  BSSY B0, `(.L_x_778) ;  /* 0x0000031000007945 */ /* 0x000fd80003800000 */
[----:B------:R-:W-:Y:S05]  /*b580*/  @P0 BRA `(.L_x_779) ;  /* 0x000002f000000947 */ /* 0x000fea0003800000 */
[----:B-1----:R-:W2:Y:S01]  /*b590*/  LDL R18, [R1+0x1c] ;  /* 0x00001c0001127983 */ /* 0x002ea20000100800 */
        /* <DEDUP_REMOVED lines=12> */
[----:B--2---:R-:W1:Y:S02]  /*b660*/  LDS.128 R4, [R18+0x6800] ;  /* 0x0068000012047984 */ /* 0x004e640000000c00 */
        /* <DEDUP_REMOVED lines=33> */
.L_x_779:
[----:B------:R-:W-:Y:S05]  /*b880*/  BSYNC B0 ;  /* 0x0000000000007941 */ /* 0x000fea0003800000 */
.L_x_778:
        /* <DEDUP_REMOVED lines=50> */
.L_x_781:
[----:B------:R-:W-:Y:S05]  /*bbb0*/  BSYNC B0 ;  /* 0x0000000000007941 */ /* 0x000fea0003800000 */
.L_x_780:
[----:B------:R-:W-:-:S13]  /*bbc0*/  ISETP.GE.AND P0, PT, R28, c[0x0][0x27c], PT ;  /* 0x00009f001c007a0c */ /* 0x000fda0003f06270 */
        /* <DEDUP_REMOVED lines=48> */
.L_x_771:
[----:B------:R-:W-:Y:S05]  /*bed0*/  BSYNC B1 ;  /* 0x0000000000017941 */ /* 0x000fea0003800000 */
.L_x_770:
[----:B------:R-:W-:-:S04]  /*bee0*/  LEA.HI R0, R89, R89, RZ, 0x1 ;  /* 0x0000005959007211 */ /* 0x000fc800078f08ff */
[----:B------:R-:W-:-:S04]  /*bef0*/  SHF.R.S32.HI R0, RZ, 0x1, R0 ;  /* 0x00000001ff007819 */ /* 0x000fc80000011400 */
[----:B------:R-:W-:-:S04]  /*bf00*/  IADD3 R0, R0, 0x40, RZ ;  /* 0x0000004000007810 */ /* 0x000fc80007ffe0ff */
[----:B------:R-:W-:-:S13]  /*bf10*/  ISETP.GE.AND P0, PT, R0, R31, PT ;  /* 0x0000001f0000720c */ /* 0x000fda0003f06270 */
[----:B------:R-:W-:Y:S05]  /*bf20*/  @P0 BRA `(.L_x_782) ;  /* 0x0000498000000947 */ /* 0x000fea0003800000 */
        /* <DEDUP_REMOVED lines=50> */
.L_x_784:
[----:B------:R-:W-:Y:S05]  /*c250*/  BSYNC B0 ;  /* 0x0000000000007941 */ /* 0x000fea0003800000 */
.L_x_783:
        /* <DEDUP_REMOVED lines=50> */
.L_x_786:
[----:B------:R-:W-:Y:S05]  /*c580*/  BSYNC B0 ;  /* 0x0000000000007941 */ /* 0x000fea0003800000 */
.L_x_785:
        /* <DEDUP_REMOVED lines=50> */
.L_x_788:
[----:B------:R-:W-:Y:S05]  /*c8b0*/  BSYNC B0 ;  /* 0x0000000000007941 */ /* 0x000fea0003800000 */
.L_x_787:
        /* <DEDUP_REMOVED lines=50> */
.L_x_790:
[----:B------:R-:W-:Y:S05]  /*cbe0*/  BSYNC B0 ;  /* 0x0000000000007941 */ /* 0x000fea0003800000 */
.L_x_789:
        /* <DEDUP_REMOVED lines=50> */
.L_x_792:
[----:B------:R-:W-:Y:S05]  /*cf10*/  BSYNC B0 ;  /* 0x0000000000007941 */ /* 0x000fea0003800000 */
.L_x_791:
        /* <DEDUP_REMOVED lines=50> */
.L_x_765:
[----:B------:R1:W5:Y:S04]  /*d240*/  LDL R28, [R1+0x84] ;  /* 0x00008400011c7983 */ /* 0x0003680000100800 */
[----:B------:R1:W5:Y:S01]  /*d250*/  LDL R26, [R1+0x80] ;  /* 0x00008000011a7983 */ /* 0x0003620000100800 */
[----:B------:R-:W-:Y:S01]  /*d260*/  @P5 IMAD.HI.U32 R3, R0, c[0x0][0x2c8], RZ ;  /* 0x0000b20000035a27 */ /* 0x000fe200078e00ff */
[----:B------:R-:W-:Y:S01]  /*d270*/  MOV R5, R7 ;  /* 0x0000000700057202 */ /* 0x000fe20000000f00 */
[----:B------:R-:W-:Y:S01]  /*d280*/  BSSY B0, `(.L_x_793) ;  /* 0x0000045000007945 */ /* 0x000fe20003800000 */
[----:B------:R-:W-:Y:S01]  /*d290*/  MOV R7, R6 ;  /* 0x0000000600077202 */ /* 0x000fe20000000f00 */
[----:B------:R-:W-:Y:S01]  /*d2a0*/  IMAD.MOV.U32 R6, RZ, RZ, R2 ;  /* 0x000000ffff067224 */ /* 0x000fe200078e0002 */
[----:B------:R-:W-:Y:S01]  /*d2b0*/  @P5 SHF.R.U32.HI R0, RZ, c[0x0][0x2cc], R3 ;  /* 0x0000b300ff005a19 */ /* 0x000fe20000011603 */
[----:B------:R-:W-:Y:S01]  /*d2c0*/  CS2R R70, SRZ ;  /* 0x0000000000467805 */ /* 0x000fe2000001ff00 */
[----:B------:R-:W-:Y:S01]  /*d2d0*/  CS2R R42, SRZ ;  /* 0x00000000002a7805 */ /* 0x000fe2000001ff00 */
[----:B------:R-:W-:Y:S01]  /*d2e0*/  CS2R R40, SRZ ;  /* 0x0000000000287805 */ /* 0x000fe2000001ff00 */
[----:B------:R-:W-:Y:S01]  /*d2f0*/  SHF.R.S32.HI R3, RZ, 0x1f, R0 ;  /* 0x0000001fff037819 */ /* 0x000fe20000011400 */
[----:B------:R-:W-:Y:S01]  /*d300*/  IMAD.WIDE.U32 R4, R0, c[0x0][0x280], R4 ;  /* 0x0000a00000047a25 */ /* 0x000fe200078e0004 */
[----:B------:R-:W-:Y:S01]  /*d310*/  CS2R R34, SRZ ;  /* 0x0000000000227805 */ /* 0x000fe2000001ff00 */
[----:B------:R-:W-:Y:S01]  /*d320*/  CS2R R32, SRZ ;  /* 0x0000000000207805 */ /* 0x000fe2000001ff00 */
[----:B------:R-:W-:Y:S01]  /*d330*/  CS2R R10, SRZ ;  /* 0x00000000000a7805 */ /* 0x000fe2000001ff00 */
[C---:B------:R-:W-:Y:S01]  /*d340*/  IMAD R9, R3.reuse, c[0x0][0x280], RZ ;  /* 0x0000a00003097a24 */ /* 0x040fe200078e02ff */
[----:B------:R-:W-:Y:S01]  /*d350*/  LEA R21, P1, R4, c[0x0][0x270], 0x1 ;  /* 0x00009c0004157a11 */ /* 0x000fe200078208ff */
[----:B------:R-:W-:Y:S01]  /*d360*/  IMAD R8, R3, c[0x0][0x290], RZ ;  /* 0x0000a40003087a24 */ /* 0x000fe200078e02ff */
[----:B------:R-:W-:Y:S01]  /*d370*/  CS2R R46, SRZ ;  /* 0x00000000002e7805 */ /* 0x000fe2000001ff00 */
[C---:B------:R-:W-:Y:S01]  /*d380*/  IMAD.WIDE.U32 R2, R0.reuse, c[0x0][0x290], R6 ;  /* 0x0000a40000027a25 */ /* 0x040fe200078e0006 */
[----:B------:R-:W-:Y:S01]  /*d390*/  CS2R R44, SRZ ;  /* 0x00000000002c7805 */ /* 0x000fe2000001ff00 */
[----:B------:R1:W2:Y:S01]  /*d3a0*/  SHFL.IDX PT, R12, R21, RZ, 0x1e1f ;  /* 0x001e1fff150c7589 */ /* 0x0002a200000e0000 */
[----:B------:R-:W-:Y:S01]  /*d3b0*/  CS2R R38, SRZ ;  /* 0x0000000000267805 */ /* 0x000fe2000001ff00 */
[----:B------:R-:W-:Y:S01]  /*d3c0*/  IMAD R6, R0, c[0x0][0x284], R9 ;  /* 0x0000a10000067a24 */ /* 0x000fe200078e0209 */
[----:B------:R-:W-:Y:S01]  /*d3d0*/  LEA R22, P0, R2, c[0x0][0x288], 0x1 ;  /* 0x0000a20002167a11 */ /* 0x000fe200078008ff */
[----:B------:R-:W-:Y:S01]  /*d3e0*/  IMAD R0, R0, c[0x0][0x294], R8 ;  /* 0x0000a50000007a24 */ /* 0x000fe200078e0208 */
[----:B------:R-:W-:Y:S01]  /*d3f0*/  CS2R R36, SRZ ;  /* 0x0000000000247805 */ /* 0x000fe2000001ff00 */
[----:B------:R-:W-:Y:S01]  /*d400*/  CS2R R8, SRZ ;  /* 0x0000000000087805 */ /* 0x000fe2000001ff00 */
[----:B------:R-:W-:Y:S01]  /*d410*/  IADD3 R6, R5, R6, RZ ;  /* 0x0000000605067210 */ /* 0x000fe20007ffe0ff */
[----:B------:R-:W-:-:S03]  /*d420*/  IMAD.IADD R0, R3, 0x1, R0 ;  /* 0x0000000103007824 */ /* 0x000fc600078e0200 */
[----:B------:R-:W-:Y:S02]  /*d430*/  LEA.HI.X R19, R4, c[0x0][0x274], R6, 0x1, P1 ;  /* 0x00009d0004137a11 */ /* 0x000fe400008f0c06 */
[----:B------:R-:W-:Y:S01]  /*d440*/  LEA.HI.X R18, R2, c[0x0][0x28c], R0, 0x1, P0 ;  /* 0x0000a30002127a11 */ /* 0x000fe200000f0c00 */
[----:B------:R-:W-:Y:S01]  /*d450*/  CS2R R6, SRZ ;  /* 0x0000000000067805 */ /* 0x000fe2000001ff00 */
[----:B------:R-:W-:Y:S01]  /*d460*/  ISETP.GE.AND P0, PT, R20, R31, PT ;  /* 0x0000001f1400720c */ /* 0x000fe20003f06270 */
[----:B------:R1:W3:Y:S01]  /*d470*/  SHFL.IDX PT, R2, R22, RZ, 0x1e1f ;  /* 0x001e1fff16027589 */ /* 0x0002e200000e0000 */
[----:B------:R-:W-:-:S03]  /*d480*/  CS2R R4, SRZ ;  /* 0x0000000000047805 */ /* 0x000fc6000001ff00 */
[----:B------:R1:W4:Y:S04]  /*d490*/  SHFL.IDX PT, R13, R19, RZ, 0x1e1f ;  /* 0x001e1fff130d7589 */ /* 0x00032800000e0000 */
[----:B------:R1:W1:Y:S04]  /*d4a0*/  SHFL.IDX PT, R3, R18, RZ, 0x1e1f ;  /* 0x001e1fff12037589 */ /* 0x00026800000e0000 */
[----:B------:R-:W-:Y:S05]  /*d4b0*/  @P0 BRA `(.L_x_794) ;  /* 0x0000021000000947 */ /* 0x000fea0003800000 */
[----:B--2---:R-:W-:Y:S01]  /*d4c0*/  ISETP.GE.AND P1, PT, R124, c[0x0][0x27c], PT ;  /* 0x00009f007c007a0c */ /* 0x004fe20003f26270 */
[----:B------:R-:W-:Y:S01]  /*d4d0*/  CS2R R34, SRZ ;  /* 0x0000000000227805 */ /* 0x000fe2000001ff00 */
[----:B------:R-:W-:Y:S01]  /*d4e0*/  CS2R R32, SRZ ;  /* 0x0000000000207805 */ /* 0x000fe2000001ff00 */
[----:B------:R-:W-:Y:S01]  /*d4f0*/  CS2R R38, SRZ ;  /* 0x0000000000267805 */ /* 0x000fe2000001ff00 */
[----:B------:R-:W-:-:S09]  /*d500*/  CS2R R36, SRZ ;  /* 0x0000000000247805 */ /* 0x000fd2000001ff00 */
[C---:B------:R-:W-:Y:S01]  /*d510*/  @!P1 IMAD.SHL.U32 R0, R124.reuse, 0x2, RZ ;  /* 0x000000027c009824 */ /* 0x040fe200078e00ff */
[----:B------:R-:W-:-:S04]  /*d520*/  @!P1 SHF.L.U64.HI R4, R124, 0x1, R125 ;  /* 0x000000017c049819 */ /* 0x000fc8000001027d */
[----:B------:R-:W-:-:S04]  /*d530*/  @!P1 IADD3 R16, P0, R12, R0, RZ ;  /* 0x000000000c109210 */ /* 0x000fc80007f1e0ff */
[----:B----4-:R-:W-:Y:S02]  /*d540*/  @!P1 IADD3.X R17, R13, R4, RZ, P0, !PT ;  /* 0x000000040d119210 */ /* 0x010fe400007fe4ff */
[----:B---3--:R-:W-:-:S05]  /*d550*/  @!P1 IADD3 R14, P0, R2, R0, RZ ;  /* 0x00000000020e9210 */ /* 0x008fca0007f1e0ff */
[----:B-1----:R-:W-:Y:S01]  /*d560*/  @!P1 IMAD.X R15, R3, 0x1, R4, P0 ;  /* 0x00000001030f9824 */ /* 0x002fe200000e0604 */
[----:B------:R-:W-:-:S13]  /*d570*/  ISETP.GE.AND P0, PT, R160, c[0x0][0x27c], PT ;  /* 0x00009f00a0007a0c */ /* 0x000fda0003f06270 */
[----:B-----5:R-:W-:-:S05]  /*d580*/  @!P0 SHF.L.U32 R0, R28, 0x3, RZ ;  /* 0x000000031c008819 */ /* 0x020fca00000006ff */
[----:B------:R-:W-:-:S04]  /*d590*/  @!P0 IMAD.WIDE R6, R0, 0x2, R12 ;  /* 0x0000000200068825 */ /* 0x000fc800078e020c */
[----:B------:R-:W-:Y:S01]  /*d5a0*/  @!P0 IMAD.WIDE R4, R0, 0x2, R2 ;  /* 0x0000000200048825 */ /* 0x000fe200078e0202 */
[----:B------:R1:W5:Y:S04]  /*d5b0*/  @!P0 LD.E.128 R32, [R6.64] ;  /* 0x0000000606208980 */ /* 0x000368000c101d00 */
[----:B------:R2:W5:Y:S01]  /*d5c0*/  @!P0 LD.E.128 R36, [R4.64] ;  /* 0x0000000604248980 */ /* 0x000562000c101d00 */
[----:B------:R-:W-:Y:S01]  /*d5d0*/  ISETP.GE.AND P0, PT, R127, c[0x0][0x27c], PT ;  /* 0x00009f007f007a0c */ /* 0x000fe20003f06270 */
[----:B------:R-:W-:Y:S01]  /*d5e0*/  CS2R R42, SRZ ;  /* 0x00000000002a7805 */ /* 0x000fe2000001ff00 */
[----:B------:R-:W-:Y:S01]  /*d5f0*/  CS2R R40, SRZ ;  /* 0x0000000000287805 */ /* 0x000fe2000001ff00 */
[----:B------:R-:W-:-:S10]  /*d600*/  CS2R R46, SRZ ;  /* 0x00000000002e7805 */ /* 0x000fd4000001ff00 */
[----:B------:R-:W-:Y:S01]  /*d610*/  @!P0 IMAD.SHL.U32 R0, R26, 0x8, RZ ;  /* 0x000000081a008824 */ /* 0x000fe200078e00ff */
[----:B------:R-:W-:Y:S01]  /*d620*/  CS2R R44, SRZ ;  /* 0x00000000002c7805 */ /* 0x000fe2000001ff00 */
[----:B------:R-:W-:Y:S01]  /*d630*/  CS2R R10, SRZ ;  /* 0x00000000000a7805 */ /* 0x000fe2000001ff00 */
[----:B------:R-:W-:Y:S01]  /*d640*/  CS2R R8, SRZ ;  /* 0x0000000000087805 */ /* 0x000fe2000001ff00 */
[----:B------:R-:W-:Y:S01]  /*d650*/  @!P0 IMAD.WIDE R2, R0, 0x2, R2 ;  /* 0x0000000200028825 */ /* 0x000fe200078e0202 */
[----:B-1----:R-:W-:-:S04]  /*d660*/  CS2R R6, SRZ ;  /* 0x0000000000067805 */ /* 0x002fc8000001ff00 */
[----:B------:R1:W5:Y:S01]  /*d670*/  @!P0 LD.E.128 R44, [R2.64] ;  /* 0x00000006022c8980 */ /* 0x000362000c101d00 */
[----:B--2---:R-:W-:-:S03]  /*d680*/  @!P0 IMAD.WIDE R4, R0, 0x2, R12 ;  /* 0x0000000200048825 */ /* 0x004fc600078e020c */
[----:B------:R1:W5:Y:S04]  /*d690*/  @!P1 LD.E.128 R8, [R16.64] ;  /* 0x0000000610089980 */ /* 0x000368000c101d00 */
[----:B------:R2:W5:Y:S02]  /*d6a0*/  @!P0 LD.E.128 R40, [R4.64] ;  /* 0x0000000604288980 */ /* 0x000564000c101d00 */
[----:B--2---:R-:W-:-:S06]  /*d6b0*/  CS2R R4, SRZ ;  /* 0x0000000000047805 */ /* 0x004fcc000001ff00 */
[----:B------:R1:W5:Y:S02]  /*d6c0*/  @!P1 LD.E.128 R4, [R14.64] ;  /* 0x000000060e049980 */ /* 0x000364000c101d00 */
.L_x_794:
[----:B--2---:R-:W-:Y:S05]  /*d6d0*/  BSYNC B0 ;  /* 0x0000000000007941 */ /* 0x004fea0003800000 */
.L_x_793:
[----:B------:R-:W-:Y:S01]  /*d6e0*/  IADD3 R0, R20, 0x40, RZ ;  /* 0x0000004014007810 */ /* 0x000fe20007ffe0ff */
[----:B-1-3-5:R-:W-:Y:S01]  /*d6f0*/  IMAD.MOV.U32 R2, RZ, RZ, R40 ;  /* 0x000000ffff027224 */ /* 0x02afe200078e0028 */
[----:B------:R-:W-:Y:S01]  /*d700*/  MOV R14, R4 ;  /* 0x00000004000e7202 */ /* 0x000fe20000000f00 */
[----:B------:R-:W-:Y:S01]  /*d710*/  IMAD.MOV.U32 R12, RZ, RZ, R42 ;  /* 0x000000ffff0c7224 */ /* 0x000fe200078e002a */
[----:B------:R-:W-:Y:S01]  /*d720*/  ISETP.GE.AND P0, PT, R0, R31, PT ;  /* 0x0000001f0000720c */ /* 0x000fe20003f06270 */
[----:B------:R-:W-:Y:S01]  /*d730*/  IMAD.MOV.U32 R0, RZ, RZ, R41 ;  /* 0x000000ffff007224 */ /* 0x000fe200078e0029 */
[----:B----4-:R-:W1:Y:S01]  /*d740*/  SHFL.IDX PT, R13, R19, 0x1, 0x1e1f ;  /* 0x003e1f00130d7f89 */ /* 0x010e6200000e0000 */
        /* <DEDUP_REMOVED lines=23> */
[----:B------:R-:W-:Y:S01]  /*d8c0*/  PRMT R25, R12, 0x7610, R25 ;  /* 0x000076100c197816 */ /* 0x000fe20000000019 */
[----:B------:R-:W-:Y:S01]  /*d8d0*/  IMAD.MOV.U32 R3, RZ, RZ, R47 ;  /* 0x000000ffff037224 */ /* 0x000fe200078e002f */
[----:B------:R-:W-:Y:S01]  /*d8e0*/  MOV R12, R46 ;  /* 0x0000002e000c7202 */ /* 0x000fe20000000f00 */
        /* <DEDUP_REMOVED lines=12> */
[----:B------:R2:W3:Y:S01]  /*d9b0*/  SHFL.IDX PT, R2, R22, 0x1, 0x1e1f ;  /* 0x003e1f0016027f89 */ /* 0x0004e200000e0000 */
[----:B------:R-:W-:Y:S01]  /*d9c0*/  CS2R R66, SRZ ;  /* 0x0000000000427805 */ /* 0x000fe2000001ff00 */
[----:B------:R-:W-:Y:S01]  /*d9d0*/  CS2R R64, SRZ ;  /* 0x0000000000407805 */ /* 0x000fe2000001ff00 */
[----:B------:R-:W-:Y:S01]  /*d9e0*/  CS2R R62, SRZ ;  /* 0x00000000003e7805 */ /* 0x000fe2000001ff00 */
[----:B------:R4:W1:Y:S01]  /*d9f0*/  SHFL.IDX PT, R12, R21, 0x1, 0x1e1f ;  /* 0x003e1f00150c7f89 */ /* 0x00086200000e0000 */
[----:B------:R-:W-:Y:S01]  /*da00*/  CS2R R60, SRZ ;  /* 0x00000000003c7805 */ /* 0x000fe2000001ff00 */
[----:B------:R-:W-:Y:S01]  /*da10*/  CS2R R54, SRZ ;  /* 0x0000000000367805 */ /* 0x000fe2000001ff00 */
[----:B------:R-:W-:Y:S01]  /*da20*/  CS2R R52, SRZ ;  /* 0x0000000000347805 */ /* 0x000fe2000001ff00 */
[----:B------:R4:W1:Y:S01]  /*da30*/  SHFL.IDX PT, R3, R18, 0x1, 0x1e1f ;  /* 0x003e1f0012037f89 */ /* 0x00086200000e0000 */
[----:B--2---:R-:W-:Y:S01]  /*da40*/  PRMT R22, R0, 0x5410, R14 ;  /* 0x0000541000167816 */ /* 0x004fe2000000000e */
[----:B------:R-:W-:Y:S05]  /*da50*/  @P0 BRA `(.L_x_796) ;  /* 0x0000021000000947 */ /* 0x000fea0003800000 */
[----:B---3--:R-:W-:Y:S01]  /*da60*/  ISETP.GE.AND P1, PT, R124, c[0x0][0x27c], PT ;  /* 0x00009f007c007a0c */ /* 0x008fe20003f26270 */
[----:B------:R-:W-:Y:S01]  /*da70*/  CS2R R58, SRZ ;  /* 0x00000000003a7805 */ /* 0x000fe2000001ff00 */
[----:B------:R-:W-:Y:S01]  /*da80*/  CS2R R56, SRZ ;  /* 0x0000000000387805 */ /* 0x000fe2000001ff00 */
[----:B------:R-:W-:Y:S01]  /*da90*/  CS2R R62, SRZ ;  /* 0x00000000003e7805 */ /* 0x000fe2000001ff00 */
[----:B------:R-:W-:-:S09]  /*daa0*/  CS2R R60, SRZ ;  /* 0x00000000003c7805 */ /* 0x000fd2000001ff00 */
[C---:B------:R-:W-:Y:S01]  /*dab0*/  @!P1 IMAD.SHL.U32 R0, R124.reuse, 0x2, RZ ;  /* 0x000000027c009824 */ /* 0x040fe200078e00ff */
[----:B------:R-:W-:-:S04]  /*dac0*/  @!P1 SHF.L.U64.HI R15, R124, 0x1, R125 ;  /* 0x000000017c0f9819 */ /* 0x000fc8000001027d */
[----:B-1----:R-:W-:-:S04]  /*dad0*/  @!P1 IADD3 R16, P0, R12, R0, RZ ;  /* 0x000000000c109210 */ /* 0x002fc80007f1e0ff */
[----:B------:R-:W-:Y:S02]  /*dae0*/  @!P1 IADD3.X R17, R13, R15, RZ, P0, !PT ;  /* 0x0000000f0d119210 */ /* 0x000fe400007fe4ff */
[----:B------:R-:W-:-:S05]  /*daf0*/  @!P1 IADD3 R14, P0, R2, R0, RZ ;  /* 0x00000000020e9210 */ /* 0x000fca0007f1e0ff */
[----:B------:R-:W-:Y:S01]  /*db00*/  @!P1 IMAD.X R15, R3, 0x1, R15, P0 ;  /* 0x00000001030f9824 */ /* 0x000fe200000e060f */
[----:B------:R-:W-:-:S13]  /*db10*/  ISETP.GE.AND P0, PT, R160, c[0x0][0x27c], PT ;  /* 0x00009f00a0007a0c */ /* 0x000fda0003f06270 */
[----:B------:R-:W-:-:S05]  /*db20*/  @!P0 SHF.L.U32 R0, R28, 0x3, RZ ;  /* 0x000000031c008819 */ /* 0x000fca00000006ff */
[----:B----4-:R-:W-:-:S04]  /*db30*/  @!P0 IMAD.WIDE R20, R0, 0x2, R12 ;  /* 0x0000000200148825 */ /* 0x010fc800078e020c */
[----:B------:R-:W-:Y:S01]  /*db40*/  @!P0 IMAD.WIDE R18, R0, 0x2, R2 ;  /* 0x0000000200128825 */ /* 0x000fe200078e0202 */
[----:B------:R1:W5:Y:S04]  /*db50*/  @!P0 LD.E.128 R56, [R20.64] ;  /* 0x0000000614388980 */ /* 0x000368000c101d00 */
[----:B------:R1:W5:Y:S01]  /*db60*/  @!P0 LD.E.128 R60, [R18.64] ;  /* 0x00000006123c8980 */ /* 0x000362000c101d00 */
[----:B------:R-:W-:Y:S01]  /*db70*/  ISETP.GE.AND P0, PT, R127, c[0x0][0x27c], PT ;  /* 0x00009f007f007a0c */ /* 0x000fe20003f06270 */
[----:B------:R-:W-:Y:S01]  /*db80*/  CS2R R70, SRZ ;  /* 0x0000000000467805 */ /* 0x000fe2000001ff00 */
[----:B------:R-:W-:Y:S01]  /*db90*/  CS2R R68, SRZ ;  /* 0x0000000000447805 */ /* 0x000fe2000001ff00 */
[----:B------:R-:W-:Y:S01]  /*dba0*/  CS2R R66, SRZ ;  /* 0x0000000000427805 */ /* 0x000fe2000001ff00 */
[----:B------:R-:W-:Y:S01]  /*dbb0*/  CS2R R64, SRZ ;  /* 0x0000000000407805 */ /* 0x000fe2000001ff00 */
[----:B------:R-:W-:Y:S01]  /*dbc0*/  CS2R R50, SRZ ;  /* 0x0000000000327805 */ /* 0x000fe2000001ff00 */
[----:B------:R-:W-:Y:S01]  /*dbd0*/  CS2R R48, SRZ ;  /* 0x0000000000307805 */ /* 0x000fe2000001ff00 */
[----:B------:R-:W-:Y:S01]  /*dbe0*/  CS2R R54, SRZ ;  /* 0x0000000000367805 */ /* 0x000fe2000001ff00 */
[----:B------:R-:W-:-:S04]  /*dbf0*/  CS2R R52, SRZ ;  /* 0x0000000000347805 */ /* 0x000fc8000001ff00 */
[----:B------:R1:W5:Y:S01]  /*dc00*/  @!P1 LD.E.128 R48, [R16.64] ;  /* 0x0000000610309980 */ /* 0x000362000c101d00 */
[----:B------:R-:W-:-:S03]  /*dc10*/  @!P0 IMAD.SHL.U32 R0, R26, 0x8, RZ ;  /* 0x000000081a008824 */ /* 0x000fc600078e00ff */
[----:B------:R1:W5:Y:S01]  /*dc20*/  @!P1 LD.E.128 R52, [R14.64] ;  /* 0x000000060e349980 */ /* 0x000362000c101d00 */
[----:B------:R-:W-:-:S04]  /*dc30*/  @!P0 IMAD.WIDE R12, R0, 0x2, R12 ;  /* 0x00000002000c8825 */ /* 0x000fc800078e020c */
[----:B------:R-:W-:Y:S01]  /*dc40*/  @!P0 IMAD.WIDE R2, R0, 0x2, R2 ;  /* 0x0000000200028825 */ /* 0x000fe200078e0202 */
[----:B------:R1:W5:Y:S04]  /*dc50*/  @!P0 LD.E.128 R68, [R12.64] ;  /* 0x000000060c448980 */ /* 0x000368000c101d00 */
[----:B------:R1:W5:Y:S02]  /*dc60*/  @!P0 LD.E.128 R64, [R2.64] ;  /* 0x0000000602408980 */ /* 0x000364000c101d00 */
.L_x_796:
[----:B---3--:R-:W-:Y:S05]  /*dc70*/  BSYNC B0 ;  /* 0x0000000000007941 */ /* 0x008fea0003800000 */
.L_x_795:
        /* <DEDUP_REMOVED lines=47> */
[----:B------:R1:W5:Y:S04]  /*df70*/  LDL R101, [R1+0x74] ;  /* 0x0000740001657983 */ /* 0x0003680000100800 */
[----:B------:R1:W5:Y:S04]  /*df80*/  LDL R100, [R1+0x78] ;  /* 0x0000780001647983 */ /* 0x0003680000100800 */
[----:B------:R1:W5:Y:S01]  /*df90*/  LDL R99, [R1+0x7c] ;  /* 0x00007c0001637983 */ /* 0x0003620000100800 */
[----:B------:R-:W-:Y:S01]  /*dfa0*/  ISETP.GE.AND P0, PT, R124, c[0x0][0x27c], PT ;  /* 0x00009f007c007a0c */ /* 0x000fe20003f06270 */
[----:B------:R-:W-:-:S12]  /*dfb0*/  BSSY B0, `(.L_x_799) ;  /* 0x000006a000007945 */ /* 0x000fd80003800000 */
[----:B------:R-:W-:Y:S05]  /*dfc0*/  @P0 BRA `(.L_x_800) ;  /* 0x0000068000000947 */ /* 0x000fea0003800000 */
[----:B------:R-:W2:Y:S01]  /*dfd0*/  LDL R102, [R1+0x98] ;  /* 0x0000980001667983 */ /* 0x000ea20000100800 */
[----:B------:R-:W-:Y:S01]  /*dfe0*/  IMAD.MOV.U32 R0, RZ, RZ, c[0x0][0x27c] ;  /* 0x00009f00ff007624 */ /* 0x000fe200078e00ff */
[--C-:B----4-:R-:W-:Y:S02]  /*dff0*/  SHF.R.U64 R21, R8, 0x10, R9.reuse ;  /* 0x0000001008157819 */ /* 0x110fe40000001209 */
[----:B------:R-:W-:Y:S02]  /*e000*/  SHF.R.U32.HI R8, RZ, 0x10, R9 ;  /* 0x00000010ff087819 */ /* 0x000fe40000011609 */
[----:B------:R-:W-:Y:S02]  /*e010*/  LEA.HI R0, R0, R97, RZ, 0x1d ;  /* 0x0000006100007211 */ /* 0x000fe400078fe8ff */
[----:B------:R-:W-:Y:S02]  /*e020*/  SHF.R.U64 R9, R10, 0x10, R11 ;  /* 0x000000100a097819 */ /* 0x000fe4000000120b */
[----:B------:R-:W-:Y:S01]  /*e030*/  SHF.R.S32.HI R3, RZ, 0x1f, R0 ;  /* 0x0000001fff037819 */ /* 0x000fe20000011400 */
[----:B------:R-:W-:Y:S01]  /*e040*/  IMAD.SHL.U32 R2, R0, 0x8, RZ ;  /* 0x0000000800027824 */ /* 0x000fe200078e00ff */
[----:B------:R-:W-:-:S02]  /*e050*/  SHF.R.U64 R4, R4, 0x10, R5 ;  /* 0x0000001004047819 */ /* 0x000fc40000001205 */
[----:B------:R-:W-:Y:S02]  /*e060*/  LEA.HI R0, R3, R0, RZ, 0x2 ;  /* 0x0000000003007211 */ /* 0x000fe400078f10ff */
[----:B-----5:R-:W-:Y:S02]  /*e070*/  LOP3.LUT R2, R101, 0x18, R2, 0xf8, !PT ;  /* 0x0000001865027812 */ /* 0x020fe400078ef802 */
[----:B------:R-:W-:Y:S01]  /*e080*/  SHF.R.U32.HI R3, RZ, 0x10, R11 ;  /* 0x00000010ff037819 */ /* 0x000fe2000001160b */
[----:B------:R-:W-:Y:S01]  /*e090*/  IMAD.SHL.U32 R0, R0, 0x400, RZ ;  /* 0x0000040000007824 */ /* 0x000fe200078e00ff */
[----:B------:R-:W-:Y:S02]  /*e0a0*/  LOP3.LUT R2, R2, R100, RZ, 0x3c, !PT ;  /* 0x0000006402027212 */ /* 0x000fe400078e3cff */
[----:B------:R-:W-:Y:S02]  /*e0b0*/  PRMT R28, R25, 0x5410, R9 ;  /* 0x00005410191c7816 */ /* 0x000fe40000000009 */
[----:B------:R-:W-:-:S02]  /*e0c0*/  LOP3.LUT R0, R0, 0x7ffff000, RZ, 0xc0, !PT ;  /* 0x7ffff00000007812 */ /* 0x000fc400078ec0ff */
[----:B------:R-:W-:Y:S02]  /*e0d0*/  PRMT R21, R24, 0x5432, R21 ;  /* 0x0000543218157816 */ /* 0x000fe40000000015 */
[----:B------:R-:W-:Y:S02]  /*e0e0*/  IADD3 R0, R2, R0, R99 ;  /* 0x0000000002007210 */ /* 0x000fe40007ffe063 */
[----:B------:R-:W-:Y:S02]  /*e0f0*/  SHF.R.U32.HI R2, RZ, 0x10, R5 ;  /* 0x00000010ff027819 */ /* 0x000fe40000011605 */
[--C-:B------:R-:W-:Y:S01]  /*e100*/  SHF.R.U64 R5, R6, 0x10, R7.reuse ;  /* 0x0000001006057819 */ /* 0x100fe20000001207 */
[----:B------:R-:W-:Y:S01]  /*e110*/  IMAD.SHL.U32 R30, R0, 0x2, RZ ;  /* 0x00000002001e7824 */ /* 0x000fe200078e00ff */
[----:B------:R-:W-:Y:S02]  /*e120*/  SHF.R.U32.HI R0, RZ, 0x10, R7 ;  /* 0x00000010ff007819 */ /* 0x000fe40000011607 */
[----:B------:R-:W-:-:S02]  /*e130*/  PRMT R20, R24, 0x5410, R8 ;  /* 0x0000541018147816 */ /* 0x000fc40000000008 */
[----:B------:R-:W3:Y:S01]  /*e140*/  LDS.128 R12, [R30+0x6080] ;  /* 0x006080001e0c7984 */ /* 0x000ee20000000c00 */
[C---:B------:R-:W-:Y:S02]  /*e150*/  PRMT R11, R22.reuse, 0x5432, R4 ;  /* 0x00005432160b7816 */ /* 0x040fe40000000004 */
[C---:B------:R-:W-:Y:S02]  /*e160*/  PRMT R26, R23.reuse, 0x5432, R5 ;  /* 0x00005432171a7816 */ /* 0x040fe40000000005 */
[----:B------:R-:W-:Y:S02]  /*e170*/  PRMT R25, R23, 0x5410, R0 ;  /* 0x0000541017197816 */ /* 0x000fe40000000000 */
[----:B------:R-:W-:Y:S02]  /*e180*/  PRMT R10, R22, 0x5410, R2 ;  /* 0x00005410160a7816 */ /* 0x000fe40000000002 */
[----:B------:R-:W-:Y:S01]  /*e190*/  PRMT R27, R27, 0x5410, R3 ;  /* 0x000054101b1b7816 */ /* 0x000fe20000000003 */
[----:B------:R-:W-:-:S02]  /*e1a0*/  IMAD.U32 R72, R25, 0x10000, RZ ;  /* 0x0001000019487824 */ /* 0x000fc400078e00ff */
[C---:B---3--:R-:W-:Y:S01]  /*e1b0*/  IMAD.U32 R8, R12.reuse, 0x10000, RZ ;  /* 0x000100000c087824 */ /* 0x048fe200078e00ff */
[----:B------:R-:W-:Y:S01]  /*e1c0*/  SHF.L.U32 R6, R13, 0x10, RZ ;  /* 0x000000100d067819 */ /* 0x000fe200000006ff */
[----:B------:R-:W-:Y:S01]  /*e1d0*/  IMAD.U32 R2, R15, 0x10000, RZ ;  /* 0x000100000f027824 */ /* 0x000fe200078e00ff */
[----:B------:R-:W-:Y:S02]  /*e1e0*/  LOP3.LUT R7, R12, 0xffff0000, RZ, 0xc0, !PT ;  /* 0xffff00000c077812 */ /* 0x000fe400078ec0ff */
[----:B------:R-:W-:Y:S01]  /*e1f0*/  LOP3.LUT R5, R13, 0xffff0000, RZ, 0xc0, !PT ;  /* 0xffff00000d057812 */ /* 0x000fe200078ec0ff */
[----:B------:R-:W-:Y:S01]  /*e200*/  IMAD.U32 R13, R21, 0x10000, RZ ;  /* 0x00010000150d7824 */ /* 0x000fe200078e00ff */
[C---:B------:R-:W-:Y:S02]  /*e210*/  SHF.L.U32 R4, R14.reuse, 0x10, RZ ;  /* 0x000000100e047819 */ /* 0x040fe400000006ff */
[----:B------:R-:W-:Y:S01]  /*e220*/  LOP3.LUT R3, R14, 0xffff0000, RZ, 0xc0, !PT ;  /* 0xffff00000e037812 */ /* 0x000fe200078ec0ff */
[----:B------:R-:W-:Y:S01]  /*e230*/  IMAD.U32 R14, R10, 0x10000, RZ ;  /* 0x000100000a0e7824 */ /* 0x000fe200078e00ff */
[----:B------:R-:W-:-:S02]  /*e240*/  LOP3.LUT R0, R15, 0xffff0000, RZ, 0xc0, !PT ;  /* 0xffff00000f007812 */ /* 0x000fc400078ec0ff */
[----:B------:R-:W-:Y:S01]  /*e250*/  SHF.L.U32 R15, R27, 0x10, RZ ;  /* 0x000000101b0f7819 */ /* 0x000fe200000006ff */
[----:B--2---:R-:W2:Y:S02]  /*e260*/  LDS.128 R16, [R102] ;  /* 0x0000000066107984 */ /* 0x004ea40000000c00 */
[C---:B--2---:R-:W-:Y:S01]  /*e270*/  IMAD.U32 R23, R16.reuse, 0x10000, RZ ;  /* 0x0001000010177824 */ /* 0x044fe200078e00ff */
[----:B------:R-:W-:Y:S01]  /*e280*/  LOP3.LUT R24, R16, 0xffff0000, RZ, 0xc0, !PT ;  /* 0xffff000010187812 */ /* 0x000fe200078ec0ff */
[----:B------:R-:W-:Y:S01]  /*e290*/  IMAD.U32 R9, R19, 0x10000, RZ ;  /* 0x0001000013097824 */ /* 0x000fe200078e00ff */
[C---:B------:R-:W-:Y:S02]  /*e2a0*/  SHF.L.U32 R22, R17.reuse, 0x10, RZ ;  /* 0x0000001011167819 */ /* 0x040fe400000006ff */
[----:B------:R-:W-:Y:S01]  /*e2b0*/  LOP3.LUT R16, R17, 0xffff0000, RZ, 0xc0, !PT ;  /* 0xffff000011107812 */ /* 0x000fe200078ec0ff */
[C---:B------:R-:W-:Y:S01]  /*e2c0*/  IMAD.U32 R17, R18.reuse, 0x10000, RZ ;  /* 0x0001000012117824 */ /* 0x040fe200078e00ff */
[----:B------:R-:W-:-:S02]  /*e2d0*/  LOP3.LUT R29, R18, 0xffff0000, RZ, 0xc0, !PT ;  /* 0xffff0000121d7812 */ /* 0x000fc400078ec0ff */
[----:B------:R-:W-:Y:S01]  /*e2e0*/  LOP3.LUT R18, R19, 0xffff0000, RZ, 0xc0, !PT ;  /* 0xffff000013127812 */ /* 0x000fe200078ec0ff */
[----:B------:R-:W-:-:S04]  /*e2f0*/  IMAD.U32 R19, R11, 0x10000, RZ ;  /* 0x000100000b137824 */ /* 0x000fc800078e00ff */
[C---:B------:R-:W-:Y:S02]  /*e300*/  FMUL.FTZ R12, R8.reuse, R19 ;  /* 0x00000013080c7220 */ /* 0x040fe40000410000 */
[-C--:B------:R-:W-:Y:S02]  /*e310*/  FMUL.FTZ R8, R8, R13.reuse ;  /* 0x0000000d08087220 */ /* 0x080fe40000410000 */
[C---:B------:R-:W-:Y:S02]  /*e320*/  FFMA.FTZ R31, R23.reuse, R13, -R12 ;  /* 0x0000000d171f7223 */ /* 0x040fe4000001080c */
[----:B------:R-:W-:Y:S02]  /*e330*/  IMAD.U32 R13, R20, 0x10000, RZ ;  /* 0x00010000140d7824 */ /* 0x000fe400078e00ff */
[----:B------:R-:W-:Y:S02]  /*e340*/  FMUL.FTZ R12, R6, R14 ;  /* 0x0000000e060c7220 */ /* 0x000fe40000410000 */
[----:B------:R-:W-:-:S02]  /*e350*/  FFMA.FTZ R23, R23, R19, R8 ;  /* 0x0000001317177223 */ /* 0x000fc40000010008 */
[-C--:B------:R-:W-:Y:S02]  /*e360*/  FMUL.FTZ R8, R6, R13.reuse ;  /* 0x0000000d06087220 */ /* 0x080fe40000410000 */
[----:B------:R-:W-:Y:S01]  /*e370*/  FFMA.FTZ R19, R22, R13, -R12 ;  /* 0x0000000d16137223 */ /* 0x000fe2000001080c */
[----:B------:R-:W-:Y:S01]  /*e380*/  LOP3.LUT R12, R11, 0xffff0000, RZ, 0xc0, !PT ;  /* 0xffff00000b0c7812 */ /* 0x000fe200078ec0ff */
[-C--:B------:R-:W-:Y:S01]  /*e390*/  FMUL.FTZ R6, R2, R72.reuse ;  /* 0x0000004802067220 */ /* 0x080fe20000410000 */
[----:B------:R-:W-:Y:S01]  /*e3a0*/  LOP3.LUT R11, R10, 0xffff0000, RZ, 0xc0, !PT ;  /* 0xffff00000a0b7812 */ /* 0x000fe200078ec0ff */
[-C--:B------:R-:W-:Y:S02]  /*e3b0*/  FMUL.FTZ R2, R2, R15.reuse ;  /* 0x0000000f02027220 */ /* 0x080fe40000410000 */
[----:B------:R-:W-:Y:S01]  /*e3c0*/  FFMA.FTZ R15, R9, R15, -R6 ;  /* 0x0000000f090f7223 */ /* 0x000fe20000010806 */
[----:B------:R-:W-:Y:S01]  /*e3d0*/  LOP3.LUT R6, R21, 0xffff0000, RZ, 0xc0, !PT ;  /* 0xffff000015067812 */ /* 0x000fe200078ec0ff */
[----:B------:R-:W-:Y:S01]  /*e3e0*/  FFMA.FTZ R13, R9, R72, R2 ;  /* 0x00000048090d7223 */ /* 0x000fe20000010002 */
[----:B------:R-:W-:Y:S01]  /*e3f0*/  LOP3.LUT R9, R20, 0xffff0000, RZ, 0xc0, !PT ;  /* 0xffff000014097812 */ /* 0x000fe200078ec0ff */
[----:B------:R-:W-:Y:S01]  /*e400*/  FMUL.FTZ R2, R7, R12 ;  /* 0x0000000c07027220 */ /* 0x000fe20000410000 */
[----:B------:R-:W-:Y:S01]  /*e410*/  LOP3.LUT R20, R26, 0xffff0000, RZ, 0xc0, !PT ;  /* 0xffff00001a147812 */ /* 0x000fe200078ec0ff */
[----:B------:R-:W-:-:S02]  /*e420*/  FFMA.FTZ R14, R22, R14, R8 ;  /* 0x0000000e160e7223 */ /* 0x000fc40000010008 */
[----:B------:R-:W-:Y:S02]  /*e430*/  IMAD.U32 R21, R26, 0x10000, RZ ;  /* 0x000100001a157824 */ /* 0x000fe400078e00ff */
[-C--:B------:R-:W-:Y:S02]  /*e440*/  FFMA.FTZ R8, R24, R6.reuse, -R2 ;  /* 0x0000000618087223 */ /* 0x080fe40000010802 */
[----:B------:R-:W-:Y:S02]  /*e450*/  FMUL.FTZ R7, R7, R6 ;  /* 0x0000000607077220 */ /* 0x000fe40000410000 */
[C---:B------:R-:W-:Y:S01]  /*e460*/  FMUL.FTZ R2, R5.reuse, R9 ;  /* 0x0000000905027220 */ /* 0x040fe20000410000 */
[----:B------:R-:W-:Y:S01]  /*e470*/  F2FP.BF16.PACK_AB R8, R8, R31 ;  /* 0x0000001f0808723e */ /* 0x000fe200000010ff */
[----:B------:R-:W-:Y:S02]  /*e480*/  IMAD.U32 R10, R28, 0x10000, RZ ;  /* 0x000100001c0a7824 */ /* 0x000fe400078e00ff */
[----:B------:R-:W-:-:S02]  /*e490*/  FMUL.FTZ R6, R5, R11 ;  /* 0x0000000b05067220 */ /* 0x000fc40000410000 */
[----:B------:R-:W-:Y:S02]  /*e4a0*/  FMUL.FTZ R5, R4, R21 ;  /* 0x0000001504057220 */ /* 0x000fe40000410000 */
[C---:B------:R-:W-:Y:S02]  /*e4b0*/  FFMA.FTZ R11, R16.reuse, R11, R2 ;  /* 0x0000000b100b7223 */ /* 0x040fe40000010002 */
[----:B------:R-:W-:Y:S01]  /*e4c0*/  FFMA.FTZ R9, R16, R9, -R6 ;  /* 0x0000000910097223 */ /* 0x000fe20000010806 */
[----:B------:R-:W-:Y:S01]  /*e4d0*/  LOP3.LUT R6, R28, 0xffff0000, RZ, 0xc0, !PT ;  /* 0xffff00001c067812 */ /* 0x000fe200078ec0ff */
[-C--:B------:R-:W-:Y:S01]  /*e4e0*/  FMUL.FTZ R2, R4, R10.reuse ;  /* 0x0000000a04027220 */ /* 0x080fe20000410000 */
[----:B------:R-:W-:Y:S01]  /*e4f0*/  LOP3.LUT R16, R25, 0xffff0000, RZ, 0xc0, !PT ;  /* 0xffff000019107812 */ /* 0x000fe200078ec0ff */
[----:B------:R-:W-:Y:S01]  /*e500*/  FFMA.FTZ R10, R17, R10, -R5 ;  /* 0x0000000a110a7223 */ /* 0x000fe20000010805 */
[----:B------:R-:W-:Y:S01]  /*e510*/  LOP3.LUT R5, R27, 0xffff0000, RZ, 0xc0, !PT ;  /* 0xffff00001b057812 */ /* 0x000fe200078ec0ff */
[----:B------:R-:W-:Y:S01]  /*e520*/  FFMA.FTZ R12, R24, R12, R7 ;  /* 0x0000000c180c7223 */ /* 0x000fe20000010007 */
[----:B------:R-:W-:Y:S01]  /*e530*/  F2FP.BF16.PACK_AB R9, R9, R19 ;  /* 0x000000130909723e */ /* 0x000fe200000010ff */
[----:B------:R-:W-:-:S02]  /*e540*/  FFMA.FTZ R7, R17, R21, R2 ;  /* 0x0000001511077223 */ /* 0x000fc40000010002 */
[C---:B------:R-:W-:Y:S02]  /*e550*/  FMUL.FTZ R4, R3.reuse, R20 ;  /* 0x0000001403047220 */ /* 0x040fe40000410000 */
[----:B------:R-:W-:Y:S02]  /*e560*/  FMUL.FTZ R3, R3, R6 ;  /* 0x0000000603037220 */ /* 0x000fe40000410000 */
[C---:B------:R-:W-:Y:S02]  /*e570*/  FMUL.FTZ R2, R0.reuse, R16 ;  /* 0x0000001000027220 */ /* 0x040fe40000410000 */
[----:B------:R-:W-:Y:S02]  /*e580*/  FMUL.FTZ R0, R0, R5 ;  /* 0x0000000500007220 */ /* 0x000fe40000410000 */
[C---:B------:R-:W-:Y:S01]  /*e590*/  FFMA.FTZ R6, R29.reuse, R6, -R4 ;  /* 0x000000061d067223 */ /* 0x040fe20000010804 */
[----:B------:R-:W-:Y:S01]  /*e5a0*/  F2FP.BF16.PACK_AB R4, R12, R23 ;  /* 0x000000170c04723e */ /* 0x000fe200000010ff */
[----:B------:R-:W-:-:S02]  /*e5b0*/  FFMA.FTZ R3, R29, R20, R3 ;  /* 0x000000141d037223 */ /* 0x000fc40000010003 */
[C---:B------:R-:W-:Y:S01]  /*e5c0*/  FFMA.FTZ R2, R18.reuse, R5, -R2 ;  /* 0x0000000512027223 */ /* 0x040fe20000010802 */
[----:B------:R-:W-:Y:S01]  /*e5d0*/  F2FP.BF16.PACK_AB R5, R11, R14 ;  /* 0x0000000e0b05723e */ /* 0x000fe200000010ff */
[----:B------:R-:W-:Y:S01]  /*e5e0*/  FFMA.FTZ R0, R18, R16, R0 ;  /* 0x0000001012007223 */ /* 0x000fe20000010000 */
[----:B------:R-:W-:Y:S02]  /*e5f0*/  F2FP.BF16.PACK_AB R10, R6, R10 ;  /* 0x0000000a060a723e */ /* 0x000fe400000010ff */
[----:B------:R-:W-:Y:S02]  /*e600*/  F2FP.BF16.PACK_AB R6, R3, R7 ;  /* 0x000000070306723e */ /* 0x000fe400000010ff */
[----:B------:R-:W-:Y:S02]  /*e610*/  F2FP.BF16.PACK_AB R11, R2, R15 ;  /* 0x0000000f020b723e */ /* 0x000fe400000010ff */
[----:B------:R-:W-:-:S03]  /*e620*/  F2FP.BF16.PACK_AB R7, R0, R13 ;  /* 0x0000000d0007723e */ /* 0x000fc600000010ff */
[----:B------:R2:W-:Y:S04]  /*e630*/  STS.128 [R102], R8 ;  /* 0x0000000866007388 */ /* 0x0005e80000000c00 */
[----:B------:R2:W-:Y:S02]  /*e640*/  STS.128 [R30+0x6080], R4 ;  /* 0x006080041e007388 */ /* 0x0005e40000000c00 */
.L_x_800:
[----:B------:R-:W-:Y:S05]  /*e650*/  BSYNC B0 ;  /* 0x0000000000007941 */ /* 0x000fea0003800000 */
.L_x_799:
[----:B------:R-:W-:Y:S01]  /*e660*/  ISETP.GE.AND P0, PT, R160, c[0x0][0x27c], PT ;  /* 0x00009f00a0007a0c */ /* 0x000fe20003f06270 */
[----:B------:R-:W-:-:S12]  /*e670*/  BSSY B0, `(.L_x_801) ;  /* 0x000006b000007945 */ /* 0x000fd80003800000 */
[----:B------:R-:W-:Y:S05]  /*e680*/  @P0 BRA `(.L_x_802) ;  /* 0x0000069000000947 */ /* 0x000fea0003800000 */
[----:B------:R-:W3:Y:S04]  /*e690*/  LDL R2, [R1+0x84] ;  /* 0x0000840001027983 */ /* 0x000ee80000100800 */
[----:B--2---:R-:W2:Y:S01]  /*e6a0*/  LDL R72, [R1+0xa8] ;  /* 0x0000a80001487983 */ /* 0x004ea20000100800 */
[----:B------:R-:W-:Y:S01]  /*e6b0*/  IMAD.MOV.U32 R0, RZ, RZ, c[0x0][0x27c] ;  /* 0x00009f00ff007624 */ /* 0x000fe200078e00ff */
[----:B------:R-:W-:Y:S02]  /*e6c0*/  SHF.R.U64 R14, R36, 0x10, R37 ;  /* 0x00000010240e7819 */ /* 0x000fe40000001225 */
[----:B------:R-:W-:Y:S02]  /*e6d0*/  SHF.R.U64 R17, R38, 0x10, R39 ;  /* 0x0000001026117819 */ /* 0x000fe40000001227 */
[----:B------:R-:W-:-:S02]  /*e6e0*/  PRMT R14, R74, 0x5432, R14 ;  /* 0x000054324a0e7816 */ /* 0x000fc4000000000e */
[----:B------:R-:W-:Y:S02]  /*e6f0*/  SHF.R.U32.HI R13, RZ, 0x10, R37 ;  /* 0x00000010ff0d7819 */ /* 0x000fe40000011625 */
[----:B----4-:R-:W-:Y:S01]  /*e700*/  SHF.R.U32.HI R18, RZ, 0x10, R39 ;  /* 0x00000010ff127819 */ /* 0x010fe20000011627 */
[----:B------:R-:W-:Y:S01]  /*e710*/  IMAD.U32 R29, R14, 0x10000, RZ ;  /* 0x000100000e1d7824 */ /* 0x000fe200078e00ff */
[C---:B------:R-:W-:Y:S02]  /*e720*/  PRMT R23, R75.reuse, 0x5432, R17 ;  /* 0x000054324b177816 */ /* 0x040fe40000000011 */
[----:B------:R-:W-:Y:S02]  /*e730*/  SHF.R.U32.HI R12, RZ, 0x10, R35 ;  /* 0x00000010ff0c7819 */ /* 0x000fe40000011623 */
[----:B------:R-:W-:Y:S02]  /*e740*/  PRMT R13, R74, 0x5410, R13 ;  /* 0x000054104a0d7816 */ /* 0x000fe4000000000d */
[----:B------:R-:W-:-:S02]  /*e750*/  PRMT R22, R75, 0x5410, R18 ;  /* 0x000054104b167816 */ /* 0x000fc40000000012 */
[----:B------:R-:W-:-:S03]  /*e760*/  PRMT R24, R77, 0x5410, R12 ;  /* 0x000054104d187816 */ /* 0x000fc6000000000c */
[----:B------:R-:W-:Y:S01]  /*e770*/  IMAD.U32 R31, R22, 0x10000, RZ ;  /* 0x00010000161f7824 */ /* 0x000fe200078e00ff */
[----:B---3--:R-:W-:-:S04]  /*e780*/  LEA.HI R0, R0, R2, RZ, 0x1d ;  /* 0x0000000200007211 */ /* 0x008fc800078fe8ff */
[----:B------:R-:W-:Y:S01]  /*e790*/  SHF.R.S32.HI R2, RZ, 0x1f, R0 ;  /* 0x0000001fff027819 */ /* 0x000fe20000011400 */
[----:B------:R-:W-:Y:S01]  /*e7a0*/  IMAD.SHL.U32 R3, R0, 0x8, RZ ;  /* 0x0000000800037824 */ /* 0x000fe200078e00ff */
[----:B--2---:R-:W2:Y:S02]  /*e7b0*/  LDS.128 R8, [R72] ;  /* 0x0000000048087984 */ /* 0x004ea40000000c00 */
[----:B------:R-:W-:Y:S02]  /*e7c0*/  LEA.HI R0, R2, R0, RZ, 0x2 ;  /* 0x0000000002007211 */ /* 0x000fe400078f10ff */
[----:B-----5:R-:W-:Y:S02]  /*e7d0*/  LOP3.LUT R2, R101, 0x18, R3, 0xf8, !PT ;  /* 0x0000001865027812 */ /* 0x020fe400078ef803 */
[----:B------:R-:W-:Y:S01]  /*e7e0*/  SHF.R.U64 R3, R34, 0x10, R35 ;  /* 0x0000001022037819 */ /* 0x000fe20000001223 */
[----:B------:R-:W-:Y:S01]  /*e7f0*/  IMAD.SHL.U32 R0, R0, 0x400, RZ ;  /* 0x0000040000007824 */ /* 0x000fe200078e00ff */
[----:B------:R-:W-:-:S02]  /*e800*/  LOP3.LUT R2, R2, R100, RZ, 0x3c, !PT ;  /* 0x0000006402027212 */ /* 0x000fc400078e3cff */
[----:B------:R-:W-:Y:S02]  /*e810*/  PRMT R26, R77, 0x5432, R3 ;  /* 0x000054324d1a7816 */ /* 0x000fe40000000003 */
[----:B------:R-:W-:-:S04]  /*e820*/  LOP3.LUT R0, R0, 0x7ffff000, RZ, 0xc0, !PT ;  /* 0x7ffff00000007812 */ /* 0x000fc800078ec0ff */
[----:B------:R-:W-:Y:S02]  /*e830*/  IADD3 R0, R2, R0, R99 ;  /* 0x0000000002007210 */ /* 0x000fe40007ffe063 */
[----:B------:R-:W-:-:S03]  /*e840*/  SHF.R.U32.HI R2, RZ, 0x10, R33 ;  /* 0x00000010ff027819 */ /* 0x000fc60000011621 */
[----:B------:R-:W-:Y:S01]  /*e850*/  IMAD.SHL.U32 R28, R0, 0x2, RZ ;  /* 0x00000002001c7824 */ /* 0x000fe200078e00ff */
[----:B------:R-:W-:Y:S01]  /*e860*/  SHF.R.U64 R0, R32, 0x10, R33 ;  /* 0x0000001020007819 */ /* 0x000fe20000001221 */
[----:B------:R-:W-:Y:S01]  /*e870*/  IMAD.U32 R32, R13, 0x10000, RZ ;  /* 0x000100000d207824 */ /* 0x000fe200078e00ff */
[C---:B------:R-:W-:Y:S02]  /*e880*/  PRMT R15, R76.reuse, 0x5410, R2 ;  /* 0x000054104c0f7816 */ /* 0x040fe40000000002 */
[----:B------:R-:W3:Y:S01]  /*e890*/  LDS.128 R4, [R28+0x6080] ;  /* 0x006080001c047984 */ /* 0x000ee20000000c00 */
[----:B------:R-:W-:Y:S02]  /*e8a0*/  PRMT R16, R76, 0x5432, R0 ;  /* 0x000054324c107816 */ /* 0x000fe40000000000 */
[----:B------:R-:W-:-:S03]  /*e8b0*/  LOP3.LUT R33, R14, 0xffff0000, RZ, 0xc0, !PT ;  /* 0xffff00000e217812 */ /* 0x000fc600078ec0ff */
[----:B------:R-:W-:Y:S02]  /*e8c0*/  IMAD.U32 R30, R16, 0x10000, RZ ;  /* 0x00010000101e7824 */ /* 0x000fe400078e00ff */
[C---:B--2---:R-:W-:Y:S01]  /*e8d0*/  IMAD.U32 R20, R10.reuse, 0x10000, RZ ;  /* 0x000100000a147824 */ /* 0x044fe200078e00ff */
[----:B------:R-:W-:Y:S01]  /*e8e0*/  LOP3.LUT R25, R10, 0xffff0000, RZ, 0xc0, !PT ;  /* 0xffff00000a197812 */ /* 0x000fe200078ec0ff */
[C---:B------:R-:W-:Y:S01]  /*e8f0*/  IMAD.U32 R18, R8.reuse, 0x10000, RZ ;  /* 0x0001000008127824 */ /* 0x040fe200078e00ff */
[----:B------:R-:W-:Y:S01]  /*e900*/  SHF.L.U32 R17, R9, 0x10, RZ ;  /* 0x0000001009117819 */ /* 0x000fe200000006ff */
[----:B------:R-:W-:Y:S01]  /*e910*/  IMAD.U32 R12, R11, 0x10000, RZ ;  /* 0x000100000b0c7824 */ /* 0x000fe200078e00ff */
[----:B------:R-:W-:Y:S02]  /*e920*/  LOP3.LUT R19, R9, 0xffff0000, RZ, 0xc0, !PT ;  /* 0xffff000009137812 */ /* 0x000fe400078ec0ff */
[----:B------:R-:W-:Y:S02]  /*e930*/  LOP3.LUT R21, R8, 0xffff0000, RZ, 0xc0, !PT ;  /* 0xffff000008157812 */ /* 0x000fe400078ec0ff */
[----:B------:R-:W-:Y:S01]  /*e940*/  LOP3.LUT R11, R11, 0xffff0000, RZ, 0xc0, !PT ;  /* 0xffff00000b0b7812 */ /* 0x000fe200078ec0ff */
[C---:B---3--:R-:W-:Y:S01]  /*e950*/  IMAD.U32 R10, R4.reuse, 0x10000, RZ ;  /* 0x00010000040a7824 */ /* 0x048fe200078e00ff */
[----:B------:R-:W-:Y:S01]  /*e960*/  LOP3.LUT R9, R4, 0xffff0000, RZ, 0xc0, !PT ;  /* 0xffff000004097812 */ /* 0x000fe200078ec0ff */
[----:B------:R-:W-:Y:S01]  /*e970*/  IMAD.U32 R2, R7, 0x10000, RZ ;  /* 0x0001000007027824 */ /* 0x000fe200078e00ff */
[----:B------:R-:W-:Y:S01]  /*e980*/  SHF.L.U32 R4, R6, 0x10, RZ ;  /* 0x0000001006047819 */ /* 0x000fe200000006ff */
[-C--:B------:R-:W-:Y:S01]  /*e990*/  FMUL.FTZ R27, R10, R29.reuse ;  /* 0x0000001d0a1b7220 */ /* 0x080fe20000410000 */
[----:B------:R-:W-:Y:S01]  /*e9a0*/  LOP3.LUT R3, R6, 0xffff0000, RZ, 0xc0, !PT ;  /* 0xffff000006037812 */ /* 0x000fe200078ec0ff */
[-C--:B------:R-:W-:Y:S01]  /*e9b0*/  FMUL.FTZ R6, R10, R30.reuse ;  /* 0x0000001e0a067220 */ /* 0x080fe20000410000 */
[----:B------:R-:W-:Y:S01]  /*e9c0*/  SHF.L.U32 R8, R5, 0x10, RZ ;  /* 0x0000001005087819 */ /* 0x000fe200000006ff */
[C---:B------:R-:W-:Y:S01]  /*e9d0*/  FFMA.FTZ R30, R18.reuse, R30, -R27 ;  /* 0x0000001e121e7223 */ /* 0x040fe2000001081b */
[----:B------:R-:W-:Y:S01]  /*e9e0*/  LOP3.LUT R0, R7, 0xffff0000, RZ, 0xc0, !PT ;  /* 0xffff000007007812 */ /* 0x000fe200078ec0ff */
[----:B------:R-:W-:Y:S01]  /*e9f0*/  FFMA.FTZ R29, R18, R29, R6 ;  /* 0x0000001d121d7223 */ /* 0x000fe20000010006 */
[----:B------:R-:W-:Y:S01]  /*ea00*/  SHF.L.U32 R18, R24, 0x10, RZ ;  /* 0x0000001018127819 */ /* 0x000fe200000006ff */
[----:B------:R-:W-:Y:S01]  /*ea10*/  IMAD.U32 R27, R15, 0x10000, RZ ;  /* 0x000100000f1b7824 */ /* 0x000fe200078e00ff */
[----:B------:R-:W-:Y:S01]  /*ea20*/  LOP3.LUT R5, R5, 0xffff0000, RZ, 0xc0, !PT ;  /* 0xffff000005057812 */ /* 0x000fe200078ec0ff */
[C---:B------:R-:W-:Y:S01]  /*ea30*/  FMUL.FTZ R10, R8.reuse, R32 ;  /* 0x00000020080a7220 */ /* 0x040fe20000410000 */
[----:B------:R-:W-:Y:S01]  /*ea40*/  LOP3.LUT R15, R15, 0xffff0000, RZ, 0xc0, !PT ;  /* 0xffff00000f0f7812 */ /* 0x000fe200078ec0ff */
[----:B------:R-:W-:-:S02]  /*ea50*/  FMUL.FTZ R7, R8, R27 ;  /* 0x0000001b08077220 */ /* 0x000fc40000410000 */
[C---:B------:R-:W-:Y:S02]  /*ea60*/  FMUL.FTZ R6, R2.reuse, R31 ;  /* 0x0000001f02067220 */ /* 0x040fe40000410000 */
[----:B------:R-:W-:Y:S02]  /*ea70*/  FMUL.FTZ R2, R2, R18 ;  /* 0x0000001202027220 */ /* 0x000fe40000410000 */
[C---:B------:R-:W-:Y:S02]  /*ea80*/  FFMA.FTZ R27, R17.reuse, R27, -R10 ;  /* 0x0000001b111b7223 */ /* 0x040fe4000001080a */
[----:B------:R-:W-:Y:S01]  /*ea90*/  FFMA.FTZ R17, R17, R32, R7 ;  /* 0x0000002011117223 */ /* 0x000fe20000010007 */
[----:B------:R-:W-:Y:S01]  /*eaa0*/  LOP3.LUT R7, R16, 0xffff0000, RZ, 0xc0, !PT ;  /* 0xffff000010077812 */ /* 0x000fe200078ec0ff */
[C---:B------:R-:W-:Y:S01]  /*eab0*/  FFMA.FTZ R14, R12.reuse, R31, R2 ;  /* 0x0000001f0c0e7223 */ /* 0x040fe20000010002 */
[----:B------:R-:W-:Y:S01]  /*eac0*/  LOP3.LUT R16, R23, 0xffff0000, RZ, 0xc0, !PT ;  /* 0xffff000017107812 */ /* 0x000fe200078ec0ff */
[----:B------:R-:W-:Y:S01]  /*ead0*/  FFMA.FTZ R18, R12, R18, -R6 ;  /* 0x000000120c127223 */ /* 0x000fe20000010806 */
[----:B------:R-:W-:Y:S01]  /*eae0*/  LOP3.LUT R12, R13, 0xffff0000, RZ, 0xc0, !PT ;  /* 0xffff00000d0c7812 */ /* 0x000fe200078ec0ff */
[----:B------:R-:W-:-:S02]  /*eaf0*/  FMUL.FTZ R2, R9, R33 ;  /* 0x0000002109027220 */ /* 0x000fc40000410000 */
        /* <DEDUP_REMOVED lines=8> */
[----:B------:R-:W-:Y:S02]  /*eb80*/  FFMA.FTZ R12, R19, R12, R2 ;  /* 0x0000000c130c7223 */ /* 0x000fe40000010002 */
[----:B------:R-:W-:Y:S01]  /*eb90*/  FFMA.FTZ R13, R21, R33, R6 ;  /* 0x00000021150d7223 */ /* 0x000fe20000010006 */
[----:B------:R-:W-:Y:S01]  /*eba0*/  LOP3.LUT R6, R26, 0xffff0000, RZ, 0xc0, !PT ;  /* 0xffff00001a067812 */ /* 0x000fe200078ec0ff */
[----:B------:R-:W-:Y:S01]  /*ebb0*/  FFMA.FTZ R9, R19, R15, -R7 ;  /* 0x0000000f13097223 */ /* 0x000fe20000010807 */
[----:B------:R-:W-:Y:S01]  /*ebc0*/  LOP3.LUT R15, R22, 0xffff0000, RZ, 0xc0, !PT ;  /* 0xffff0000160f7812 */ /* 0x000fe200078ec0ff */
[-C--:B------:R-:W-:Y:S02]  /*ebd0*/  FMUL.FTZ R2, R4, R10.reuse ;  /* 0x0000000a04027220 */ /* 0x080fe40000410000 */
[----:B------:R-:W-:Y:S01]  /*ebe0*/  FFMA.FTZ R10, R20, R10, -R5 ;  /* 0x0000000a140a7223 */ /* 0x000fe20000010805 */
[----:B------:R-:W-:Y:S01]  /*ebf0*/  LOP3.LUT R5, R24, 0xffff0000, RZ, 0xc0, !PT ;  /* 0xffff000018057812 */ /* 0x000fe200078ec0ff */
[----:B------:R-:W-:Y:S01]  /*ec00*/  FFMA.FTZ R7, R20, R31, R2 ;  /* 0x0000001f14077223 */ /* 0x000fe20000010002 */
[----:B------:R-:W-:Y:S01]  /*ec10*/  F2FP.BF16.PACK_AB R9, R9, R27 ;  /* 0x0000001b0909723e */ /* 0x000fe200000010ff */
[----:B------:R-:W-:-:S02]  /*ec20*/  FMUL.FTZ R4, R3, R16 ;  /* 0x0000001003047220 */ /* 0x000fc40000410000 */
[-C--:B------:R-:W-:Y:S02]  /*ec30*/  FMUL.FTZ R3, R3, R6.reuse ;  /* 0x0000000603037220 */ /* 0x080fe40000410000 */
[C---:B------:R-:W-:Y:S02]  /*ec40*/  FMUL.FTZ R2, R0.reuse, R15 ;  /* 0x0000000f00027220 */ /* 0x040fe40000410000 */
[----:B------:R-:W-:Y:S02]  /*ec50*/  FMUL.FTZ R0, R0, R5 ;  /* 0x0000000500007220 */ /* 0x000fe40000410000 */
[----:B------:R-:W-:Y:S01]  /*ec60*/  FFMA.FTZ R6, R25, R6, -R4 ;  /* 0x0000000619067223 */ /* 0x000fe20000010804 */
[----:B------:R-:W-:Y:S01]  /*ec70*/  F2FP.BF16.PACK_AB R4, R13, R29 ;  /* 0x0000001d0d04723e */ /* 0x000fe200000010ff */
[----:B------:R-:W-:Y:S02]  /*ec80*/  FFMA.FTZ R3, R25, R16, R3 ;  /* 0x0000001019037223 */ /* 0x000fe40000010003 */
[C---:B------:R-:W-:Y:S01]  /*ec90*/  FFMA.FTZ R2, R11.reuse, R5, -R2 ;  /* 0x000000050b027223 */ /* 0x040fe20000010802 */
[----:B------:R-:W-:Y:S01]  /*eca0*/  F2FP.BF16.PACK_AB R10, R6, R10 ;  /* 0x0000000a060a723e */ /* 0x000fe200000010ff */
[----:B------:R-:W-:Y:S01]  /*ecb0*/  FFMA.FTZ R0, R11, R15, R0 ;  /* 0x0000000f0b007223 */ /* 0x000fe20000010000 */
[----:B------:R-:W-:-:S02]  /*ecc0*/  F2FP.BF16.PACK_AB R6, R3, R7 ;  /* 0x000000070306723e */ /* 0x000fc400000010ff */
[----:B------:R-:W-:Y:S02]  /*ecd0*/  F2FP.BF16.PACK_AB R11, R2, R18 ;  /* 0x00000012020b723e */ /* 0x000fe400000010ff */
[----:B------:R-:W-:Y:S02]  /*ece0*/  F2FP.BF16.PACK_AB R5, R12, R17 ;  /* 0x000000110c05723e */ /* 0x000fe400000010ff */
[----:B------:R-:W-:Y:S01]  /*ecf0*/  F2FP.BF16.PACK_AB R7, R0, R14 ;  /* 0x0000000e0007723e */ /* 0x000fe200000010ff */
[----:B------:R2:W-:Y:S04]  /*ed00*/  STS.128 [R72], R8 ;  /* 0x0000000848007388 */ /* 0x0005e80000000c00 */
[----:B------:R2:W-:Y:S02]  /*ed10*/  STS.128 [R28+0x6080], R4 ;  /* 0x006080041c007388 */ /* 0x0005e40000000c00 */
.L_x_802:
[----:B------:R-:W-:Y:S05]  /*ed20*/  BSYNC B0 ;  /* 0x0000000000007941 */ /* 0x000fea0003800000 */
.L_x_801:
[----:B------:R-:W-:-:S13]  /*ed30*/  ISETP.GE.AND P0, PT, R127, c[0x0][0x27c], PT ;  /* 0x00009f007f007a0c */ /* 0x000fda0003f06270 */
        /* <DEDUP_REMOVED lines=14> */
[----:B------:R-:W-:Y:S01]  /*ee20*/  PRMT R24, R81, 0x5410, R12 ;  /* 0x0000541051187816 */ /* 0x000fe2000000000c */
[----:B------:R-:W-:Y:S01]  /*ee30*/  IMAD.U32 R32, R13, 0x10000, RZ ;  /* 0x000100000d207824 */ /* 0x000fe200078e00ff */
[----:B------:R-:W-:Y:S01]  /*ee40*/  LOP3.LUT R33, R14, 0xffff0000, RZ, 0xc0, !PT ;  /* 0xffff00000e217812 */ /* 0x000fe200078ec0ff */
        /* <DEDUP_REMOVED lines=15> */
[----:B------:R-:W-:Y:S02]  /*ef40*/  SHF.R.U64 R0, R40, 0x10, R41 ;  /* 0x0000001028007819 */ /* 0x000fe40000001229 */
[C---:B------:R-:W-:Y:S02]  /*ef50*/  PRMT R15, R80.reuse, 0x5410, R2 ;  /* 0x00005410500f7816 */ /* 0x040fe40000000002 */
[----:B------:R-:W3:Y:S01]  /*ef60*/  LDS.128 R4, [R28+0x6080] ;  /* 0x006080001c047984 */ /* 0x000ee20000000c00 */
[----:B------:R-:W-:-:S05]  /*ef70*/  PRMT R16, R80, 0x5432, R0 ;  /* 0x0000543250107816 */ /* 0x000fca0000000000 */
        /* <DEDUP_REMOVED lines=70> */
.L_x_798:
[----:B------:R-:W-:Y:S05]  /*f3e0*/  BSYNC B1 ;  /* 0x0000000000017941 */ /* 0x000fea0003800000 */
.L_x_797:
[----:B------:R-:W-:-:S04]  /*f3f0*/  LEA.HI R0, R98, R98, RZ, 0x1 ;  /* 0x0000006262007211 */ /* 0x000fc800078f08ff */
[----:B------:R-:W-:-:S04]  /*f400*/  SHF.R.S32.HI R0, RZ, 0x1, R0 ;  /* 0x00000001ff007819 */ /* 0x000fc80000011400 */
[----:B------:R-:W-:-:S04]  /*f410*/  IADD3 R0, R0, 0x40, RZ ;  /* 0x0000004000007810 */ /* 0x000fc80007ffe0ff */
[----:B------:R-:W-:-:S13]  /*f420*/  ISETP.GE.AND P0, PT, R0, R73, PT ;  /* 0x000000490000720c */ /* 0x000fda0003f06270 */
[----:B------:R-:W-:Y:S05]  /*f430*/  @P0 BRA `(.L_x_782) ;  /* 0x0000147000000947 */ /* 0x000fea0003800000 */
[----:B------:R3:W5:Y:S04]  /*f440*/  LDL R37, [R1+0x8c] ;  /* 0x00008c0001257983 */ /* 0x0007680000100800 */
[----:B------:R3:W5:Y:S04]  /*f450*/  LDL R36, [R1+0x90] ;  /* 0x0000900001247983 */ /* 0x0007680000100800 */
[----:B------:R3:W5:Y:S01]  /*f460*/  LDL R35, [R1+0x94] ;  /* 0x0000940001237983 */ /* 0x0007620000100800 */
[----:B------:R-:W-:Y:S01]  /*f470*/  ISETP.GE.AND P0, PT, R124, c[0x0][0x27c], PT ;  /* 0x00009f007c007a0c */ /* 0x000fe20003f06270 */
[----:B------:R-:W-:-:S12]  /*f480*/  BSSY B0, `(.L_x_803) ;  /* 0x000006a000007945 */ /* 0x000fd80003800000 */
[----:B------:R-:W-:Y:S05]  /*f490*/  @P0 BRA `(.L_x_804) ;  /* 0x0000068000000947 */ /* 0x000fea0003800000 */
[----:B--2---:R-:W2:Y:S01]  /*f4a0*/  LDL R34, [R1+0xac] ;  /* 0x0000ac0001227983 */ /* 0x004ea20000100800 */
[----:B------:R-:W-:Y:S01]  /*f4b0*/  IMAD.MOV.U32 R0, RZ, RZ, c[0x0][0x27c] ;  /* 0x00009f00ff007624 */ /* 0x000fe200078e00ff */
[----:B------:R-:W-:Y:S02]  /*f4c0*/  SHF.R.U64 R14, R52, 0x10, R53 ;  /* 0x00000010340e7819 */ /* 0x000fe40000001235 */
[----:B------:R-:W-:Y:S02]  /*f4d0*/  SHF.R.U64 R17, R54, 0x10, R55 ;  /* 0x0000001036117819 */ /* 0x000fe40000001237 */
[----:B------:R-:W-:Y:S02]  /*f4e0*/  LEA.HI R0, R0, R97, RZ, 0x1d ;  /* 0x0000006100007211 */ /* 0x000fe400078fe8ff */
[----:B------:R-:W-:Y:S02]  /*f4f0*/  PRMT R14, R82, 0x5432, R14 ;  /* 0x00005432520e7816 */ /* 0x000fe4000000000e */
[----:B------:R-:W-:Y:S01]  /*f500*/  SHF.R.S32.HI R3, RZ, 0x1f, R0 ;  /* 0x0000001fff037819 */ /* 0x000fe20000011400 */
[----:B------:R-:W-:Y:S01]  /*f510*/  IMAD.SHL.U32 R2, R0, 0x8, RZ ;  /* 0x0000000800027824 */ /* 0x000fe200078e00ff */
[----:B------:R-:W-:Y:S01]  /*f520*/  SHF.R.U32.HI R13, RZ, 0x10, R53 ;  /* 0x00000010ff0d7819 */ /* 0x000fe20000011635 */
[----:B------:R-:W-:Y:S01]  /*f530*/  IMAD.U32 R29, R14, 0x10000, RZ ;  /* 0x000100000e1d7824 */ /* 0x000fe200078e00ff */
[----:B------:R-:W-:-:S02]  /*f540*/  LEA.HI R0, R3, R0, RZ, 0x2 ;  /* 0x0000000003007211 */ /* 0x000fc400078f10ff */
[----:B-----5:R-:W-:Y:S02]  /*f550*/  LOP3.LUT R2, R37, 0x18, R2, 0xf8, !PT ;  /* 0x0000001825027812 */ /* 0x020fe400078ef802 */
[----:B------:R-:W-:Y:S01]  /*f560*/  SHF.R.U64 R3, R50, 0x10, R51 ;  /* 0x0000001032037819 */ /* 0x000fe20000001233 */
[----:B------:R-:W-:Y:S01]  /*f570*/  IMAD.SHL.U32 R0, R0, 0x400, RZ ;  /* 0x0000040000007824 */ /* 0x000fe200078e00ff */
[----:B------:R-:W-:Y:S02]  /*f580*/  LOP3.LUT R2, R2, R36, RZ, 0x3c, !PT ;  /* 0x0000002402027212 */ /* 0x000fe400078e3cff */
[----:B----4-:R-:W-:Y:S02]  /*f590*/  SHF.R.U32.HI R18, RZ, 0x10, R55 ;  /* 0x00000010ff127819 */ /* 0x010fe40000011637 */
[----:B------:R-:W-:Y:S02]  /*f5a0*/  LOP3.LUT R0, R0, 0x7ffff000, RZ, 0xc0, !PT ;  /* 0x7ffff00000007812 */ /* 0x000fe400078ec0ff */
[----:B------:R-:W-:-:S02]  /*f5b0*/  PRMT R23, R83, 0x5432, R17 ;  /* 0x0000543253177816 */ /* 0x000fc40000000011 */
[----:B------:R-:W-:Y:S02]  /*f5c0*/  IADD3 R0, R2, R0, R35 ;  /* 0x0000000002007210 */ /* 0x000fe40007ffe023 */
[----:B------:R-:W-:Y:S02]  /*f5d0*/  SHF.R.U32.HI R2, RZ, 0x10, R49 ;  /* 0x00000010ff027819 */ /* 0x000fe40000011631 */
[----:B------:R-:W-:Y:S01]  /*f5e0*/  SHF.R.U32.HI R12, RZ, 0x10, R51 ;  /* 0x00000010ff0c7819 */ /* 0x000fe20000011633 */
[----:B------:R-:W-:Y:S01]  /*f5f0*/  IMAD.SHL.U32 R28, R0, 0x2, RZ ;  /* 0x00000002001c7824 */ /* 0x000fe200078e00ff */
[----:B------:R-:W-:Y:S02]  /*f600*/  SHF.R.U64 R0, R48, 0x10, R49 ;  /* 0x0000001030007819 */ /* 0x000fe40000001231 */
[----:B------:R-:W-:Y:S02]  /*f610*/  PRMT R26, R85, 0x5432, R3 ;  /* 0x00005432551a7816 */ /* 0x000fe40000000003 */
[----:B------:R-:W4:Y:S01]  /*f620*/  LDS.128 R4, [R28+0x6080] ;  /* 0x006080001c047984 */ /* 0x000f220000000c00 */
[----:B------:R-:W-:-:S02]  /*f630*/  PRMT R16, R84, 0x5432, R0 ;  /* 0x0000543254107816 */ /* 0x000fc40000000000 */
[----:B------:R-:W-:Y:S02]  /*f640*/  PRMT R13, R82, 0x5410, R13 ;  /* 0x00005410520d7816 */ /* 0x000fe4000000000d */
[----:B------:R-:W-:Y:S01]  /*f650*/  PRMT R22, R83, 0x5410, R18 ;  /* 0x0000541053167816 */ /* 0x000fe20000000012 */
[----:B------:R-:W-:Y:S01]  /*f660*/  IMAD.U32 R30, R16, 0x10000, RZ ;  /* 0x00010000101e7824 */ /* 0x000fe200078e00ff */
[----:B------:R-:W-:Y:S01]  /*f670*/  PRMT R15, R84, 0x5410, R2 ;  /* 0x00005410540f7816 */ /* 0x000fe20000000002 */
[----:B------:R-:W-:Y:S01]  /*f680*/  IMAD.U32 R32, R13, 0x10000, RZ ;  /* 0x000100000d207824 */ /* 0x000fe200078e00ff */
[----:B------:R-:W-:Y:S01]  /*f690*/  PRMT R24, R85, 0x5410, R12 ;  /* 0x0000541055187816 */ /* 0x000fe2000000000c */
[----:B------:R-:W-:Y:S01]  /*f6a0*/  IMAD.U32 R31, R22, 0x10000, RZ ;  /* 0x00010000161f7824 */ /* 0x000fe200078e00ff */
[----:B------:R-:W-:Y:S02]  /*f6b0*/  LOP3.LUT R33, R14, 0xffff0000, RZ, 0xc0, !PT ;  /* 0xffff00000e217812 */ /* 0x000fe400078ec0ff */
[----:B----4-:R-:W-:Y:S01]  /*f6c0*/  LOP3.LUT R3, R6, 0xffff0000, RZ, 0xc0, !PT ;  /* 0xffff000006037812 */ /* 0x010fe200078ec0ff */
[C---:B------:R-:W-:Y:S01]  /*f6d0*/  IMAD.U32 R2, R7.reuse, 0x10000, RZ ;  /* 0x0001000007027824 */ /* 0x040fe200078e00ff */
[----:B------:R-:W-:Y:S01]  /*f6e0*/  LOP3.LUT R0, R7, 0xffff0000, RZ, 0xc0, !PT ;  /* 0xffff000007007812 */ /* 0x000fe200078ec0ff */
[----:B--2---:R-:W2:Y:S02]  /*f6f0*/  LDS.128 R8, [R34] ;  /* 0x0000000022087984 */ /* 0x004ea40000000c00 */
[C---:B--2---:R-:W-:Y:S01]  /*f700*/  IMAD.U32 R20, R10.reuse, 0x10000, RZ ;  /* 0x000100000a147824 */ /* 0x044fe200078e00ff */
[----:B------:R-:W-:Y:S01]  /*f710*/  LOP3.LUT R25, R10, 0xffff0000, RZ, 0xc0, !PT ;  /* 0xffff00000a197812 */ /* 0x000fe200078ec0ff */
[----:B------:R-:W-:Y:S01]  /*f720*/  IMAD.U32 R10, R4, 0x10000, RZ ;  /* 0x00010000040a7824 */ /* 0x000fe200078e00ff */
[C---:B------:R-:W-:Y:S01]  /*f730*/  SHF.L.U32 R17, R9.reuse, 0x10, RZ ;  /* 0x0000001009117819 */ /* 0x040fe200000006ff */
[----:B------:R-:W-:Y:S01]  /*f740*/  IMAD.U32 R18, R8, 0x10000, RZ ;  /* 0x0001000008127824 */ /* 0x000fe200078e00ff */
[----:B------:R-:W-:Y:S01]  /*f750*/  LOP3.LUT R19, R9, 0xffff0000, RZ, 0xc0, !PT ;  /* 0xffff000009137812 */ /* 0x000fe200078ec0ff */
[-C--:B------:R-:W-:Y:S01]  /*f760*/  FMUL.FTZ R27, R10, R29.reuse ;  /* 0x0000001d0a1b7220 */ /* 0x080fe20000410000 */
[----:B------:R-:W-:Y:S01]  /*f770*/  LOP3.LUT R9, R4, 0xffff0000, RZ, 0xc0, !PT ;  /* 0xffff000004097812 */ /* 0x000fe200078ec0ff */
[----:B------:R-:W-:Y:S01]  /*f780*/  IMAD.U32 R12, R11, 0x10000, RZ ;  /* 0x000100000b0c7824 */ /* 0x000fe200078e00ff */
[----:B------:R-:W-:Y:S01]  /*f790*/  SHF.L.U32 R4, R6, 0x10, RZ ;  /* 0x0000001006047819 */ /* 0x000fe200000006ff */
[-C--:B------:R-:W-:Y:S01]  /*f7a0*/  FMUL.FTZ R6, R10, R30.reuse ;  /* 0x0000001e0a067220 */ /* 0x080fe20000410000 */
[----:B------:R-:W-:Y:S01]  /*f7b0*/  LOP3.LUT R21, R8, 0xffff0000, RZ, 0xc0, !PT ;  /* 0xffff000008157812 */ /* 0x000fe200078ec0ff */
[C---:B------:R-:W-:Y:S01]  /*f7c0*/  FFMA.FTZ R30, R18.reuse, R30, -R27 ;  /* 0x0000001e121e7223 */ /* 0x040fe2000001081b */
[----:B------:R-:W-:Y:S01]  /*f7d0*/  SHF.L.U32 R8, R5, 0x10, RZ ;  /* 0x0000001005087819 */ /* 0x000fe200000006ff */
[----:B------:R-:W-:Y:S01]  /*f7e0*/  FFMA.FTZ R29, R18, R29, R6 ;  /* 0x0000001d121d7223 */ /* 0x000fe20000010006 */
[----:B------:R-:W-:Y:S01]  /*f7f0*/  SHF.L.U32 R18, R24, 0x10, RZ ;  /* 0x0000001018127819 */ /* 0x000fe200000006ff */
[----:B------:R-:W-:Y:S01]  /*f800*/  IMAD.U32 R27, R15, 0x10000, RZ ;  /* 0x000100000f1b7824 */ /* 0x000fe200078e00ff */
[----:B------:R-:W-:Y:S01]  /*f810*/  LOP3.LUT R5, R5, 0xffff0000, RZ, 0xc0, !PT ;  /* 0xffff000005057812 */ /* 0x000fe200078ec0ff */
[C---:B------:R-:W-:Y:S01]  /*f820*/  FMUL.FTZ R10, R8.reuse, R32 ;  /* 0x00000020080a7220 */ /* 0x040fe20000410000 */
[----:B------:R-:W-:Y:S01]  /*f830*/  LOP3.LUT R15, R15, 0xffff0000, RZ, 0xc0, !PT ;  /* 0xffff00000f0f7812 */ /* 0x000fe200078ec0ff */
[----:B------:R-:W-:Y:S01]  /*f840*/  FMUL.FTZ R7, R8, R27 ;  /* 0x0000001b08077220 */ /* 0x000fe20000410000 */
[----:B------:R-:W-:Y:S01]  /*f850*/  LOP3.LUT R11, R11, 0xffff0000, RZ, 0xc0, !PT ;  /* 0xffff00000b0b7812 */ /* 0x000fe200078ec0ff */
[----:B------:R-:W-:-:S02]  /*f860*/  FMUL.FTZ R6, R2, R31 ;  /* 0x0000001f02067220 */ /* 0x000fc40000410000 */
        /* <DEDUP_REMOVED lines=43> */
.L_x_804:
[----:B------:R-:W-:Y:S05]  /*fb20*/  BSYNC B0 ;  /* 0x0000000000007941 */ /* 0x000fea0003800000 */
.L_x_803:
[----:B------:R-:W-:Y:S01]  /*fb30*/  ISETP.GE.AND P0, PT, R160, c[0x0][0x27c], PT ;  /* 0x00009f00a0007a0c */ /* 0x000fe20003f06270 */
[----:B------:R-:W-:-:S12]  /*fb40*/  BSSY B0, `(.L_x_805) ;  /* 0x000006b000007945 */ /* 0x000fd80003800000 */
[----:B------:R-:W-:Y:S05]  /*fb50*/  @P0 BRA `(.L_x_806) ;  /* 0x0000069000000947 */ /* 0x000fea0003800000 */
[----:B--2---:R-:W2:Y:S04]  /*fb60*/  LDL R2, [R1+0x84] ;  /* 0x0000840001027983 */ /* 0x004ea80000100800 */
[----:B---3--:R-:W3:Y:S01]  /*fb70*/  LDL R34, [R1+0xa4] ;  /* 0x0000a40001227983 */ /* 0x008ee20000100800 */
        /* <DEDUP_REMOVED lines=15> */
[----:B--2---:R-:W-:-:S04]  /*fc70*/  LEA.HI R0, R0, R2, RZ, 0x1d ;  /* 0x0000000200007211 */ /* 0x004fc800078fe8ff */
[----:B------:R-:W-:Y:S01]  /*fc80*/  SHF.R.S32.HI R2, RZ, 0x1f, R0 ;  /* 0x0000001fff027819 */ /* 0x000fe20000011400 */
[----:B------:R-:W-:Y:S01]  /*fc90*/  IMAD.SHL.U32 R3, R0, 0x8, RZ ;  /* 0x0000000800037824 */ /* 0x000fe200078e00ff */
[----:B---3--:R-:W2:Y:S02]  /*fca0*/  LDS.128 R8, [R34] ;  /* 0x0000000022087984 */ /* 0x008ea40000000c00 */
        /* <DEDUP_REMOVED lines=84> */
.L_x_806:
[----:B------:R-:W-:Y:S05]  /*101f0*/  BSYNC B0 ;  /* 0x0000000000007941 */ /* 0x000fea0003800000 */
.L_x_805:
[----:B------:R-:W-:-:S13]  /*10200*/  ISETP.GE.AND P0, PT, R127, c[0x0][0x27c], PT ;  /* 0x00009f007f007a0c */ /* 0x000fda0003f06270 */
        /* <DEDUP_REMOVED lines=106> */
.L_x_782:
[----:B------:R-:W-:Y:S05]  /*108b0*/  BSYNC B2 ;  /* 0x0000000000027941 */ /* 0x000fea0003800000 */
.L_x_764:
[----:B--2---:R-:W2:Y:S01]  /*108c0*/  LDL R232, [R1+0x20] ;  /* 0x0000200001e87983 */ /* 0x004ea20000100800 */
[----:B-1----:R-:W-:Y:S01]  /*108d0*/  IMAD R0, R95, c[0x0][0x208], RZ ;  /* 0x000082005f007a24 */ /* 0x002fe200078e02ff */
[----:B------:R-:W-:-:S04]  /*108e0*/  DEPBAR.LE SB0, 0x0 ;  /* 0x000080000000791a */ /* 0x000fc80000000000 */
[----:B------:R-:W1:Y:S01]  /*108f0*/  S2R R22, SR_TID.X ;  /* 0x0000000000167919 */ /* 0x000e620000002100 */
[C---:B------:R-:W-:Y:S01]  /*10900*/  IMAD.WIDE.U32 R2, R117.reuse, c[0x0][0x208], RZ ;  /* 0x0000820075027a25 */ /* 0x040fe200078e00ff */
[----:B------:R-:W-:Y:S02]  /*10910*/  LOP3.LUT P2, RZ, R94, 0x1, RZ, 0xc0, !PT ;  /* 0x000000015eff7812 */ /* 0x000fe4000784c0ff */
[----:B------:R-:W-:Y:S01]  /*10920*/  BAR.SYNC.DEFER_BLOCKING 0x0 ;  /* 0x0000000000007b1d */ /* 0x000fe20000010000 */
[----:B------:R-:W-:Y:S01]  /*10930*/  IMAD R0, R117, c[0x0][0x20c], R0 ;  /* 0x0000830075007a24 */ /* 0x000fe200078e0200 */
[----:B------:R-:W-:Y:S01]  /*10940*/  LOP3.LUT R203, R203, 0xfffffdff, RZ, 0xc0, !PT ;  /* 0xfffffdffcbcb7812 */ /* 0x000fe200078ec0ff */
[----:B------:R-:W-:Y:S02]  /*10950*/  IMAD.MOV.U32 R4, RZ, RZ, R240 ;  /* 0x000000ffff047224 */ /* 0x000fe400078e00f0 */
[----:B------:R-:W-:Y:S02]  /*10960*/  IMAD.IADD R0, R3, 0x1, R0 ;  /* 0x0000000103007824 */ /* 0x000fe400078e0200 */
[----:B------:R-:W-:-:S02]  /*10970*/  IMAD.MOV.U32 R5, RZ, RZ, R249 ;  /* 0x000000ffff057224 */ /* 0x000fc400078e00f9 */
[----:B------:R-:W-:Y:S02]  /*10980*/  IMAD R0, R0, 0x30, RZ ;  /* 0x0000003000007824 */ /* 0x000fe400078e02ff */
[----:B------:R-:W-:-:S04]  /*10990*/  IMAD.WIDE.U32 R4, R2, 0x30, R4 ;  /* 0x0000003002047825 */ /* 0x000fc800078e0004 */
[----:B------:R-:W-:Y:S01]  /*109a0*/  IMAD.IADD R3, R5, 0x1, R0 ;  /* 0x0000000105037824 */ /* 0x000fe200078e0200 */
[----:B------:R-:W-:Y:S01]  /*109b0*/  LEA R2, P0, R4, c[0x0][0x1f8], 0x1 ;  /* 0x00007e0004027a11 */ /* 0x000fe200078008ff */
[----:B------:R-:W-:Y:S01]  /*109c0*/  IMAD.SHL.U32 R204, R96, 0x2, RZ ;  /* 0x0000000260cc7824 */ /* 0x000fe200078e00ff */
[----:B-1----:R-:W-:Y:S02]  /*109d0*/  ISETP.GT.AND P1, PT, R22, 0x3f, PT ;  /* 0x0000003f1600780c */ /* 0x002fe40003f24270 */
[----:B------:R-:W-:Y:S01]  /*109e0*/  LEA.HI.X R3, R4, c[0x0][0x1fc], R3, 0x1, P0 ;  /* 0x00007f0004037a11 */ /* 0x000fe200000f0c03 */
[----:B------:R-:W-:Y:S04]  /*109f0*/  LDSM.16.M88.4 R8, [R192+0x1000] ;  /* 0x00100000c008783b */ /* 0x000fe80000000200 */
[----:B-----5:R-:W1:Y:S04]  /*10a00*/  LDSM.16.M88.4 R32, [R165] ;  /* 0x00000000a520783b */ /* 0x020e680000000200 */
[----:B------:R-:W3:Y:S02]  /*10a10*/  LDSM.16.M88.4 R28, [R165+0x400] ;  /* 0x00040000a51c783b */ /* 0x000ee40000000200 */
[----:B------:R-:W-:Y:S01]  /*10a20*/  @!P1 IMAD.MOV.U32 R0, RZ, RZ, c[0x0][0x208] ;  /* 0x00008200ff009624 */ /* 0x000fe200078e00ff */
[----:B------:R-:W-:Y:S01]  /*10a30*/  @P1 LOP3.LUT R203, R203, 0x200, RZ, 0xfc, !PT ;  /* 0x00000200cbcb1812 */ /* 0x000fe200078efcff */
[----:B------:R-:W-:Y:S01]  /*10a40*/  @!P1 IMAD.MOV.U32 R5, RZ, RZ, c[0x0][0x20c] ;  /* 0x00008300ff059624 */ /* 0x000fe200078e00ff */
[----:B------:R-:W4:Y:S02]  /*10a50*/  LDSM.16.M88.4 R24, [R165+0x800] ;  /* 0x00080000a518783b */ /* 0x000f240000000200 */
[----:B------:R-:W-:-:S02]  /*10a60*/  @!P1 LEA R20, P0, R0, R2, 0x6 ;  /* 0x0000000200149211 */ /* 0x000fc400078030ff */
[----:B------:R-:W1:Y:S02]  /*10a70*/  LDSM.16.M88.4 R12, [R192] ;  /* 0x00000000c00c783b */ /* 0x000e640000000200 */
[----:B----4-:R-:W-:Y:S02]  /*10a80*/  @!P1 LEA.HI.X R21, R0, R3, R5, 0x6, P0 ;  /* 0x0000000300159211 */ /* 0x010fe400000f3405 */
[----:B------:R-:W-:Y:S01]  /*10a90*/  IADD3 R0, R116, R119, -R123 ;  /* 0x0000007774007210 */ /* 0x000fe20007ffe87b */
[----:B------:R-:W-:Y:S01]  /*10aa0*/  LDSM.16.M88.4 R16, [R193] ;  /* 0x00000000c110783b */ /* 0x000fe20000000200 */
[----:B------:R-:W-:Y:S02]  /*10ab0*/  LOP3.LUT P1, RZ, R94, 0x2, RZ, 0xc0, !PT ;  /* 0x000000025eff7812 */ /* 0x000fe4000782c0ff */
[C---:B------:R-:W-:Y:S01]  /*10ac0*/  ISETP.LT.OR P0, PT, R0.reuse, 0x1, !P2 ;  /* 0x000000010000780c */ /* 0x040fe20005701670 */
[----:B------:R-:W-:Y:S04]  /*10ad0*/  LDSM.16.M88.4 R4, [R193+0x1000] ;  /* 0x00100000c104783b */ /* 0x000fe80000000200 */
[----:B------:R-:W4:Y:S04]  /*10ae0*/  LDSM.16.M88.4 R36, [R194] ;  /* 0x00000000c224783b */ /* 0x000f280000000200 */
[----:B------:R-:W4:Y:S04]  /*10af0*/  LDSM.16.M88.4 R40, [R202] ;  /* 0x00000000ca28783b */ /* 0x000f280000000200 */
[----:B------:R-:W4:Y:S04]  /*10b00*/  LDSM.16.M88.4 R44, [R201] ;  /* 0x00000000c92c783b */ /* 0x000f280000000200 */
[----:B------:R-:W-:Y:S01]  /*10b10*/  @!PT LDS RZ, [RZ] ;  /* 0x00000000fffff984 */ /* 0x000fe20000000800 */
[----:B------:R-:W-:Y:S01]  /*10b20*/  @!PT LDS RZ, [RZ] ;  /* 0x00000000fffff984 */ /* 0x000fe20000000800 */
[----:B------:R-:W-:Y:S01]  /*10b30*/  @!PT LDS RZ, [RZ] ;  /* 0x00000000fffff984 */ /* 0x000fe20000000800 */
[----:B------:R2:W-:Y:S01]  /*10b40*/  LDGSTS.E.BYPASS.LTC128B.128 [R204+0x1880], [R2.64], !P0 ;  /* 0x0188000002cc7fae */ /* 0x0005e2000c101d46 */
[----:B------:R-:W-:-:S13]  /*10b50*/  ISETP.LT.OR P0, PT, R0, 0x1, !P1 ;  /* 0x000000010000780c */ /* 0x000fda0004f01670 */
[----:B------:R2:W-:Y:S01]  /*10b60*/  LDGSTS.E.BYPASS.LTC128B.128 [R204+0x2480], [R2.64+0x40], !P0 ;  /* 0x0248004002cc7fae */ /* 0x0005e2000c101d46 */
[----:B------:R-:W-:-:S04]  /*10b70*/  LOP3.LUT P0, RZ, R94, 0x4, RZ, 0xc0, !PT ;  /* 0x000000045eff7812 */ /* 0x000fc8000780c0ff */
[----:B------:R-:W-:Y:S01]  /*10b80*/  ISETP.LT.OR P3, PT, R0, 0x1, !P0 ;  /* 0x000000010000780c */ /* 0x000fe20004761670 */
[C---:B-1----:R-:W-:Y:S08]  /*10b90*/  HMMA.16816.F32.BF16 R64, R8.reuse, R32, RZ ;  /* 0x000000200840723c */ /* 0x042ff000000418ff */
[----:B---3--:R-:W-:Y:S04]  /*10ba0*/  HMMA.16816.F32.BF16 R56, R8, R28, RZ ;  /* 0x0000001c0838723c */ /* 0x008fe800000418ff */
[----:B------:R1:W-:Y:S01]  /*10bb0*/  LDGSTS.E.BYPASS.LTC128B.128 [R204+0x3080], [R2.64+0x80], !P3 ;  /* 0x0308008002cc7fae */ /* 0x0003e2000d901d46 */
[----:B------:R-:W-:-:S03]  /*10bc0*/  ISETP.GT.AND P3, PT, R22, 0x3f, PT ;  /* 0x0000003f1600780c */ /* 0x000fc60003f64270 */
[C---:B------:R-:W-:Y:S08]  /*10bd0*/  HMMA.16816.F32.BF16 R48, R8.reuse, R24, RZ ;  /* 0x000000180830723c */ /* 0x040ff000000418ff */
[C---:B------:R-:W-:Y:S08]  /*10be0*/  HMMA.16816.F32.BF16 R60, R8.reuse, R34, RZ ;  /* 0x00000022083c723c */ /* 0x040ff000000418ff */
[C---:B------:R-:W-:Y:S08]  /*10bf0*/  HMMA.16816.F32.BF16 R52, R8.reuse, R30, RZ ;  /* 0x0000001e0834723c */ /* 0x040ff000000418ff */
[----:B------:R-:W-:Y:S01]  /*10c00*/  HMMA.16816.F32.BF16 R8, R8, R26, RZ ;  /* 0x0000001a0808723c */ /* 0x000fe200000418ff */
[----:B------:R-:W-:-:S02]  /*10c10*/  @!P3 ISETP.LT.OR P2, PT, R0, 0x21, !P2 ;  /* 0x000000210000b80c */ /* 0x000fc40005741670 */
[C---:B------:R-:W-:Y:S02]  /*10c20*/  @!P3 ISETP.LT.OR P1, PT, R0.reuse, 0x21, !P1 ;  /* 0x000000210000b80c */ /* 0x040fe40004f21670 */
[----:B------:R-:W-:-:S03]  /*10c30*/  @!P3 ISETP.LT.OR P0, PT, R0, 0x21, !P0 ;  /* 0x000000210000b80c */ /* 0x000fc60004701670 */
[C---:B------:R-:W-:Y:S06]  /*10c40*/  HMMA.16816.F32.BF16 R68, R12.reuse, R32, RZ ;  /* 0x000000200c44723c */ /* 0x040fec00000418ff */
[----:B------:R3:W-:Y:S02]  /*10c50*/  @!P3 LDGSTS.E.BYPASS.LTC128B.128 [R204+0x2080], [R20.64], !P2 ;  /* 0x0208000014ccbfae */ /* 0x0007e4000d101d46 */
[C---:B------:R-:W-:Y:S02]  /*10c60*/  HMMA.16816.F32.BF16 R88, R12.reuse, R34, RZ ;  /* 0x000000220c58723c */ /* 0x040fe400000418ff */
[----:B------:R3:W-:Y:S04]  /*10c70*/  @!P3 LDGSTS.E.BYPASS.LTC128B.128 [R204+0x2c80], [R20.64+0x40], !P1 ;  /* 0x02c8004014ccbfae */ /* 0x0007e8000c901d46 */
[----:B------:R3:W-:Y:S02]  /*10c80*/  @!P3 LDGSTS.E.BYPASS.LTC128B.128 [R204+0x3880], [R20.64+0x80], !P0 ;  /* 0x0388008014ccbfae */ /* 0x0007e4000c101d46 */
[C---:B------:R-:W-:Y:S02]  /*10c90*/  HMMA.16816.F32.BF16 R72, R12.reuse, R28, RZ ;  /* 0x0000001c0c48723c */ /* 0x040fe400000418ff */
[----:B------:R-:W-:Y:S04]  /*10ca0*/  LDSM.16.M88.4 R32, [R165+0xc00] ;  /* 0x000c0000a520783b */ /* 0x000fe80000000200 */
[----:B------:R-:W0:Y:S02]  /*10cb0*/  LDGDEPBAR ;  /* 0x00000000000079af */ /* 0x000e240000000000 */
[C---:B------:R-:W-:Y:S02]  /*10cc0*/  HMMA.16816.F32.BF16 R84, R12.reuse, R30, RZ ;  /* 0x0000001e0c54723c */ /* 0x040fe400000418ff */
[----:B------:R-:W-:Y:S06]  /*10cd0*/  LDSM.16.M88.4 R28, [R165+0x1000] ;  /* 0x00100000a51c783b */ /* 0x000fec0000000200 */
[C---:B------:R-:W-:Y:S08]  /*10ce0*/  HMMA.16816.F32.BF16 R76, R12.reuse, R24, RZ ;  /* 0x000000180c4c723c */ /* 0x040ff000000418ff */
[----:B------:R-:W-:Y:S01]  /*10cf0*/  HMMA.16816.F32.BF16 R24, R12, R26, RZ ;  /* 0x0000001a0c18723c */ /* 0x000fe200000418ff */
[----:B------:R-:W-:Y:S04]  /*10d00*/  LDSM.16.M88.4 R12, [R165+0x1400] ;  /* 0x00140000a50c783b */ /* 0x000fe80000000200 */
[----:B---3--:R-:W-:Y:S03]  /*10d10*/  LDSM.16.M88.4 R20, [R193+0x3000] ;  /* 0x00300000c114783b */ /* 0x008fe60000000200 */
[C---:B----4-:R-:W-:Y:S08]  /*10d20*/  HMMA.16816.F32.BF16 R108, R4.reuse, R36, R64 ;  /* 0x00000024046c723c */ /* 0x050ff00000041840 */
        /* <DEDUP_REMOVED lines=12> */
[C---:B------:R-:W-:Y:S08]  /*10df0*/  HMMA.16816.F32.BF16 R60, R16.reuse, R40, R72 ;  /* 0x00000028103c723c */ /* 0x040ff00000041848 */
[C---:B------:R-:W-:Y:S08]  /*10e00*/  HMMA.16816.F32.BF16 R64, R16.reuse, R44, R76 ;  /* 0x0000002c1040723c */ /* 0x040ff0000004184c */
[C---:B------:R-:W-:Y:S08]  /*10e10*/  HMMA.16816.F32.BF16 R40, R16.reuse, R42, R84 ;  /* 0x0000002a1028723c */ /* 0x040ff00000041854 */
[----:B------:R-:W-:Y:S01]  /*10e20*/  HMMA.16816.F32.BF16 R16, R16, R46, R24 ;  /* 0x0000002e1010723c */ /* 0x000fe20000041818 */
[----:B------:R-:W1:Y:S04]  /*10e30*/  LDSM.16.M88.4 R24, [R193+0x2000] ;  /* 0x00200000c118783b */ /* 0x000e680000000200 */
[----:B------:R-:W-:Y:S03]  /*10e40*/  LDSM.16.M88.4 R44, [R165+0x1800] ;  /* 0x00180000a52c783b */ /* 0x000fe60000000200 */
[C---:B---3--:R-:W-:Y:S08]  /*10e50*/  HMMA.16816.F32.BF16 R76, R4.reuse, R32, R108 ;  /* 0x00000020044c723c */ /* 0x048ff0000004186c */
[C---:B------:R-:W-:Y:S08]  /*10e60*/  HMMA.16816.F32.BF16 R100, R4.reuse, R12, R100 ;  /* 0x0000000c0464723c */ /* 0x040ff00000041864 */
[C---:B------:R-:W-:Y:S08]  /*10e70*/  HMMA.16816.F32.BF16 R104, R4.reuse, R28, R104 ;  /* 0x0000001c0468723c */ /* 0x040ff00000041868 */
[C---:B------:R-:W-:Y:S08]  /*10e80*/  HMMA.16816.F32.BF16 R96, R4.reuse, R34, R96 ;  /* 0x000000220460723c */ /* 0x040ff00000041860 */
[----:B------:R-:W-:Y:S08]  /*10e90*/  HMMA.16816.F32.BF16 R80, R4, R14, R80 ;  /* 0x0000000e0450723c */ /* 0x000ff00000041850 */
[----:B----4-:R-:W-:Y:S08]  /*10ea0*/  HMMA.16816.F32.BF16 R72, R8, R32, R68 ;  /* 0x000000200848723c */ /* 0x010ff00000041844 */
[----:B------:R-:W-:Y:S08]  /*10eb0*/  HMMA.16816.F32.BF16 R92, R4, R30, R92 ;  /* 0x0000001e045c723c */ /* 0x000ff0000004185c */
[C---:B------:R-:W-:Y:S01]  /*10ec0*/  HMMA.16816.F32.BF16 R68, R8.reuse, R34, R36 ;  /* 0x000000220844723c */ /* 0x040fe20000041824 */
[----:B------:R-:W-:Y:S07]  /*10ed0*/  LDSM.16.M88.4 R36, [R165+0x2000] ;  /* 0x00200000a524783b */ /* 0x000fee0000000200 */
[C---:B------:R-:W-:Y:S08]  /*10ee0*/  HMMA.16816.F32.BF16 R32, R8.reuse, R28, R60 ;  /* 0x0000001c0820723c */ /* 0x040ff0000004183c */
[C---:B------:R-:W-:Y:S01]  /*10ef0*/  HMMA.16816.F32.BF16 R28, R8.reuse, R30, R40 ;  /* 0x0000001e081c723c */ /* 0x040fe20000041828 */
[----:B------:R-:W-:Y:S07]  /*10f00*/  LDSM.16.M88.4 R40, [R165+0x1c00] ;  /* 0x001c0000a528783b */ /* 0x000fee0000000200 */
[C---:B------:R-:W-:Y:S08]  /*10f10*/  HMMA.16816.F32.BF16 R4, R8.reuse, R12, R64 ;  /* 0x0000000c0804723c */ /* 0x040ff00000041840 */
        /* <DEDUP_REMOVED lines=9> */
[----:B------:R-:W-:Y:S07]  /*10fb0*/  LDSM.16.M88.4 R20, [R195] ;  /* 0x00000000c314783b */ /* 0x000fee0000000200 */
[C---:B-1----:R-:W-:Y:S08]  /*10fc0*/  HMMA.16816.F32.BF16 R96, R24.reuse, R52, R72 ;  /* 0x000000341860723c */ /* 0x042ff00000041848 */
[C---:B------:R-:W-:Y:S08]  /*10fd0*/  HMMA.16816.F32.BF16 R92, R24.reuse, R54, R68 ;  /* 0x00000036185c723c */ /* 0x040ff00000041844 */
[C---:B------:R-:W-:Y:S01]  /*10fe0*/  HMMA.16816.F32.BF16 R88, R24.reuse, R48, R32 ;  /* 0x000000301858723c */ /* 0x040fe20000041820 */
[----:B------:R-:W-:Y:S07]  /*10ff0*/  LDSM.16.M88.4 R32, [R197] ;  /* 0x00000000c520783b */ /* 0x000fee0000000200 */
[C---:B------:R-:W-:Y:S01]  /*11000*/  HMMA.16816.F32.BF16 R84, R24.reuse, R50, R28 ;  /* 0x000000321854723c */ /* 0x040fe2000004181c */
[----:B------:R-:W-:Y:S07]  /*11010*/  LDSM.16.M88.4 R28, [R196] ;  /* 0x00000000c41c783b */ /* 0x000fee0000000200 */
[C---:B------:R-:W-:Y:S01]  /*11020*/  HMMA.16816.F32.BF16 R80, R24.reuse, R56, R4 ;  /* 0x000000381850723c */ /* 0x040fe20000041804 */
[----:B------:R-:W1:Y:S07]  /*11030*/  LDSM.16.M88.4 R4, [R193+0x5000] ;  /* 0x00500000c104783b */ /* 0x000e6e0000000200 */
[----:B------:R-:W-:Y:S01]  /*11040*/  HMMA.16816.F32.BF16 R76, R24, R58, R8 ;  /* 0x0000003a184c723c */ /* 0x000fe20000041808 */
[----:B------:R-:W1:Y:S01]  /*11050*/  LDSM.16.M88.4 R8, [R193+0x4000] ;  /* 0x00400000c108783b */ /* 0x000e620000000200 */
[----:B--2---:R-:W-:Y:S01]  /*11060*/  ISETP.GT.AND P0, PT, R117, R232, PT ;  /* 0x000000e87500720c */ /* 0x004fe20003f04270 */
[----:B------:R-:W-:-:S05]  /*11070*/  DEPBAR.LE SB0, 0x0 ;  /* 0x000080000000791a */ /* 0x000fca0000000000 */
[C---:B---3--:R-:W-:Y:S08]  /*11080*/  HMMA.16816.F32.BF16 R72, R12.reuse, R44, R64 ;  /* 0x0000002c0c48723c */ /* 0x048ff00000041840 */
[C---:B------:R-:W-:Y:S08]  /*11090*/  HMMA.16816.F32.BF16 R52, R12.reuse, R38, R100 ;  /* 0x000000260c34723c */ /* 0x040ff00000041864 */
[----:B------:R-:W-:Y:S08]  /*110a0*/  HMMA.16816.F32.BF16 R68, R12, R46, R60 ;  /* 0x0000002e0c44723c */ /* 0x000ff0000004183c */
[----:B----4-:R-:W-:Y:S08]  /*110b0*/  HMMA.16816.F32.BF16 R48, R16, R44, R96 ;  /* 0x0000002c1030723c */ /* 0x010ff00000041860 */
[C---:B------:R-:W-:Y:S08]  /*110c0*/  HMMA.16816.F32.BF16 R64, R12.reuse, R40, R108 ;  /* 0x000000280c40723c */ /* 0x040ff0000004186c */
[C---:B------:R-:W-:Y:S08]  /*110d0*/  HMMA.16816.F32.BF16 R60, R12.reuse, R42, R104 ;  /* 0x0000002a0c3c723c */ /* 0x040ff00000041868 */
[----:B------:R-:W-:Y:S08]  /*110e0*/  HMMA.16816.F32.BF16 R56, R12, R36, R112 ;  /* 0x000000240c38723c */ /* 0x000ff00000041870 */
[C---:B------:R-:W-:Y:S08]  /*110f0*/  HMMA.16816.F32.BF16 R44, R16.reuse, R46, R92 ;  /* 0x0000002e102c723c */ /* 0x040ff0000004185c */
[C---:B------:R-:W-:Y:S08]  /*11100*/  HMMA.16816.F32.BF16 R24, R16.reuse, R40, R88 ;  /* 0x000000281018723c */ /* 0x040ff00000041858 */
[C---:B------:R-:W-:Y:S08]  /*11110*/  HMMA.16816.F32.BF16 R40, R16.reuse, R42, R84 ;  /* 0x0000002a1028723c */ /* 0x040ff00000041854 */
[C---:B------:R-:W-:Y:S08]  /*11120*/  HMMA.16816.F32.BF16 R12, R16.reuse, R36, R80 ;  /* 0x00000024100c723c */ /* 0x040ff00000041850 */
[----:B------:R-:W-:Y:S01]  /*11130*/  HMMA.16816.F32.BF16 R16, R16, R38, R76 ;  /* 0x000000261010723c */ /* 0x000fe2000004184c */
[----:B------:R-:W-:Y:S07]  /*11140*/  BSSY B0, `(.L_x_807) ;  /* 0x0000032000007945 */ /* 0x000fee0003800000 */
[C---:B-1----:R-:W-:Y:S08]  /*11150*/  HMMA.16816.F32.BF16 R76, R4.reuse, R32, R72 ;  /* 0x00000020044c723c */ /* 0x042ff00000041848 */
[----:B------:R-:W-:Y:S08]  /*11160*/  HMMA.16816.F32.BF16 R72, R4, R22, R52 ;  /* 0x000000160448723c */ /* 0x000ff00000041834 */
[----:B------:R-:W-:Y:S08]  /*11170*/  HMMA.16816.F32.BF16 R52, R8, R32, R48 ;  /* 0x000000200834723c */ /* 0x000ff00000041830 */
[-C--:B------:R-:W-:Y:S08]  /*11180*/  HMMA.16816.F32.BF16 R68, R4, R34.reuse, R68 ;  /* 0x000000220444723c */ /* 0x080ff00000041844 */
[C---:B------:R-:W-:Y:S08]  /*11190*/  HMMA.16816.F32.BF16 R48, R8.reuse, R34, R44 ;  /* 0x000000220830723c */ /* 0x040ff0000004182c */
[----:B------:R-:W-:Y:S08]  /*111a0*/  HMMA.16816.F32.BF16 R32, R8, R30, R40 ;  /* 0x0000001e0820723c */ /* 0x000ff00000041828 */
[C---:B------:R-:W-:Y:S08]  /*111b0*/  HMMA.16816.F32.BF16 R64, R4.reuse, R28, R64 ;  /* 0x0000001c0440723c */ /* 0x040ff00000041840 */
        /* <DEDUP_REMOVED lines=10> */
[----:B------:R-:W-:Y:S02]  /*11260*/  ISETP.GE.AND P0, PT, R6, 0x21, PT ;  /* 0x000000210600780c */ /* 0x000fe40003f06270 */
[----:B------:R-:W-:Y:S02]  /*11270*/  SHF.R.S32.HI R2, RZ, 0x1f, R0 ;  /* 0x0000001fff027819 */ /* 0x000fe40000011400 */
[----:B------:R-:W-:-:S03]  /*11280*/  LOP3.LUT P3, RZ, R203, 0x100, RZ, 0xc0, !PT ;  /* 0x00000100cbff7812 */ /* 0x000fc6000786c0ff */
        /* <DEDUP_REMOVED lines=29> */
.L_x_808:
[----:B------:R-:W-:Y:S05]  /*11460*/  BSYNC B0 ;  /* 0x0000000000007941 */ /* 0x000fea0003800000 */
.L_x_807:
[----:B------:R-:W2:Y:S04]  /*11470*/  LDL R0, [R1+0x50] ;  /* 0x0000500001007983 */ /* 0x000ea80000100800 */
[----:B-1----:R-:W3:Y:S04]  /*11480*/  LDL R4, [R1+0x10] ;  /* 0x0000100001047983 */ /* 0x002ee80000100800 */
[----:B------:R-:W4:Y:S01]  /*11490*/  LDL R20, [R1] ;  /* 0x0000000001147983 */ /* 0x000f220000100800 */
[----:B------:R-:W-:Y:S01]  /*114a0*/  IMAD.MOV.U32 R233, RZ, RZ, c[0x0][0x32c] ;  /* 0x0000cb00ffe97624 */ /* 0x000fe200078e00ff */
[----:B------:R-:W-:-:S02]  /*114b0*/  ULDC UR4, c[0x0][0x324] ;  /* 0x0000c90000047ab9 */ /* 0x000fc40000000800 */
[----:B------:R-:W-:Y:S01]  /*114c0*/  ULOP3.LUT UR4, URZ, UR4, URZ, 0x33, !UPT ;  /* 0x000000043f047292 */ /* 0x000fe2000f8e333f */
[----:B------:R-:W0:Y:S01]  /*114d0*/  LDGDEPBAR ;  /* 0x00000000000079af */ /* 0x000e220000000000 */
[----:B------:R-:W-:Y:S01]  /*114e0*/  ISETP.GE.AND P1, PT, R233, 0x1, PT ;  /* 0x00000001e900780c */ /* 0x000fe20003f26270 */
[----:B--2---:R-:W-:-:S04]  /*114f0*/  IMAD.IADD R0, R0, 0x1, R235 ;  /* 0x0000000100007824 */ /* 0x004fc800078e02eb */
[----:B------:R-:W-:-:S04]  /*11500*/  @P5 IMAD.HI.U32 R2, R0, c[0x0][0x2c8], RZ ;  /* 0x0000b20000025a27 */ /* 0x000fc800078e00ff */
[----:B------:R-:W-:Y:S01]  /*11510*/  IMAD.MOV.U32 R6, RZ, RZ, R0 ;  /* 0x000000ffff067224 */ /* 0x000fe200078e0000 */
[----:B------:R-:W-:Y:S01]  /*11520*/  @P5 SHF.R.U32.HI R6, RZ, c[0x0][0x2cc], R2 ;  /* 0x0000b300ff065a19 */ /* 0x000fe20000011602 */
[----:B---3--:R-:W-:Y:S01]  /*11530*/  IMAD.IADD R8, R118, 0x1, -R4 ;  /* 0x0000000176087824 */ /* 0x008fe200078e0a04 */
[----:B------:R-:W-:Y:S01]  /*11540*/  IADD3 R0, -R4, 0x1, R118 ;  /* 0x0000000104007810 */ /* 0x000fe20007ffe176 */
[----:B------:R-:W-:Y:S02]  /*11550*/  IMAD.IADD R10, R116, 0x1, -R4 ;  /* 0x00000001740a7824 */ /* 0x000fe400078e0a04 */
[----:B------:R-:W1:Y:S01]  /*11560*/  SHFL.IDX PT, R3, R6, RZ, 0x1c1f ;  /* 0x001c1fff06037589 */ /* 0x000e6200000e0000 */
[----:B----4-:R-:W-:-:S04]  /*11570*/  IADD3 R0, R0, -R20, RZ ;  /* 0x8000001400007210 */ /* 0x010fc80007ffe0ff */
        /* <DEDUP_REMOVED lines=17> */
.L_x_811:
[----:B------:R-:W-:-:S04]  /*11690*/  MOV R4, c[0x0][0x32c] ;  /* 0x0000cb0000047a02 */ /* 0x000fc80000000f00 */
[----:B------:R-:W-:-:S13]  /*116a0*/  ISETP.NE.AND P0, PT, R4, 0x1, PT ;  /* 0x000000010400780c */ /* 0x000fda0003f05270 */
[----:B------:R-:W-:-:S05]  /*116b0*/  @P0 IMAD.HI.U32 R4, R3, c[0x0][0x330], RZ ;  /* 0x0000cc0003040a27 */ /* 0x000fca00078e00ff */
[----:B------:R-:W-:Y:S02]  /*116c0*/  @P0 SHF.R.U32.HI R3, RZ, c[0x0][0x334], R4 ;  /* 0x0000cd00ff030a19 */ /* 0x000fe40000011604 */
.L_x_812:
[----:B------:R-:W-:Y:S05]  /*116d0*/  BSYNC B0 ;  /* 0x0000000000007941 */ /* 0x000fea0003800000 */
.L_x_810:
[----:B------:R-:W-:-:S05]  /*116e0*/  IMAD R3, R3, c[0x0][0x32c], R10 ;  /* 0x0000cb0003037a24 */ /* 0x000fca00078e020a */
[----:B------:R-:W-:Y:S02]  /*116f0*/  IADD3 R4, R3, c[0x0][0x32c], RZ ;  /* 0x0000cb0003047a10 */ /* 0x000fe40007ffe0ff */
[----:B------:R-:W-:Y:S02]  /*11700*/  IMNMX R0, R0, R3, !PT ;  /* 0x0000000300007217 */ /* 0x000fe40007800200 */
[----:B------:R-:W-:Y:S02]  /*11710*/  IMNMX R2, R2, R4, PT ;  /* 0x0000000402027217 */ /* 0x000fe40003800200 */
.L_x_809:
        /* <DEDUP_REMOVED lines=16> */
.L_x_815:
[----:B------:R-:W-:-:S04]  /*11820*/  MOV R11, c[0x0][0x32c] ;  /* 0x0000cb00000b7a02 */ /* 0x000fc80000000f00 */
[----:B------:R-:W-:-:S13]  /*11830*/  ISETP.NE.AND P0, PT, R11, 0x1, PT ;  /* 0x000000010b00780c */ /* 0x000fda0003f05270 */
[----:B------:R-:W-:-:S05]  /*11840*/  @P0 IMAD.HI.U32 R11, R5, c[0x0][0x330], RZ ;  /* 0x0000cc00050b0a27 */ /* 0x000fca00078e00ff */
[----:B------:R-:W-:Y:S02]  /*11850*/  @P0 SHF.R.U32.HI R5, RZ, c[0x0][0x334], R11 ;  /* 0x0000cd00ff050a19 */ /* 0x000fe4000001160b */
.L_x_816:
[----:B------:R-:W-:Y:S05]  /*11860*/  BSYNC B0 ;  /* 0x0000000000007941 */ /* 0x000fea0003800000 */
.L_x_814:
[----:B------:R-:W-:-:S05]  /*11870*/  IMAD R5, R5, c[0x0][0x32c], R10 ;  /* 0x0000cb0005057a24 */ /* 0x000fca00078e020a */
[----:B------:R-:W-:Y:S02]  /*11880*/  IADD3 R11, R5, c[0x0][0x32c], RZ ;  /* 0x0000cb00050b7a10 */ /* 0x000fe40007ffe0ff */
[----:B------:R-:W-:Y:S02]  /*11890*/  IMNMX R3, R3, R5, !PT ;  /* 0x0000000503037217 */ /* 0x000fe40007800200 */
[----:B------:R-:W-:Y:S02]  /*118a0*/  IMNMX R4, R4, R11, PT ;  /* 0x0000000b04047217 */ /* 0x000fe40003800200 */
.L_x_813:
        /* <DEDUP_REMOVED lines=71> */
.L_x_819:
[----:B------:R-:W-:-:S04]  /*11d20*/  MOV R17, c[0x0][0x32c] ;  /* 0x0000cb0000117a02 */ /* 0x000fc80000000f00 */
[----:B------:R-:W-:-:S13]  /*11d30*/  ISETP.NE.AND P0, PT, R17, 0x1, PT ;  /* 0x000000011100780c */ /* 0x000fda0003f05270 */
[----:B------:R-:W-:-:S05]  /*11d40*/  @P0 IMAD.HI.U32 R17, R5, c[0x0][0x330], RZ ;  /* 0x0000cc0005110a27 */ /* 0x000fca00078e00ff */
[----:B------:R-:W-:Y:S02]  /*11d50*/  @P0 SHF.R.U32.HI R5, RZ, c[0x0][0x334], R17 ;  /* 0x0000cd00ff050a19 */ /* 0x000fe40000011611 */
.L_x_820:
[----:B------:R-:W-:Y:S05]  /*11d60*/  BSYNC B0 ;  /* 0x0000000000007941 */ /* 0x000fea0003800000 */
.L_x_818:
[----:B------:R-:W-:-:S05]  /*11d70*/  IMAD R5, R5, c[0x0][0x32c], R10 ;  /* 0x0000cb0005057a24 */ /* 0x000fca00078e020a */
[----:B------:R-:W-:Y:S02]  /*11d80*/  IADD3 R17, R5, c[0x0][0x32c], RZ ;  /* 0x0000cb0005117a10 */ /* 0x000fe40007ffe0ff */
[----:B------:R-:W-:Y:S02]  /*11d90*/  IMNMX R0, R0, R5, !PT ;  /* 0x0000000500007217 */ /* 0x000fe40007800200 */
[----:B------:R-:W-:Y:S02]  /*11da0*/  IMNMX R2, R2, R17, PT ;  /* 0x0000001102027217 */ /* 0x000fe40003800200 */
.L_x_817:
        /* <DEDUP_REMOVED lines=102> */
.L_x_823:
[----:B------:R-:W-:-:S04]  /*12410*/  MOV R4, c[0x0][0x32c] ;  /* 0x0000cb0000047a02 */ /* 0x000fc80000000f00 */
[----:B------:R-:W-:-:S13]  /*12420*/  ISETP.NE.AND P0, PT, R4, 0x1, PT ;  /* 0x000000010400780c */ /* 0x000fda0003f05270 */
[----:B------:R-:W-:-:S05]  /*12430*/  @P0 IMAD.HI.U32 R4, R3, c[0x0][0x330], RZ ;  /* 0x0000cc0003040a27 */ /* 0x000fca00078e00ff */
[----:B------:R-:W-:Y:S02]  /*12440*/  @P0 SHF.R.U32.HI R3, RZ, c[0x0][0x334], R4 ;  /* 0x0000cd00ff030a19 */ /* 0x000fe40000011604 */
.L_x_824:
[----:B------:R-:W-:Y:S05]  /*12450*/  BSYNC B0 ;  /* 0x0000000000007941 */ /* 0x000fea0003800000 */
.L_x_822:
[----:B------:R-:W-:-:S05]  /*12460*/  IMAD R3, R3, c[0x0][0x32c], R10 ;  /* 0x0000cb0003037a24 */ /* 0x000fca00078e020a */
[----:B------:R-:W-:Y:S02]  /*12470*/  IADD3 R4, R3, c[0x0][0x32c], RZ ;  /* 0x0000cb0003047a10 */ /* 0x000fe40007ffe0ff */
[----:B------:R-:W-:Y:S02]  /*12480*/  IMNMX R0, R0, R3, !PT ;  /* 0x0000000300007217 */ /* 0x000fe40007800200 */
[----:B------:R-:W-:Y:S02]  /*12490*/  IMNMX R2, R2, R4, PT ;  /* 0x0000000402027217 */ /* 0x000fe40003800200 */
.L_x_821:
[----:B------:R-:W-:Y:S01]  /*124a0*/  ISETP.NE.AND P0, PT, R14, RZ, PT ;  /* 0x000000ff0e00720c */ /* 0x000fe20003f05270 */
[----:B------:R-:W-:Y:S01]  /*124b0*/  LDSM.16.MT88.4 R48, [R166] ;  /* 0x00000000a630783b */ /* 0x000fe20000004200 */
[----:B------:R-:W-:Y:S02]  /*124c0*/  FMNMX.FTZ R3, R18, R19, !PT ;  /* 0x0000001312037209 */ /* 0x000fe40007810000 */
[----:B------:R-:W-:Y:S01]  /*124d0*/  ISETP.GT.AND P0, PT, R0, 0x8, !P0 ;  /* 0x000000080000780c */ /* 0x000fe20004704270 */
[----:B------:R-:W-:Y:S01]  /*124e0*/  LDSM.16.MT88.4 R52, [R167+0x1800] ;  /* 0x00180000a734783b */ /* 0x000fe20000004200 */
[----:B------:R-:W-:-:S02]  /*124f0*/  FMNMX.FTZ R3, R21, R3, !PT ;  /* 0x0000000315037209 */ /* 0x000fc40007810000 */
[----:B------:R-:W-:Y:S01]  /*12500*/  ISETP.LT.OR P0, PT, R2, 0x9, P0 ;  /* 0x000000090200780c */ /* 0x000fe20000701670 */
[----:B------:R-:W-:Y:S01]  /*12510*/  LDSM.16.MT88.4 R152, [R167+0x800] ;  /* 0x00080000a798783b */ /* 0x000fe20000004200 */
[----:B------:R-:W-:Y:S02]  /*12520*/  FMNMX.FTZ R3, R22, R3, !PT ;  /* 0x0000000316037209 */ /* 0x000fe40007810000 */
[----:B------:R-:W-:Y:S02]  /*12530*/  FSEL R14, R70, -INF , !P0 ;  /* 0xff800000460e7808 */ /* 0x000fe40004000000 */
[----:B------:R-:W-:Y:S02]  /*12540*/  ISETP.NE.AND P0, PT, R13, RZ, PT ;  /* 0x000000ff0d00720c */ /* 0x000fe40003f05270 */
[----:B------:R-:W-:Y:S02]  /*12550*/  FMNMX.FTZ R3, R23, R3, !PT ;  /* 0x0000000317037209 */ /* 0x000fe40007810000 */
[----:B------:R-:W-:-:S02]  /*12560*/  ISETP.GT.AND P0, PT, R0, 0x9, !P0 ;  /* 0x000000090000780c */ /* 0x000fc40004704270 */
[----:B------:R-:W-:Y:S02]  /*12570*/  FMNMX.FTZ R3, R24, R3, !PT ;  /* 0x0000000318037209 */ /* 0x000fe40007810000 */
[----:B------:R-:W-:Y:S02]  /*12580*/  ISETP.LT.OR P0, PT, R2, 0xa, P0 ;  /* 0x0000000a0200780c */ /* 0x000fe40000701670 */
[----:B------:R-:W-:Y:S02]  /*12590*/  FMNMX.FTZ R3, R26, R3, !PT ;  /* 0x000000031a037209 */ /* 0x000fe40007810000 */
[----:B------:R-:W-:Y:S02]  /*125a0*/  FSEL R10, R71, -INF , !P0 ;  /* 0xff800000470a7808 */ /* 0x000fe40004000000 */
[----:B------:R-:W-:Y:S01]  /*125b0*/  ISETP.GT.AND P0, PT, R0, 0x10, !P6 ;  /* 0x000000100000780c */ /* 0x000fe20007704270 */
[----:B------:R-:W-:Y:S01]  /*125c0*/  LDSM.16.MT88.4 R68, [R167+0x400] ;  /* 0x00040000a744783b */ /* 0x000fe20000004200 */
[----:B------:R-:W-:-:S02]  /*125d0*/  FMNMX.FTZ R3, R28, R3, !PT ;  /* 0x000000031c037209 */ /* 0x000fc40007810000 */
[----:B------:R-:W-:Y:S02]  /*125e0*/  ISETP.LT.OR P0, PT, R2, 0x11, P0 ;  /* 0x000000110200780c */ /* 0x000fe40000701670 */
[----:B------:R-:W-:Y:S02]  /*125f0*/  FMNMX.FTZ R3, R138, R3, !PT ;  /* 0x000000038a037209 */ /* 0x000fe40007810000 */
[----:B------:R-:W-:Y:S02]  /*12600*/  ISETP.NE.AND P6, PT, R12, RZ, PT ;  /* 0x000000ff0c00720c */ /* 0x000fe40003fc5270 */
[----:B------:R-:W-:Y:S02]  /*12610*/  FSEL R12, R66, -INF , !P0 ;  /* 0xff800000420c7808 */ /* 0x000fe40004000000 */
[----:B------:R-:W-:Y:S02]  /*12620*/  ISETP.GT.AND P0, PT, R0, 0x11, !P5 ;  /* 0x000000110000780c */ /* 0x000fe40006f04270 */
[----:B------:R-:W-:-:S02]  /*12630*/  FMNMX.FTZ R3, R137, R3, !PT ;  /* 0x0000000389037209 */ /* 0x000fc40007810000 */
[----:B------:R-:W-:Y:S02]  /*12640*/  ISETP.LT.OR P0, PT, R2, 0x12, P0 ;  /* 0x000000120200780c */ /* 0x000fe40000701670 */
[----:B------:R-:W-:Y:S02]  /*12650*/  FMNMX.FTZ R3, R136, R3, !PT ;  /* 0x0000000388037209 */ /* 0x000fe40007810000 */
[----:B------:R-:W-:Y:S02]  /*12660*/  FSEL R13, R67, -INF , !P0 ;  /* 0xff800000430d7808 */ /* 0x000fe40004000000 */
[----:B------:R-:W-:Y:S01]  /*12670*/  FMNMX.FTZ R3, R135, R3, !PT ;  /* 0x0000000387037209 */ /* 0x000fe20007810000 */
[----:B------:R-:W-:Y:S01]  /*12680*/  LDSM.16.MT88.4 R64, [R166+0xc00] ;  /* 0x000c0000a640783b */ /* 0x000fe20000004200 */
[----:B------:R-:W-:Y:S02]  /*12690*/  ISETP.GT.AND P0, PT, R0, 0x18, !P4 ;  /* 0x000000180000780c */ /* 0x000fe40006704270 */
[----:B------:R-:W-:Y:S01]  /*126a0*/  ISETP.NE.AND P4, PT, R15, RZ, PT ;  /* 0x000000ff0f00720c */ /* 0x000fe20003f85270 */
[----:B------:R-:W1:Y:S01]  /*126b0*/  SHFL.BFLY PT, R4, R3, 0x2, 0x1f ;  /* 0x0c401f0003047f89 */ /* 0x000e6200000e0000 */
[----:B------:R-:W-:-:S02]  /*126c0*/  ISETP.LT.OR P0, PT, R2, 0x19, P0 ;  /* 0x000000190200780c */ /* 0x000fc40000701670 */
[----:B------:R-:W-:Y:S02]  /*126d0*/  ISETP.NE.AND P5, PT, R16, RZ, PT ;  /* 0x000000ff1000720c */ /* 0x000fe40003fa5270 */
[----:B------:R-:W-:Y:S02]  /*126e0*/  FSEL R15, R62, -INF , !P0 ;  /* 0xff8000003e0f7808 */ /* 0x000fe40004000000 */
[----:B------:R-:W-:-:S04]  /*126f0*/  ISETP.GT.AND P0, PT, R0, 0x19, !P3 ;  /* 0x000000190000780c */ /* 0x000fc80005f04270 */
        /* <DEDUP_REMOVED lines=38> */
[----:B------:R-:W-:Y:S02]  /*12960*/  FMNMX.FTZ R3, R32, R3, !PT ;  /* 0x0000000320037209 */ /* 0x000fe40007810000 */
[----:B------:R-:W-:Y:S02]  /*12970*/  FMNMX.FTZ R6, R44, R6, !PT ;  /* 0x000000062c067209 */ /* 0x000fe40007810000 */
[----:B------:R-:W-:Y:S01]  /*12980*/  FMNMX.FTZ R3, R34, R3, !PT ;  /* 0x0000000322037209 */ /* 0x000fe20007810000 */
[----:B-1----:R-:W-:-:S03]  /*12990*/  FFMA.FTZ R5, R19, c[0x0][0x2d0], -R20 ;  /* 0x0000b40013057a23 */ /* 0x002fc60000010814 */
[----:B------:R-:W-:Y:S01]  /*129a0*/  FMNMX.FTZ R3, R35, R3, !PT ;  /* 0x0000000323037209 */ /* 0x000fe20007810000 */
[----:B------:R1:W2:Y:S03]  /*129b0*/  MUFU.EX2 R205, R5 ;  /* 0x0000000500cd7308 */ /* 0x0002a60000000800 */
[----:B------:R-:W-:-:S04]  /*129c0*/  FMNMX.FTZ R3, R134, R3, !PT ;  /* 0x0000000386037209 */ /* 0x000fc80007810000 */
[----:B------:R-:W-:-:S04]  /*129d0*/  FMNMX.FTZ R3, R133, R3, !PT ;  /* 0x0000000385037209 */ /* 0x000fc80007810000 */
[----:B------:R-:W-:-:S04]  /*129e0*/  FMNMX.FTZ R3, R132, R3, !PT ;  /* 0x0000000384037209 */ /* 0x000fc80007810000 */
[----:B------:R-:W-:Y:S01]  /*129f0*/  FMNMX.FTZ R3, R115, R3, !PT ;  /* 0x0000000373037209 */ /* 0x000fe20007810000 */
[----:B-1----:R-:W-:Y:S01]  /*12a00*/  FFMA.FTZ R5, R21, c[0x0][0x2d0], -R20 ;  /* 0x0000b40015057a23 */ /* 0x002fe20000010814 */
[----:B--2---:R-:W-:-:S03]  /*12a10*/  F2FP.BF16.PACK_AB R16, R205, R206 ;  /* 0x000000cecd10723e */ /* 0x004fc600000010ff */
        /* <DEDUP_REMOVED lines=19> */
[----:B------:R-:W-:Y:S01]  /*12b50*/  ISETP.GT.AND P0, PT, R0, 0x29, !P6 ;  /* 0x000000290000780c */ /* 0x000fe20007704270 */
[--C-:B------:R-:W-:Y:S01]  /*12b60*/  FFMA.FTZ R0, R25, c[0x0][0x2d0], -R3.reuse ;  /* 0x0000b40019007a23 */ /* 0x100fe20000010803 */
[----:B------:R-:W-:Y:S02]  /*12b70*/  FMNMX.FTZ R4, R39, R4, !PT ;  /* 0x0000000427047209 */ /* 0x000fe40007810000 */
[----:B------:R-:W-:Y:S01]  /*12b80*/  ISETP.LT.OR P0, PT, R2, 0x2a, P0 ;  /* 0x0000002a0200780c */ /* 0x000fe20000701670 */
[----:B------:R-:W-:Y:S01]  /*12b90*/  MUFU.EX2 R218, R0 ;  /* 0x0000000000da7308 */ /* 0x000fe20000000800 */
[----:B------:R-:W-:Y:S01]  /*12ba0*/  FMNMX.FTZ R4, R40, R4, !PT ;  /* 0x0000000428047209 */ /* 0x000fe20007810000 */
[----:B------:R-:W-:Y:S01]  /*12bb0*/  FFMA.FTZ R2, R27, c[0x0][0x2d0], -R3 ;  /* 0x0000b4001b027a23 */ /* 0x000fe20000010803 */
[----:B------:R-:W-:Y:S01]  /*12bc0*/  FSEL R21, R75, -INF , !P0 ;  /* 0xff8000004b157808 */ /* 0x000fe20004000000 */
[----:B-1----:R-:W-:Y:S01]  /*12bd0*/  FFMA.FTZ R5, R26, c[0x0][0x2d0], -R20 ;  /* 0x0000b4001a057a23 */ /* 0x002fe20000010814 */
[----:B------:R-:W-:-:S02]  /*12be0*/  FMNMX.FTZ R4, R41, R4, !PT ;  /* 0x0000000429047209 */ /* 0x000fc40007810000 */
[----:B------:R-:W-:Y:S01]  /*12bf0*/  ISETP.NE.AND P6, PT, R237, 0x1, PT ;  /* 0x00000001ed00780c */ /* 0x000fe20003fc5270 */
[----:B------:R1:W-:Y:S01]  /*12c00*/  MUFU.EX2 R228, R5 ;  /* 0x0000000500e47308 */ /* 0x0003e20000000800 */
[----:B------:R-:W-:-:S04]  /*12c10*/  FMNMX.FTZ R4, R114, R4, !PT ;  /* 0x0000000472047209 */ /* 0x000fc80007810000 */
[----:B------:R-:W-:-:S03]  /*12c20*/  FMNMX.FTZ R4, R113, R4, !PT ;  /* 0x0000000471047209 */ /* 0x000fc60007810000 */
[----:B------:R2:W-:Y:S01]  /*12c30*/  MUFU.EX2 R216, R2 ;  /* 0x0000000200d87308 */ /* 0x0005e20000000800 */
[----:B------:R-:W-:-:S04]  /*12c40*/  FMNMX.FTZ R4, R112, R4, !PT ;  /* 0x0000000470047209 */ /* 0x000fc80007810000 */
[----:B------:R-:W-:Y:S01]  /*12c50*/  FMNMX.FTZ R4, R111, R4, !PT ;  /* 0x000000046f047209 */ /* 0x000fe20007810000 */
[----:B-1----:R-:W-:-:S04]  /*12c60*/  FFMA.FTZ R5, R28, c[0x0][0x2d0], -R20 ;  /* 0x0000b4001c057a23 */ /* 0x002fc80000010814 */
[----:B------:R-:W1:Y:S01]  /*12c70*/  SHFL.BFLY PT, R7, R4, 0x2, 0x1f ;  /* 0x0c401f0004077f89 */ /* 0x000e6200000e0000 */
[----:B------:R3:W-:Y:S01]  /*12c80*/  MUFU.EX2 R229, R5 ;  /* 0x0000000500e57308 */ /* 0x0007e20000000800 */
[----:B--2---:R-:W-:-:S07]  /*12c90*/  FFMA.FTZ R2, R29, c[0x0][0x2d0], -R3 ;  /* 0x0000b4001d027a23 */ /* 0x004fce0000010803 */
[----:B------:R2:W4:Y:S01]  /*12ca0*/  MUFU.EX2 R217, R2 ;  /* 0x0000000200d97308 */ /* 0x0005220000000800 */
[----:B---3--:R-:W-:-:S07]  /*12cb0*/  FFMA.FTZ R5, R17, c[0x0][0x2d0], -R3 ;  /* 0x0000b40011057a23 */ /* 0x008fce0000010803 */
[----:B------:R3:W5:Y:S01]  /*12cc0*/  MUFU.EX2 R219, R5 ;  /* 0x0000000500db7308 */ /* 0x0007620000000800 */
[----:B-1----:R-:W-:Y:S01]  /*12cd0*/  FMNMX.FTZ R4, R4, R7, !PT ;  /* 0x0000000704047209 */ /* 0x002fe20007810000 */
[----:B--2---:R-:W-:Y:S01]  /*12ce0*/  FFMA.FTZ R2, R30, c[0x0][0x2d0], -R3 ;  /* 0x0000b4001e027a23 */ /* 0x004fe20000010803 */
[----:B----4-:R-:W-:-:S05]  /*12cf0*/  F2FP.BF16.PACK_AB R19, R217, R216 ;  /* 0x000000d8d913723e */ /* 0x010fca00000010ff */
[----:B------:R1:W-:Y:S01]  /*12d00*/  MUFU.EX2 R220, R2 ;  /* 0x0000000200dc7308 */ /* 0x0003e20000000800 */
[----:B---3--:R-:W-:Y:S02]  /*12d10*/  FMNMX.FTZ R5, R108, R6, !PT ;  /* 0x000000066c057209 */ /* 0x008fe40007810000 */
[----:B------:R-:W2:Y:S01]  /*12d20*/  SHFL.BFLY PT, R6, R4, 0x1, 0x1f ;  /* 0x0c201f0004067f89 */ /* 0x000ea200000e0000 */
[----:B-----5:R-:W-:Y:S02]  /*12d30*/  F2FP.BF16.PACK_AB R17, R218, R219 ;  /* 0x000000dbda11723e */ /* 0x020fe400000010ff */
[----:B------:R-:W-:Y:S01]  /*12d40*/  FMNMX.FTZ R0, R110, R5, !PT ;  /* 0x000000056e007209 */ /* 0x000fe20007810000 */
[----:B-1----:R-:W-:-:S03]  /*12d50*/  FFMA.FTZ R2, R32, c[0x0][0x2d0], -R3 ;  /* 0x0000b40020027a23 */ /* 0x002fc60000010803 */
[----:B------:R-:W-:Y:S01]  /*12d60*/  FMNMX.FTZ R0, R109, R0, !PT ;  /* 0x000000006d007209 */ /* 0x000fe20007810000 */
[----:B------:R-:W-:Y:S01]  /*12d70*/  HMMA.16816.F32.BF16 R76, R16, R50, RZ ;  /* 0x00000032104c723c */ /* 0x000fe200000418ff */
[----:B------:R1:W-:Y:S02]  /*12d80*/  MUFU.EX2 R221, R2 ;  /* 0x0000000200dd7308 */ /* 0x0003e40000000800 */
[----:B------:R-:W-:-:S05]  /*12d90*/  FMNMX.FTZ R0, R21, R0, !PT ;  /* 0x0000000015007209 */ /* 0x000fca0007810000 */
[----:B------:R-:W3:Y:S01]  /*12da0*/  SHFL.BFLY PT, R5, R0, 0x2, 0x1f ;  /* 0x0c401f0000057f89 */ /* 0x000ee200000e0000 */
[----:B------:R-:W-:Y:S01]  /*12db0*/  HMMA.16816.F32.BF16 R104, R16, R64, RZ ;  /* 0x000000401068723c */ /* 0x000fe200000418ff */
[----:B--2---:R-:W-:Y:S01]  /*12dc0*/  FMNMX.FTZ R120, R4, R6, !PT ;  /* 0x0000000604787209 */ /* 0x004fe20007810000 */
[----:B------:R-:W-:-:S06]  /*12dd0*/  FFMA.FTZ R4, R34, c[0x0][0x2d0], -R3 ;  /* 0x0000b40022047a23 */ /* 0x000fcc0000010803 */
[C---:B------:R-:W-:Y:S01]  /*12de0*/  HMMA.16816.F32.BF16 R100, R16.reuse, R60, RZ ;  /* 0x0000003c1064723c */ /* 0x040fe200000418ff */
[C---:B------:R-:W-:Y:S01]  /*12df0*/  FSETP.NEU.FTZ.AND P0, PT, R120.reuse, -INF , PT ;  /* 0xff8000007800780b */ /* 0x040fe20003f1d000 */
[----:B-1----:R-:W-:Y:S01]  /*12e00*/  FMUL.FTZ R2, R120, c[0x0][0x2d0] ;  /* 0x0000b40078027a20 */ /* 0x002fe20000410000 */
[----:B------:R1:W-:Y:S04]  /*12e10*/  MUFU.EX2 R222, R4 ;  /* 0x0000000400de7308 */ /* 0x0003e80000000800 */
[----:B------:R-:W-:Y:S01]  /*12e20*/  FSEL R2, R2, RZ, P0 ;  /* 0x000000ff02027208 */ /* 0x000fe20000000000 */
[----:B------:R-:W-:Y:S01]  /*12e30*/  HMMA.16816.F32.BF16 R96, R16, R56, RZ ;  /* 0x000000381060723c */ /* 0x000fe200000418ff */
[----:B---3--:R-:W-:-:S07]  /*12e40*/  FMNMX.FTZ R0, R0, R5, !PT ;  /* 0x0000000500007209 */ /* 0x008fce0007810000 */
[----:B------:R-:W-:Y:S01]  /*12e50*/  HMMA.16816.F32.BF16 R92, R16, R52, RZ ;  /* 0x00000034105c723c */ /* 0x000fe200000418ff */
[----:B------:R-:W2:Y:S01]  /*12e60*/  SHFL.BFLY PT, R5, R0, 0x1, 0x1f ;  /* 0x0c201f0000057f89 */ /* 0x000ea200000e0000 */
[----:B-1----:R-:W-:-:S04]  /*12e70*/  FFMA.FTZ R4, R35, c[0x0][0x2d0], -R3 ;  /* 0x0000b40023047a23 */ /* 0x002fc80000010803 */
[----:B------:R1:W3:Y:S02]  /*12e80*/  MUFU.EX2 R223, R4 ;  /* 0x0000000400df7308 */ /* 0x0002e40000000800 */
[----:B-1----:R-:W-:Y:S01]  /*12e90*/  FFMA.FTZ R4, R31, c[0x0][0x2d0], -R2 ;  /* 0x0000b4001f047a23 */ /* 0x002fe20000010802 */
[----:B---3--:R-:W-:Y:S01]  /*12ea0*/  F2FP.BF16.PACK_AB R11, R223, R222 ;  /* 0x000000dedf0b723e */ /* 0x008fe200000010ff */
[----:B------:R-:W-:Y:S01]  /*12eb0*/  LDSM.16.MT88.4 R28, [R166+0x400] ;  /* 0x00040000a61c783b */ /* 0x000fe20000004200 */
[----:B--2---:R-:W-:-:S03]  /*12ec0*/  FMNMX.FTZ R119, R0, R5, !PT ;  /* 0x0000000500777209 */ /* 0x004fc60007810000 */
[----:B------:R1:W-:Y:S01]  /*12ed0*/  MUFU.EX2 R210, R4 ;  /* 0x0000000400d27308 */ /* 0x0003e20000000800 */
[----:B------:R-:W-:Y:S01]  /*12ee0*/  FFMA.FTZ R0, R40, c[0x0][0x2d0], -R2 ;  /* 0x0000b40028007a23 */ /* 0x000fe20000010802 */
[----:B------:R-:W-:-:S06]  /*12ef0*/  FSETP.NEU.FTZ.AND P0, PT, R119, -INF , PT ;  /* 0xff8000007700780b */ /* 0x000fcc0003f1d000 */
[----:B------:R2:W-:Y:S01]  /*12f00*/  MUFU.EX2 R213, R0 ;  /* 0x0000000000d57308 */ /* 0x0005e20000000800 */
[----:B-1----:R-:W-:Y:S02]  /*12f10*/  FFMA.FTZ R4, R33, c[0x0][0x2d0], -R2 ;  /* 0x0000b40021047a23 */ /* 0x002fe40000010802 */
[----:B------:R-:W-:Y:S05]  /*12f20*/  HMMA.16816.F32.BF16 R32, R16, R48, RZ ;  /* 0x000000301020723c */ /* 0x000fea00000418ff */
[----:B------:R1:W-:Y:S01]  /*12f30*/  MUFU.EX2 R208, R4 ;  /* 0x0000000400d07308 */ /* 0x0003e20000000800 */
[----:B--2---:R-:W-:-:S05]  /*12f40*/  FMUL.FTZ R0, R119, c[0x0][0x2d0] ;  /* 0x0000b40077007a20 */ /* 0x004fca0000410000 */
[----:B------:R-:W-:Y:S01]  /*12f50*/  FSEL R0, R0, RZ, P0 ;  /* 0x000000ff00007208 */ /* 0x000fe20000000000 */
[----:B-1----:R-:W-:-:S04]  /*12f60*/  FFMA.FTZ R4, R36, c[0x0][0x2d0], -R2 ;  /* 0x0000b40024047a23 */ /* 0x002fc80000010802 */
[----:B------:R1:W-:Y:S02]  /*12f70*/  MUFU.EX2 R209, R4 ;  /* 0x0000000400d17308 */ /* 0x0003e40000000800 */
[----:B-1----:R-:W-:-:S06]  /*12f80*/  FFMA.FTZ R4, R37, c[0x0][0x2d0], -R2 ;  /* 0x0000b40025047a23 */ /* 0x002fcc0000010802 */
[----:B------:R1:W-:Y:S02]  /*12f90*/  MUFU.EX2 R211, R4 ;  /* 0x0000000400d37308 */ /* 0x0003e40000000800 */
[----:B-1----:R-:W-:-:S06]  /*12fa0*/  FFMA.FTZ R4, R38, c[0x0][0x2d0], -R2 ;  /* 0x0000b40026047a23 */ /* 0x002fcc0000010802 */
[----:B------:R1:W-:Y:S02]  /*12fb0*/  MUFU.EX2 R212, R4 ;  /* 0x0000000400d47308 */ /* 0x0003e40000000800 */
[--C-:B-1----:R-:W-:Y:S02]  /*12fc0*/  FFMA.FTZ R4, R39, c[0x0][0x2d0], -R2.reuse ;  /* 0x0000b40027047a23 */ /* 0x102fe40000010802 */
[----:B------:R-:W1:Y:S04]  /*12fd0*/  LDSM.16.MT88.4 R36, [R167] ;  /* 0x00000000a724783b */ /* 0x000e680000004200 */
[----:B------:R2:W-:Y:S02]  /*12fe0*/  MUFU.EX2 R214, R4 ;  /* 0x0000000400d67308 */ /* 0x0005e40000000800 */
[----:B--2---:R-:W-:-:S06]  /*12ff0*/  FFMA.FTZ R4, R41, c[0x0][0x2d0], -R2 ;  /* 0x0000b40029047a23 */ /* 0x004fcc0000010802 */
[----:B------:R2:W3:Y:S02]  /*13000*/  MUFU.EX2 R215, R4 ;  /* 0x0000000400d77308 */ /* 0x0004e40000000800 */
[----:B--2---:R-:W-:Y:S01]  /*13010*/  FFMA.FTZ R4, R8, c[0x0][0x2d0], -R0 ;  /* 0x0000b40008047a23 */ /* 0x004fe20000010800 */
[----:B------:R-:W-:Y:S01]  /*13020*/  F2FP.BF16.PACK_AB R8, R227, R226 ;  /* 0x000000e2e308723e */ /* 0x000fe200000010ff */
[----:B-1----:R-:W-:Y:S01]  /*13030*/  HMMA.16816.F32.BF16 R40, R16, R36, RZ ;  /* 0x000000241028723c */ /* 0x002fe200000418ff */
[----:B---3--:R-:W-:-:S03]  /*13040*/  F2FP.BF16.PACK_AB R6, R215, R213 ;  /* 0x000000d5d706723e */ /* 0x008fc600000010ff */
[----:B------:R1:W-:Y:S02]  /*13050*/  MUFU.EX2 R23, R4 ;  /* 0x0000000400177308 */ /* 0x0003e40000000800 */
[----:B-1----:R-:W-:Y:S01]  /*13060*/  FFMA.FTZ R4, R9, c[0x0][0x2d0], -R0 ;  /* 0x0000b40009047a23 */ /* 0x002fe20000010800 */
[----:B------:R-:W-:-:S05]  /*13070*/  F2FP.BF16.PACK_AB R9, R221, R220 ;  /* 0x000000dcdd09723e */ /* 0x000fca00000010ff */
[----:B------:R1:W2:Y:S02]  /*13080*/  MUFU.EX2 R22, R4 ;  /* 0x0000000400167308 */ /* 0x0002a40000000800 */
[----:B-1----:R-:W-:Y:S01]  /*13090*/  FFMA.FTZ R4, R14, c[0x0][0x2d0], -R0 ;  /* 0x0000b4000e047a23 */ /* 0x002fe20000010800 */
[----:B------:R-:W-:-:S05]  /*130a0*/  F2FP.BF16.PACK_AB R14, R211, R209 ;  /* 0x000000d1d30e723e */ /* 0x000fca00000010ff */
[----:B------:R1:W-:Y:S02]  /*130b0*/  MUFU.EX2 R207, R4 ;  /* 0x0000000400cf7308 */ /* 0x0003e40000000800 */
[----:B-1----:R-:W-:Y:S01]  /*130c0*/  FFMA.FTZ R4, R10, c[0x0][0x2d0], -R0 ;  /* 0x0000b4000a047a23 */ /* 0x002fe20000010800 */
[----:B------:R-:W-:-:S05]  /*130d0*/  F2FP.BF16.PACK_AB R10, R229, R228 ;  /* 0x000000e4e50a723e */ /* 0x000fca00000010ff */
[----:B------:R1:W3:Y:S02]  /*130e0*/  MUFU.EX2 R116, R4 ;  /* 0x0000000400747308 */ /* 0x0002e40000000800 */
[C---:B------:R-:W-:Y:S01]  /*130f0*/  HMMA.16816.F32.BF16 R128, R8.reuse, R28, R32 ;  /* 0x0000001c0880723c */ /* 0x040fe20000041820 */
[----:B------:R-:W4:Y:S07]  /*13100*/  LDSM.16.MT88.4 R32, [R166+0x1c00] ;  /* 0x001c0000a620783b */ /* 0x000f2e0000004200 */
[----:B------:R-:W-:Y:S01]  /*13110*/  HMMA.16816.F32.BF16 R156, R8, R68, R40 ;  /* 0x00000044089c723c */ /* 0x000fe20000041828 */
[----:B------:R-:W5:Y:S01]  /*13120*/  LDSM.16.MT88.4 R40, [R167+0x1000] ;  /* 0x00100000a728783b */ /* 0x000f620000004200 */
[----:B-1----:R-:W-:Y:S01]  /*13130*/  FFMA.FTZ R4, R12, c[0x0][0x2d0], -R0 ;  /* 0x0000b4000c047a23 */ /* 0x002fe20000010800 */
[----:B------:R-:W-:-:S03]  /*13140*/  F2FP.BF16.PACK_AB R12, R208, R210 ;  /* 0x000000d2d00c723e */ /* 0x000fc600000010ff */
[----:B------:R1:W-:Y:S02]  /*13150*/  MUFU.EX2 R117, R4 ;  /* 0x0000000400757308 */ /* 0x0003e40000000800 */
[----:B------:R-:W-:Y:S01]  /*13160*/  HMMA.16816.F32.BF16 R140, R8, R30, R76 ;  /* 0x0000001e088c723c */ /* 0x000fe2000004184c */
[----:B-1----:R-:W-:Y:S01]  /*13170*/  FFMA.FTZ R4, R13, c[0x0][0x2d0], -R0 ;  /* 0x0000b4000d047a23 */ /* 0x002fe20000010800 */
[----:B--2---:R-:W-:-:S04]  /*13180*/  F2FP.BF16.PACK_AB R13, R22, R23 ;  /* 0x00000017160d723e */ /* 0x004fc800000010ff */
[----:B------:R1:W2:Y:S02]  /*13190*/  MUFU.EX2 R118, R4 ;  /* 0x0000000400767308 */ /* 0x0002a40000000800 */
[C---:B----4-:R-:W-:Y:S08]  /*131a0*/  HMMA.16816.F32.BF16 R172, R8.reuse, R32, R96 ;  /* 0x0000002008ac723c */ /* 0x050ff00000041860 */
[----:B-----5:R-:W-:Y:S01]  /*131b0*/  HMMA.16816.F32.BF16 R176, R8, R40, R100 ;  /* 0x0000002808b0723c */ /* 0x020fe20000041864 */
[----:B-1----:R-:W-:Y:S01]  /*131c0*/  FFMA.FTZ R4, R15, c[0x0][0x2d0], -R0 ;  /* 0x0000b4000f047a23 */ /* 0x002fe20000010800 */
[----:B---3--:R-:W-:-:S02]  /*131d0*/  F2FP.BF16.PACK_AB R15, R116, R207 ;  /* 0x000000cf740f723e */ /* 0x008fc400000010ff */
[----:B--2---:R-:W-:Y:S01]  /*131e0*/  F2FP.BF16.PACK_AB R5, R118, R117 ;  /* 0x000000757605723e */ /* 0x004fe200000010ff */
[----:B------:R1:W-:Y:S04]  /*131f0*/  MUFU.EX2 R126, R4 ;  /* 0x00000004007e7308 */ /* 0x0003e80000000800 */
[C---:B------:R-:W-:Y:S08]  /*13200*/  HMMA.16816.F32.BF16 R24, R12.reuse, R48, RZ ;  /* 0x000000300c18723c */ /* 0x040ff000000418ff */
[----:B------:R-:W-:Y:S01]  /*13210*/  HMMA.16816.F32.BF16 R72, R12, R36, RZ ;  /* 0x000000240c48723c */ /* 0x000fe200000418ff */
[----:B-1----:R-:W-:-:S02]  /*13220*/  FFMA.FTZ R4, R44, c[0x0][0x2d0], -R0 ;  /* 0x0000b4002c047a23 */ /* 0x002fc40000010800 */
[----:B------:R-:W-:Y:S02]  /*13230*/  LDSM.16.MT88.4 R44, [R166+0x1000] ;  /* 0x00100000a62c783b */ /* 0x000fe40000004200 */
[----:B------:R1:W2:Y:S03]  /*13240*/  MUFU.EX2 R123, R4 ;  /* 0x00000004007b7308 */ /* 0x0002a60000000800 */
[C---:B------:R-:W-:Y:S08]  /*13250*/  HMMA.16816.F32.BF16 R80, R12.reuse, R56, RZ ;  /* 0x000000380c50723c */ /* 0x040ff000000418ff */
[----:B------:R-:W-:Y:S01]  /*13260*/  HMMA.16816.F32.BF16 R48, R12, R50, RZ ;  /* 0x000000320c30723c */ /* 0x000fe200000418ff */
[----:B-1----:R-:W-:-:S07]  /*13270*/  F2FP.BF16.PACK_AB R4, R214, R212 ;  /* 0x000000d4d604723e */ /* 0x002fce00000010ff */
[----:B------:R-:W-:Y:S01]  /*13280*/  HMMA.16816.F32.BF16 R88, R12, R64, RZ ;  /* 0x000000400c58723c */ /* 0x000fe200000418ff */
[----:B--2---:R-:W-:-:S07]  /*13290*/  F2FP.BF16.PACK_AB R7, R123, R126 ;  /* 0x0000007e7b07723e */ /* 0x004fce00000010ff */
[C---:B------:R-:W-:Y:S01]  /*132a0*/  HMMA.16816.F32.BF16 R144, R4.reuse, R28, R24 ;  /* 0x0000001c0490723c */ /* 0x040fe20000041818 */
[----:B------:R-:W1:Y:S07]  /*132b0*/  LDSM.16.MT88.4 R24, [R167+0x1c00] ;  /* 0x001c0000a718783b */ /* 0x000e6e0000004200 */
[----:B------:R-:W-:Y:S08]  /*132c0*/  HMMA.16816.F32.BF16 R148, R4, R68, R72 ;  /* 0x000000440494723c */ /* 0x000ff00000041848 */
[----:B------:R-:W-:Y:S08]  /*132d0*/  HMMA.16816.F32.BF16 R72, R12, R52, RZ ;  /* 0x000000340c48723c */ /* 0x000ff000000418ff */
[C---:B------:R-:W-:Y:S08]  /*132e0*/  HMMA.16816.F32.BF16 R180, R4.reuse, R32, R80 ;  /* 0x0000002004b4723c */ /* 0x040ff00000041850 */
[----:B------:R-:W-:Y:S08]  /*132f0*/  HMMA.16816.F32.BF16 R80, R4, R30, R48 ;  /* 0x0000001e0450723c */ /* 0x000ff00000041830 */
[----:B------:R-:W-:Y:S08]  /*13300*/  HMMA.16816.F32.BF16 R84, R12, R60, RZ ;  /* 0x0000003c0c54723c */ /* 0x000ff000000418ff */
[----:B-1----:R-:W-:Y:S08]  /*13310*/  HMMA.16816.F32.BF16 R188, R4, R24, R72 ;  /* 0x0000001804bc723c */ /* 0x002ff00000041848 */
[C---:B------:R-:W-:Y:S08]  /*13320*/  HMMA.16816.F32.BF16 R76, R12.reuse, R38, RZ ;  /* 0x000000260c4c723c */ /* 0x040ff000000418ff */
[C---:B------:R-:W-:Y:S08]  /*13330*/  HMMA.16816.F32.BF16 R72, R12.reuse, R66, RZ ;  /* 0x000000420c48723c */ /* 0x040ff000000418ff */
[C---:B------:R-:W-:Y:S08]  /*13340*/  HMMA.16816.F32.BF16 R48, R12.reuse, R62, RZ ;  /* 0x0000003e0c30723c */ /* 0x040ff000000418ff */
[----:B------:R-:W-:Y:S08]  /*13350*/  HMMA.16816.F32.BF16 R28, R12, R58, RZ ;  /* 0x0000003a0c1c723c */ /* 0x000ff000000418ff */
[C---:B------:R-:W-:Y:S08]  /*13360*/  HMMA.16816.F32.BF16 R36, R16.reuse, R38, RZ ;  /* 0x000000261024723c */ /* 0x040ff000000418ff */
[C---:B------:R-:W-:Y:S08]  /*13370*/  HMMA.16816.F32.BF16 R64, R16.reuse, R66, RZ ;  /* 0x000000421040723c */ /* 0x040ff000000418ff */
[C---:B------:R-:W-:Y:S08]  /*13380*/  HMMA.16816.F32.BF16 R60, R16.reuse, R62, RZ ;  /* 0x0000003e103c723c */ /* 0x040ff000000418ff */
[C---:B------:R-:W-:Y:S08]  /*13390*/  HMMA.16816.F32.BF16 R56, R16.reuse, R58, RZ ;  /* 0x0000003a1038723c */ /* 0x040ff000000418ff */
[-C--:B------:R-:W-:Y:S08]  /*133a0*/  HMMA.16816.F32.BF16 R16, R16, R54.reuse, RZ ;  /* 0x000000361010723c */ /* 0x080ff000000418ff */
[----:B------:R-:W-:Y:S08]  /*133b0*/  HMMA.16816.F32.BF16 R12, R12, R54, RZ ;  /* 0x000000360c0c723c */ /* 0x000ff000000418ff */
[----:B------:R-:W-:Y:S08]  /*133c0*/  HMMA.16816.F32.BF16 R184, R4, R40, R84 ;  /* 0x0000002804b8723c */ /* 0x000ff00000041854 */
        /* <DEDUP_REMOVED lines=8> */
[----:B------:R-:W-:Y:S07]  /*13450*/  HMMA.16816.F32.BF16 R24, R4, R26, R12 ;  /* 0x0000001a0418723c */ /* 0x000fee000004180c */
[----:B------:R-:W-:Y:S01]  /*13460*/  FFMA.FTZ R4, R138, c[0x0][0x2d0], -R20 ;  /* 0x0000b4008a047a23 */ /* 0x000fe20000010814 */
[----:B------:R-:W-:Y:S01]  /*13470*/  HMMA.16816.F32.BF16 R56, R8, R34, R56 ;  /* 0x000000220838723c */ /* 0x000fe20000041838 */
[----:B------:R-:W-:-:S02]  /*13480*/  FADD.FTZ R13, R219, R218 ;  /* 0x000000dadb0d7221 */ /* 0x000fc40000010000 */
[----:B------:R1:W-:Y:S01]  /*13490*/  MUFU.EX2 R35, R4 ;  /* 0x0000000400237308 */ /* 0x0003e20000000800 */
[----:B------:R-:W-:Y:S02]  /*134a0*/  FADD.FTZ R12, R210, R208 ;  /* 0x000000d0d20c7221 */ /* 0x000fe40000010000 */
[----:B------:R-:W-:Y:S02]  /*134b0*/  FADD.FTZ R13, R216, R13 ;  /* 0x0000000dd80d7221 */ /* 0x000fe40000010000 */
[----:B------:R-:W-:Y:S01]  /*134c0*/  HMMA.16816.F32.BF16 R36, R8, R70, R36 ;  /* 0x000000460824723c */ /* 0x000fe20000041824 */
[----:B------:R-:W-:Y:S02]  /*134d0*/  FADD.FTZ R12, R209, R12 ;  /* 0x0000000cd10c7221 */ /* 0x000fe40000010000 */
[----:B------:R-:W-:Y:S02]  /*134e0*/  FADD.FTZ R13, R217, R13 ;  /* 0x0000000dd90d7221 */ /* 0x000fe40000010000 */
[----:B------:R-:W-:-:S02]  /*134f0*/  FADD.FTZ R12, R211, R12 ;  /* 0x0000000cd30c7221 */ /* 0x000fc40000010000 */
[----:B------:R-:W-:Y:S01]  /*13500*/  FADD.FTZ R13, R220, R13 ;  /* 0x0000000ddc0d7221 */ /* 0x000fe20000010000 */
[----:B------:R-:W-:Y:S01]  /*13510*/  HMMA.16816.F32.BF16 R64, R8, R46, R64 ;  /* 0x0000002e0840723c */ /* 0x000fe20000041840 */
[----:B------:R-:W-:Y:S02]  /*13520*/  FADD.FTZ R12, R212, R12 ;  /* 0x0000000cd40c7221 */ /* 0x000fe40000010000 */
[----:B-1----:R-:W-:-:S04]  /*13530*/  FFMA.FTZ R4, R137, c[0x0][0x2d0], -R20 ;  /* 0x0000b40089047a23 */ /* 0x002fc80000010814 */
[----:B------:R1:W2:Y:S01]  /*13540*/  MUFU.EX2 R40, R4 ;  /* 0x0000000400287308 */ /* 0x0002a20000000800 */
[----:B------:R-:W-:Y:S01]  /*13550*/  HMMA.16816.F32.BF16 R88, R8, R42, R60 ;  /* 0x0000002a0858723c */ /* 0x000fe2000004183c */
[----:B------:R-:W-:Y:S06]  /*13560*/  LDSM.16.MT88.4 R60, [R167+0x1400] ;  /* 0x00140000a73c783b */ /* 0x000fec0000004200 */
[----:B------:R-:W-:Y:S01]  /*13570*/  FADD.FTZ R11, R206, R205 ;  /* 0x000000cdce0b7221 */ /* 0x000fe20000010000 */
[----:B------:R-:W-:-:S03]  /*13580*/  IADD3 R205, R230, -0x2, RZ ;  /* 0xfffffffee6cd7810 */ /* 0x000fc60007ffe0ff */
[----:B------:R-:W-:Y:S02]  /*13590*/  FADD.FTZ R11, R225, R11 ;  /* 0x0000000be10b7221 */ /* 0x000fe40000010000 */
[----:B-1----:R-:W-:Y:S01]  /*135a0*/  FFMA.FTZ R4, R136, c[0x0][0x2d0], -R20 ;  /* 0x0000b40088047a23 */ /* 0x002fe20000010814 */
[----:B--2---:R-:W-:Y:S01]  /*135b0*/  F2FP.BF16.PACK_AB R96, R40, R35 ;  /* 0x000000232860723e */ /* 0x004fe200000010ff */
[----:B------:R-:W1:Y:S01]  /*135c0*/  LDSM.16.MT88.4 R136, [R166+0x800] ;  /* 0x00080000a688783b */ /* 0x000e620000004200 */
[----:B------:R-:W-:Y:S01]  /*135d0*/  FADD.FTZ R11, R224, R11 ;  /* 0x0000000be00b7221 */ /* 0x000fe20000010000 */
[----:B------:R2:W-:Y:S03]  /*135e0*/  MUFU.EX2 R41, R4 ;  /* 0x0000000400297308 */ /* 0x0005e60000000800 */
[----:B------:R-:W-:-:S04]  /*135f0*/  FADD.FTZ R11, R226, R11 ;  /* 0x0000000be20b7221 */ /* 0x000fc80000010000 */
[----:B------:R-:W-:Y:S02]  /*13600*/  FADD.FTZ R11, R227, R11 ;  /* 0x0000000be30b7221 */ /* 0x000fe40000010000 */
[----:B--2---:R-:W-:-:S04]  /*13610*/  FFMA.FTZ R4, R135, c[0x0][0x2d0], -R20 ;  /* 0x0000b40087047a23 */ /* 0x004fc80000010814 */
[----:B------:R2:W3:Y:S02]  /*13620*/  MUFU.EX2 R234, R4 ;  /* 0x0000000400ea7308 */ /* 0x0004e40000000800 */
[----:B--2---:R-:W-:Y:S01]  /*13630*/  FFMA.FTZ R4, R134, c[0x0][0x2d0], -R3 ;  /* 0x0000b40086047a23 */ /* 0x004fe20000010803 */
[----:B---3--:R-:W-:-:S05]  /*13640*/  F2FP.BF16.PACK_AB R98, R234, R41 ;  /* 0x00000029ea62723e */ /* 0x008fca00000010ff */
[----:B------:R2:W-:Y:S02]  /*13650*/  MUFU.EX2 R32, R4 ;  /* 0x0000000400207308 */ /* 0x0005e40000000800 */
[----:B--2---:R-:W-:-:S06]  /*13660*/  FFMA.FTZ R4, R133, c[0x0][0x2d0], -R3 ;  /* 0x0000b40085047a23 */ /* 0x004fcc0000010803 */
[----:B------:R2:W3:Y:S02]  /*13670*/  MUFU.EX2 R33, R4 ;  /* 0x0000000400217308 */ /* 0x0004e40000000800 */
[--C-:B--2---:R-:W-:Y:S01]  /*13680*/  FFMA.FTZ R4, R132, c[0x0][0x2d0], -R3.reuse ;  /* 0x0000b40084047a23 */ /* 0x104fe20000010803 */
[----:B---3--:R-:W-:Y:S01]  /*13690*/  F2FP.BF16.PACK_AB R97, R33, R32 ;  /* 0x000000202161723e */ /* 0x008fe200000010ff */
[----:B------:R-:W-:-:S04]  /*136a0*/  FFMA.FTZ R3, R115, c[0x0][0x2d0], -R3 ;  /* 0x0000b40073037a23 */ /* 0x000fc80000010803 */
[----:B------:R2:W-:Y:S08]  /*136b0*/  MUFU.EX2 R34, R4 ;  /* 0x0000000400227308 */ /* 0x0005f00000000800 */
[----:B------:R3:W4:Y:S01]  /*136c0*/  MUFU.EX2 R236, R3 ;  /* 0x0000000300ec7308 */ /* 0x0007220000000800 */
[----:B--2---:R-:W2:Y:S01]  /*136d0*/  LDSM.16.MT88.4 R4, [R167+0x2000] ;  /* 0x00200000a704783b */ /* 0x004ea20000004200 */
[----:B---3--:R-:W-:Y:S01]  /*136e0*/  FFMA.FTZ R3, R114, c[0x0][0x2d0], -R2 ;  /* 0x0000b40072037a23 */ /* 0x008fe20000010802 */
[----:B----4-:R-:W-:-:S05]  /*136f0*/  F2FP.BF16.PACK_AB R99, R236, R34 ;  /* 0x00000022ec63723e */ /* 0x010fca00000010ff */
[----:B------:R3:W-:Y:S02]  /*13700*/  MUFU.EX2 R14, R3 ;  /* 0x00000003000e7308 */ /* 0x0007e40000000800 */
[C---:B-1----:R-:W-:Y:S08]  /*13710*/  HMMA.16816.F32.BF16 R128, R96.reuse, R136, R128 ;  /* 0x000000886080723c */ /* 0x042ff00000041880 */
[----:B------:R-:W-:Y:S01]  /*13720*/  HMMA.16816.F32.BF16 R140, R96, R138, R140 ;  /* 0x0000008a608c723c */ /* 0x000fe2000004188c */
[----:B---3--:R-:W-:-:S04]  /*13730*/  FFMA.FTZ R3, R113, c[0x0][0x2d0], -R2 ;  /* 0x0000b40071037a23 */ /* 0x008fc80000010802 */
[----:B------:R1:W3:Y:S03]  /*13740*/  MUFU.EX2 R15, R3 ;  /* 0x00000003000f7308 */ /* 0x0002e60000000800 */
[C---:B------:R-:W-:Y:S08]  /*13750*/  HMMA.16816.F32.BF16 R52, R96.reuse, R60, R176 ;  /* 0x0000003c6034723c */ /* 0x040ff000000418b0 */
[----:B--2---:R-:W-:Y:S01]  /*13760*/  HMMA.16816.F32.BF16 R84, R96, R4, R84 ;  /* 0x000000046054723c */ /* 0x004fe20000041854 */
[--C-:B-1----:R-:W-:Y:S01]  /*13770*/  FFMA.FTZ R3, R112, c[0x0][0x2d0], -R2.reuse ;  /* 0x0000b40070037a23 */ /* 0x102fe20000010802 */
[----:B---3--:R-:W-:Y:S01]  /*13780*/  F2FP.BF16.PACK_AB R92, R15, R14 ;  /* 0x0000000e0f5c723e */ /* 0x008fe200000010ff */
[----:B------:R-:W-:-:S02]  /*13790*/  FFMA.FTZ R2, R111, c[0x0][0x2d0], -R2 ;  /* 0x0000b4006f027a23 */ /* 0x000fc40000010802 */
[----:B------:R-:W-:Y:S08]  /*137a0*/  MUFU.EX2 R20, R3 ;  /* 0x0000000300147308 */ /* 0x000ff00000000800 */
        /* <DEDUP_REMOVED lines=8> */
[----:B------:R-:W-:Y:S01]  /*13830*/  FFMA.FTZ R0, R21, c[0x0][0x2d0], -R0 ;  /* 0x0000b40015007a23 */ /* 0x000fe20000010800 */
[----:B------:R-:W1:Y:S03]  /*13840*/  LDSM.16.MT88.4 R108, [R166+0x1400] ;  /* 0x00140000a66c783b */ /* 0x000e660000004200 */
[----:B------:R2:W-:Y:S08]  /*13850*/  MUFU.EX2 R3, R2 ;  /* 0x0000000200037308 */ /* 0x0005f00000000800 */
[----:B------:R-:W3:Y:S01]  /*13860*/  MUFU.EX2 R8, R0 ;  /* 0x0000000000087308 */ /* 0x000ee20000000800 */
[----:B--2---:R-:W-:Y:S01]  /*13870*/  @P6 IMAD.HI.U32 R2, R235, c[0x0][0x2c8], RZ ;  /* 0x0000b200eb026a27 */ /* 0x004fe200078e00ff */
[----:B---3--:R-:W-:-:S03]  /*13880*/  F2FP.BF16.PACK_AB R95, R8, R3 ;  /* 0x00000003085f723e */ /* 0x008fc600000010ff */
[----:B------:R-:W-:Y:S01]  /*13890*/  IMAD.MOV.U32 R0, RZ, RZ, R235 ;  /* 0x000000ffff007224 */ /* 0x000fe200078e00eb */
[----:B------:R-:W-:Y:S02]  /*138a0*/  @P6 SHF.R.U32.HI R0, RZ, c[0x0][0x2cc], R2 ;  /* 0x0000b300ff006a19 */ /* 0x000fe40000011602 */
[----:B------:R-:W-:Y:S01]  /*138b0*/  ISETP.GE.AND P6, PT, R233, 0x1, PT ;  /* 0x00000001e900780c */ /* 0x000fe20003fc6270 */
[----:B------:R-:W-:Y:S02]  /*138c0*/  HMMA.16816.F32.BF16 R132, R92, R136, R144 ;  /* 0x000000885c84723c */ /* 0x000fe40000041890 */
[----:B------:R-:W-:Y:S02]  /*138d0*/  IMAD.IADD R2, R231, 0x1, R0 ;  /* 0x00000001e7027824 */ /* 0x000fe400078e0200 */
[----:B------:R-:W-:-:S04]  /*138e0*/  FADD.FTZ R0, R23, R22 ;  /* 0x0000001617007221 */ /* 0x000fc80000010000 */
[----:B------:R-:W-:Y:S01]  /*138f0*/  FADD.FTZ R0, R207, R0 ;  /* 0x00000000cf007221 */ /* 0x000fe20000010000 */
[----:B------:R-:W-:Y:S03]  /*13900*/  HMMA.16816.F32.BF16 R144, R96, R152, R156 ;  /* 0x000000986090723c */ /* 0x000fe6000004189c */
[----:B------:R-:W-:-:S05]  /*13910*/  FADD.FTZ R0, R116, R0 ;  /* 0x0000000074007221 */ /* 0x000fca0000010000 */
[----:B------:R-:W-:Y:S08]  /*13920*/  HMMA.16816.F32.BF16 R148, R92, R152, R148 ;  /* 0x000000985c94723c */ /* 0x000ff00000041894 */
[-C--:B------:R-:W-:Y:S08]  /*13930*/  HMMA.16816.F32.BF16 R156, R96, R154.reuse, R36 ;  /* 0x0000009a609c723c */ /* 0x080ff00000041824 */
[----:B------:R-:W-:Y:S01]  /*13940*/  HMMA.16816.F32.BF16 R152, R92, R154, R76 ;  /* 0x0000009a5c98723c */ /* 0x000fe2000004184c */
[----:B------:R-:W2:Y:S07]  /*13950*/  LDSM.16.MT88.4 R76, [R166+0x2000] ;  /* 0x00200000a64c783b */ /* 0x000eae0000004200 */
[C---:B-1----:R-:W-:Y:S08]  /*13960*/  HMMA.16816.F32.BF16 R112, R96.reuse, R110, R64 ;  /* 0x0000006e6070723c */ /* 0x042ff00000041840 */
[----:B------:R-:W-:Y:S08]  /*13970*/  HMMA.16816.F32.BF16 R64, R96, R62, R88 ;  /* 0x0000003e6040723c */ /* 0x000ff00000041858 */
        /* <DEDUP_REMOVED lines=17> */
[----:B------:R-:W-:Y:S08]  /*13a90*/  HMMA.16816.F32.BF16 R108, R92, R110, R72 ;  /* 0x0000006e5c6c723c */ /* 0x000ff00000041848 */
[C---:B--2---:R-:W-:Y:S08]  /*13aa0*/  HMMA.16816.F32.BF16 R80, R96.reuse, R78, R56 ;  /* 0x0000004e6050723c */ /* 0x044ff00000041838 */
[----:B------:R-:W-:Y:S08]  /*13ab0*/  HMMA.16816.F32.BF16 R68, R96, R76, R172 ;  /* 0x0000004c6044723c */ /* 0x000ff000000418ac */
[C---:B------:R-:W-:Y:S08]  /*13ac0*/  HMMA.16816.F32.BF16 R56, R92.reuse, R60, R184 ;  /* 0x0000003c5c38723c */ /* 0x040ff000000418b8 */
        /* <DEDUP_REMOVED lines=16> */
[----:B------:R-:W-:Y:S01]  /*13bd0*/  FADD.FTZ R247, R8, R3 ;  /* 0x0000000308f77221 */ /* 0x000fe20000010000 */
[----:B------:R-:W-:Y:S01]  /*13be0*/  IADD3 R3, R2, c[0x0][0x328], RZ ;  /* 0x0000ca0002037a10 */ /* 0x000fe20007ffe0ff */
[----:B------:R-:W-:-:S02]  /*13bf0*/  FADD.FTZ R234, R234, R0 ;  /* 0x00000000eaea7221 */ /* 0x000fc40000010000 */
[----:B------:R-:W-:Y:S02]  /*13c00*/  FADD.FTZ R236, R236, R5 ;  /* 0x00000005ecec7221 */ /* 0x000fe40000010000 */
[----:B------:R-:W-:Y:S01]  /*13c10*/  FADD.FTZ R246, R246, R6 ;  /* 0x00000006f6f67221 */ /* 0x000fe20000010000 */
        /* <DEDUP_REMOVED lines=12> */
.L_x_827:
[----:B------:R-:W-:-:S13]  /*13ce0*/  ISETP.NE.AND P0, PT, R4, 0x1, PT ;  /* 0x000000010400780c */ /* 0x000fda0003f05270 */
[----:B------:R-:W-:-:S05]  /*13cf0*/  @P0 IMAD.HI.U32 R2, R0, c[0x0][0x330], RZ ;  /* 0x0000cc0000020a27 */ /* 0x000fca00078e00ff */
[----:B------:R-:W-:Y:S02]  /*13d00*/  @P0 SHF.R.U32.HI R0, RZ, c[0x0][0x334], R2 ;  /* 0x0000cd00ff000a19 */ /* 0x000fe40000011602 */
.L_x_828:
[----:B------:R-:W-:Y:S05]  /*13d10*/  BSYNC B0 ;  /* 0x0000000000007941 */ /* 0x000fea0003800000 */
.L_x_826:
[----:B------:R-:W-:-:S05]  /*13d20*/  IMAD R0, R0, R4, c[0x0][0x32c] ;  /* 0x0000cb0000007624 */ /* 0x000fca00078e0204 */
[----:B------:R-:W-:-:S05]  /*13d30*/  IMNMX R3, R3, R0, PT ;  /* 0x0000000003037217 */ /* 0x000fca0003800200 */
.L_x_825:
[----:B------:R-:W-:-:S05]  /*13d40*/  IMAD.HI R3, R3, 0x2aaaaaab, RZ ;  /* 0x2aaaaaab03037827 */ /* 0x000fca00078e02ff */
[----:B------:R-:W-:-:S04]  /*13d50*/  SHF.R.U32.HI R0, RZ, 0x1f, R3 ;  /* 0x0000001fff007819 */ /* 0x000fc80000011603 */
        /* <DEDUP_REMOVED lines=9> */
.L_x_850:
        /* <DEDUP_REMOVED lines=52> */
.L_x_831:
[----:B-1-34-:R-:W-:Y:S05]  /*14130*/  BSYNC B0 ;  /* 0x0000000000007941 */ /* 0x01afea0003800000 */
.L_x_830:
        /* <DEDUP_REMOVED lines=99> */
[----:B------:R-:W-:Y:S01]  /*14770*/  SHF.R.S32.HI R3, RZ, 0x1f, R119 ;  /* 0x0000001fff037819 */ /* 0x000fe20000011477 */
[----:B------:R-:W2:Y:S01]  /*14780*/  LDL.64 R206, [R1+0x8] ;  /* 0x0000080001ce7983 */ /* 0x000ea20000100a00 */
[----:B------:R-:W-:Y:S02]  /*14790*/  IADD3 R0, R205, -0x1, RZ ;  /* 0xffffffffcd007810 */ /* 0x000fe40007ffe0ff */
[----:B------:R-:W-:Y:S01]  /*147a0*/  LEA.HI R3, R3, R119, RZ, 0x2 ;  /* 0x0000007703037211 */ /* 0x000fe200078f10ff */
[----:B------:R-:W3:Y:S01]  /*147b0*/  LDL R122, [R1+0x14] ;  /* 0x00001400017a7983 */ /* 0x000ee20000100800 */
        /* <DEDUP_REMOVED lines=17> */
[----:B--2---:R-:W-:Y:S05]  /*148d0*/  @P1 IADD3 R2, P2, R206, R2, RZ ;  /* 0x00000002ce021210 */ /* 0x004fea0007f5e0ff */
[----:B---3--:R-:W-:Y:S01]  /*148e0*/  @P1 IMAD.X R0, R0, 0x1, R122, P2 ;  /* 0x0000000100001824 */ /* 0x008fe200010e067a */
        /* <DEDUP_REMOVED lines=15> */
.L_x_833:
[----:B------:R-:W-:Y:S05]  /*149e0*/  BSYNC B0 ;  /* 0x0000000000007941 */ /* 0x000fea0003800000 */
.L_x_832:
        /* <DEDUP_REMOVED lines=8> */
[----:B------:R-:W3:Y:S01]  /*14a70*/  LDL R187, [R1+0x10] ;  /* 0x0000100001bb7983 */ /* 0x000ee20000100800 */
[----:B------:R-:W-:Y:S03]  /*14a80*/  ISETP.GE.AND P1, PT, R190, 0x1, PT ;  /* 0x00000001be00780c */ /* 0x000fe60003f26270 */
[----:B------:R-:W4:Y:S04]  /*14a90*/  LDL R189, [R1+0x4] ;  /* 0x0000040001bd7983 */ /* 0x000f280000100800 */
[----:B------:R-:W4:Y:S04]  /*14aa0*/  LDL R188, [R1] ;  /* 0x0000000001bc7983 */ /* 0x000f280000100800 */
[----:B------:R-:W0:Y:S01]  /*14ab0*/  LDGDEPBAR ;  /* 0x00000000000079af */ /* 0x000e220000000000 */
[----:B--2---:R-:W-:Y:S04]  /*14ac0*/  IMAD.IADD R168, R0, 0x1, R2 ;  /* 0x0000000100a87824 */ /* 0x004fe800078e0202 */
[----:B------:R-:W-:Y:S05]  /*14ad0*/  @P0 IMAD.HI.U32 R0, R168, c[0x0][0x2c8], RZ ;  /* 0x0000b200a8000a27 */ /* 0x000fea00078e00ff */
[----:B------:R-:W-:Y:S02]  /*14ae0*/  @P0 SHF.R.U32.HI R168, RZ, c[0x0][0x2cc], R0 ;  /* 0x0000b300ffa80a19 */ /* 0x000fe40000011600 */
[----:B---3--:R-:W-:Y:S03]  /*14af0*/  IADD3 R0, -R187, 0x1, R3 ;  /* 0x00000001bb007810 */ /* 0x008fe60007ffe103 */
[----:B------:R-:W1:Y:S01]  /*14b00*/  SHFL.IDX PT, R2, R168, RZ, 0x1c1f ;  /* 0x001c1fffa8027589 */ /* 0x000e6200000e0000 */
[----:B----4-:R-:W-:Y:S04]  /*14b10*/  IADD3 R0, -R188, R0, R189 ;  /* 0x00000000bc007210 */ /* 0x010fe80007ffe1bd */
        /* <DEDUP_REMOVED lines=18> */
.L_x_836:
[----:B------:R-:W-:Y:S04]  /*14c40*/  MOV R119, c[0x0][0x32c] ;  /* 0x0000cb0000777a02 */ /* 0x000fe80000000f00 */
[----:B------:R-:W-:Y:S11]  /*14c50*/  ISETP.NE.AND P0, PT, R119, 0x1, PT ;  /* 0x000000017700780c */ /* 0x000ff60003f05270 */
[----:B------:R-:W-:Y:S02]  /*14c60*/  @!UPT UIADD3 URZ, URZ, URZ, URZ ;  /* 0x0000003f3f3ff290 */ /* 0x000fe4000fffe03f */
[----:B------:R-:W-:Y:S05]  /*14c70*/  @P0 IMAD.HI.U32 R119, R2, c[0x0][0x330], RZ ;  /* 0x0000cc0002770a27 */ /* 0x000fea00078e00ff */
[----:B------:R-:W-:Y:S02]  /*14c80*/  @P0 SHF.R.U32.HI R2, RZ, c[0x0][0x334], R119 ;  /* 0x0000cd00ff020a19 */ /* 0x000fe40000011677 */
.L_x_837:
[----:B------:R-:W-:Y:S05]  /*14c90*/  BSYNC B0 ;  /* 0x0000000000007941 */ /* 0x000fea0003800000 */
.L_x_835:
[----:B------:R-:W-:Y:S04]  /*14ca0*/  IMAD.IADD R119, R3, 0x1, -R187 ;  /* 0x0000000103777824 */ /* 0x000fe800078e0abb */
[----:B------:R-:W-:Y:S05]  /*14cb0*/  IMAD R2, R2, c[0x0][0x32c], R119 ;  /* 0x0000cb0002027a24 */ /* 0x000fea00078e0277 */
[----:B------:R-:W-:Y:S02]  /*14cc0*/  IADD3 R119, R2, c[0x0][0x32c], RZ ;  /* 0x0000cb0002777a10 */ /* 0x000fe40007ffe0ff */
[----:B------:R-:W-:Y:S02]  /*14cd0*/  IMNMX R0, R0, R2, !PT ;  /* 0x0000000200007217 */ /* 0x000fe40007800200 */
[----:B------:R-:W-:Y:S02]  /*14ce0*/  IMNMX R122, R122, R119, PT ;  /* 0x000000777a7a7217 */ /* 0x000fe40003800200 */
.L_x_834:
        /* <DEDUP_REMOVED lines=17> */
.L_x_840:
[----:B------:R-:W-:Y:S04]  /*14e00*/  MOV R120, c[0x0][0x32c] ;  /* 0x0000cb0000787a02 */ /* 0x000fe80000000f00 */
[----:B------:R-:W-:Y:S11]  /*14e10*/  ISETP.NE.AND P0, PT, R120, 0x1, PT ;  /* 0x000000017800780c */ /* 0x000ff60003f05270 */
[----:B------:R-:W-:Y:S02]  /*14e20*/  @!UPT UIADD3 URZ, URZ, URZ, URZ ;  /* 0x0000003f3f3ff290 */ /* 0x000fe4000fffe03f */
[----:B------:R-:W-:Y:S05]  /*14e30*/  @P0 IMAD.HI.U32 R120, R2, c[0x0][0x330], RZ ;  /* 0x0000cc0002780a27 */ /* 0x000fea00078e00ff */
[----:B------:R-:W-:Y:S02]  /*14e40*/  @P0 SHF.R.U32.HI R2, RZ, c[0x0][0x334], R120 ;  /* 0x0000cd00ff020a19 */ /* 0x000fe40000011678 */
.L_x_841:
[----:B------:R-:W-:Y:S05]  /*14e50*/  BSYNC B0 ;  /* 0x0000000000007941 */ /* 0x000fea0003800000 */
.L_x_839:
[----:B------:R-:W-:Y:S04]  /*14e60*/  IMAD.IADD R120, R3, 0x1, -R187 ;  /* 0x0000000103787824 */ /* 0x000fe800078e0abb */
[----:B------:R-:W-:Y:S05]  /*14e70*/  IMAD R2, R2, c[0x0][0x32c], R120 ;  /* 0x0000cb0002027a24 */ /* 0x000fea00078e0278 */
[----:B------:R-:W-:Y:S02]  /*14e80*/  IADD3 R120, R2, c[0x0][0x32c], RZ ;  /* 0x0000cb0002787a10 */ /* 0x000fe40007ffe0ff */
[----:B------:R-:W-:Y:S02]  /*14e90*/  IMNMX R119, R119, R2, !PT ;  /* 0x0000000277777217 */ /* 0x000fe40007800200 */
[----:B------:R-:W-:Y:S02]  /*14ea0*/  IMNMX R121, R121, R120, PT ;  /* 0x0000007879797217 */ /* 0x000fe40003800200 */
.L_x_838:
        /* <DEDUP_REMOVED lines=17> */
.L_x_844:
[----:B------:R-:W-:Y:S04]  /*14fc0*/  MOV R171, c[0x0][0x32c] ;  /* 0x0000cb0000ab7a02 */ /* 0x000fe80000000f00 */
[----:B------:R-:W-:Y:S11]  /*14fd0*/  ISETP.NE.AND P0, PT, R171, 0x1, PT ;  /* 0x00000001ab00780c */ /* 0x000ff60003f05270 */
[----:B------:R-:W-:Y:S02]  /*14fe0*/  @!UPT UIADD3 URZ, URZ, URZ, URZ ;  /* 0x0000003f3f3ff290 */ /* 0x000fe4000fffe03f */
[----:B------:R-:W-:Y:S05]  /*14ff0*/  @P0 IMAD.HI.U32 R171, R126, c[0x0][0x330], RZ ;  /* 0x0000cc007eab0a27 */ /* 0x000fea00078e00ff */
[----:B------:R-:W-:Y:S02]  /*15000*/  @P0 SHF.R.U32.HI R126, RZ, c[0x0][0x334], R171 ;  /* 0x0000cd00ff7e0a19 */ /* 0x000fe400000116ab */
.L_x_845:
[----:B------:R-:W-:Y:S05]  /*15010*/  BSYNC B0 ;  /* 0x0000000000007941 */ /* 0x000fea0003800000 */
.L_x_843:
[----:B------:R-:W-:Y:S04]  /*15020*/  IMAD.IADD R171, R3, 0x1, -R187 ;  /* 0x0000000103ab7824 */ /* 0x000fe800078e0abb */
[----:B------:R-:W-:Y:S05]  /*15030*/  IMAD R126, R126, c[0x0][0x32c], R171 ;  /* 0x0000cb007e7e7a24 */ /* 0x000fea00078e02ab */
[----:B------:R-:W-:Y:S02]  /*15040*/  IADD3 R171, R126, c[0x0][0x32c], RZ ;  /* 0x0000cb007eab7a10 */ /* 0x000fe40007ffe0ff */
[----:B------:R-:W-:Y:S02]  /*15050*/  IMNMX R2, R2, R126, !PT ;  /* 0x0000007e02027217 */ /* 0x000fe40007800200 */
[----:B------:R-:W-:Y:S02]  /*15060*/  IMNMX R120, R120, R171, PT ;  /* 0x000000ab78787217 */ /* 0x000fe40003800200 */
.L_x_842:
[C---:B------:R-:W-:Y:S02]  /*15070*/  ISETP.GE.AND P2, PT, R3.reuse, 0x9, PT ;  /* 0x000000090300780c */ /* 0x040fe40003f46270 */
[----:B------:R-:W-:Y:S02]  /*15080*/  ISETP.GE.AND P1, PT, R3, 0xa, PT ;  /* 0x0000000a0300780c */ /* 0x000fe40003f26270 */
        /* <DEDUP_REMOVED lines=99> */
[C---:B------:R-:W-:Y:S04]  /*156c0*/  LOP3.LUT P0, RZ, R203.reuse, 0x20, RZ, 0xc0, !PT ;  /* 0x00000020cbff7812 */ /* 0x040fe8000780c0ff */
[----:B------:R-:W-:Y:S04]  /*156d0*/  ISETP.GT.AND P0, PT, R2, 0x8, !P0 ;  /* 0x000000080200780c */ /* 0x000fe80004704270 */
[----:B------:R-:W-:Y:S04]  /*156e0*/  ISETP.LT.OR P0, PT, R120, 0x9, P0 ;  /* 0x000000097800780c */ /* 0x000fe80000701670 */
[----:B------:R-:W-:Y:S02]  /*156f0*/  FSEL R21, R12, -INF , !P0 ;  /* 0xff8000000c157808 */ /* 0x000fe40004000000 */
[----:B------:R-:W-:Y:S04]  /*15700*/  LOP3.LUT P0, RZ, R203, 0x10, RZ, 0xc0, !PT ;  /* 0x00000010cbff7812 */ /* 0x000fe8000780c0ff */
        /* <DEDUP_REMOVED lines=51> */
.L_x_848:
[----:B------:R-:W-:Y:S04]  /*15a40*/  MOV R5, c[0x0][0x32c] ;  /* 0x0000cb0000057a02 */ /* 0x000fe80000000f00 */
[----:B------:R-:W-:Y:S11]  /*15a50*/  ISETP.NE.AND P0, PT, R5, 0x1, PT ;  /* 0x000000010500780c */ /* 0x000ff60003f05270 */
[----:B------:R-:W-:Y:S02]  /*15a60*/  @!UPT UIADD3 URZ, URZ, URZ, URZ ;  /* 0x0000003f3f3ff290 */ /* 0x000fe4000fffe03f */
[----:B------:R-:W-:Y:S05]  /*15a70*/  @P0 IMAD.HI.U32 R5, R4, c[0x0][0x330], RZ ;  /* 0x0000cc0004050a27 */ /* 0x000fea00078e00ff */
[----:B------:R-:W-:Y:S02]  /*15a80*/  @P0 SHF.R.U32.HI R4, RZ, c[0x0][0x334], R5 ;  /* 0x0000cd00ff040a19 */ /* 0x000fe40000011605 */
.L_x_849:
[----:B------:R-:W-:Y:S05]  /*15a90*/  BSYNC B0 ;  /* 0x0000000000007941 */ /* 0x000fea0003800000 */
.L_x_847:
[----:B------:R-:W-:Y:S04]  /*15aa0*/  IMAD.IADD R3, R3, 0x1, -R187 ;  /* 0x0000000103037824 */ /* 0x000fe800078e0abb */
[----:B------:R-:W-:Y:S05]  /*15ab0*/  IMAD R3, R4, c[0x0][0x32c], R3 ;  /* 0x0000cb0004037a24 */ /* 0x000fea00078e0203 */
[----:B------:R-:W-:Y:S02]  /*15ac0*/  IADD3 R4, R3, c[0x0][0x32c], RZ ;  /* 0x0000cb0003047a10 */ /* 0x000fe40007ffe0ff */
[----:B------:R-:W-:Y:S02]  /*15ad0*/  IMNMX R0, R0, R3, !PT ;  /* 0x0000000300007217 */ /* 0x000fe40007800200 */
[----:B------:R-:W-:Y:S02]  /*15ae0*/  IMNMX R2, R2, R4, PT ;  /* 0x0000000402027217 */ /* 0x000fe40003800200 */
.L_x_846:
[----:B------:R-:W-:Y:S02]  /*15af0*/  ISETP.GT.AND P0, PT, R0, RZ, !P2 ;  /* 0x000000ff0000720c */ /* 0x000fe40005704270 */
        /* <DEDUP_REMOVED lines=25> */
[----:B------:R-:W-:Y:S02]  /*15c90*/  FMNMX.FTZ R3, R39, R3, !PT ;  /* 0x0000000327037209 */ /* 0x000fe40007810000 */
[----:B------:R-:W-:Y:S02]  /*15ca0*/  ISETP.GT.AND P0, PT, R0, 0x10, !P0 ;  /* 0x000000100000780c */ /* 0x000fe40004704270 */
[----:B------:R-:W-:Y:S02]  /*15cb0*/  FMNMX.FTZ R4, R19, R4, !PT ;  /* 0x0000000413047209 */ /* 0x000fe40007810000 */
[----:B------:R-:W-:Y:S02]  /*15cc0*/  FMNMX.FTZ R3, R37, R3, !PT ;  /* 0x0000000325037209 */ /* 0x000fe40007810000 */
[----:B------:R-:W-:Y:S02]  /*15cd0*/  ISETP.LT.OR P0, PT, R2, 0x11, P0 ;  /* 0x000000110200780c */ /* 0x000fe40000701670 */
[----:B------:R-:W-:Y:S01]  /*15ce0*/  FMNMX.FTZ R4, R173, R4, !PT ;  /* 0x00000004ad047209 */ /* 0x000fe20007810000 */
[----:B------:R-:W1:Y:S01]  /*15cf0*/  SHFL.BFLY PT, R6, R3, 0x2, 0x1f ;  /* 0x0c401f0003067f89 */ /* 0x000e6200000e0000 */
[----:B------:R-:W-:Y:S02]  /*15d00*/  FSEL R187, R26, -INF , !P0 ;  /* 0xff8000001abb7808 */ /* 0x000fe40004000000 */
[C---:B------:R-:W-:Y:S02]  /*15d10*/  LOP3.LUT P0, RZ, R203.reuse, 0x4, RZ, 0xc0, !PT ;  /* 0x00000004cbff7812 */ /* 0x040fe4000780c0ff */
[----:B------:R-:W-:Y:S02]  /*15d20*/  FMNMX.FTZ R4, R174, R4, !PT ;  /* 0x00000004ae047209 */ /* 0x000fe40007810000 */
[----:B------:R-:W-:Y:S02]  /*15d30*/  ISETP.GT.AND P0, PT, R0, 0x11, !P0 ;  /* 0x000000110000780c */ /* 0x000fe40004704270 */
[----:B------:R-:W-:Y:S02]  /*15d40*/  FMNMX.FTZ R4, R186, R4, !PT ;  /* 0x00000004ba047209 */ /* 0x000fe40007810000 */
[----:B------:R-:W-:Y:S02]  /*15d50*/  ISETP.LT.OR P0, PT, R2, 0x12, P0 ;  /* 0x000000120200780c */ /* 0x000fe40000701670 */
[----:B------:R-:W-:Y:S02]  /*15d60*/  LOP3.LUT P1, RZ, R203, 0x2, RZ, 0xc0, !PT ;  /* 0x00000002cbff7812 */ /* 0x000fe4000782c0ff */
[----:B------:R-:W-:Y:S02]  /*15d70*/  FMNMX.FTZ R4, R184, R4, !PT ;  /* 0x00000004b8047209 */ /* 0x000fe40007810000 */
[----:B------:R-:W-:Y:S02]  /*15d80*/  FSEL R188, R27, -INF , !P0 ;  /* 0xff8000001bbc7808 */ /* 0x000fe40004000000 */
        /* <DEDUP_REMOVED lines=8> */
[----:B------:R-:W-:Y:S02]  /*15e10*/  FMNMX.FTZ R5, R12, R118, !PT ;  /* 0x000000760c057209 */ /* 0x000fe40007810000 */
[----:B------:R-:W-:Y:S02]  /*15e20*/  ISETP.LT.OR P0, PT, R2, 0x1a, P0 ;  /* 0x0000001a0200780c */ /* 0x000fe40000701670 */
[----:B-1----:R-:W-:Y:S02]  /*15e30*/  FMNMX.FTZ R3, R3, R6, !PT ;  /* 0x0000000603037209 */ /* 0x002fe40007810000 */
[----:B------:R-:W-:Y:S02]  /*15e40*/  FMNMX.FTZ R4, R177, R4, !PT ;  /* 0x00000004b1047209 */ /* 0x000fe40007810000 */
[----:B------:R-:W-:Y:S01]  /*15e50*/  FMNMX.FTZ R5, R20, R5, !PT ;  /* 0x0000000514057209 */ /* 0x000fe20007810000 */
[----:B------:R-:W1:Y:S01]  /*15e60*/  SHFL.BFLY PT, R6, R3, 0x1, 0x1f ;  /* 0x0c201f0003067f89 */ /* 0x000e6200000e0000 */
        /* <DEDUP_REMOVED lines=19> */
[----:B------:R-:W-:Y:S02]  /*15fa0*/  ISETP.GT.AND P0, PT, R0, 0x29, !P6 ;  /* 0x000000290000780c */ /* 0x000fe40007704270 */
[----:B-1----:R-:W-:Y:S02]  /*15fb0*/  FMNMX.FTZ R122, R3, R6, !PT ;  /* 0x00000006037a7209 */ /* 0x002fe40007810000 */
[----:B------:R-:W-:Y:S02]  /*15fc0*/  ISETP.LT.OR P0, PT, R2, 0x2a, P0 ;  /* 0x0000002a0200780c */ /* 0x000fe40000701670 */
[----:B------:R-:W-:Y:S01]  /*15fd0*/  FMNMX.FTZ R5, R25, R5, !PT ;  /* 0x0000000519057209 */ /* 0x000fe20007810000 */
[----:B------:R-:W-:Y:S01]  /*15fe0*/  FMUL.FTZ R3, R122, c[0x0][0x2d0] ;  /* 0x0000b4007a037a20 */ /* 0x000fe20000410000 */
[----:B------:R-:W-:Y:S02]  /*15ff0*/  FSEL R126, R47, -INF , !P0 ;  /* 0xff8000002f7e7808 */ /* 0x000fe40004000000 */
[----:B------:R-:W-:Y:S02]  /*16000*/  FMNMX.FTZ R0, R24, R5, !PT ;  /* 0x0000000518007209 */ /* 0x000fe40007810000 */
[----:B------:R-:W-:Y:S02]  /*16010*/  FSETP.NEU.FTZ.AND P0, PT, R122, -INF , PT ;  /* 0xff8000007a00780b */ /* 0x000fe40003f1d000 */
[----:B------:R-:W-:Y:S02]  /*16020*/  FMNMX.FTZ R2, R35, R0, !PT ;  /* 0x0000000023027209 */ /* 0x000fe40007810000 */
[----:B--2---:R-:W-:Y:S02]  /*16030*/  FMNMX.FTZ R0, R4, R7, !PT ;  /* 0x0000000704007209 */ /* 0x004fe40007810000 */
[----:B------:R-:W-:Y:S02]  /*16040*/  FSEL R7, R3, RZ, P0 ;  /* 0x000000ff03077208 */ /* 0x000fe40000000000 */
[----:B------:R-:W-:Y:S01]  /*16050*/  FMNMX.FTZ R2, R28, R2, !PT ;  /* 0x000000021c027209 */ /* 0x000fe20007810000 */
[----:B------:R-:W1:Y:S02]  /*16060*/  SHFL.BFLY PT, R5, R0, 0x1, 0x1f ;  /* 0x0c201f0000057f89 */ /* 0x000e6400000e0000 */
[--C-:B------:R-:W-:Y:S02]  /*16070*/  FFMA.FTZ R3, R16, c[0x0][0x2d0], -R7.reuse ;  /* 0x0000b40010037a23 */ /* 0x100fe40000010807 */
[--C-:B------:R-:W-:Y:S02]  /*16080*/  FFMA.FTZ R4, R17, c[0x0][0x2d0], -R7.reuse ;  /* 0x0000b40011047a23 */ /* 0x100fe40000010807 */
[----:B------:R2:W-:Y:S01]  /*16090*/  MUFU.EX2 R233, R3 ;  /* 0x0000000300e97308 */ /* 0x0005e20000000800 */
[--C-:B------:R-:W-:Y:S01]  /*160a0*/  FFMA.FTZ R216, R39, c[0x0][0x2d0], -R7.reuse ;  /* 0x0000b40027d87a23 */ /* 0x100fe20000010807 */
[----:B------:R-:W3:Y:S01]  /*160b0*/  SHFL.BFLY PT, R6, R2, 0x2, 0x1f ;  /* 0x0c401f0002067f89 */ /* 0x000ee200000e0000 */
[--C-:B------:R-:W-:Y:S02]  /*160c0*/  FFMA.FTZ R215, R37, c[0x0][0x2d0], -R7.reuse ;  /* 0x0000b40025d77a23 */ /* 0x100fe40000010807 */
[--C-:B------:R-:W-:Y:S02]  /*160d0*/  FFMA.FTZ R218, R176, c[0x0][0x2d0], -R7.reuse ;  /* 0x0000b400b0da7a23 */ /* 0x100fe40000010807 */
[--C-:B------:R-:W-:Y:S02]  /*160e0*/  FFMA.FTZ R217, R175, c[0x0][0x2d0], -R7.reuse ;  /* 0x0000b400afd97a23 */ /* 0x100fe40000010807 */
[--C-:B------:R-:W-:Y:S01]  /*160f0*/  FFMA.FTZ R185, R185, c[0x0][0x2d0], -R7.reuse ;  /* 0x0000b400b9b97a23 */ /* 0x100fe20000010807 */
[----:B------:R4:W5:Y:S01]  /*16100*/  MUFU.EX2 R250, R4 ;  /* 0x0000000400fa7308 */ /* 0x0009620000000800 */
[--C-:B------:R-:W-:Y:S02]  /*16110*/  FFMA.FTZ R183, R183, c[0x0][0x2d0], -R7.reuse ;  /* 0x0000b400b7b77a23 */ /* 0x100fe40000010807 */
[--C-:B------:R-:W-:Y:S02]  /*16120*/  FFMA.FTZ R181, R181, c[0x0][0x2d0], -R7.reuse ;  /* 0x0000b400b5b57a23 */ /* 0x100fe40000010807 */
[--C-:B------:R-:W-:Y:S01]  /*16130*/  FFMA.FTZ R179, R179, c[0x0][0x2d0], -R7.reuse ;  /* 0x0000b400b3b37a23 */ /* 0x100fe20000010807 */
[----:B-1----:R-:W-:Y:S04]  /*16140*/  FMNMX.FTZ R121, R0, R5, !PT ;  /* 0x0000000500797209 */ /* 0x002fe80007810000 */
[----:B------:R-:W-:Y:S01]  /*16150*/  MUFU.EX2 R232, R179 ;  /* 0x000000b300e87308 */ /* 0x000fe20000000800 */
[----:B--2---:R-:W-:Y:S02]  /*16160*/  FMNMX.FTZ R3, R10, R123, !PT ;  /* 0x0000007b0a037209 */ /* 0x004fe40007810000 */
[----:B---3--:R-:W-:Y:S02]  /*16170*/  FMNMX.FTZ R2, R2, R6, !PT ;  /* 0x0000000602027209 */ /* 0x008fe40007810000 */
[----:B------:R-:W-:Y:S05]  /*16180*/  FMNMX.FTZ R3, R13, R3, !PT ;  /* 0x000000030d037209 */ /* 0x000fea0007810000 */
[----:B------:R-:W-:Y:S01]  /*16190*/  MUFU.EX2 R225, R185 ;  /* 0x000000b900e17308 */ /* 0x000fe20000000800 */
[----:B------:R-:W-:Y:S01]  /*161a0*/  FMNMX.FTZ R3, R11, R3, !PT ;  /* 0x000000030b037209 */ /* 0x000fe20007810000 */
[--C-:B----4-:R-:W-:Y:S01]  /*161b0*/  FFMA.FTZ R4, R171, c[0x0][0x2d0], -R7.reuse ;  /* 0x0000b400ab047a23 */ /* 0x110fe20000010807 */
[----:B-----5:R-:W-:Y:S02]  /*161c0*/  F2FP.BF16.PACK_AB R168, R250, R233 ;  /* 0x000000e9faa8723e */ /* 0x020fe400000010ff */
[----:B------:R-:W-:Y:S02]  /*161d0*/  FMNMX.FTZ R0, R15, R3, !PT ;  /* 0x000000030f007209 */ /* 0x000fe40007810000 */
[----:B------:R-:W-:Y:S03]  /*161e0*/  FSEL R3, R122, RZ, P0 ;  /* 0x000000ff7a037208 */ /* 0x000fe60000000000 */
[----:B------:R1:W-:Y:S01]  /*161f0*/  MUFU.EX2 R251, R4 ;  /* 0x0000000400fb7308 */ /* 0x0003e20000000800 */
[----:B------:R-:W-:Y:S01]  /*16200*/  FMNMX.FTZ R5, R187, R0, !PT ;  /* 0x00000000bb057209 */ /* 0x000fe20007810000 */
[C---:B------:R-:W-:Y:S01]  /*16210*/  FMUL.FTZ R0, R121.reuse, c[0x0][0x2d0] ;  /* 0x0000b40079007a20 */ /* 0x040fe20000410000 */
[----:B------:R-:W-:Y:S02]  /*16220*/  FSETP.NEU.FTZ.AND P0, PT, R121, -INF , PT ;  /* 0xff8000007900780b */ /* 0x000fe40003f1d000 */
[----:B------:R-:W-:Y:S02]  /*16230*/  FMNMX.FTZ R6, R188, R5, !PT ;  /* 0x00000005bc067209 */ /* 0x000fe40007810000 */
[----:B------:R-:W-:Y:S01]  /*16240*/  FSEL R8, R0, RZ, P0 ;  /* 0x000000ff00087208 */ /* 0x000fe20000000000 */
[----:B------:R-:W2:Y:S02]  /*16250*/  SHFL.BFLY PT, R5, R2, 0x1, 0x1f ;  /* 0x0c201f0002057f89 */ /* 0x000ea400000e0000 */
[----:B------:R-:W-:Y:S02]  /*16260*/  MUFU.EX2 R228, R183 ;  /* 0x000000b700e47308 */ /* 0x000fe40000000800 */
[--C-:B------:R-:W-:Y:S02]  /*16270*/  FFMA.FTZ R0, R18, c[0x0][0x2d0], -R8.reuse ;  /* 0x0000b40012007a23 */ /* 0x100fe40000010808 */
[--C-:B------:R-:W-:Y:S02]  /*16280*/  FFMA.FTZ R212, R38, c[0x0][0x2d0], -R8.reuse ;  /* 0x0000b40026d47a23 */ /* 0x100fe40000010808 */
[--C-:B------:R-:W-:Y:S02]  /*16290*/  FFMA.FTZ R211, R36, c[0x0][0x2d0], -R8.reuse ;  /* 0x0000b40024d37a23 */ /* 0x100fe40000010808 */
[----:B------:R-:W-:Y:S01]  /*162a0*/  LDSM.16.MT88.4 R36, [R167] ;  /* 0x00000000a724783b */ /* 0x000fe20000004200 */
[--C-:B------:R-:W-:Y:S01]  /*162b0*/  FFMA.FTZ R176, R186, c[0x0][0x2d0], -R8.reuse ;  /* 0x0000b400bab07a23 */ /* 0x100fe20000010808 */
[----:B------:R3:W-:Y:S01]  /*162c0*/  MUFU.EX2 R220, R0 ;  /* 0x0000000000dc7308 */ /* 0x0007e20000000800 */
[--C-:B------:R-:W-:Y:S02]  /*162d0*/  FFMA.FTZ R175, R184, c[0x0][0x2d0], -R8.reuse ;  /* 0x0000b400b8af7a23 */ /* 0x100fe40000010808 */
[--C-:B------:R-:W-:Y:S02]  /*162e0*/  FFMA.FTZ R214, R178, c[0x0][0x2d0], -R8.reuse ;  /* 0x0000b400b2d67a23 */ /* 0x100fe40000010808 */
[----:B-1----:R-:W-:Y:S02]  /*162f0*/  FFMA.FTZ R4, R172, c[0x0][0x2d0], -R7 ;  /* 0x0000b400ac047a23 */ /* 0x002fe40000010807 */
[--C-:B------:R-:W-:Y:S03]  /*16300*/  FFMA.FTZ R213, R177, c[0x0][0x2d0], -R8.reuse ;  /* 0x0000b400b1d57a23 */ /* 0x100fe60000010808 */
[----:B------:R1:W4:Y:S01]  /*16310*/  MUFU.EX2 R248, R4 ;  /* 0x0000000400f87308 */ /* 0x0003220000000800 */
[----:B--2---:R-:W-:Y:S02]  /*16320*/  FMNMX.FTZ R120, R2, R5, !PT ;  /* 0x0000000502787209 */ /* 0x004fe40007810000 */
[----:B------:R-:W-:Y:S02]  /*16330*/  FSEL R5, R121, RZ, P0 ;  /* 0x000000ff79057208 */ /* 0x000fe40000000000 */
[----:B------:R-:W-:Y:S05]  /*16340*/  FSETP.NEU.FTZ.AND P0, PT, R120, -INF , PT ;  /* 0xff8000007800780b */ /* 0x000fea0003f1d000 */
[----:B------:R-:W-:Y:S01]  /*16350*/  MUFU.EX2 R224, R176 ;  /* 0x000000b000e07308 */ /* 0x000fe20000000800 */
[--C-:B---3--:R-:W-:Y:S09]  /*16360*/  FFMA.FTZ R0, R19, c[0x0][0x2d0], -R8.reuse ;  /* 0x0000b40013007a23 */ /* 0x108ff20000010808 */
[----:B------:R2:W3:Y:S01]  /*16370*/  MUFU.EX2 R242, R0 ;  /* 0x0000000000f27308 */ /* 0x0004e20000000800 */
[----:B-1----:R-:W-:Y:S01]  /*16380*/  FMNMX.FTZ R4, R189, R6, !PT ;  /* 0x00000006bd047209 */ /* 0x002fe20007810000 */
[--C-:B------:R-:W-:Y:S01]  /*16390*/  FFMA.FTZ R6, R174, c[0x0][0x2d0], -R8.reuse ;  /* 0x0000b400ae067a23 */ /* 0x100fe20000010808 */
[----:B----4-:R-:W-:Y:S01]  /*163a0*/  F2FP.BF16.PACK_AB R170, R248, R251 ;  /* 0x000000fbf8aa723e */ /* 0x010fe200000010ff */
[--C-:B------:R-:W-:Y:S01]  /*163b0*/  FFMA.FTZ R174, R182, c[0x0][0x2d0], -R8.reuse ;  /* 0x0000b400b6ae7a23 */ /* 0x100fe20000010808 */
[----:B------:R-:W-:Y:S05]  /*163c0*/  FMNMX.FTZ R4, R190, R4, !PT ;  /* 0x00000004be047209 */ /* 0x000fea0007810000 */
[----:B------:R-:W-:Y:S01]  /*163d0*/  MUFU.EX2 R244, R6 ;  /* 0x0000000600f47308 */ /* 0x000fe20000000800 */
[----:B------:R-:W-:Y:S04]  /*163e0*/  FMNMX.FTZ R4, R207, R4, !PT ;  /* 0x00000004cf047209 */ /* 0x000fe80007810000 */
[----:B------:R-:W-:Y:S05]  /*163f0*/  FMNMX.FTZ R4, R208, R4, !PT ;  /* 0x00000004d0047209 */ /* 0x000fea0007810000 */
[----:B------:R-:W-:Y:S01]  /*16400*/  MUFU.EX2 R227, R175 ;  /* 0x000000af00e37308 */ /* 0x000fe20000000800 */
[----:B--2---:R-:W-:Y:S01]  /*16410*/  FMNMX.FTZ R0, R209, R4, !PT ;  /* 0x00000004d1007209 */ /* 0x004fe20007810000 */
[--C-:B------:R-:W-:Y:S01]  /*16420*/  FFMA.FTZ R4, R173, c[0x0][0x2d0], -R8.reuse ;  /* 0x0000b400ad047a23 */ /* 0x100fe20000010808 */
[----:B---3--:R-:W-:Y:S01]  /*16430*/  F2FP.BF16.PACK_AB R169, R242, R220 ;  /* 0x000000dcf2a9723e */ /* 0x008fe200000010ff */
[----:B------:R-:W-:Y:S01]  /*16440*/  FFMA.FTZ R173, R180, c[0x0][0x2d0], -R8 ;  /* 0x0000b400b4ad7a23 */ /* 0x000fe20000010808 */
[----:B------:R-:W-:Y:S05]  /*16450*/  FMNMX.FTZ R0, R126, R0, !PT ;  /* 0x000000007e007209 */ /* 0x000fea0007810000 */
[----:B------:R1:W2:Y:S01]  /*16460*/  MUFU.EX2 R243, R4 ;  /* 0x0000000400f37308 */ /* 0x0002a20000000800 */
[----:B------:R-:W3:Y:S09]  /*16470*/  SHFL.BFLY PT, R2, R0, 0x2, 0x1f ;  /* 0x0c401f0000027f89 */ /* 0x000ef200000e0000 */
[----:B------:R-:W-:Y:S10]  /*16480*/  MUFU.EX2 R230, R181 ;  /* 0x000000b500e67308 */ /* 0x000ff40000000800 */
[----:B------:R-:W-:Y:S01]  /*16490*/  MUFU.EX2 R229, R174 ;  /* 0x000000ae00e57308 */ /* 0x000fe20000000800 */
[----:B-1----:R-:W-:Y:S01]  /*164a0*/  FMUL.FTZ R4, R120, c[0x0][0x2d0] ;  /* 0x0000b40078047a20 */ /* 0x002fe20000410000 */
[----:B--2---:R-:W-:Y:S04]  /*164b0*/  F2FP.BF16.PACK_AB R171, R244, R243 ;  /* 0x000000f3f4ab723e */ /* 0x004fe800000010ff */
[----:B------:R-:W-:Y:S04]  /*164c0*/  FSEL R9, R4, RZ, P0 ;  /* 0x000000ff04097208 */ /* 0x000fe80000000000 */
[----:B------:R-:W-:Y:S01]  /*164d0*/  MUFU.EX2 R231, R173 ;  /* 0x000000ad00e77308 */ /* 0x000fe20000000800 */
[--C-:B------:R-:W-:Y:S02]  /*164e0*/  FFMA.FTZ R4, R12, c[0x0][0x2d0], -R9.reuse ;  /* 0x0000b4000c047a23 */ /* 0x100fe40000010809 */
[--C-:B------:R-:W-:Y:S02]  /*164f0*/  FFMA.FTZ R172, R32, c[0x0][0x2d0], -R9.reuse ;  /* 0x0000b40020ac7a23 */ /* 0x100fe40000010809 */
[--C-:B------:R-:W-:Y:S05]  /*16500*/  FFMA.FTZ R177, R29, c[0x0][0x2d0], -R9.reuse ;  /* 0x0000b4001db17a23 */ /* 0x100fea0000010809 */
[----:B------:R1:W-:Y:S01]  /*16510*/  MUFU.EX2 R235, R4 ;  /* 0x0000000400eb7308 */ /* 0x0003e20000000800 */
[--C-:B------:R-:W-:Y:S02]  /*16520*/  FFMA.FTZ R210, R25, c[0x0][0x2d0], -R9.reuse ;  /* 0x0000b40019d27a23 */ /* 0x100fe40000010809 */
[--C-:B------:R-:W-:Y:S02]  /*16530*/  FFMA.FTZ R184, R24, c[0x0][0x2d0], -R9.reuse ;  /* 0x0000b40018b87a23 */ /* 0x100fe40000010809 */
[--C-:B------:R-:W-:Y:S02]  /*16540*/  FFMA.FTZ R182, R35, c[0x0][0x2d0], -R9.reuse ;  /* 0x0000b40023b67a23 */ /* 0x100fe40000010809 */
[--C-:B------:R-:W-:Y:S03]  /*16550*/  FFMA.FTZ R186, R28, c[0x0][0x2d0], -R9.reuse ;  /* 0x0000b4001cba7a23 */ /* 0x100fe60000010809 */
[----:B------:R-:W-:Y:S10]  /*16560*/  MUFU.EX2 R226, R172 ;  /* 0x000000ac00e27308 */ /* 0x000ff40000000800 */
[----:B------:R-:W-:Y:S01]  /*16570*/  MUFU.EX2 R221, R177 ;  /* 0x000000b100dd7308 */ /* 0x000fe20000000800 */
[--C-:B-1----:R-:W-:Y:S09]  /*16580*/  FFMA.FTZ R4, R20, c[0x0][0x2d0], -R9.reuse ;  /* 0x0000b40014047a23 */ /* 0x102ff20000010809 */
[----:B------:R3:W-:Y:S10]  /*16590*/  MUFU.EX2 R237, R4 ;  /* 0x0000000400ed7308 */ /* 0x0007f40000000800 */
[----:B------:R-:W-:Y:S10]  /*165a0*/  MUFU.EX2 R183, R218 ;  /* 0x000000da00b77308 */ /* 0x000ff40000000800 */
[----:B------:R-:W-:Y:S01]  /*165b0*/  MUFU.EX2 R185, R214 ;  /* 0x000000d600b97308 */ /* 0x000fe20000000800 */
[----:B---3--:R-:W-:Y:S01]  /*165c0*/  FMNMX.FTZ R4, R0, R2, !PT ;  /* 0x0000000200047209 */ /* 0x008fe20007810000 */
[----:B------:R-:W-:Y:S02]  /*165d0*/  FFMA.FTZ R0, R21, c[0x0][0x2d0], -R9 ;  /* 0x0000b40015007a23 */ /* 0x000fe40000010809 */
[----:B------:R-:W-:Y:S02]  /*165e0*/  FADD.FTZ R2, -R5, R117 ;  /* 0x0000007505027221 */ /* 0x000fe40000010100 */
[----:B------:R-:W1:Y:S04]  /*165f0*/  SHFL.BFLY PT, R6, R4, 0x1, 0x1f ;  /* 0x0c201f0004067f89 */ /* 0x000e6800000e0000 */
[----:B------:R2:W-:Y:S01]  /*16600*/  MUFU.EX2 R238, R0 ;  /* 0x0000000000ee7308 */ /* 0x0005e20000000800 */
[----:B------:R-:W-:Y:S09]  /*16610*/  FMUL.FTZ R2, R2, c[0x0][0x2d0] ;  /* 0x0000b40002027a20 */ /* 0x000ff20000410000 */
[----:B------:R-:W3:Y:S10]  /*16620*/  MUFU.EX2 R2, R2 ;  /* 0x0000000200027308 */ /* 0x000ef40000000800 */
[----:B------:R-:W-:Y:S01]  /*16630*/  MUFU.EX2 R215, R215 ;  /* 0x000000d700d77308 */ /* 0x000fe20000000800 */
[----:B-1----:R-:W-:Y:S01]  /*16640*/  FMNMX.FTZ R119, R4, R6, !PT ;  /* 0x0000000604777209 */ /* 0x002fe20007810000 */
[--C-:B--2---:R-:W-:Y:S02]  /*16650*/  FFMA.FTZ R0, R22, c[0x0][0x2d0], -R9.reuse ;  /* 0x0000b40016007a23 */ /* 0x104fe40000010809 */
[----:B------:R-:W1:Y:S02]  /*16660*/  LDSM.16.MT88.4 R20, [R166] ;  /* 0x00000000a614783b */ /* 0x000e640000004200 */
[----:B------:R-:W-:Y:S04]  /*16670*/  FMUL.FTZ R4, R119, c[0x0][0x2d0] ;  /* 0x0000b40077047a20 */ /* 0x000fe80000410000 */
[----:B------:R2:W4:Y:S01]  /*16680*/  MUFU.EX2 R252, R0 ;  /* 0x0000000000fc7308 */ /* 0x0005220000000800 */
        /* <DEDUP_REMOVED lines=12> */
[----:B--2---:R-:W-:Y:S01]  /*16750*/  FADD.FTZ R0, -R3, R116 ;  /* 0x0000007403007221 */ /* 0x004fe20000010100 */
[----:B----4-:R-:W-:Y:S01]  /*16760*/  F2FP.BF16.PACK_AB R130, R252, R238 ;  /* 0x000000eefc82723e */ /* 0x010fe200000010ff */
[----:B------:R-:W-:Y:S02]  /*16770*/  FMUL.FTZ R67, R2, R67 ;  /* 0x0000004302437220 */ /* 0x000fe40000410000 */
[----:B------:R-:W-:Y:S02]  /*16780*/  FMUL.FTZ R0, R0, c[0x0][0x2d0] ;  /* 0x0000b40000007a20 */ /* 0x000fe40000410000 */
[C---:B------:R-:W-:Y:S01]  /*16790*/  FMUL.FTZ R70, R2.reuse, R70 ;  /* 0x0000004602467220 */ /* 0x040fe20000410000 */
[----:B------:R-:W2:Y:S01]  /*167a0*/  MUFU.EX2 R184, R184 ;  /* 0x000000b800b87308 */ /* 0x000ea20000000800 */
[C---:B------:R-:W-:Y:S02]  /*167b0*/  FMUL.FTZ R71, R2.reuse, R71 ;  /* 0x0000004702477220 */ /* 0x040fe40000410000 */
[C---:B------:R-:W-:Y:S02]  /*167c0*/  FMUL.FTZ R82, R2.reuse, R82 ;  /* 0x0000005202527220 */ /* 0x040fe40000410000 */
[C---:B------:R-:W-:Y:S02]  /*167d0*/  FMUL.FTZ R83, R2.reuse, R83 ;  /* 0x0000005302537220 */ /* 0x040fe40000410000 */
[C---:B------:R-:W-:Y:S02]  /*167e0*/  FMUL.FTZ R86, R2.reuse, R86 ;  /* 0x0000005602567220 */ /* 0x040fe40000410000 */
[C---:B------:R-:W-:Y:S01]  /*167f0*/  FMUL.FTZ R87, R2.reuse, R87 ;  /* 0x0000005702577220 */ /* 0x040fe20000410000 */
[----:B------:R3:W4:Y:S01]  /*16800*/  MUFU.EX2 R3, R0 ;  /* 0x0000000000037308 */ /* 0x0007220000000800 */
[C---:B------:R-:W-:Y:S02]  /*16810*/  FMUL.FTZ R98, R2.reuse, R98 ;  /* 0x0000006202627220 */ /* 0x040fe40000410000 */
[----:B------:R-:W-:Y:S01]  /*16820*/  FMUL.FTZ R99, R2, R99 ;  /* 0x0000006302637220 */ /* 0x000fe20000410000 */
[----:B--2---:R-:W-:Y:S02]  /*16830*/  F2FP.BF16.PACK_AB R172, R184, R181 ;  /* 0x000000b5b8ac723e */ /* 0x004fe400000010ff */
[----:B---3--:R-:W-:Y:S01]  /*16840*/  FSEL R0, R120, RZ, P0 ;  /* 0x000000ff78007208 */ /* 0x008fe20000000000 */
[----:B----4-:R-:W-:Y:S01]  /*16850*/  FMUL.FTZ R5, R3, R129 ;  /* 0x0000008103057220 */ /* 0x010fe20000410000 */
[----:B------:R-:W-:Y:S01]  /*16860*/  FSETP.NEU.FTZ.AND P0, PT, R119, -INF , PT ;  /* 0xff8000007700780b */ /* 0x000fe20003f1d000 */
[----:B------:R-:W-:Y:S02]  /*16870*/  FMUL.FTZ R16, R3, R140 ;  /* 0x0000008c03107220 */ /* 0x000fe40000410000 */
[----:B------:R-:W-:Y:S01]  /*16880*/  FADD.FTZ R0, -R0, R118 ;  /* 0x0000007600007221 */ /* 0x000fe20000010100 */
[----:B------:R-:W-:Y:S01]  /*16890*/  FSEL R117, R4, RZ, P0 ;  /* 0x000000ff04757208 */ /* 0x000fe20000000000 */
[----:B------:R-:W-:Y:S02]  /*168a0*/  FFMA.FTZ R118, R33, c[0x0][0x2d0], -R9 ;  /* 0x0000b40021767a23 */ /* 0x000fe40000010809 */
[----:B------:R-:W-:Y:S02]  /*168b0*/  FMUL.FTZ R0, R0, c[0x0][0x2d0] ;  /* 0x0000b40000007a20 */ /* 0x000fe40000410000 */
[--C-:B------:R-:W-:Y:S01]  /*168c0*/  FFMA.FTZ R4, R15, c[0x0][0x2d0], -R117.reuse ;  /* 0x0000b4000f047a23 */ /* 0x100fe20000010875 */
[----:B------:R-:W-:Y:S01]  /*168d0*/  MUFU.EX2 R223, R118 ;  /* 0x0000007600df7308 */ /* 0x000fe20000000800 */
[C---:B------:R-:W-:Y:S02]  /*168e0*/  FMUL.FTZ R17, R3.reuse, R141 ;  /* 0x0000008d03117220 */ /* 0x040fe40000410000 */
[C---:B------:R-:W-:Y:S01]  /*168f0*/  FMUL.FTZ R32, R3.reuse, R156 ;  /* 0x0000009c03207220 */ /* 0x040fe20000410000 */
[----:B------:R-:W-:Y:S01]  /*16900*/  LDSM.16.MT88.4 R140, [R166+0x800] ;  /* 0x00080000a68c783b */ /* 0x000fe20000004200 */
[C---:B------:R-:W-:Y:S02]  /*16910*/  FMUL.FTZ R33, R3.reuse, R157 ;  /* 0x0000009d03217220 */ /* 0x040fe40000410000 */
[C---:B------:R-:W-:Y:S02]  /*16920*/  FMUL.FTZ R48, R3.reuse, R112 ;  /* 0x0000007003307220 */ /* 0x040fe40000410000 */
[C---:B------:R-:W-:Y:S01]  /*16930*/  FMUL.FTZ R49, R3.reuse, R113 ;  /* 0x0000007103317220 */ /* 0x040fe20000410000 */
[----:B------:R2:W3:Y:S01]  /*16940*/  MUFU.EX2 R116, R0 ;  /* 0x0000000000747308 */ /* 0x0004e20000000800 */
[C---:B------:R-:W-:Y:S01]  /*16950*/  FMUL.FTZ R52, R3.reuse, R52 ;  /* 0x0000003403347220 */ /* 0x040fe20000410000 */
[----:B------:R-:W-:Y:S01]  /*16960*/  LDSM.16.MT88.4 R112, [R167+0x400] ;  /* 0x00040000a770783b */ /* 0x000fe20000004200 */
        /* <DEDUP_REMOVED lines=9> */
[C---:B------:R-:W-:Y:S02]  /*16a00*/  FMUL.FTZ R85, R3.reuse, R85 ;  /* 0x0000005503557220 */ /* 0x040fe40000410000 */
[C---:B------:R-:W-:Y:S02]  /*16a10*/  FMUL.FTZ R96, R3.reuse, R96 ;  /* 0x0000006003607220 */ /* 0x040fe40000410000 */
[C---:B------:R-:W-:Y:S02]  /*16a20*/  FMUL.FTZ R97, R3.reuse, R97 ;  /* 0x0000006103617220 */ /* 0x040fe40000410000 */
[--C-:B--2---:R-:W-:Y:S02]  /*16a30*/  FFMA.FTZ R0, R10, c[0x0][0x2d0], -R117.reuse ;  /* 0x0000b4000a007a23 */ /* 0x104fe40000010875 */
[C---:B---3--:R-:W-:Y:S02]  /*16a40*/  FMUL.FTZ R8, R116.reuse, R132 ;  /* 0x0000008474087220 */ /* 0x048fe40000410000 */
[----:B------:R2:W-:Y:S01]  /*16a50*/  MUFU.EX2 R191, R0 ;  /* 0x0000000000bf7308 */ /* 0x0005e20000000800 */
[C---:B------:R-:W-:Y:S02]  /*16a60*/  FMUL.FTZ R12, R116.reuse, R136 ;  /* 0x00000088740c7220 */ /* 0x040fe40000410000 */
[C---:B------:R-:W-:Y:S02]  /*16a70*/  FMUL.FTZ R24, R116.reuse, R148 ;  /* 0x0000009474187220 */ /* 0x040fe40000410000 */
[----:B----4-:R-:W-:Y:S01]  /*16a80*/  FMUL.FTZ R4, R3, R128 ;  /* 0x0000008003047220 */ /* 0x010fe20000410000 */
[----:B------:R-:W-:Y:S01]  /*16a90*/  F2FP.BF16.PACK_AB R128, R237, R235 ;  /* 0x000000ebed80723e */ /* 0x000fe200000010ff */
[C---:B------:R-:W-:Y:S02]  /*16aa0*/  FMUL.FTZ R40, R116.reuse, R104 ;  /* 0x0000006874287220 */ /* 0x040fe40000410000 */
[C---:B------:R-:W-:Y:S02]  /*16ab0*/  FMUL.FTZ R41, R116.reuse, R105 ;  /* 0x0000006974297220 */ /* 0x040fe40000410000 */
[C---:B------:R-:W-:Y:S01]  /*16ac0*/  FMUL.FTZ R56, R116.reuse, R56 ;  /* 0x0000003874387220 */ /* 0x040fe20000410000 */
[-C--:B-1----:R-:W-:Y:S01]  /*16ad0*/  HMMA.16816.F32.BF16 R4, R168, R20.reuse, R4 ;  /* 0x00000014a804723c */ /* 0x082fe20000041804 */
[C---:B------:R-:W-:Y:S02]  /*16ae0*/  FMUL.FTZ R25, R116.reuse, R149 ;  /* 0x0000009574197220 */ /* 0x040fe40000410000 */
[C---:B------:R-:W-:Y:S02]  /*16af0*/  FMUL.FTZ R28, R116.reuse, R152 ;  /* 0x00000098741c7220 */ /* 0x040fe40000410000 */
[C---:B------:R-:W-:Y:S02]  /*16b00*/  FMUL.FTZ R29, R116.reuse, R153 ;  /* 0x00000099741d7220 */ /* 0x040fe40000410000 */
[C---:B------:R-:W-:Y:S02]  /*16b10*/  FMUL.FTZ R44, R116.reuse, R108 ;  /* 0x0000006c742c7220 */ /* 0x040fe40000410000 */
[C---:B------:R-:W-:Y:S03]  /*16b20*/  FMUL.FTZ R45, R116.reuse, R109 ;  /* 0x0000006d742d7220 */ /* 0x040fe60000410000 */
[--C-:B--2---:R-:W-:Y:S02]  /*16b30*/  FFMA.FTZ R0, R13, c[0x0][0x2d0], -R117.reuse ;  /* 0x0000b4000d007a23 */ /* 0x104fe40000010875 */
[C---:B------:R-:W-:Y:S02]  /*16b40*/  FMUL.FTZ R13, R116.reuse, R137 ;  /* 0x00000089740d7220 */ /* 0x040fe40000410000 */
[----:B------:R1:W2:Y:S01]  /*16b50*/  MUFU.EX2 R206, R0 ;  /* 0x0000000000ce7308 */ /* 0x0002a20000000800 */
[C---:B------:R-:W-:Y:S02]  /*16b60*/  FMUL.FTZ R57, R116.reuse, R57 ;  /* 0x0000003974397220 */ /* 0x040fe40000410000 */
        /* <DEDUP_REMOVED lines=9> */
[----:B------:R-:W-:Y:S02]  /*16c00*/  FMUL.FTZ R93, R116, R93 ;  /* 0x0000005d745d7220 */ /* 0x000fe40000410000 */
[----:B-1----:R-:W-:Y:S01]  /*16c10*/  FFMA.FTZ R0, R11, c[0x0][0x2d0], -R117 ;  /* 0x0000b4000b007a23 */ /* 0x002fe20000010875 */
[----:B--2---:R-:W-:Y:S03]  /*16c20*/  F2FP.BF16.PACK_AB R129, R206, R191 ;  /* 0x000000bfce81723e */ /* 0x004fe600000010ff */
[----:B------:R1:W2:Y:S02]  /*16c30*/  MUFU.EX2 R245, R0 ;  /* 0x0000000000f57308 */ /* 0x0002a40000000800 */
[----:B-1----:R-:W-:Y:S02]  /*16c40*/  FSEL R0, R119, RZ, P0 ;  /* 0x000000ff77007208 */ /* 0x002fe40000000000 */
[----:B--2---:R-:W-:Y:S03]  /*16c50*/  F2FP.BF16.PACK_AB R131, R239, R245 ;  /* 0x000000f5ef83723e */ /* 0x004fe600000010ff */
[----:B------:R-:W-:Y:S02]  /*16c60*/  FADD.FTZ R0, -R0, R123 ;  /* 0x0000007b00007221 */ /* 0x000fe40000010100 */
[----:B------:R-:W-:Y:S02]  /*16c70*/  FFMA.FTZ R123, R34, c[0x0][0x2d0], -R9 ;  /* 0x0000b400227b7a23 */ /* 0x000fe40000010809 */
[----:B------:R-:W-:Y:S02]  /*16c80*/  FMUL.FTZ R0, R0, c[0x0][0x2d0] ;  /* 0x0000b40000007a20 */ /* 0x000fe40000410000 */
[----:B------:R-:W-:Y:S01]  /*16c90*/  FMUL.FTZ R9, R116, R133 ;  /* 0x0000008574097220 */ /* 0x000fe20000410000 */
[----:B------:R-:W1:Y:S01]  /*16ca0*/  MUFU.EX2 R222, R123 ;  /* 0x0000007b00de7308 */ /* 0x000e620000000800 */
[----:B------:R-:W-:Y:S02]  /*16cb0*/  FMUL.FTZ R34, R2, R158 ;  /* 0x0000009e02227220 */ /* 0x000fe40000410000 */
[----:B------:R-:W-:Y:S07]  /*16cc0*/  LDSM.16.MT88.4 R156, [R167+0x800] ;  /* 0x00080000a79c783b */ /* 0x000fee0000004200 */
[----:B------:R-:W2:Y:S01]  /*16cd0*/  MUFU.EX2 R0, R0 ;  /* 0x0000000000007308 */ /* 0x000ea20000000800 */
[----:B-1----:R-:W-:Y:S01]  /*16ce0*/  F2FP.BF16.PACK_AB R108, R223, R222 ;  /* 0x000000dedf6c723e */ /* 0x002fe200000010ff */
[C---:B--2---:R-:W-:Y:S02]  /*16cf0*/  FMUL.FTZ R10, R0.reuse, R134 ;  /* 0x00000086000a7220 */ /* 0x044fe40000410000 */
[C---:B------:R-:W-:Y:S02]  /*16d00*/  FMUL.FTZ R11, R0.reuse, R135 ;  /* 0x00000087000b7220 */ /* 0x040fe40000410000 */
[----:B------:R-:W1:Y:S01]  /*16d10*/  LDSM.16.MT88.4 R132, [R166+0xc00] ;  /* 0x000c0000a684783b */ /* 0x000e620000004200 */
[C---:B------:R-:W-:Y:S02]  /*16d20*/  FMUL.FTZ R42, R0.reuse, R106 ;  /* 0x0000006a002a7220 */ /* 0x040fe40000410000 */
[C---:B------:R-:W-:Y:S02]  /*16d30*/  FMUL.FTZ R43, R0.reuse, R107 ;  /* 0x0000006b002b7220 */ /* 0x040fe40000410000 */
[C---:B------:R-:W-:Y:S01]  /*16d40*/  HMMA.16816.F32.BF16 R8, R128.reuse, R20, R8 ;  /* 0x000000148008723c */ /* 0x040fe20000041808 */
[C---:B------:R-:W-:Y:S02]  /*16d50*/  FMUL.FTZ R14, R0.reuse, R138 ;  /* 0x0000008a000e7220 */ /* 0x040fe40000410000 */
[C---:B------:R-:W-:Y:S01]  /*16d60*/  FMUL.FTZ R15, R0.reuse, R139 ;  /* 0x0000008b000f7220 */ /* 0x040fe20000410000 */
[----:B------:R-:W-:Y:S01]  /*16d70*/  LDSM.16.MT88.4 R104, [R166+0x400] ;  /* 0x00040000a668783b */ /* 0x000fe20000004200 */
[C---:B------:R-:W-:Y:S02]  /*16d80*/  FMUL.FTZ R58, R0.reuse, R58 ;  /* 0x0000003a003a7220 */ /* 0x040fe40000410000 */
[C---:B------:R-:W-:Y:S02]  /*16d90*/  FMUL.FTZ R20, R3.reuse, R144 ;  /* 0x0000009003147220 */ /* 0x040fe40000410000 */
[----:B------:R-:W-:Y:S01]  /*16da0*/  FMUL.FTZ R21, R3, R145 ;  /* 0x0000009103157220 */ /* 0x000fe20000410000 */
[-C--:B------:R-:W-:Y:S02]  /*16db0*/  HMMA.16816.F32.BF16 R12, R128, R22.reuse, R12 ;  /* 0x00000016800c723c */ /* 0x080fe4000004180c */
[C---:B------:R-:W-:Y:S02]  /*16dc0*/  FMUL.FTZ R59, R0.reuse, R59 ;  /* 0x0000003b003b7220 */ /* 0x040fe40000410000 */
[C---:B------:R-:W-:Y:S02]  /*16dd0*/  FMUL.FTZ R62, R0.reuse, R62 ;  /* 0x0000003e003e7220 */ /* 0x040fe40000410000 */
[C---:B------:R-:W-:Y:S02]  /*16de0*/  FMUL.FTZ R63, R0.reuse, R63 ;  /* 0x0000003f003f7220 */ /* 0x040fe40000410000 */
[C---:B------:R-:W-:Y:S01]  /*16df0*/  HMMA.16816.F32.BF16 R16, R168.reuse, R22, R16 ;  /* 0x00000016a810723c */ /* 0x040fe20000041810 */
[C---:B------:R-:W-:Y:S03]  /*16e00*/  FMUL.FTZ R26, R0.reuse, R150 ;  /* 0x00000096001a7220 */ /* 0x040fe60000410000 */
[C---:B------:R-:W-:Y:S02]  /*16e10*/  FMUL.FTZ R27, R0.reuse, R151 ;  /* 0x00000097001b7220 */ /* 0x040fe40000410000 */
[----:B------:R-:W-:Y:S02]  /*16e20*/  FMUL.FTZ R30, R0, R154 ;  /* 0x0000009a001e7220 */ /* 0x000fe40000410000 */
[C---:B------:R-:W-:Y:S04]  /*16e30*/  FMUL.FTZ R22, R2.reuse, R146 ;  /* 0x0000009202167220 */ /* 0x040fe80000410000 */
[----:B------:R-:W-:Y:S02]  /*16e40*/  FMUL.FTZ R23, R2, R147 ;  /* 0x0000009302177220 */ /* 0x000fe40000410000 */
[C---:B------:R-:W-:Y:S02]  /*16e50*/  FMUL.FTZ R74, R0.reuse, R74 ;  /* 0x0000004a004a7220 */ /* 0x040fe40000410000 */
[C---:B------:R-:W-:Y:S02]  /*16e60*/  FMUL.FTZ R75, R0.reuse, R75 ;  /* 0x0000004b004b7220 */ /* 0x040fe40000410000 */
[C---:B------:R-:W-:Y:S01]  /*16e70*/  FMUL.FTZ R78, R0.reuse, R78 ;  /* 0x0000004e004e7220 */ /* 0x040fe20000410000 */
[-C--:B------:R-:W-:Y:S01]  /*16e80*/  HMMA.16816.F32.BF16 R20, R168, R36.reuse, R20 ;  /* 0x00000024a814723c */ /* 0x080fe20000041814 */
[C---:B------:R-:W-:Y:S02]  /*16e90*/  FMUL.FTZ R79, R0.reuse, R79 ;  /* 0x0000004f004f7220 */ /* 0x040fe40000410000 */
[C---:B------:R-:W-:Y:S02]  /*16ea0*/  FMUL.FTZ R31, R0.reuse, R155 ;  /* 0x0000009b001f7220 */ /* 0x040fe40000410000 */
[C---:B------:R-:W-:Y:S01]  /*16eb0*/  FMUL.FTZ R46, R0.reuse, R110 ;  /* 0x0000006e002e7220 */ /* 0x040fe20000410000 */
[----:B------:R-:W-:Y:S01]  /*16ec0*/  F2FP.BF16.PACK_AB R110, R221, R226 ;  /* 0x000000e2dd6e723e */ /* 0x000fe200000010ff */
[C---:B------:R-:W-:Y:S01]  /*16ed0*/  FMUL.FTZ R47, R0.reuse, R111 ;  /* 0x0000006f002f7220 */ /* 0x040fe20000410000 */
[C---:B------:R-:W-:Y:S01]  /*16ee0*/  HMMA.16816.F32.BF16 R24, R128.reuse, R36, R24 ;  /* 0x000000248018723c */ /* 0x040fe20000041818 */
[C---:B------:R-:W-:Y:S03]  /*16ef0*/  FMUL.FTZ R90, R0.reuse, R90 ;  /* 0x0000005a005a7220 */ /* 0x040fe60000410000 */
[C---:B------:R-:W-:Y:S02]  /*16f00*/  FMUL.FTZ R91, R0.reuse, R91 ;  /* 0x0000005b005b7220 */ /* 0x040fe40000410000 */
[C---:B------:R-:W-:Y:S02]  /*16f10*/  FMUL.FTZ R94, R0.reuse, R94 ;  /* 0x0000005e005e7220 */ /* 0x040fe40000410000 */
[-C--:B------:R-:W-:Y:S01]  /*16f20*/  HMMA.16816.F32.BF16 R28, R128, R38.reuse, R28 ;  /* 0x00000026801c723c */ /* 0x080fe2000004181c */
[C---:B------:R-:W-:Y:S03]  /*16f30*/  FMUL.FTZ R36, R3.reuse, R100 ;  /* 0x0000006403247220 */ /* 0x040fe60000410000 */
[C---:B------:R-:W-:Y:S02]  /*16f40*/  FMUL.FTZ R37, R3.reuse, R101 ;  /* 0x0000006503257220 */ /* 0x040fe40000410000 */
[----:B------:R-:W-:Y:S02]  /*16f50*/  FFMA.FTZ R3, R3, R234, R233 ;  /* 0x000000ea03037223 */ /* 0x000fe400000100e9 */
[C---:B------:R-:W-:Y:S01]  /*16f60*/  HMMA.16816.F32.BF16 R32, R168.reuse, R38, R32 ;  /* 0x00000026a820723c */ /* 0x040fe20000041820 */
[----:B------:R-:W2:Y:S03]  /*16f70*/  LDL R233, [R1+0x24] ;  /* 0x0000240001e97983 */ /* 0x000ea60000100800 */
[----:B------:R-:W-:Y:S02]  /*16f80*/  FMUL.FTZ R95, R0, R95 ;  /* 0x0000005f005f7220 */ /* 0x000fe40000410000 */
[----:B------:R-:W-:Y:S02]  /*16f90*/  FADD.FTZ R3, R250, R3 ;  /* 0x00000003fa037221 */ /* 0x000fe40000010000 */
[C---:B------:R-:W-:Y:S04]  /*16fa0*/  FMUL.FTZ R38, R2.reuse, R102 ;  /* 0x0000006602267220 */ /* 0x040fe80000410000 */
[----:B------:R-:W-:Y:S02]  /*16fb0*/  FMUL.FTZ R39, R2, R103 ;  /* 0x0000006702277220 */ /* 0x000fe40000410000 */
[----:B------:R-:W3:Y:S01]  /*16fc0*/  LDSM.16.MT88.4 R100, [R167+0xc00] ;  /* 0x000c0000a764783b */ /* 0x000ee20000004200 */
[----:B------:R-:W-:Y:S02]  /*16fd0*/  FADD.FTZ R3, R251, R3 ;  /* 0x00000003fb037221 */ /* 0x000fe40000010000 */
[----:B------:R-:W-:Y:S02]  /*16fe0*/  FFMA.FTZ R0, R0, R247, R191 ;  /* 0x000000f700007223 */ /* 0x000fe400000100bf */
[-C--:B-1----:R-:W-:Y:S08]  /*16ff0*/  HMMA.16816.F32.BF16 R36, R168, R132.reuse, R36 ;  /* 0x00000084a824723c */ /* 0x082ff00000041824 */
[C---:B------:R-:W-:Y:S08]  /*17000*/  HMMA.16816.F32.BF16 R40, R128.reuse, R132, R40 ;  /* 0x000000848028723c */ /* 0x040ff00000041828 */
[-C--:B------:R-:W-:Y:S08]  /*17010*/  HMMA.16816.F32.BF16 R44, R128, R134.reuse, R44 ;  /* 0x00000086802c723c */ /* 0x080ff0000004182c */
[C---:B------:R-:W-:Y:S08]  /*17020*/  HMMA.16816.F32.BF16 R48, R168.reuse, R134, R48 ;  /* 0x00000086a830723c */ /* 0x040ff00000041830 */
[-C--:B---3--:R-:W-:Y:S08]  /*17030*/  HMMA.16816.F32.BF16 R52, R168, R100.reuse, R52 ;  /* 0x00000064a834723c */ /* 0x088ff00000041834 */
        /* <DEDUP_REMOVED lines=13> */
[----:B------:R-:W-:Y:S01]  /*17110*/  F2FP.BF16.PACK_AB R101, R227, R224 ;  /* 0x000000e0e365723e */ /* 0x000fe200000010ff */
[----:B------:R-:W1:Y:S05]  /*17120*/  MUFU.EX2 R187, R213 ;  /* 0x000000d500bb7308 */ /* 0x000e6a0000000800 */
[----:B------:R-:W-:Y:S01]  /*17130*/  FFMA.FTZ R128, R2, R236, R220 ;  /* 0x000000ec02807223 */ /* 0x000fe200000100dc */
[----:B------:R-:W-:Y:S01]  /*17140*/  HMMA.16816.F32.BF16 R96, R168, R102, R96 ;  /* 0x00000066a860723c */ /* 0x000fe20000041860 */
[--C-:B------:R-:W-:Y:S03]  /*17150*/  FFMA.FTZ R2, R207, c[0x0][0x2d0], -R117.reuse ;  /* 0x0000b400cf027a23 */ /* 0x100fe60000010875 */
[----:B------:R3:W-:Y:S03]  /*17160*/  MUFU.EX2 R219, R100 ;  /* 0x0000006400db7308 */ /* 0x0007e60000000800 */
[----:B------:R-:W-:Y:S02]  /*17170*/  F2FP.BF16.PACK_AB R102, R232, R230 ;  /* 0x000000e6e866723e */ /* 0x000fe400000010ff */
[----:B------:R-:W-:Y:S05]  /*17180*/  F2FP.BF16.PACK_AB R103, R231, R229 ;  /* 0x000000e5e767723e */ /* 0x000fea00000010ff */
[----:B------:R4:W-:Y:S01]  /*17190*/  MUFU.EX2 R123, R2 ;  /* 0x00000002007b7308 */ /* 0x0009e20000000800 */
[----:B-1----:R-:W-:Y:S09]  /*171a0*/  F2FP.BF16.PACK_AB R169, R187, R185 ;  /* 0x000000b9bba9723e */ /* 0x002ff200000010ff */
[----:B------:R-:W1:Y:S01]  /*171b0*/  MUFU.EX2 R213, R216 ;  /* 0x000000d800d57308 */ /* 0x000e620000000800 */
[--C-:B---3--:R-:W-:Y:S09]  /*171c0*/  FFMA.FTZ R100, R188, c[0x0][0x2d0], -R117.reuse ;  /* 0x0000b400bc647a23 */ /* 0x108ff20000010875 */
[----:B------:R3:W5:Y:S01]  /*171d0*/  MUFU.EX2 R178, R100 ;  /* 0x0000006400b27308 */ /* 0x0007620000000800 */
[--C-:B----4-:R-:W-:Y:S09]  /*171e0*/  FFMA.FTZ R2, R208, c[0x0][0x2d0], -R117.reuse ;  /* 0x0000b400d0027a23 */ /* 0x110ff20000010875 */
[----:B------:R-:W4:Y:S01]  /*171f0*/  MUFU.EX2 R118, R2 ;  /* 0x0000000200767308 */ /* 0x000f220000000800 */
[----:B-1----:R-:W-:Y:S09]  /*17200*/  F2FP.BF16.PACK_AB R170, R215, R213 ;  /* 0x000000d5d7aa723e */ /* 0x002ff200000010ff */
[----:B------:R-:W1:Y:S01]  /*17210*/  MUFU.EX2 R188, R217 ;  /* 0x000000d900bc7308 */ /* 0x000e620000000800 */
[--C-:B---3--:R-:W-:Y:S01]  /*17220*/  FFMA.FTZ R100, R189, c[0x0][0x2d0], -R117.reuse ;  /* 0x0000b400bd647a23 */ /* 0x108fe20000010875 */
[----:B-----5:R-:W-:Y:S08]  /*17230*/  F2FP.BF16.PACK_AB R109, R178, R219 ;  /* 0x000000dbb26d723e */ /* 0x020ff000000010ff */
[----:B------:R3:W-:Y:S01]  /*17240*/  MUFU.EX2 R179, R100 ;  /* 0x0000006400b37308 */ /* 0x0007e20000000800 */
[----:B----4-:R-:W-:Y:S01]  /*17250*/  F2FP.BF16.PACK_AB R173, R118, R123 ;  /* 0x0000007b76ad723e */ /* 0x010fe200000010ff */
[--C-:B------:R-:W-:Y:S08]  /*17260*/  FFMA.FTZ R2, R209, c[0x0][0x2d0], -R117.reuse ;  /* 0x0000b400d1027a23 */ /* 0x100ff00000010875 */
[----:B------:R-:W-:Y:S01]  /*17270*/  MUFU.EX2 R189, R182 ;  /* 0x000000b600bd7308 */ /* 0x000fe20000000800 */
[----:B-1----:R-:W-:Y:S09]  /*17280*/  F2FP.BF16.PACK_AB R168, R188, R183 ;  /* 0x000000b7bca8723e */ /* 0x002ff200000010ff */
[----:B------:R-:W1:Y:S01]  /*17290*/  MUFU.EX2 R182, R186 ;  /* 0x000000ba00b67308 */ /* 0x000e620000000800 */
[--C-:B---3--:R-:W-:Y:S02]  /*172a0*/  FFMA.FTZ R100, R190, c[0x0][0x2d0], -R117.reuse ;  /* 0x0000b400be647a23 */ /* 0x108fe40000010875 */
[----:B------:R-:W-:Y:S02]  /*172b0*/  FFMA.FTZ R117, R126, c[0x0][0x2d0], -R117 ;  /* 0x0000b4007e757a23 */ /* 0x000fe40000010875 */
[----:B------:R-:W-:Y:S01]  /*172c0*/  FADD.FTZ R126, R248, R3 ;  /* 0x00000003f87e7221 */ /* 0x000fe20000010000 */
[C---:B--2---:R-:W-:Y:S04]  /*172d0*/  ISETP.GT.AND P0, PT, R205.reuse, R233, PT ;  /* 0x000000e9cd00720c */ /* 0x044fe80003f04270 */
[----:B------:R2:W3:Y:S01]  /*172e0*/  MUFU.EX2 R180, R100 ;  /* 0x0000006400b47308 */ /* 0x0004e20000000800 */
[----:B------:R-:W-:Y:S01]  /*172f0*/  FADD.FTZ R3, R206, R0 ;  /* 0x00000000ce037221 */ /* 0x000fe20000010000 */
[----:B------:R-:W-:Y:S03]  /*17300*/  IADD3 R205, R205, -0x1, RZ ;  /* 0xffffffffcdcd7810 */ /* 0x000fe60007ffe0ff */
[----:B------:R-:W-:Y:S04]  /*17310*/  FADD.FTZ R3, R245, R3 ;  /* 0x00000003f5037221 */ /* 0x000fe80000010000 */
[----:B------:R-:W-:Y:S01]  /*17320*/  FADD.FTZ R3, R239, R3 ;  /* 0x00000003ef037221 */ /* 0x000fe20000010000 */
[----:B------:R-:W4:Y:S03]  /*17330*/  MUFU.EX2 R190, R212 ;  /* 0x000000d400be7308 */ /* 0x000f260000000800 */
[----:B------:R-:W-:Y:S01]  /*17340*/  FADD.FTZ R3, R219, R3 ;  /* 0x00000003db037221 */ /* 0x000fe20000010000 */
[----:B-1----:R-:W-:Y:S03]  /*17350*/  F2FP.BF16.PACK_AB R174, R182, R189 ;  /* 0x000000bdb6ae723e */ /* 0x002fe600000010ff */
[----:B------:R-:W-:Y:S03]  /*17360*/  FADD.FTZ R3, R178, R3 ;  /* 0x00000003b2037221 */ /* 0x000fe60000010000 */
[----:B------:R1:W-:Y:S01]  /*17370*/  MUFU.EX2 R176, R2 ;  /* 0x0000000200b07308 */ /* 0x0003e20000000800 */
[----:B------:R-:W-:Y:S01]  /*17380*/  FADD.FTZ R3, R179, R3 ;  /* 0x00000003b3037221 */ /* 0x000fe20000010000 */
[----:B--2---:R-:W-:Y:S03]  /*17390*/  F2FP.BF16.PACK_AB R100, R228, R225 ;  /* 0x000000e1e464723e */ /* 0x004fe600000010ff */
[C---:B---3--:R-:W-:Y:S01]  /*173a0*/  FADD.FTZ R3, R180.reuse, R3 ;  /* 0x00000003b4037221 */ /* 0x048fe20000010000 */
[----:B------:R-:W-:Y:S04]  /*173b0*/  F2FP.BF16.PACK_AB R111, R180, R179 ;  /* 0x000000b3b46f723e */ /* 0x000fe800000010ff */
[----:B------:R-:W2:Y:S01]  /*173c0*/  MUFU.EX2 R117, R117 ;  /* 0x0000007500757308 */ /* 0x000ea20000000800 */
[-C--:B------:R-:W-:Y:S01]  /*173d0*/  HMMA.16816.F32.BF16 R4, R100, R104.reuse, R4 ;  /* 0x000000686404723c */ /* 0x080fe20000041804 */
[----:B----4-:R-:W-:Y:S07]  /*173e0*/  F2FP.BF16.PACK_AB R171, R211, R190 ;  /* 0x000000bed3ab723e */ /* 0x010fee00000010ff */
[C---:B------:R-:W-:Y:S01]  /*173f0*/  HMMA.16816.F32.BF16 R8, R108.reuse, R104, R8 ;  /* 0x000000686c08723c */ /* 0x040fe20000041808 */
[----:B-1----:R-:W-:Y:S07]  /*17400*/  FFMA.FTZ R2, R116, R246, R235 ;  /* 0x000000f674027223 */ /* 0x002fee00000100eb */
[-C--:B------:R-:W-:Y:S01]  /*17410*/  HMMA.16816.F32.BF16 R12, R108, R106.reuse, R12 ;  /* 0x0000006a6c0c723c */ /* 0x080fe2000004180c */
[----:B--2---:R-:W-:Y:S07]  /*17420*/  F2FP.BF16.PACK_AB R175, R117, R176 ;  /* 0x000000b075af723e */ /* 0x004fee00000010ff */
        /* <DEDUP_REMOVED lines=16> */
[----:B------:R-:W2:Y:S07]  /*17530*/  LDSM.16.MT88.4 R112, [R167+0x1c00] ;  /* 0x001c0000a770783b */ /* 0x000eae0000004200 */
[-C--:B-1----:R-:W-:Y:S08]  /*17540*/  HMMA.16816.F32.BF16 R68, R100, R104.reuse, R68 ;  /* 0x000000686444723c */ /* 0x082ff00000041844 */
[C---:B------:R-:W-:Y:S07]  /*17550*/  HMMA.16816.F32.BF16 R72, R108.reuse, R104, R72 ;  /* 0x000000686c48723c */ /* 0x040fee0000041848 */
        /* <DEDUP_REMOVED lines=9> */
[-C--:B--2---:R-:W-:Y:S04]  /*175f0*/  HMMA.16816.F32.BF16 R84, R100, R112.reuse, R84 ;  /* 0x000000706454723c */ /* 0x084fe80000041854 */
[----:B------:R-:W-:Y:S04]  /*17600*/  FADD.FTZ R2, R228, R2 ;  /* 0x00000002e4027221 */ /* 0x000fe80000010000 */
[C---:B------:R-:W-:Y:S08]  /*17610*/  HMMA.16816.F32.BF16 R88, R108.reuse, R112, R88 ;  /* 0x000000706c58723c */ /* 0x040ff00000041858 */
[-C--:B------:R-:W-:Y:S08]  /*17620*/  HMMA.16816.F32.BF16 R92, R108, R114.reuse, R92 ;  /* 0x000000726c5c723c */ /* 0x080ff0000004185c */
[----:B------:R-:W-:Y:S01]  /*17630*/  HMMA.16816.F32.BF16 R96, R100, R114, R96 ;  /* 0x000000726460723c */ /* 0x000fe20000041860 */
[----:B------:R-:W1:Y:S07]  /*17640*/  LDSM.16.MT88.4 R112, [R166+0x1400] ;  /* 0x00140000a670783b */ /* 0x000e6e0000004200 */
[-C--:B------:R-:W-:Y:S01]  /*17650*/  HMMA.16816.F32.BF16 R128, R168, R140.reuse, R4 ;  /* 0x0000008ca880723c */ /* 0x080fe20000041804 */
[----:B------:R-:W2:Y:S07]  /*17660*/  LDSM.16.MT88.4 R4, [R167+0x1400] ;  /* 0x00140000a704783b */ /* 0x000eae0000004200 */
[C---:B------:R-:W-:Y:S01]  /*17670*/  HMMA.16816.F32.BF16 R132, R172.reuse, R140, R8 ;  /* 0x0000008cac84723c */ /* 0x040fe20000041808 */
[----:B------:R-:W3:Y:S07]  /*17680*/  LDSM.16.MT88.4 R8, [R166+0x2000] ;  /* 0x00200000a608783b */ /* 0x000eee0000004200 */
[-C--:B------:R-:W-:Y:S01]  /*17690*/  HMMA.16816.F32.BF16 R136, R172, R142.reuse, R12 ;  /* 0x0000008eac88723c */ /* 0x080fe2000004180c */
[----:B------:R-:W4:Y:S07]  /*176a0*/  LDSM.16.MT88.4 R12, [R167+0x2000] ;  /* 0x00200000a70c783b */ /* 0x000f2e0000004200 */
        /* <DEDUP_REMOVED lines=10> */
[C---:B------:R-:W-:Y:S07]  /*17750*/  HMMA.16816.F32.BF16 R56, R172.reuse, R4, R56 ;  /* 0x00000004ac38723c */ /* 0x040fee0000041838 */
[----:B------:R-:W-:Y:S01]  /*17760*/  FADD.FTZ R5, R224, R116 ;  /* 0x00000074e0057221 */ /* 0x000fe20000010000 */
[-C--:B------:R-:W-:Y:S01]  /*17770*/  HMMA.16816.F32.BF16 R60, R172, R6.reuse, R60 ;  /* 0x00000006ac3c723c */ /* 0x080fe2000004183c */
[----:B------:R-:W-:Y:S03]  /*17780*/  MOV R116, R122 ;  /* 0x0000007a00747202 */ /* 0x000fe60000000f00 */
[----:B------:R-:W-:Y:S02]  /*17790*/  FADD.FTZ R4, R222, R0 ;  /* 0x00000000de047221 */ /* 0x000fe40000010000 */
[----:B------:R-:W-:Y:S02]  /*177a0*/  FADD.FTZ R0, R227, R5 ;  /* 0x00000005e3007221 */ /* 0x000fe40000010000 */
[C---:B------:R-:W-:Y:S01]  /*177b0*/  HMMA.16816.F32.BF16 R64, R168.reuse, R6, R64 ;  /* 0x00000006a840723c */ /* 0x040fe20000041840 */
[----:B------:R-:W-:Y:S03]  /*177c0*/  FADD.FTZ R4, R223, R4 ;  /* 0x00000004df047221 */ /* 0x000fe60000010000 */
[----:B------:R-:W-:Y:S03]  /*177d0*/  FADD.FTZ R5, R229, R0 ;  /* 0x00000000e5057221 */ /* 0x000fe60000010000 */
[----:B------:R-:W-:Y:S01]  /*177e0*/  FADD.FTZ R6, R230, R2 ;  /* 0x00000002e6067221 */ /* 0x000fe20000010000 */
[-C--:B---3--:R-:W-:Y:S01]  /*177f0*/  HMMA.16816.F32.BF16 R68, R168, R8.reuse, R68 ;  /* 0x00000008a844723c */ /* 0x088fe20000041844 */
        /* <DEDUP_REMOVED lines=13> */
[----:B------:R-:W-:Y:S01]  /*178d0*/  FADD.FTZ R3, R184, R0 ;  /* 0x00000000b8037221 */ /* 0x000fe20000010000 */
[----:B------:R-:W-:Y:S01]  /*178e0*/  MOV R123, R119 ;  /* 0x00000077007b7202 */ /* 0x000fe20000000f00 */
[----:B------:R-:W-:Y:S02]  /*178f0*/  FADD.FTZ R0, R213, R4 ;  /* 0x00000004d5007221 */ /* 0x000fe40000010000 */
[-C--:B----4-:R-:W-:Y:S01]  /*17900*/  HMMA.16816.F32.BF16 R84, R168, R12.reuse, R84 ;  /* 0x0000000ca854723c */ /* 0x090fe20000041854 */
[----:B------:R-:W-:Y:S03]  /*17910*/  FADD.FTZ R2, R118, R2 ;  /* 0x0000000276027221 */ /* 0x000fe60000010000 */
[----:B------:R-:W-:Y:S01]  /*17920*/  FADD.FTZ R4, R190, R5 ;  /* 0x00000005be047221 */ /* 0x000fe20000010000 */
[----:B------:R-:W-:Y:S01]  /*17930*/  MOV R118, R120 ;  /* 0x0000007800767202 */ /* 0x000fe20000000f00 */
[----:B------:R-:W-:Y:S02]  /*17940*/  FADD.FTZ R3, R189, R3 ;  /* 0x00000003bd037221 */ /* 0x000fe40000010000 */
[C---:B------:R-:W-:Y:S01]  /*17950*/  HMMA.16816.F32.BF16 R88, R172.reuse, R12, R88 ;  /* 0x0000000cac58723c */ /* 0x040fe20000041858 */
[----:B------:R-:W-:Y:S03]  /*17960*/  FADD.FTZ R234, R215, R0 ;  /* 0x00000000d7ea7221 */ /* 0x000fe60000010000 */
[----:B------:R-:W-:Y:S02]  /*17970*/  FADD.FTZ R0, R176, R2 ;  /* 0x00000002b0007221 */ /* 0x000fe40000010000 */
[----:B------:R-:W-:Y:S02]  /*17980*/  FADD.FTZ R236, R211, R4 ;  /* 0x00000004d3ec7221 */ /* 0x000fe40000010000 */
[-C--:B------:R-:W-:Y:S01]  /*17990*/  HMMA.16816.F32.BF16 R92, R172, R14.reuse, R92 ;  /* 0x0000000eac5c723c */ /* 0x080fe2000004185c */
[----:B------:R-:W-:Y:S03]  /*179a0*/  FADD.FTZ R246, R182, R3 ;  /* 0x00000003b6f67221 */ /* 0x000fe60000010000 */
[----:B------:R-:W-:Y:S01]  /*179b0*/  FADD.FTZ R247, R117, R0 ;  /* 0x0000000075f77221 */ /* 0x000fe20000010000 */
[----:B------:R-:W-:Y:S03]  /*179c0*/  MOV R117, R121 ;  /* 0x0000007900757202 */ /* 0x000fe60000000f00 */
[----:B------:R-:W-:Y:S01]  /*179d0*/  HMMA.16816.F32.BF16 R96, R168, R14, R96 ;  /* 0x0000000ea860723c */ /* 0x000fe20000041860 */
[----:B------:R-:W-:-:S07]  /*179e0*/  @P0 BRA `(.L_x_850) ;  /* 0xffffc40000000947 */ /* 0x000fce000383ffff */
.L_x_829:
[----:B------:R-:W2:Y:S04]  /*179f0*/  LDL R4, [R1] ;  /* 0x0000000001047983 */ /* 0x000ea80000100800 */
[----:B------:R-:W3:Y:S04]  /*17a00*/  LDL R0, [R1+0x2c] ;  /* 0x00002c0001007983 */ /* 0x000ee80000100800 */
[----:B-1----:R-:W4:Y:S01]  /*17a10*/  LDL R2, [R1+0x4] ;  /* 0x0000040001027983 */ /* 0x002f220000100800 */
[----:B------:R-:W-:-:S05]  /*17a20*/  IMAD.MOV.U32 R3, RZ, RZ, c[0x0][0x2c4] ;  /* 0x0000b100ff037624 */ /* 0x000fca00078e00ff */
[----:B------:R-:W-:Y:S01]  /*17a30*/  ISETP.NE.AND P1, PT, R3, 0x1, PT ;  /* 0x000000010300780c */ /* 0x000fe20003f25270 */
[----:B--2---:R-:W-:Y:S02]  /*17a40*/  IMAD.MOV.U32 R5, RZ, RZ, R4 ;  /* 0x000000ffff057224 */ /* 0x004fe400078e0004 */
[----:B------:R-:W-:Y:S01]  /*17a50*/  IMAD.MOV.U32 R4, RZ, RZ, c[0x0][0x32c] ;  /* 0x0000cb00ff047624 */ /* 0x000fe200078e00ff */
[----:B---3--:R-:W-:-:S04]  /*17a60*/  IADD3 R0, R0, 0x7f, RZ ;  /* 0x0000007f00007810 */ /* 0x008fc80007ffe0ff */
[----:B------:R-:W-:-:S05]  /*17a70*/  ISETP.GE.AND P0, PT, R4, 0x1, PT ;  /* 0x000000010400780c */ /* 0x000fca0003f06270 */
[----:B------:R-:W-:Y:S01]  /*17a80*/  @P1 IMAD.HI.U32 R3, R0, c[0x0][0x2c8], RZ ;  /* 0x0000b20000031a27 */ /* 0x000fe200078e00ff */
[----:B----4-:R-:W-:-:S04]  /*17a90*/  IADD3 R2, R2, 0x1, -R5 ;  /* 0x0000000102027810 */ /* 0x010fc80007ffe805 */
        /* <DEDUP_REMOVED lines=14> */
.L_x_853:
[----:B------:R-:W-:-:S04]  /*17b80*/  MOV R3, c[0x0][0x32c] ;  /* 0x0000cb0000037a02 */ /* 0x000fc80000000f00 */
[----:B------:R-:W-:-:S13]  /*17b90*/  ISETP.NE.AND P0, PT, R3, 0x1, PT ;  /* 0x000000010300780c */ /* 0x000fda0003f05270 */
[----:B------:R-:W-:-:S05]  /*17ba0*/  @P0 IMAD.HI.U32 R3, R0, c[0x0][0x330], RZ ;  /* 0x0000cc0000030a27 */ /* 0x000fca00078e00ff */
[----:B------:R-:W-:Y:S02]  /*17bb0*/  @P0 SHF.R.U32.HI R0, RZ, c[0x0][0x334], R3 ;  /* 0x0000cd00ff000a19 */ /* 0x000fe40000011603 */
.L_x_854:
[----:B------:R-:W-:Y:S05]  /*17bc0*/  BSYNC B0 ;  /* 0x0000000000007941 */ /* 0x000fea0003800000 */
.L_x_852:
[----:B------:R-:W-:-:S05]  /*17bd0*/  IMAD R0, R0, c[0x0][0x32c], RZ ;  /* 0x0000cb0000007a24 */ /* 0x000fca00078e02ff */
[----:B------:R-:W-:-:S03]  /*17be0*/  IMNMX R2, R2, R0, !PT ;  /* 0x0000000002027217 */ /* 0x000fc60007800200 */
.L_x_851:
        /* <DEDUP_REMOVED lines=8> */
.L_x_860:
[----:B------:R-:W2:Y:S01]  /*17c70*/  LDL R118, [R1+0x20] ;  /* 0x0000200001767983 */ /* 0x000ea20000100800 */
[----:B------:R-:W-:Y:S04]  /*17c80*/  DEPBAR.LE SB0, 0x0 ;  /* 0x000080000000791a */ /* 0x000fe80000000000 */
[----:B------:R-:W1:Y:S01]  /*17c90*/  S2R R117, SR_TID.X ;  /* 0x0000000000757919 */ /* 0x000e620000002100 */
        /* <DEDUP_REMOVED lines=34> */
[--C-:B------:R-:W-:Y:S02]  /*17ec0*/  IADD3.X R10, R2, RZ, R249.reuse, P1, P0 ;  /* 0x000000ff020a7210 */ /* 0x100fe40000fe04f9 */
[--C-:B------:R-:W-:Y:S04]  /*17ed0*/  IADD3 R8, P1, P0, R4, 0x40, R240.reuse ;  /* 0x0000004004087810 */ /* 0x100fe8000783e0f0 */
[----:B------:R-:W-:Y:S02]  /*17ee0*/  IADD3.X R11, R2, RZ, R249, P1, P0 ;  /* 0x000000ff020b7210 */ /* 0x000fe40000fe04f9 */
[C---:B------:R-:W-:Y:S04]  /*17ef0*/  @!P2 LEA R6, P0, R5.reuse, R4, 0x5 ;  /* 0x000000040506a211 */ /* 0x040fe800078028ff */
[----:B------:R-:W-:Y:S02]  /*17f00*/  @!P2 LEA.HI.X R5, R5, R2, R9, 0x5, P0 ;  /* 0x000000020505a211 */ /* 0x000fe400000f2c09 */
[C-C-:B------:R-:W-:Y:S04]  /*17f10*/  @!P2 IADD3 R20, P1, P0, R6.reuse, 0x20, R240.reuse ;  /* 0x000000200614a810 */ /* 0x140fe8000783e0f0 */
[C-C-:B------:R-:W-:Y:S02]  /*17f20*/  @!P2 IADD3.X R22, R5.reuse, RZ, R249.reuse, P1, P0 ;  /* 0x000000ff0516a210 */ /* 0x140fe40000fe04f9 */
        /* <DEDUP_REMOVED lines=27> */
.L_x_857:
[----:B-1-34-:R-:W-:Y:S05]  /*180e0*/  BSYNC B0 ;  /* 0x0000000000007941 */ /* 0x01afea0003800000 */
.L_x_856:
        /* <DEDUP_REMOVED lines=100> */
[----:B------:R-:W2:Y:S03]  /*18730*/  LDL.64 R208, [R1+0x8] ;  /* 0x0000080001d07983 */ /* 0x000ea60000100a00 */
[----:B------:R-:W-:Y:S03]  /*18740*/  LEA.HI R2, R2, R117, RZ, 0x2 ;  /* 0x0000007502027211 */ /* 0x000fe600078f10ff */
[----:B------:R-:W3:Y:S01]  /*18750*/  LDL R206, [R1+0x14] ;  /* 0x0000140001ce7983 */ /* 0x000ee20000100800 */
        /* <DEDUP_REMOVED lines=8> */
[----:B------:R-:W-:Y:S03]  /*187e0*/  @P0 IMAD.WIDE.U32 R170, R117, c[0x0][0x1e0], RZ ;  /* 0x0000780075aa0a25 */ /* 0x000fe600078e00ff */
[C---:B------:R-:W-:Y:S01]  /*187f0*/  @P0 SHF.L.U64.HI R169, R123.reuse, 0x5, R126 ;  /* 0x000000057ba90819 */ /* 0x040fe2000001027e */
[----:B------:R-:W-:Y:S02]  /*18800*/  @P0 IMAD R118, R118, c[0x0][0x1e0], RZ ;  /* 0x0000780076760a24 */ /* 0x000fe400078e02ff */
[----:B------:R-:W-:Y:S02]  /*18810*/  @P0 IMAD.SHL.U32 R168, R123, 0x20, RZ ;  /* 0x000000207ba80824 */ /* 0x000fe400078e00ff */
[----:B------:R-:W-:Y:S02]  /*18820*/  @P0 IMAD R118, R117, c[0x0][0x1e4], R118 ;  /* 0x0000790075760a24 */ /* 0x000fe400078e0276 */
[----:B------:R-:W-:Y:S04]  /*18830*/  @P0 IMAD.WIDE.U32 R168, R170, 0x30, R168 ;  /* 0x00000030aaa80825 */ /* 0x000fe800078e00a8 */
[----:B------:R-:W-:Y:S04]  /*18840*/  @P0 IMAD.IADD R118, R171, 0x1, R118 ;  /* 0x00000001ab760824 */ /* 0x000fe800078e0276 */
[----:B------:R-:W-:Y:S04]  /*18850*/  @P0 IMAD R118, R118, 0x30, RZ ;  /* 0x0000003076760824 */ /* 0x000fe800078e02ff */
[----:B------:R-:W-:Y:S01]  /*18860*/  @P0 IMAD.IADD R118, R118, 0x1, R169 ;  /* 0x0000000176760824 */ /* 0x000fe200078e02a9 */
[----:B--2---:R-:W-:Y:S04]  /*18870*/  @P0 IADD3 R126, P2, P1, R168, 0x20, R208 ;  /* 0x00000020a87e0810 */ /* 0x004fe8000795e0d0 */
[----:B---3--:R-:W-:Y:S02]  /*18880*/  @P0 IADD3.X R179, R118, RZ, R206, P2, P1 ;  /* 0x000000ff76b30210 */ /* 0x008fe400017e24ce */
[----:B------:R-:W-:Y:S02]  /*18890*/  ISETP.GE.AND P1, PT, R2, 0x1, PT ;  /* 0x000000010200780c */ /* 0x000fe40003f26270 */
[----:B------:R-:W-:Y:S04]  /*188a0*/  @P0 IADD3 R123, P3, P2, R168, 0x40, R208 ;  /* 0x00000040a87b0810 */ /* 0x000fe80007a7e0d0 */
[----:B------:R-:W-:Y:S07]  /*188b0*/  @P0 IADD3.X R178, R118, RZ, R206, P3, P2 ;  /* 0x000000ff76b20210 */ /* 0x000fee0001fe44ce */
        /* <DEDUP_REMOVED lines=10> */
[----:B------:R-:W-:Y:S03]  /*18960*/  @P1 IMAD R2, R2, 0x30, RZ ;  /* 0x0000003002021824 */ /* 0x000fe600078e02ff */
[----:B------:R-:W-:Y:S01]  /*18970*/  @P1 IADD3 R169, P3, R117, 0x40, RZ ;  /* 0x0000004075a91810 */ /* 0x000fe20007f7e0ff */
[----:B------:R-:W-:Y:S05]  /*18980*/  @P1 IMAD.IADD R2, R171, 0x1, R2 ;  /* 0x00000001ab021824 */ /* 0x000fea00078e0202 */
[----:B------:R-:W-:Y:S02]  /*18990*/  @P1 SHF.L.U64.HI R2, R170, 0x1, R2 ;  /* 0x00000001aa021819 */ /* 0x000fe40000010202 */
[----:B------:R-:W-:Y:S04]  /*189a0*/  @P1 IADD3 R170, P2, R117, c[0x0][0x1c8], RZ ;  /* 0x0000720075aa1a10 */ /* 0x000fe80007f5e0ff */
[----:B------:R-:W-:Y:S02]  /*189b0*/  @P1 IADD3.X R171, R2, c[0x0][0x1cc], RZ, P2, !PT ;  /* 0x0000730002ab1a10 */ /* 0x000fe400017fe4ff */
[----:B------:R-:W-:Y:S03]  /*189c0*/  @P1 IADD3 R176, P2, R169, c[0x0][0x1c8], RZ ;  /* 0x00007200a9b01a10 */ /* 0x000fe60007f5e0ff */
[----:B------:R-:W-:Y:S01]  /*189d0*/  @!PT LDS RZ, [RZ] ;  /* 0x00000000fffff984 */ /* 0x000fe20000000800 */
[----:B------:R-:W-:Y:S01]  /*189e0*/  @!PT LDS RZ, [RZ] ;  /* 0x00000000fffff984 */ /* 0x000fe20000000800 */
[----:B------:R-:W-:Y:S01]  /*189f0*/  @!PT LDS RZ, [RZ] ;  /* 0x00000000fffff984 */ /* 0x000fe20000000800 */
[----:B------:R1:W-:Y:S01]  /*18a00*/  @P1 LDGSTS.E.BYPASS.LTC128B.128 [R204+0x3c80], [R170.64], !P6 ;  /* 0x03c80000aacc1fae */ /* 0x0003e2000f101d46 */
[--C-:B------:R-:W-:Y:S02]  /*18a10*/  @P1 IADD3.X R177, RZ, c[0x0][0x1cc], R2.reuse, P2, P3 ;  /* 0x00007300ffb11a10 */ /* 0x100fe400017e6402 */
[----:B------:R-:W-:Y:S03]  /*18a20*/  @P1 IADD3 R117, P3, R117, 0x80, RZ ;  /* 0x0000008075751810 */ /* 0x000fe60007f7e0ff */
[----:B------:R2:W-:Y:S01]  /*18a30*/  @P1 LDGSTS.E.BYPASS.LTC128B.128 [R204+0x4880], [R176.64], !P5 ;  /* 0x04880000b0cc1fae */ /* 0x0005e2000e901d46 */
[----:B------:R-:W-:Y:S04]  /*18a40*/  @P1 IADD3 R174, P2, R117, c[0x0][0x1c8], RZ ;  /* 0x0000720075ae1a10 */ /* 0x000fe80007f5e0ff */
[----:B------:R-:W-:Y:S02]  /*18a50*/  @P1 IADD3.X R175, RZ, c[0x0][0x1cc], R2, P2, P3 ;  /* 0x00007300ffaf1a10 */ /* 0x000fe400017e6402 */
[----:B------:R-:W-:Y:S03]  /*18a60*/  @P0 IADD3 R2, P2, R208, R168, RZ ;  /* 0x000000a8d0020210 */ /* 0x000fe60007f5e0ff */
[----:B------:R2:W-:Y:S02]  /*18a70*/  @P1 LDGSTS.E.BYPASS.LTC128B.128 [R204+0x5480], [R174.64], !P4 ;  /* 0x05480000aecc1fae */ /* 0x0005e4000e101d46 */
[----:B------:R-:W-:Y:S01]  /*18a80*/  @P0 IMAD.X R118, R118, 0x1, R206, P2 ;  /* 0x0000000176760824 */ /* 0x000fe200010e06ce */
[C---:B------:R-:W-:Y:S04]  /*18a90*/  @P0 LEA R172, P2, R2.reuse, c[0x0][0x1c8], 0x1 ;  /* 0x0000720002ac0a11 */ /* 0x040fe800078408ff */
[----:B------:R-:W-:Y:S02]  /*18aa0*/  @P0 LEA.HI.X R173, R2, c[0x0][0x1cc], R118, 0x1, P2 ;  /* 0x0000730002ad0a11 */ /* 0x000fe400010f0c76 */
[C---:B-1----:R-:W-:Y:S03]  /*18ab0*/  @P0 LEA R170, P2, R126.reuse, c[0x0][0x1c8], 0x1 ;  /* 0x000072007eaa0a11 */ /* 0x042fe600078408ff */
[----:B------:R2:W-:Y:S01]  /*18ac0*/  @P0 LDGSTS.E.BYPASS.LTC128B.128 [R204+0x4480], [R172.64], !P6 ;  /* 0x04480000accc0fae */ /* 0x0005e2000f101d46 */
[----:B------:R-:W-:Y:S02]  /*18ad0*/  @P0 LEA.HI.X R171, R126, c[0x0][0x1cc], R179, 0x1, P2 ;  /* 0x000073007eab0a11 */ /* 0x000fe400010f0cb3 */
[C---:B------:R-:W-:Y:S03]  /*18ae0*/  @P0 LEA R168, P2, R123.reuse, c[0x0][0x1c8], 0x1 ;  /* 0x000072007ba80a11 */ /* 0x040fe600078408ff */
[----:B------:R2:W-:Y:S01]  /*18af0*/  @P0 LDGSTS.E.BYPASS.LTC128B.128 [R204+0x5080], [R170.64], !P5 ;  /* 0x05080000aacc0fae */ /* 0x0005e2000e901d46 */
[----:B------:R-:W-:Y:S05]  /*18b00*/  @P0 LEA.HI.X R169, R123, c[0x0][0x1cc], R178, 0x1, P2 ;  /* 0x000073007ba90a11 */ /* 0x000fea00010f0cb2 */
[----:B------:R2:W-:Y:S04]  /*18b10*/  @P0 LDGSTS.E.BYPASS.LTC128B.128 [R204+0x5c80], [R168.64], !P4 ;  /* 0x05c80000a8cc0fae */ /* 0x0005e8000e101d46 */
.L_x_859:
[----:B------:R-:W-:Y:S05]  /*18b20*/  BSYNC B0 ;  /* 0x0000000000007941 */ /* 0x000fea0003800000 */
.L_x_858:
        /* <DEDUP_REMOVED lines=36> */
[C---:B------:R-:W-:Y:S01]  /*18d70*/  ISETP.GT.AND P0, PT, R205.reuse, R230, PT ;  /* 0x000000e6cd00720c */ /* 0x040fe20003f04270 */
[----:B------:R-:W3:Y:S01]  /*18d80*/  SHFL.BFLY PT, R121, R117, 0x2, 0x1f ;  /* 0x0c401f0075797f89 */ /* 0x000ee200000e0000 */
[----:B------:R-:W-:Y:S02]  /*18d90*/  FMNMX.FTZ R118, R44, R118, !PT ;  /* 0x000000762c767209 */ /* 0x000fe40007810000 */
[----:B------:R-:W-:Y:S02]  /*18da0*/  IADD3 R205, R205, -0x1, RZ ;  /* 0xffffffffcdcd7810 */ /* 0x000fe40007ffe0ff */
[----:B------:R-:W-:Y:S05]  /*18db0*/  FMNMX.FTZ R118, R45, R118, !PT ;  /* 0x000000762d767209 */ /* 0x000fea0007810000 */
[----:B------:R-:W4:Y:S01]  /*18dc0*/  SHFL.BFLY PT, R122, R118, 0x2, 0x1f ;  /* 0x0c401f00767a7f89 */ /* 0x000f2200000e0000 */
[----:B-1----:R-:W-:Y:S02]  /*18dd0*/  FMNMX.FTZ R2, R2, R120, !PT ;  /* 0x0000007802027209 */ /* 0x002fe40007810000 */
[----:B------:R-:W-:Y:S05]  /*18de0*/  FMNMX.FTZ R120, R10, R119, !PT ;  /* 0x000000770a787209 */ /* 0x000fea0007810000 */
[----:B------:R-:W1:Y:S01]  /*18df0*/  SHFL.BFLY PT, R123, R2, 0x1, 0x1f ;  /* 0x0c201f00027b7f89 */ /* 0x000e6200000e0000 */
[----:B------:R-:W-:Y:S02]  /*18e00*/  FMNMX.FTZ R120, R11, R120, !PT ;  /* 0x000000780b787209 */ /* 0x000fe40007810000 */
[----:B---3--:R-:W-:Y:S02]  /*18e10*/  FMNMX.FTZ R117, R117, R121, !PT ;  /* 0x0000007975757209 */ /* 0x008fe40007810000 */
[----:B------:R-:W-:Y:S03]  /*18e20*/  FMNMX.FTZ R121, R14, R120, !PT ;  /* 0x000000780e797209 */ /* 0x000fe60007810000 */
[----:B------:R-:W3:Y:S01]  /*18e30*/  SHFL.BFLY PT, R126, R117, 0x1, 0x1f ;  /* 0x0c201f00757e7f89 */ /* 0x000ee200000e0000 */
[----:B----4-:R-:W-:Y:S02]  /*18e40*/  FMNMX.FTZ R120, R118, R122, !PT ;  /* 0x0000007a76787209 */ /* 0x010fe40007810000 */
[----:B------:R-:W-:Y:S05]  /*18e50*/  FMNMX.FTZ R118, R15, R121, !PT ;  /* 0x000000790f767209 */ /* 0x000fea0007810000 */
[----:B--2---:R-:W2:Y:S01]  /*18e60*/  SHFL.BFLY PT, R168, R120, 0x1, 0x1f ;  /* 0x0c201f0078a87f89 */ /* 0x004ea200000e0000 */
        /* <DEDUP_REMOVED lines=8> */
[----:B---3--:R-:W-:Y:S01]  /*18ef0*/  FMNMX.FTZ R121, R117, R126, !PT ;  /* 0x0000007e75797209 */ /* 0x008fe20007810000 */
[--C-:B------:R-:W-:Y:S01]  /*18f00*/  FFMA.FTZ R126, R4, c[0x0][0x2d0], -R123.reuse ;  /* 0x0000b400047e7a23 */ /* 0x100fe2000001087b */
[----:B------:R-:W-:Y:S01]  /*18f10*/  FMNMX.FTZ R117, R42, R2, !PT ;  /* 0x000000022a757209 */ /* 0x000fe20007810000 */
[----:B------:R-:W-:Y:S01]  /*18f20*/  FMUL.FTZ R2, R0, c[0x0][0x2d0] ;  /* 0x0000b40000027a20 */ /* 0x000fe20000410000 */
[----:B------:R-:W-:Y:S01]  /*18f30*/  MUFU.EX2 R213, R178 ;  /* 0x000000b200d57308 */ /* 0x000fe20000000800 */
[----:B------:R-:W-:Y:S01]  /*18f40*/  FMUL.FTZ R4, R121, c[0x0][0x2d0] ;  /* 0x0000b40079047a20 */ /* 0x000fe20000410000 */
[----:B------:R-:W-:Y:S01]  /*18f50*/  FMNMX.FTZ R0, R43, R117, !PT ;  /* 0x000000752b007209 */ /* 0x000fe20007810000 */
[--C-:B------:R-:W-:Y:S01]  /*18f60*/  FFMA.FTZ R177, R21, c[0x0][0x2d0], -R123.reuse ;  /* 0x0000b40015b17a23 */ /* 0x100fe2000001087b */
[----:B--2---:R-:W-:Y:S01]  /*18f70*/  FMNMX.FTZ R120, R120, R168, !PT ;  /* 0x000000a878787209 */ /* 0x004fe20007810000 */
[--C-:B------:R-:W-:Y:S01]  /*18f80*/  FFMA.FTZ R174, R22, c[0x0][0x2d0], -R4.reuse ;  /* 0x0000b40016ae7a23 */ /* 0x100fe20000010804 */
[----:B------:R-:W-:Y:S01]  /*18f90*/  FMNMX.FTZ R0, R46, R0, !PT ;  /* 0x000000002e007209 */ /* 0x000fe20007810000 */
[----:B------:R-:W-:Y:S01]  /*18fa0*/  LDSM.16.MT88.4 R168, [R166] ;  /* 0x00000000a6a8783b */ /* 0x000fe20000004200 */
[--C-:B------:R-:W-:Y:S02]  /*18fb0*/  FFMA.FTZ R173, R23, c[0x0][0x2d0], -R4.reuse ;  /* 0x0000b40017ad7a23 */ /* 0x100fe40000010804 */
[----:B------:R1:W2:Y:S01]  /*18fc0*/  MUFU.EX2 R118, R2 ;  /* 0x0000000200767308 */ /* 0x0002a20000000800 */
[----:B------:R-:W-:Y:S01]  /*18fd0*/  FMNMX.FTZ R0, R47, R0, !PT ;  /* 0x000000002f007209 */ /* 0x000fe20007810000 */
[--C-:B------:R-:W-:Y:S02]  /*18fe0*/  FFMA.FTZ R172, R34, c[0x0][0x2d0], -R4.reuse ;  /* 0x0000b40022ac7a23 */ /* 0x100fe40000010804 */
[--C-:B------:R-:W-:Y:S02]  /*18ff0*/  FFMA.FTZ R182, R38, c[0x0][0x2d0], -R4.reuse ;  /* 0x0000b40026b67a23 */ /* 0x100fe40000010804 */
[--C-:B------:R-:W-:Y:S02]  /*19000*/  FFMA.FTZ R181, R39, c[0x0][0x2d0], -R4.reuse ;  /* 0x0000b40027b57a23 */ /* 0x100fe40000010804 */
[--C-:B------:R-:W-:Y:S02]  /*19010*/  FFMA.FTZ R180, R50, c[0x0][0x2d0], -R4.reuse ;  /* 0x0000b40032b47a23 */ /* 0x100fe40000010804 */
[----:B------:R3:W-:Y:S01]  /*19020*/  MUFU.EX2 R190, R126 ;  /* 0x0000007e00be7308 */ /* 0x0007e20000000800 */
[--C-:B------:R-:W-:Y:S02]  /*19030*/  FFMA.FTZ R179, R51, c[0x0][0x2d0], -R4.reuse ;  /* 0x0000b40033b37a23 */ /* 0x100fe40000010804 */
[--C-:B------:R-:W-:Y:S02]  /*19040*/  FFMA.FTZ R176, R32, c[0x0][0x2d0], -R123.reuse ;  /* 0x0000b40020b07a23 */ /* 0x100fe4000001087b */
[--C-:B------:R-:W-:Y:S02]  /*19050*/  FFMA.FTZ R175, R33, c[0x0][0x2d0], -R123.reuse ;  /* 0x0000b40021af7a23 */ /* 0x100fe4000001087b */
[--C-:B------:R-:W-:Y:S02]  /*19060*/  FFMA.FTZ R185, R36, c[0x0][0x2d0], -R123.reuse ;  /* 0x0000b40024b97a23 */ /* 0x100fe4000001087b */
[--C-:B------:R-:W-:Y:S01]  /*19070*/  FFMA.FTZ R184, R37, c[0x0][0x2d0], -R123.reuse ;  /* 0x0000b40025b87a23 */ /* 0x100fe2000001087b */
[----:B------:R-:W-:Y:S01]  /*19080*/  MUFU.EX2 R216, R177 ;  /* 0x000000b100d87308 */ /* 0x000fe20000000800 */
[----:B------:R-:W-:Y:S02]  /*19090*/  FFMA.FTZ R183, R48, c[0x0][0x2d0], -R123 ;  /* 0x0000b40030b77a23 */ /* 0x000fe4000001087b */
[----:B-1----:R-:W-:Y:S02]  /*190a0*/  FADD.FTZ R2, -R121, R3 ;  /* 0x0000000379027221 */ /* 0x002fe40000010100 */
[----:B------:R-:W1:Y:S01]  /*190b0*/  SHFL.BFLY PT, R3, R0, 0x2, 0x1f ;  /* 0x0c401f0000037f89 */ /* 0x000e6200000e0000 */
[----:B--2---:R-:W-:Y:S02]  /*190c0*/  FMUL.FTZ R20, R118, R144 ;  /* 0x0000009076147220 */ /* 0x004fe40000410000 */
[----:B------:R-:W-:Y:S02]  /*190d0*/  FMUL.FTZ R2, R2, c[0x0][0x2d0] ;  /* 0x0000b40002027a20 */ /* 0x000fe40000410000 */
[----:B------:R-:W-:Y:S01]  /*190e0*/  MUFU.EX2 R212, R174 ;  /* 0x000000ae00d47308 */ /* 0x000fe20000000800 */
[C---:B------:R-:W-:Y:S02]  /*190f0*/  FMUL.FTZ R21, R118.reuse, R145 ;  /* 0x0000009176157220 */ /* 0x040fe40000410000 */
[C---:B------:R-:W-:Y:S02]  /*19100*/  FMUL.FTZ R48, R118.reuse, R156 ;  /* 0x0000009c76307220 */ /* 0x040fe40000410000 */
[--C-:B---3--:R-:W-:Y:S02]  /*19110*/  FFMA.FTZ R126, R35, c[0x0][0x2d0], -R4.reuse ;  /* 0x0000b400237e7a23 */ /* 0x108fe40000010804 */
[C---:B------:R-:W-:Y:S02]  /*19120*/  FMUL.FTZ R100, R118.reuse, R100 ;  /* 0x0000006476647220 */ /* 0x040fe40000410000 */
[C---:B------:R-:W-:Y:S01]  /*19130*/  FMUL.FTZ R101, R118.reuse, R101 ;  /* 0x0000006576657220 */ /* 0x040fe20000410000 */
[----:B------:R2:W3:Y:S01]  /*19140*/  MUFU.EX2 R117, R2 ;  /* 0x0000000200757308 */ /* 0x0004e20000000800 */
[C---:B------:R-:W-:Y:S02]  /*19150*/  FMUL.FTZ R112, R118.reuse, R112 ;  /* 0x0000007076707220 */ /* 0x040fe40000410000 */
[C---:B------:R-:W-:Y:S02]  /*19160*/  FMUL.FTZ R113, R118.reuse, R113 ;  /* 0x0000007176717220 */ /* 0x040fe40000410000 */
[C---:B------:R-:W-:Y:S02]  /*19170*/  FMUL.FTZ R52, R118.reuse, R52 ;  /* 0x0000003476347220 */ /* 0x040fe40000410000 */
[C---:B------:R-:W-:Y:S02]  /*19180*/  FMUL.FTZ R53, R118.reuse, R53 ;  /* 0x0000003576357220 */ /* 0x040fe40000410000 */
[----:B------:R-:W-:Y:S01]  /*19190*/  FMUL.FTZ R64, R118, R64 ;  /* 0x0000004076407220 */ /* 0x000fe20000410000 */
        /* <DEDUP_REMOVED lines=10> */
[----:B--2---:R-:W-:Y:S02]  /*19240*/  FADD.FTZ R2, -R120, R116 ;  /* 0x0000007478027221 */ /* 0x004fe40000010100 */
[C---:B---3--:R-:W-:Y:S02]  /*19250*/  FMUL.FTZ R7, R117.reuse, R131 ;  /* 0x0000008375077220 */ /* 0x048fe40000410000 */
[----:B------:R-:W-:Y:S02]  /*19260*/  FMUL.FTZ R2, R2, c[0x0][0x2d0] ;  /* 0x0000b40002027a20 */ /* 0x000fe40000410000 */
[C---:B------:R-:W-:Y:S01]  /*19270*/  FMUL.FTZ R22, R117.reuse, R146 ;  /* 0x0000009275167220 */ /* 0x040fe20000410000 */
[----:B------:R-:W-:Y:S01]  /*19280*/  MUFU.EX2 R214, R173 ;  /* 0x000000ad00d67308 */ /* 0x000fe20000000800 */
[C---:B------:R-:W-:Y:S02]  /*19290*/  FMUL.FTZ R23, R117.reuse, R147 ;  /* 0x0000009375177220 */ /* 0x040fe40000410000 */
[C---:B------:R-:W-:Y:S02]  /*192a0*/  FMUL.FTZ R50, R117.reuse, R158 ;  /* 0x0000009e75327220 */ /* 0x040fe40000410000 */
[C---:B------:R-:W-:Y:S02]  /*192b0*/  FMUL.FTZ R51, R117.reuse, R159 ;  /* 0x0000009f75337220 */ /* 0x040fe40000410000 */
[C---:B------:R-:W-:Y:S02]  /*192c0*/  FMUL.FTZ R102, R117.reuse, R102 ;  /* 0x0000006675667220 */ /* 0x040fe40000410000 */
[C---:B------:R-:W-:Y:S01]  /*192d0*/  FMUL.FTZ R103, R117.reuse, R103 ;  /* 0x0000006775677220 */ /* 0x040fe20000410000 */
[----:B------:R2:W3:Y:S01]  /*192e0*/  MUFU.EX2 R116, R2 ;  /* 0x0000000200747308 */ /* 0x0004e20000000800 */
[C---:B------:R-:W-:Y:S02]  /*192f0*/  FMUL.FTZ R114, R117.reuse, R114 ;  /* 0x0000007275727220 */ /* 0x040fe40000410000 */
[C---:B------:R-:W-:Y:S02]  /*19300*/  FMUL.FTZ R115, R117.reuse, R115 ;  /* 0x0000007375737220 */ /* 0x040fe40000410000 */
[--C-:B-1----:R-:W-:Y:S02]  /*19310*/  FFMA.FTZ R3, R16, c[0x0][0x2d0], -R123.reuse ;  /* 0x0000b40010037a23 */ /* 0x102fe4000001087b */
[----:B------:R-:W-:Y:S02]  /*19320*/  FMUL.FTZ R16, R118, R140 ;  /* 0x0000008c76107220 */ /* 0x000fe40000410000 */
[C---:B------:R-:W-:Y:S01]  /*19330*/  FMUL.FTZ R54, R117.reuse, R54 ;  /* 0x0000003675367220 */ /* 0x040fe20000410000 */
[----:B------:R1:W-:Y:S01]  /*19340*/  MUFU.EX2 R225, R3 ;  /* 0x0000000300e17308 */ /* 0x0003e20000000800 */
[C---:B------:R-:W-:Y:S02]  /*19350*/  FMUL.FTZ R55, R117.reuse, R55 ;  /* 0x0000003775377220 */ /* 0x040fe40000410000 */
[C---:B------:R-:W-:Y:S02]  /*19360*/  FMUL.FTZ R66, R117.reuse, R66 ;  /* 0x0000004275427220 */ /* 0x040fe40000410000 */
[C---:B------:R-:W-:Y:S02]  /*19370*/  FMUL.FTZ R67, R117.reuse, R67 ;  /* 0x0000004375437220 */ /* 0x040fe40000410000 */
[C---:B------:R-:W-:Y:S02]  /*19380*/  FMUL.FTZ R70, R117.reuse, R70 ;  /* 0x0000004675467220 */ /* 0x040fe40000410000 */
[C---:B------:R-:W-:Y:S01]  /*19390*/  FMUL.FTZ R71, R117.reuse, R71 ;  /* 0x0000004775477220 */ /* 0x040fe20000410000 */
[----:B------:R-:W-:Y:S01]  /*193a0*/  MUFU.EX2 R217, R176 ;  /* 0x000000b000d97308 */ /* 0x000fe20000000800 */
[C---:B------:R-:W-:Y:S02]  /*193b0*/  FMUL.FTZ R82, R117.reuse, R82 ;  /* 0x0000005275527220 */ /* 0x040fe40000410000 */
[----:B------:R-:W-:Y:S02]  /*193c0*/  FMUL.FTZ R83, R117, R83 ;  /* 0x0000005375537220 */ /* 0x000fe40000410000 */
[--C-:B--2---:R-:W-:Y:S02]  /*193d0*/  FFMA.FTZ R2, R5, c[0x0][0x2d0], -R123.reuse ;  /* 0x0000b40005027a23 */ /* 0x104fe4000001087b */
[C---:B---3--:R-:W-:Y:S02]  /*193e0*/  FMUL.FTZ R32, R116.reuse, R148 ;  /* 0x0000009474207220 */ /* 0x048fe40000410000 */
[C---:B------:R-:W-:Y:S01]  /*193f0*/  FMUL.FTZ R33, R116.reuse, R149 ;  /* 0x0000009574217220 */ /* 0x040fe20000410000 */
[----:B------:R2:W3:Y:S01]  /*19400*/  MUFU.EX2 R210, R2 ;  /* 0x0000000200d27308 */ /* 0x0004e20000000800 */
[C---:B------:R-:W-:Y:S02]  /*19410*/  FMUL.FTZ R36, R116.reuse, R152 ;  /* 0x0000009874247220 */ /* 0x040fe40000410000 */
[----:B------:R-:W-:Y:S02]  /*19420*/  FMUL.FTZ R37, R116, R153 ;  /* 0x0000009974257220 */ /* 0x000fe40000410000 */
[--C-:B-1----:R-:W-:Y:S02]  /*19430*/  FFMA.FTZ R3, R17, c[0x0][0x2d0], -R123.reuse ;  /* 0x0000b40011037a23 */ /* 0x102fe4000001087b */
[C---:B------:R-:W-:Y:S02]  /*19440*/  FMUL.FTZ R17, R118.reuse, R141 ;  /* 0x0000008d76117220 */ /* 0x040fe40000410000 */
[----:B------:R-:W-:Y:S01]  /*19450*/  FFMA.FTZ R123, R49, c[0x0][0x2d0], -R123 ;  /* 0x0000b400317b7a23 */ /* 0x000fe2000001087b */
[----:B------:R1:W-:Y:S01]  /*19460*/  MUFU.EX2 R228, R3 ;  /* 0x0000000300e47308 */ /* 0x0003e20000000800 */
[----:B------:R-:W-:Y:S02]  /*19470*/  FMUL.FTZ R49, R118, R157 ;  /* 0x0000009d76317220 */ /* 0x000fe40000410000 */
[C---:B------:R-:W-:Y:S01]  /*19480*/  FMUL.FTZ R104, R116.reuse, R104 ;  /* 0x0000006874687220 */ /* 0x040fe20000410000 */
[----:B------:R-:W-:Y:S01]  /*19490*/  LDSM.16.MT88.4 R156, [R167+0x800] ;  /* 0x00080000a79c783b */ /* 0x000fe20000004200 */
[C---:B------:R-:W-:Y:S02]  /*194a0*/  FMUL.FTZ R105, R116.reuse, R105 ;  /* 0x0000006974697220 */ /* 0x040fe40000410000 */
[C---:B------:R-:W-:Y:S02]  /*194b0*/  FMUL.FTZ R108, R116.reuse, R108 ;  /* 0x0000006c746c7220 */ /* 0x040fe40000410000 */
[C---:B------:R-:W-:Y:S01]  /*194c0*/  FMUL.FTZ R109, R116.reuse, R109 ;  /* 0x0000006d746d7220 */ /* 0x040fe20000410000 */
[----:B------:R-:W-:Y:S01]  /*194d0*/  MUFU.EX2 R219, R175 ;  /* 0x000000af00db7308 */ /* 0x000fe20000000800 */
[C---:B------:R-:W-:Y:S02]  /*194e0*/  FMUL.FTZ R56, R116.reuse, R56 ;  /* 0x0000003874387220 */ /* 0x040fe40000410000 */
[----:B------:R-:W-:Y:S02]  /*194f0*/  FMUL.FTZ R57, R116, R57 ;  /* 0x0000003974397220 */ /* 0x000fe40000410000 */
[--C-:B--2---:R-:W-:Y:S02]  /*19500*/  FFMA.FTZ R2, R6, c[0x0][0x2d0], -R4.reuse ;  /* 0x0000b40006027a23 */ /* 0x104fe40000010804 */
[C---:B------:R-:W-:Y:S02]  /*19510*/  FMUL.FTZ R60, R116.reuse, R60 ;  /* 0x0000003c743c7220 */ /* 0x040fe40000410000 */
[C---:B------:R-:W-:Y:S01]  /*19520*/  FMUL.FTZ R61, R116.reuse, R61 ;  /* 0x0000003d743d7220 */ /* 0x040fe20000410000 */
[----:B------:R2:W-:Y:S01]  /*19530*/  MUFU.EX2 R189, R2 ;  /* 0x0000000200bd7308 */ /* 0x0005e20000000800 */
[C---:B------:R-:W-:Y:S02]  /*19540*/  FMUL.FTZ R72, R116.reuse, R72 ;  /* 0x0000004874487220 */ /* 0x040fe40000410000 */
[----:B------:R-:W-:Y:S02]  /*19550*/  FMUL.FTZ R73, R116, R73 ;  /* 0x0000004974497220 */ /* 0x000fe40000410000 */
[--C-:B-1----:R-:W-:Y:S02]  /*19560*/  FFMA.FTZ R3, R18, c[0x0][0x2d0], -R4.reuse ;  /* 0x0000b40012037a23 */ /* 0x102fe40000010804 */
[C---:B------:R-:W-:Y:S02]  /*19570*/  FMUL.FTZ R18, R117.reuse, R142 ;  /* 0x0000008e75127220 */ /* 0x040fe40000410000 */
[C---:B------:R-:W-:Y:S01]  /*19580*/  FMUL.FTZ R76, R116.reuse, R76 ;  /* 0x0000004c744c7220 */ /* 0x040fe20000410000 */
[----:B------:R-:W-:Y:S01]  /*19590*/  MUFU.EX2 R224, R3 ;  /* 0x0000000300e07308 */ /* 0x000fe20000000800 */
[----:B------:R-:W-:Y:S02]  /*195a0*/  FMUL.FTZ R77, R116, R77 ;  /* 0x0000004d744d7220 */ /* 0x000fe40000410000 */
[----:B------:R-:W-:Y:S02]  /*195b0*/  FMUL.FTZ R85, R118, R85 ;  /* 0x0000005576557220 */ /* 0x000fe40000410000 */
[C---:B------:R-:W-:Y:S02]  /*195c0*/  FMUL.FTZ R86, R117.reuse, R86 ;  /* 0x0000005675567220 */ /* 0x040fe40000410000 */
[C---:B------:R-:W-:Y:S02]  /*195d0*/  FMUL.FTZ R87, R117.reuse, R87 ;  /* 0x0000005775577220 */ /* 0x040fe40000410000 */
[C---:B------:R-:W-:Y:S01]  /*195e0*/  FMUL.FTZ R88, R116.reuse, R88 ;  /* 0x0000005874587220 */ /* 0x040fe20000410000 */
[----:B------:R-:W-:Y:S01]  /*195f0*/  MUFU.EX2 R215, R172 ;  /* 0x000000ac00d77308 */ /* 0x000fe20000000800 */
[C---:B------:R-:W-:Y:S02]  /*19600*/  FMUL.FTZ R89, R116.reuse, R89 ;  /* 0x0000005974597220 */ /* 0x040fe40000410000 */
[C---:B------:R-:W-:Y:S01]  /*19610*/  FMUL.FTZ R92, R116.reuse, R92 ;  /* 0x0000005c745c7220 */ /* 0x040fe20000410000 */
[----:B--2---:R-:W1:Y:S01]  /*19620*/  SHFL.BFLY PT, R2, R0, 0x1, 0x1f ;  /* 0x0c201f0000027f89 */ /* 0x004e6200000e0000 */
[----:B------:R-:W-:Y:S02]  /*19630*/  FMUL.FTZ R93, R116, R93 ;  /* 0x0000005d745d7220 */ /* 0x000fe40000410000 */
[C---:B------:R-:W-:Y:S02]  /*19640*/  FMUL.FTZ R96, R118.reuse, R96 ;  /* 0x0000006076607220 */ /* 0x040fe40000410000 */
[----:B------:R-:W-:Y:S01]  /*19650*/  FMUL.FTZ R97, R118, R97 ;  /* 0x0000006176617220 */ /* 0x000fe20000410000 */
[----:B------:R-:W-:Y:S01]  /*19660*/  MUFU.EX2 R174, R184 ;  /* 0x000000b800ae7308 */ /* 0x000fe20000000800 */
[C---:B------:R-:W-:Y:S02]  /*19670*/  FMUL.FTZ R98, R117.reuse, R98 ;  /* 0x0000006275627220 */ /* 0x040fe40000410000 */
[----:B------:R-:W-:Y:S07]  /*19680*/  FMUL.FTZ R99, R117, R99 ;  /* 0x0000006375637220 */ /* 0x000fee0000410000 */
[----:B------:R-:W-:Y:S01]  /*19690*/  MUFU.EX2 R172, R181 ;  /* 0x000000b500ac7308 */ /* 0x000fe20000000800 */
[----:B-1----:R-:W-:Y:S01]  /*196a0*/  FMNMX.FTZ R2, R0, R2, !PT ;  /* 0x0000000200027209 */ /* 0x002fe20007810000 */
[----:B------:R-:W-:Y:S08]  /*196b0*/  FFMA.FTZ R0, R19, c[0x0][0x2d0], -R4 ;  /* 0x0000b40013007a23 */ /* 0x000ff00000010804 */
[----:B------:R-:W-:Y:S01]  /*196c0*/  MUFU.EX2 R175, R183 ;  /* 0x000000b700af7308 */ /* 0x000fe20000000800 */
[----:B------:R-:W-:Y:S01]  /*196d0*/  FMUL.FTZ R4, R118, R128 ;  /* 0x0000008076047220 */ /* 0x000fe20000410000 */
[----:B---3--:R-:W-:Y:S01]  /*196e0*/  F2FP.BF16.PACK_AB R128, R210, R190 ;  /* 0x000000bed280723e */ /* 0x008fe200000010ff */
[----:B------:R-:W-:Y:S02]  /*196f0*/  FMUL.FTZ R19, R117, R143 ;  /* 0x0000008f75137220 */ /* 0x000fe40000410000 */
[----:B------:R-:W-:Y:S05]  /*19700*/  LDSM.16.MT88.4 R140, [R166+0x800] ;  /* 0x00080000a68c783b */ /* 0x000fea0000004200 */
[----:B------:R1:W2:Y:S10]  /*19710*/  MUFU.EX2 R227, R0 ;  /* 0x0000000000e37308 */ /* 0x0002b40000000800 */
[----:B------:R-:W-:Y:S10]  /*19720*/  MUFU.EX2 R176, R123 ;  /* 0x0000007b00b07308 */ /* 0x000ff40000000800 */
[----:B------:R-:W-:Y:S01]  /*19730*/  MUFU.EX2 R173, R180 ;  /* 0x000000b400ad7308 */ /* 0x000fe20000000800 */
[----:B-1----:R-:W-:Y:S01]  /*19740*/  FADD.FTZ R0, -R2, R119 ;  /* 0x0000007702007221 */ /* 0x002fe20000010100 */
[----:B--2---:R-:W-:Y:S01]  /*19750*/  F2FP.BF16.PACK_AB R131, R227, R224 ;  /* 0x000000e0e383723e */ /* 0x004fe200000010ff */
[----:B------:R-:W-:Y:S02]  /*19760*/  FMUL.FTZ R119, R120, c[0x0][0x2d0] ;  /* 0x0000b40078777a20 */ /* 0x000fe40000410000 */
[----:B------:R-:W-:Y:S02]  /*19770*/  FMUL.FTZ R0, R0, c[0x0][0x2d0] ;  /* 0x0000b40000007a20 */ /* 0x000fe40000410000 */
[--C-:B------:R-:W-:Y:S03]  /*19780*/  FFMA.FTZ R3, R8, c[0x0][0x2d0], -R119.reuse ;  /* 0x0000b40008037a23 */ /* 0x100fe60000010877 */
[----:B------:R-:W-:Y:S01]  /*19790*/  MUFU.EX2 R179, R179 ;  /* 0x000000b300b37308 */ /* 0x000fe20000000800 */
[----:B------:R-:W-:Y:S02]  /*197a0*/  FMUL.FTZ R8, R116, R132 ;  /* 0x0000008474087220 */ /* 0x000fe40000410000 */
[--C-:B------:R-:W-:Y:S02]  /*197b0*/  FFMA.FTZ R24, R24, c[0x0][0x2d0], -R119.reuse ;  /* 0x0000b40018187a23 */ /* 0x100fe40000010877 */
[--C-:B------:R-:W-:Y:S05]  /*197c0*/  FFMA.FTZ R25, R25, c[0x0][0x2d0], -R119.reuse ;  /* 0x0000b40019197a23 */ /* 0x100fea0000010877 */
[----:B------:R1:W-:Y:S10]  /*197d0*/  MUFU.EX2 R187, R3 ;  /* 0x0000000300bb7308 */ /* 0x0003f40000000800 */
[----:B------:R-:W2:Y:S10]  /*197e0*/  MUFU.EX2 R0, R0 ;  /* 0x0000000000007308 */ /* 0x000eb40000000800 */
[----:B------:R-:W-:Y:S01]  /*197f0*/  MUFU.EX2 R207, R24 ;  /* 0x0000001800cf7308 */ /* 0x000fe20000000800 */
[--C-:B-1----:R-:W-:Y:S02]  /*19800*/  FFMA.FTZ R3, R9, c[0x0][0x2d0], -R119.reuse ;  /* 0x0000b40009037a23 */ /* 0x102fe40000010877 */
[----:B------:R-:W-:Y:S07]  /*19810*/  FMUL.FTZ R9, R116, R133 ;  /* 0x0000008574097220 */ /* 0x000fee0000410000 */
[----:B------:R1:W3:Y:S01]  /*19820*/  MUFU.EX2 R221, R3 ;  /* 0x0000000300dd7308 */ /* 0x0002e20000000800 */
[C---:B--2---:R-:W-:Y:S02]  /*19830*/  FMUL.FTZ R34, R0.reuse, R150 ;  /* 0x0000009600227220 */ /* 0x044fe40000410000 */
[C---:B------:R-:W-:Y:S02]  /*19840*/  FMUL.FTZ R35, R0.reuse, R151 ;  /* 0x0000009700237220 */ /* 0x040fe40000410000 */
[C---:B------:R-:W-:Y:S02]  /*19850*/  FMUL.FTZ R38, R0.reuse, R154 ;  /* 0x0000009a00267220 */ /* 0x040fe40000410000 */
[C---:B------:R-:W-:Y:S03]  /*19860*/  FMUL.FTZ R39, R0.reuse, R155 ;  /* 0x0000009b00277220 */ /* 0x040fe60000410000 */
[----:B------:R2:W-:Y:S01]  /*19870*/  MUFU.EX2 R211, R25 ;  /* 0x0000001900d37308 */ /* 0x0005e20000000800 */
[C---:B------:R-:W-:Y:S02]  /*19880*/  FMUL.FTZ R106, R0.reuse, R106 ;  /* 0x0000006a006a7220 */ /* 0x040fe40000410000 */
[C---:B------:R-:W-:Y:S02]  /*19890*/  FMUL.FTZ R107, R0.reuse, R107 ;  /* 0x0000006b006b7220 */ /* 0x040fe40000410000 */
[C---:B------:R-:W-:Y:S02]  /*198a0*/  FMUL.FTZ R110, R0.reuse, R110 ;  /* 0x0000006e006e7220 */ /* 0x040fe40000410000 */
[C---:B------:R-:W-:Y:S02]  /*198b0*/  FMUL.FTZ R111, R0.reuse, R111 ;  /* 0x0000006f006f7220 */ /* 0x040fe40000410000 */
[C---:B------:R-:W-:Y:S02]  /*198c0*/  FMUL.FTZ R58, R0.reuse, R58 ;  /* 0x0000003a003a7220 */ /* 0x040fe40000410000 */
[----:B------:R-:W-:Y:S02]  /*198d0*/  FMUL.FTZ R59, R0, R59 ;  /* 0x0000003b003b7220 */ /* 0x000fe40000410000 */
[--C-:B-1----:R-:W-:Y:S01]  /*198e0*/  FFMA.FTZ R3, R12, c[0x0][0x2d0], -R119.reuse ;  /* 0x0000b4000c037a23 */ /* 0x102fe20000010877 */
[----:B---3--:R-:W-:Y:S01]  /*198f0*/  F2FP.BF16.PACK_AB R132, R221, R187 ;  /* 0x000000bbdd84723e */ /* 0x008fe200000010ff */
[----:B------:R-:W-:Y:S02]  /*19900*/  FMUL.FTZ R12, R116, R136 ;  /* 0x00000088740c7220 */ /* 0x000fe40000410000 */
[----:B------:R1:W-:Y:S01]  /*19910*/  MUFU.EX2 R223, R3 ;  /* 0x0000000300df7308 */ /* 0x0003e20000000800 */
[C---:B------:R-:W-:Y:S02]  /*19920*/  FMUL.FTZ R62, R0.reuse, R62 ;  /* 0x0000003e003e7220 */ /* 0x040fe40000410000 */
[----:B------:R-:W-:Y:S02]  /*19930*/  FMUL.FTZ R63, R0, R63 ;  /* 0x0000003f003f7220 */ /* 0x000fe40000410000 */
[----:B------:R-:W-:Y:S02]  /*19940*/  FFMA.FTZ R24, R28, c[0x0][0x2d0], -R119 ;  /* 0x0000b4001c187a23 */ /* 0x000fe40000010877 */
[----:B------:R-:W-:Y:S01]  /*19950*/  FFMA.FTZ R28, R117, R236, R189 ;  /* 0x000000ec751c7223 */ /* 0x000fe200000100bd */
[----:B--2---:R-:W-:Y:S01]  /*19960*/  F2FP.BF16.PACK_AB R25, R214, R212 ;  /* 0x000000d4d619723e */ /* 0x004fe200000010ff */
        /* <DEDUP_REMOVED lines=8> */
[----:B------:R-:W-:Y:S02]  /*199f0*/  FMUL.FTZ R95, R0, R95 ;  /* 0x0000005f005f7220 */ /* 0x000fe40000410000 */
[--C-:B-1----:R-:W-:Y:S02]  /*19a00*/  FFMA.FTZ R3, R13, c[0x0][0x2d0], -R119.reuse ;  /* 0x0000b4000d037a23 */ /* 0x102fe40000010877 */
[----:B------:R-:W-:Y:S02]  /*19a10*/  FMUL.FTZ R13, R116, R137 ;  /* 0x00000089740d7220 */ /* 0x000fe40000410000 */
[----:B------:R1:W3:Y:S01]  /*19a20*/  MUFU.EX2 R229, R3 ;  /* 0x0000000300e57308 */ /* 0x0002e20000000800 */
[----:B--2---:R-:W-:Y:S02]  /*19a30*/  FFMA.FTZ R24, R29, c[0x0][0x2d0], -R119 ;  /* 0x0000b4001d187a23 */ /* 0x004fe40000010877 */
[----:B------:R-:W-:Y:S07]  /*19a40*/  FFMA.FTZ R29, R118, R234, R190 ;  /* 0x000000ea761d7223 */ /* 0x000fee00000100be */
[----:B------:R2:W4:Y:S01]  /*19a50*/  MUFU.EX2 R188, R24 ;  /* 0x0000001800bc7308 */ /* 0x0005220000000800 */
[----:B------:R-:W-:Y:S02]  /*19a60*/  FADD.FTZ R144, R210, R29 ;  /* 0x0000001dd2907221 */ /* 0x000fe40000010000 */
[----:B-1----:R-:W-:Y:S04]  /*19a70*/  FMUL.FTZ R3, R2, c[0x0][0x2d0] ;  /* 0x0000b40002037a20 */ /* 0x002fe80000410000 */
[--C-:B------:R-:W-:Y:S02]  /*19a80*/  FFMA.FTZ R5, R10, c[0x0][0x2d0], -R3.reuse ;  /* 0x0000b4000a057a23 */ /* 0x100fe40000010803 */
[--C-:B------:R-:W-:Y:S02]  /*19a90*/  FFMA.FTZ R6, R14, c[0x0][0x2d0], -R3.reuse ;  /* 0x0000b4000e067a23 */ /* 0x100fe40000010803 */
[----:B------:R1:W-:Y:S01]  /*19aa0*/  MUFU.EX2 R186, R5 ;  /* 0x0000000500ba7308 */ /* 0x0003e20000000800 */
[C---:B------:R-:W-:Y:S02]  /*19ab0*/  FMUL.FTZ R14, R0.reuse, R138 ;  /* 0x0000008a000e7220 */ /* 0x040fe40000410000 */
[----:B------:R-:W-:Y:S01]  /*19ac0*/  FMUL.FTZ R10, R0, R134 ;  /* 0x00000086000a7220 */ /* 0x000fe20000410000 */
[----:B---3--:R-:W-:Y:S01]  /*19ad0*/  F2FP.BF16.PACK_AB R134, R229, R223 ;  /* 0x000000dfe586723e */ /* 0x008fe200000010ff */
[--C-:B------:R-:W-:Y:S02]  /*19ae0*/  FFMA.FTZ R126, R42, c[0x0][0x2d0], -R3.reuse ;  /* 0x0000b4002a7e7a23 */ /* 0x100fe40000010803 */
[--C-:B--2---:R-:W-:Y:S01]  /*19af0*/  FFMA.FTZ R24, R30, c[0x0][0x2d0], -R3.reuse ;  /* 0x0000b4001e187a23 */ /* 0x104fe20000010803 */
[----:B----4-:R-:W-:Y:S01]  /*19b00*/  F2FP.BF16.PACK_AB R30, R188, R191 ;  /* 0x000000bfbc1e723e */ /* 0x010fe200000010ff */
[--C-:B------:R-:W-:Y:S01]  /*19b10*/  FFMA.FTZ R26, R26, c[0x0][0x2d0], -R3.reuse ;  /* 0x0000b4001a1a7a23 */ /* 0x100fe20000010803 */
[----:B------:R2:W-:Y:S01]  /*19b20*/  MUFU.EX2 R222, R6 ;  /* 0x0000000600de7308 */ /* 0x0005e20000000800 */
[--C-:B------:R-:W-:Y:S09]  /*19b30*/  FFMA.FTZ R27, R27, c[0x0][0x2d0], -R3.reuse ;  /* 0x0000b4001b1b7a23 */ /* 0x100ff20000010803 */
[----:B------:R3:W-:Y:S01]  /*19b40*/  MUFU.EX2 R178, R24 ;  /* 0x0000001800b27308 */ /* 0x0007e20000000800 */
[--C-:B-1----:R-:W-:Y:S02]  /*19b50*/  FFMA.FTZ R5, R11, c[0x0][0x2d0], -R3.reuse ;  /* 0x0000b4000b057a23 */ /* 0x102fe40000010803 */
[----:B------:R-:W-:Y:S07]  /*19b60*/  FMUL.FTZ R11, R0, R135 ;  /* 0x00000087000b7220 */ /* 0x000fee0000410000 */
[----:B------:R1:W4:Y:S01]  /*19b70*/  MUFU.EX2 R220, R5 ;  /* 0x0000000500dc7308 */ /* 0x0003220000000800 */
[----:B--2---:R-:W-:Y:S01]  /*19b80*/  FMUL.FTZ R6, R117, R130 ;  /* 0x0000008275067220 */ /* 0x004fe20000410000 */
[----:B------:R-:W-:Y:S08]  /*19b90*/  F2FP.BF16.PACK_AB R130, R228, R225 ;  /* 0x000000e1e482723e */ /* 0x000ff000000010ff */
[----:B------:R2:W-:Y:S01]  /*19ba0*/  MUFU.EX2 R208, R26 ;  /* 0x0000001a00d07308 */ /* 0x0005e20000000800 */
[--C-:B---3--:R-:W-:Y:S09]  /*19bb0*/  FFMA.FTZ R24, R31, c[0x0][0x2d0], -R3.reuse ;  /* 0x0000b4001f187a23 */ /* 0x108ff20000010803 */
[----:B------:R3:W5:Y:S01]  /*19bc0*/  MUFU.EX2 R209, R27 ;  /* 0x0000001b00d17308 */ /* 0x0007620000000800 */
[----:B-1----:R-:W-:Y:S01]  /*19bd0*/  FFMA.FTZ R5, R15, c[0x0][0x2d0], -R3 ;  /* 0x0000b4000f057a23 */ /* 0x002fe20000010803 */
[----:B----4-:R-:W-:Y:S01]  /*19be0*/  F2FP.BF16.PACK_AB R133, R220, R186 ;  /* 0x000000badc85723e */ /* 0x010fe200000010ff */
[C---:B------:R-:W-:Y:S02]  /*19bf0*/  FMUL.FTZ R15, R0.reuse, R139 ;  /* 0x0000008b000f7220 */ /* 0x040fe40000410000 */
[----:B------:R-:W1:Y:S01]  /*19c00*/  LDSM.16.MT88.4 R136, [R167] ;  /* 0x00000000a788783b */ /* 0x000e620000004200 */
[----:B------:R-:W-:Y:S04]  /*19c10*/  FFMA.FTZ R0, R0, R247, R186 ;  /* 0x000000f700007223 */ /* 0x000fe800000100ba */
[----:B------:R4:W4:Y:S01]  /*19c20*/  MUFU.EX2 R226, R5 ;  /* 0x0000000500e27308 */ /* 0x0009220000000800 */
[----:B------:R-:W-:Y:S01]  /*19c30*/  FADD.FTZ R0, R220, R0 ;  /* 0x00000000dc007221 */ /* 0x000fe20000010000 */
[----:B--2---:R-:W-:Y:S03]  /*19c40*/  F2FP.BF16.PACK_AB R26, R219, R217 ;  /* 0x000000d9db1a723e */ /* 0x004fe600000010ff */
[----:B------:R-:W-:Y:S05]  /*19c50*/  FADD.FTZ R0, R222, R0 ;  /* 0x00000000de007221 */ /* 0x000fea0000010000 */
[----:B------:R2:W1:Y:S01]  /*19c60*/  MUFU.EX2 R177, R24 ;  /* 0x0000001800b17308 */ /* 0x0004620000000800 */
[----:B---3--:R-:W-:Y:S02]  /*19c70*/  F2FP.BF16.PACK_AB R27, R218, R215 ;  /* 0x000000d7da1b723e */ /* 0x008fe400000010ff */
[----:B-----5:R-:W-:Y:S07]  /*19c80*/  F2FP.BF16.PACK_AB R29, R209, R208 ;  /* 0x000000d0d11d723e */ /* 0x020fee00000010ff */
[----:B------:R-:W-:Y:S01]  /*19c90*/  MUFU.EX2 R126, R126 ;  /* 0x0000007e007e7308 */ /* 0x000fe20000000800 */
[----:B----4-:R-:W-:Y:S01]  /*19ca0*/  FMUL.FTZ R5, R118, R129 ;  /* 0x0000008176057220 */ /* 0x010fe20000410000 */
[----:B------:R-:W-:Y:S01]  /*19cb0*/  F2FP.BF16.PACK_AB R129, R206, R189 ;  /* 0x000000bdce81723e */ /* 0x000fe200000010ff */
[C---:B------:R-:W-:Y:S01]  /*19cc0*/  FADD.FTZ R0, R226.reuse, R0 ;  /* 0x00000000e2007221 */ /* 0x040fe20000010000 */
[----:B------:R-:W-:Y:S05]  /*19cd0*/  F2FP.BF16.PACK_AB R135, R226, R222 ;  /* 0x000000dee287723e */ /* 0x000fea00000010ff */
[-C--:B------:R-:W-:Y:S05]  /*19ce0*/  HMMA.16816.F32.BF16 R4, R128, R168.reuse, R4 ;  /* 0x000000a88004723c */ /* 0x080fea0000041804 */
[----:B--2---:R-:W-:Y:S02]  /*19cf0*/  F2FP.BF16.PACK_AB R24, R216, R213 ;  /* 0x000000d5d818723e */ /* 0x004fe400000010ff */
[----:B-1----:R-:W-:Y:S01]  /*19d00*/  F2FP.BF16.PACK_AB R31, R177, R178 ;  /* 0x000000b2b11f723e */ /* 0x002fe200000010ff */
[C---:B------:R-:W-:Y:S01]  /*19d10*/  HMMA.16816.F32.BF16 R8, R132.reuse, R168, R8 ;  /* 0x000000a88408723c */ /* 0x040fe20000041808 */
[----:B------:R-:W-:Y:S07]  /*19d20*/  MUFU.EX2 R169, R185 ;  /* 0x000000b900a97308 */ /* 0x000fee0000000800 */
[-C--:B------:R-:W-:Y:S08]  /*19d30*/  HMMA.16816.F32.BF16 R12, R132, R170.reuse, R12 ;  /* 0x000000aa840c723c */ /* 0x080ff0000004180c */
[C---:B------:R-:W-:Y:S01]  /*19d40*/  HMMA.16816.F32.BF16 R16, R128.reuse, R170, R16 ;  /* 0x000000aa8010723c */ /* 0x040fe20000041810 */
[----:B------:R-:W-:Y:S07]  /*19d50*/  MUFU.EX2 R171, R182 ;  /* 0x000000b600ab7308 */ /* 0x000fee0000000800 */
[-C--:B------:R-:W-:Y:S08]  /*19d60*/  HMMA.16816.F32.BF16 R20, R128, R136.reuse, R20 ;  /* 0x000000888014723c */ /* 0x080ff00000041814 */
        /* <DEDUP_REMOVED lines=22> */
[-C--:B------:R-:W-:Y:S04]  /*19ed0*/  HMMA.16816.F32.BF16 R92, R132, R138.reuse, R92 ;  /* 0x0000008a845c723c */ /* 0x080fe8000004185c */
[----:B------:R-:W-:Y:S03]  /*19ee0*/  FFMA.FTZ R137, R46, c[0x0][0x2d0], -R3 ;  /* 0x0000b4002e897a23 */ /* 0x000fe60000010803 */
[--C-:B------:R-:W-:Y:S01]  /*19ef0*/  FFMA.FTZ R133, R40, c[0x0][0x2d0], -R119.reuse ;  /* 0x0000b40028857a23 */ /* 0x100fe20000010877 */
[----:B------:R-:W-:Y:S01]  /*19f00*/  HMMA.16816.F32.BF16 R96, R128, R138, R96 ;  /* 0x0000008a8060723c */ /* 0x000fe20000041860 */
[----:B------:R-:W1:Y:S02]  /*19f10*/  LDSM.16.MT88.4 R128, [R166+0x400] ;  /* 0x00040000a680783b */ /* 0x000e640000004200 */
[----:B------:R-:W-:Y:S01]  /*19f20*/  MUFU.EX2 R168, R133 ;  /* 0x0000008500a87308 */ /* 0x000fe20000000800 */
[----:B------:R-:W-:Y:S02]  /*19f30*/  FFMA.FTZ R132, R41, c[0x0][0x2d0], -R119 ;  /* 0x0000b40029847a23 */ /* 0x000fe40000010877 */
[----:B------:R-:W-:Y:S02]  /*19f40*/  FFMA.FTZ R134, R43, c[0x0][0x2d0], -R3 ;  /* 0x0000b4002b867a23 */ /* 0x000fe40000010803 */
[----:B------:R-:W-:Y:S01]  /*19f50*/  FFMA.FTZ R135, R44, c[0x0][0x2d0], -R119 ;  /* 0x0000b4002c877a23 */ /* 0x000fe20000010877 */
[----:B------:R-:W2:Y:S03]  /*19f60*/  LDSM.16.MT88.4 R40, [R167+0x400] ;  /* 0x00040000a728783b */ /* 0x000ea60000004200 */
[----:B------:R-:W-:Y:S01]  /*19f70*/  FFMA.FTZ R3, R47, c[0x0][0x2d0], -R3 ;  /* 0x0000b4002f037a23 */ /* 0x000fe20000010803 */
[----:B------:R-:W-:Y:S01]  /*19f80*/  MUFU.EX2 R170, R132 ;  /* 0x0000008400aa7308 */ /* 0x000fe20000000800 */
[----:B------:R-:W-:Y:S02]  /*19f90*/  FFMA.FTZ R138, R116, R246, R187 ;  /* 0x000000f6748a7223 */ /* 0x000fe400000100bb */
[----:B------:R-:W-:Y:S01]  /*19fa0*/  FADD.FTZ R139, R206, R28 ;  /* 0x0000001cce8b7221 */ /* 0x000fe20000010000 */
[----:B------:R-:W3:Y:S01]  /*19fb0*/  LDSM.16.MT88.4 R44, [R166+0x1000] ;  /* 0x00100000a62c783b */ /* 0x000ee20000004200 */
[----:B------:R-:W-:Y:S05]  /*19fc0*/  F2FP.BF16.PACK_AB R28, R211, R207 ;  /* 0x000000cfd31c723e */ /* 0x000fea00000010ff */
[----:B------:R-:W-:Y:S02]  /*19fd0*/  MUFU.EX2 R123, R134 ;  /* 0x00000086007b7308 */ /* 0x000fe40000000800 */
[----:B------:R-:W4:Y:S01]  /*19fe0*/  LDSM.16.MT88.4 R116, [R167+0x1000] ;  /* 0x00100000a774783b */ /* 0x000f220000004200 */
[-C--:B-1----:R-:W-:Y:S08]  /*19ff0*/  HMMA.16816.F32.BF16 R4, R24, R128.reuse, R4 ;  /* 0x000000801804723c */ /* 0x082ff00000041804 */
        /* <DEDUP_REMOVED lines=11> */
[C---:B------:R-:W-:Y:S01]  /*1a0b0*/  HMMA.16816.F32.BF16 R112, R24.reuse, R46, R112 ;  /* 0x0000002e1870723c */ /* 0x040fe20000041870 */
[----:B------:R-:W2:Y:S07]  /*1a0c0*/  LDSM.16.MT88.4 R44, [R167+0x1c00] ;  /* 0x001c0000a72c783b */ /* 0x000eae0000004200 */
[-C--:B----4-:R-:W-:Y:S08]  /*1a0d0*/  HMMA.16816.F32.BF16 R52, R24, R116.reuse, R52 ;  /* 0x000000741834723c */ /* 0x090ff00000041834 */
[C---:B------:R-:W-:Y:S01]  /*1a0e0*/  HMMA.16816.F32.BF16 R56, R28.reuse, R116, R56 ;  /* 0x000000741c38723c */ /* 0x040fe20000041838 */
[----:B------:R-:W-:Y:S07]  /*1a0f0*/  MUFU.EX2 R117, R136 ;  /* 0x0000008800757308 */ /* 0x000fee0000000800 */
[-C--:B------:R-:W-:Y:S03]  /*1a100*/  HMMA.16816.F32.BF16 R60, R28, R118.reuse, R60 ;  /* 0x000000761c3c723c */ /* 0x080fe6000004183c */
[----:B------:R-:W-:Y:S05]  /*1a110*/  MUFU.EX2 R116, R137 ;  /* 0x0000008900747308 */ /* 0x000fea0000000800 */
[C---:B------:R-:W-:Y:S05]  /*1a120*/  HMMA.16816.F32.BF16 R64, R24.reuse, R118, R64 ;  /* 0x000000761840723c */ /* 0x040fea0000041840 */
[----:B------:R-:W3:Y:S02]  /*1a130*/  MUFU.EX2 R118, R135 ;  /* 0x0000008700767308 */ /* 0x000ee40000000800 */
[----:B------:R-:W-:Y:S01]  /*1a140*/  MOV R119, R2 ;  /* 0x0000000200777202 */ /* 0x000fe20000000f00 */
[-C--:B-1----:R-:W-:Y:S08]  /*1a150*/  HMMA.16816.F32.BF16 R68, R24, R40.reuse, R68 ;  /* 0x000000281844723c */ /* 0x082ff00000041844 */
[C---:B------:R-:W-:Y:S08]  /*1a160*/  HMMA.16816.F32.BF16 R72, R28.reuse, R40, R72 ;  /* 0x000000281c48723c */ /* 0x040ff00000041848 */
[-C--:B------:R-:W-:Y:S08]  /*1a170*/  HMMA.16816.F32.BF16 R76, R28, R42.reuse, R76 ;  /* 0x0000002a1c4c723c */ /* 0x080ff0000004184c */
[C---:B------:R-:W-:Y:S01]  /*1a180*/  HMMA.16816.F32.BF16 R80, R24.reuse, R42, R80 ;  /* 0x0000002a1850723c */ /* 0x040fe20000041850 */
[----:B------:R1:W4:Y:S07]  /*1a190*/  MUFU.EX2 R43, R3 ;  /* 0x00000003002b7308 */ /* 0x00032e0000000800 */
[-C--:B--2---:R-:W-:Y:S08]  /*1a1a0*/  HMMA.16816.F32.BF16 R84, R24, R44.reuse, R84 ;  /* 0x0000002c1854723c */ /* 0x084ff00000041854 */
[C---:B------:R-:W-:Y:S08]  /*1a1b0*/  HMMA.16816.F32.BF16 R88, R28.reuse, R44, R88 ;  /* 0x0000002c1c58723c */ /* 0x040ff00000041858 */
[-C--:B------:R-:W-:Y:S04]  /*1a1c0*/  HMMA.16816.F32.BF16 R92, R28, R46.reuse, R92 ;  /* 0x0000002e1c5c723c */ /* 0x080fe8000004185c */
[----:B-1----:R-:W-:Y:S03]  /*1a1d0*/  FADD.FTZ R3, R224, R139 ;  /* 0x0000008be0037221 */ /* 0x002fe60000010000 */
[----:B---3--:R-:W-:Y:S01]  /*1a1e0*/  F2FP.BF16.PACK_AB R30, R117, R118 ;  /* 0x00000076751e723e */ /* 0x008fe200000010ff */
[----:B------:R-:W-:Y:S04]  /*1a1f0*/  HMMA.16816.F32.BF16 R96, R24, R46, R96 ;  /* 0x0000002e1860723c */ /* 0x000fe80000041860 */
[----:B------:R-:W-:Y:S01]  /*1a200*/  FADD.FTZ R29, R221, R138 ;  /* 0x0000008add1d7221 */ /* 0x000fe20000010000 */
[----:B----4-:R-:W-:Y:S01]  /*1a210*/  F2FP.BF16.PACK_AB R31, R43, R116 ;  /* 0x000000742b1f723e */ /* 0x010fe200000010ff */
[----:B------:R-:W-:Y:S01]  /*1a220*/  FADD.FTZ R28, R225, R144 ;  /* 0x00000090e11c7221 */ /* 0x000fe20000010000 */
[----:B------:R-:W-:Y:S01]  /*1a230*/  F2FP.BF16.PACK_AB R24, R174, R169 ;  /* 0x000000a9ae18723e */ /* 0x000fe200000010ff */
[----:B------:R-:W-:Y:S01]  /*1a240*/  FADD.FTZ R42, R223, R29 ;  /* 0x0000001ddf2a7221 */ /* 0x000fe20000010000 */
[----:B------:R-:W-:Y:S03]  /*1a250*/  F2FP.BF16.PACK_AB R25, R172, R171 ;  /* 0x000000abac19723e */ /* 0x000fe600000010ff */
[----:B------:R-:W-:Y:S01]  /*1a260*/  F2FP.BF16.PACK_AB R26, R176, R175 ;  /* 0x000000afb01a723e */ /* 0x000fe200000010ff */
[----:B------:R-:W-:Y:S01]  /*1a270*/  FADD.FTZ R41, R228, R28 ;  /* 0x0000001ce4297221 */ /* 0x000fe20000010000 */
[----:B------:R-:W-:Y:S01]  /*1a280*/  F2FP.BF16.PACK_AB R27, R179, R173 ;  /* 0x000000adb31b723e */ /* 0x000fe200000010ff */
[----:B------:R-:W-:Y:S01]  /*1a290*/  FADD.FTZ R40, R227, R3 ;  /* 0x00000003e3287221 */ /* 0x000fe20000010000 */
[----:B------:R-:W-:Y:S01]  /*1a2a0*/  F2FP.BF16.PACK_AB R28, R170, R168 ;  /* 0x000000a8aa1c723e */ /* 0x000fe200000010ff */
[----:B------:R-:W-:Y:S01]  /*1a2b0*/  FADD.FTZ R3, R213, R41 ;  /* 0x00000029d5037221 */ /* 0x000fe20000010000 */
[----:B------:R-:W-:Y:S03]  /*1a2c0*/  F2FP.BF16.PACK_AB R29, R123, R126 ;  /* 0x0000007e7b1d723e */ /* 0x000fe600000010ff */
        /* <DEDUP_REMOVED lines=9> */
[-C--:B------:R-:W-:Y:S08]  /*1a360*/  HMMA.16816.F32.BF16 R144, R24, R156.reuse, R20 ;  /* 0x0000009c1890723c */ /* 0x080ff00000041814 */
[C---:B------:R-:W-:Y:S08]  /*1a370*/  HMMA.16816.F32.BF16 R148, R28.reuse, R156, R32 ;  /* 0x0000009c1c94723c */ /* 0x040ff00000041820 */
[-C--:B------:R-:W-:Y:S08]  /*1a380*/  HMMA.16816.F32.BF16 R152, R28, R158.reuse, R36 ;  /* 0x0000009e1c98723c */ /* 0x080ff00000041824 */
[C---:B------:R-:W-:Y:S08]  /*1a390*/  HMMA.16816.F32.BF16 R156, R24.reuse, R158, R48 ;  /* 0x0000009e189c723c */ /* 0x040ff00000041830 */
[-C--:B-1----:R-:W-:Y:S08]  /*1a3a0*/  HMMA.16816.F32.BF16 R100, R24, R4.reuse, R100 ;  /* 0x000000041864723c */ /* 0x082ff00000041864 */
        /* <DEDUP_REMOVED lines=8> */
[-C--:B--2---:R-:W-:Y:S04]  /*1a430*/  HMMA.16816.F32.BF16 R52, R24, R8.reuse, R52 ;  /* 0x000000081834723c */ /* 0x084fe80000041834 */
[----:B------:R-:W-:Y:S02]  /*1a440*/  FADD.FTZ R6, R207, R6 ;  /* 0x00000006cf067221 */ /* 0x000fe40000010000 */
[----:B------:R-:W-:Y:S02]  /*1a450*/  FADD.FTZ R7, R209, R4 ;  /* 0x00000004d1077221 */ /* 0x000fe40000010000 */
        /* <DEDUP_REMOVED lines=36> */
.L_x_855:
[----:B------:R-:W2:Y:S02]  /*1a6a0*/  LDL R0, [R1+0x20] ;  /* 0x0000200001007983 */ /* 0x000ea40000100800 */
[----:B--2---:R-:W-:-:S13]  /*1a6b0*/  ISETP.GE.AND P0, PT, R205, R0, PT ;  /* 0x00000000cd00720c */ /* 0x004fda0003f06270 */
[----:B------:R-:W-:Y:S05]  /*1a6c0*/  @!P0 BRA `(.L_x_861) ;  /* 0x00003bf000008947 */ /* 0x000fea0003800000 */
[----:B------:R-:W-:Y:S01]  /*1a6d0*/  IMAD.MOV.U32 R117, RZ, RZ, R121 ;  /* 0x000000ffff757224 */ /* 0x000fe200078e0079 */
[----:B------:R-:W-:Y:S01]  /*1a6e0*/  MOV R123, R119 ;  /* 0x00000077007b7202 */ /* 0x000fe20000000f00 */
[----:B------:R-:W-:Y:S01]  /*1a6f0*/  IMAD.MOV.U32 R116, RZ, RZ, R122 ;  /* 0x000000ffff747224 */ /* 0x000fe200078e007a */
[----:B------:R-:W-:Y:S02]  /*1a700*/  MOV R118, R120 ;  /* 0x0000007800767202 */ /* 0x000fe40000000f00 */
.L_x_880:
[----:B------:R-:W-:Y:S04]  /*1a710*/  DEPBAR.LE SB0, 0x0 ;  /* 0x000080000000791a */ /* 0x000fe80000000000 */
[----:B------:R-:W-:Y:S01]  /*1a720*/  WARPSYNC 0xffffffff ;  /* 0xffffffff00007948 */ /* 0x000fe20003800000 */
[----:B------:R-:W-:Y:S01]  /*1a730*/  BAR.SYNC.DEFER_BLOCKING 0x0 ;  /* 0x0000000000007b1d */ /* 0x000fe20000010000 */
[----:B------:R-:W-:Y:S01]  /*1a740*/  SHF.R.S32.HI R0, RZ, 0x1f, R205 ;  /* 0x0000001fff007819 */ /* 0x000fe200000114cd */
[----:B------:R-:W-:Y:S01]  /*1a750*/  IMAD.WIDE.U32 R2, R205, c[0x0][0x208], RZ ;  /* 0x00008200cd027a25 */ /* 0x000fe200078e00ff */
[C---:B------:R-:W-:Y:S02]  /*1a760*/  LOP3.LUT P5, RZ, R203.reuse, 0x100, RZ, 0xc0, !PT ;  /* 0x00000100cbff7812 */ /* 0x040fe400078ac0ff */
[C---:B------:R-:W-:Y:S01]  /*1a770*/  LOP3.LUT P4, RZ, R203.reuse, 0x80, RZ, 0xc0, !PT ;  /* 0x00000080cbff7812 */ /* 0x040fe2000788c0ff */
[----:B------:R-:W-:Y:S01]  /*1a780*/  IMAD R0, R0, c[0x0][0x208], RZ ;  /* 0x0000820000007a24 */ /* 0x000fe200078e02ff */
[----:B------:R-:W-:Y:S03]  /*1a790*/  LOP3.LUT P3, RZ, R203, 0x40, RZ, 0xc0, !PT ;  /* 0x00000040cbff7812 */ /* 0x000fe6000786c0ff */
[----:B------:R-:W-:Y:S04]  /*1a7a0*/  IMAD R0, R205, c[0x0][0x20c], R0 ;  /* 0x00008300cd007a24 */ /* 0x000fe800078e0200 */
[----:B------:R-:W-:Y:S02]  /*1a7b0*/  IMAD.IADD R12, R3, 0x1, R0 ;  /* 0x00000001030c7824 */ /* 0x000fe400078e0200 */
[----:B------:R-:W-:Y:S01]  /*1a7c0*/  IMAD.WIDE.U32 R2, R2, 0x30, RZ ;  /* 0x0000003002027825 */ /* 0x000fe200078e00ff */
[----:B------:R-:W-:Y:S01]  /*1a7d0*/  LDSM.16.M88.4 R48, [R192] ;  /* 0x00000000c030783b */ /* 0x000fe20000000200 */
[----:B------:R-:W-:Y:S05]  /*1a7e0*/  BSSY B0, `(.L_x_862) ;  /* 0x00000ad000007945 */ /* 0x000fea0003800000 */
        /* <DEDUP_REMOVED lines=11> */
[----:B------:R-:W2:Y:S04]  /*1a8a0*/  LDSM.16.M88.4 R180, [R193+0x1000] ;  /* 0x00100000c1b4783b */ /* 0x000ea80000000200 */
[----:B------:R-:W-:Y:S02]  /*1a8b0*/  IMAD R16, R12, 0x30, RZ ;  /* 0x000000300c107824 */ /* 0x000fe400078e02ff */
[----:B------:R-:W3:Y:S01]  /*1a8c0*/  LDSM.16.M88.4 R184, [R202] ;  /* 0x00000000cab8783b */ /* 0x000ee20000000200 */
[-C--:B------:R-:W-:Y:S02]  /*1a8d0*/  HMMA.16816.F32.BF16 R12, R44, R18.reuse, RZ ;  /* 0x000000122c0c723c */ /* 0x080fe400000418ff */
[----:B------:R-:W-:Y:S02]  /*1a8e0*/  @!P1 IMAD.MOV.U32 R0, RZ, RZ, c[0x0][0x208] ;  /* 0x00008200ff009624 */ /* 0x000fe400078e00ff */
[----:B------:R-:W-:Y:S01]  /*1a8f0*/  @!P1 IMAD.MOV.U32 R17, RZ, RZ, c[0x0][0x20c] ;  /* 0x00008300ff119624 */ /* 0x000fe200078e00ff */
[----:B------:R-:W1:Y:S01]  /*1a900*/  LDSM.16.M88.4 R188, [R201] ;  /* 0x00000000c9bc783b */ /* 0x000e620000000200 */
[----:B------:R-:W-:Y:S01]  /*1a910*/  IMAD.IADD R3, R3, 0x1, R16 ;  /* 0x0000000103037824 */ /* 0x000fe200078e0210 */
[CC--:B------:R-:W-:Y:S05]  /*1a920*/  @!P1 LEA R24, P0, R0.reuse, R2.reuse, 0x5 ;  /* 0x0000000200189211 */ /* 0x0c0fea00078028ff */
[----:B------:R-:W-:Y:S02]  /*1a930*/  @!P1 LEA.HI.X R28, R0, R3, R17, 0x5, P0 ;  /* 0x00000003001c9211 */ /* 0x000fe400000f2c11 */
[C---:B------:R-:W-:Y:S02]  /*1a940*/  HMMA.16816.F32.BF16 R16, R48.reuse, R18, RZ ;  /* 0x000000123010723c */ /* 0x040fe400000418ff */
[----:B------:R-:W-:Y:S05]  /*1a950*/  IADD3 R0, P0, R240, R2, RZ ;  /* 0x00000002f0007210 */ /* 0x000fea0007f1e0ff */
[----:B------:R-:W-:Y:S01]  /*1a960*/  IMAD.X R3, R3, 0x1, R249, P0 ;  /* 0x0000000103037824 */ /* 0x000fe200000e06f9 */
        /* <DEDUP_REMOVED lines=8> */
[----:B------:R4:W-:Y:S06]  /*1a9f0*/  LDGSTS.E.BYPASS.LTC128B.128 [R204+0x1880], [R2.64], !P5 ;  /* 0x0188000002cc7fae */ /* 0x0009ec000e901d46 */
[----:B------:R4:W-:Y:S01]  /*1aa00*/  LDGSTS.E.BYPASS.LTC128B.128 [R204+0x2480], [R2.64+0x40], !P4 ;  /* 0x0248004002cc7fae */ /* 0x0009e2000e101d46 */
[----:B------:R-:W-:Y:S01]  /*1aa10*/  @!P1 IMAD.X R32, R28, 0x1, R249, P0 ;  /* 0x000000011c209824 */ /* 0x000fe200000e06f9 */
[C---:B------:R-:W-:Y:S01]  /*1aa20*/  @!P1 LEA R36, P0, R0.reuse, c[0x0][0x1f8], 0x1 ;  /* 0x00007e0000249a11 */ /* 0x040fe200078008ff */
[-C--:B------:R-:W-:Y:S03]  /*1aa30*/  HMMA.16816.F32.BF16 R28, R44, R34.reuse, RZ ;  /* 0x000000222c1c723c */ /* 0x080fe600000418ff */
[----:B------:R4:W-:Y:S01]  /*1aa40*/  LDGSTS.E.BYPASS.LTC128B.128 [R204+0x3080], [R2.64+0x80], !P3 ;  /* 0x0308008002cc7fae */ /* 0x0009e2000d901d46 */
[----:B------:R-:W-:Y:S04]  /*1aa50*/  @!P1 LEA.HI.X R37, R0, c[0x0][0x1fc], R32, 0x1, P0 ;  /* 0x00007f0000259a11 */ /* 0x000fe800000f0c20 */
[C---:B------:R-:W-:Y:S01]  /*1aa60*/  HMMA.16816.F32.BF16 R32, R48.reuse, R34, RZ ;  /* 0x000000223020723c */ /* 0x040fe200000418ff */
[----:B------:R1:W-:Y:S06]  /*1aa70*/  @!P1 LDGSTS.E.BYPASS.LTC128B.128 [R204+0x2080], [R36.64], !P5 ;  /* 0x0208000024cc9fae */ /* 0x0003ec000e901d46 */
[----:B------:R1:W-:Y:S06]  /*1aa80*/  @!P1 LDGSTS.E.BYPASS.LTC128B.128 [R204+0x2c80], [R36.64+0x40], !P4 ;  /* 0x02c8004024cc9fae */ /* 0x0003ec000e101d46 */
[----:B------:R1:W-:Y:S06]  /*1aa90*/  @!P1 LDGSTS.E.BYPASS.LTC128B.128 [R204+0x3880], [R36.64+0x80], !P3 ;  /* 0x0388008024cc9fae */ /* 0x0003ec000d901d46 */
[----:B------:R-:W0:Y:S01]  /*1aaa0*/  LDGDEPBAR ;  /* 0x00000000000079af */ /* 0x000e220000000000 */
[-C--:B-1----:R-:W-:Y:S08]  /*1aab0*/  HMMA.16816.F32.BF16 R36, R48, R168.reuse, RZ ;  /* 0x000000a83024723c */ /* 0x082ff000000418ff */
[C---:B------:R-:W-:Y:S08]  /*1aac0*/  HMMA.16816.F32.BF16 R40, R44.reuse, R168, RZ ;  /* 0x000000a82c28723c */ /* 0x040ff000000418ff */
[-C--:B------:R-:W-:Y:S08]  /*1aad0*/  HMMA.16816.F32.BF16 R44, R44, R170.reuse, RZ ;  /* 0x000000aa2c2c723c */ /* 0x080ff000000418ff */
[----:B------:R-:W-:Y:S01]  /*1aae0*/  HMMA.16816.F32.BF16 R48, R48, R170, RZ ;  /* 0x000000aa3030723c */ /* 0x000fe200000418ff */
[----:B------:R-:W-:Y:S07]  /*1aaf0*/  LDSM.16.M88.4 R168, [R192+0x2000] ;  /* 0x00200000c0a8783b */ /* 0x000fee0000000200 */
[-C--:B------:R-:W-:Y:S08]  /*1ab00*/  HMMA.16816.F32.BF16 R4, R172, R176.reuse, R4 ;  /* 0x000000b0ac04723c */ /* 0x080ff00000041804 */
        /* <DEDUP_REMOVED lines=20> */
[-C--:B---3--:R-:W-:Y:S03]  /*1ac50*/  HMMA.16816.F32.BF16 R20, R168, R172.reuse, R20 ;  /* 0x000000aca814723c */ /* 0x088fe60000041814 */
[----:B-----5:R-:W-:Y:S05]  /*1ac60*/  ISETP.GT.AND P0, PT, R205, R238, PT ;  /* 0x000000eecd00720c */ /* 0x020fea0003f04270 */
        /* <DEDUP_REMOVED lines=61> */
[----:B----4-:R-:W-:Y:S01]  /*1b040*/  SHF.R.S32.HI R119, RZ, 0x1f, R120 ;  /* 0x0000001fff777819 */ /* 0x010fe20000011478 */
[----:B------:R-:W2:Y:S01]  /*1b050*/  LDL.64 R206, [R1+0x8] ;  /* 0x0000080001ce7983 */ /* 0x000ea20000100a00 */
[----:B------:R-:W-:Y:S02]  /*1b060*/  IADD3 R0, R205, -0x1, RZ ;  /* 0xffffffffcd007810 */ /* 0x000fe40007ffe0ff */
[----:B------:R-:W-:Y:S01]  /*1b070*/  LEA.HI R119, R119, R120, RZ, 0x2 ;  /* 0x0000007877777211 */ /* 0x000fe200078f10ff */
[----:B------:R-:W3:Y:S01]  /*1b080*/  LDL R122, [R1+0x14] ;  /* 0x00001400017a7983 */ /* 0x000ee20000100800 */
        /* <DEDUP_REMOVED lines=34> */
.L_x_863:
[----:B----4-:R-:W-:Y:S05]  /*1b2b0*/  BSYNC B0 ;  /* 0x0000000000007941 */ /* 0x010fea0003800000 */
.L_x_862:
        /* <DEDUP_REMOVED lines=37> */
.L_x_866:
[----:B------:R-:W-:Y:S04]  /*1b510*/  MOV R119, c[0x0][0x32c] ;  /* 0x0000cb0000777a02 */ /* 0x000fe80000000f00 */
[----:B------:R-:W-:Y:S11]  /*1b520*/  ISETP.NE.AND P0, PT, R119, 0x1, PT ;  /* 0x000000017700780c */ /* 0x000ff60003f05270 */
[----:B------:R-:W-:Y:S02]  /*1b530*/  @!UPT UIADD3 URZ, URZ, URZ, URZ ;  /* 0x0000003f3f3ff290 */ /* 0x000fe4000fffe03f */
[----:B------:R-:W-:Y:S05]  /*1b540*/  @P0 IMAD.HI.U32 R119, R2, c[0x0][0x330], RZ ;  /* 0x0000cc0002770a27 */ /* 0x000fea00078e00ff */
[----:B------:R-:W-:Y:S02]  /*1b550*/  @P0 SHF.R.U32.HI R2, RZ, c[0x0][0x334], R119 ;  /* 0x0000cd00ff020a19 */ /* 0x000fe40000011677 */
.L_x_867:
[----:B------:R-:W-:Y:S05]  /*1b560*/  BSYNC B0 ;  /* 0x0000000000007941 */ /* 0x000fea0003800000 */
.L_x_865:
[----:B------:R-:W-:Y:S04]  /*1b570*/  IMAD.IADD R119, R3, 0x1, -R189 ;  /* 0x0000000103777824 */ /* 0x000fe800078e0abd */
[----:B------:R-:W-:Y:S05]  /*1b580*/  IMAD R2, R2, c[0x0][0x32c], R119 ;  /* 0x0000cb0002027a24 */ /* 0x000fea00078e0277 */
[----:B------:R-:W-:Y:S02]  /*1b590*/  IADD3 R119, R2, c[0x0][0x32c], RZ ;  /* 0x0000cb0002777a10 */ /* 0x000fe40007ffe0ff */
[----:B------:R-:W-:Y:S02]  /*1b5a0*/  IMNMX R0, R0, R2, !PT ;  /* 0x0000000200007217 */ /* 0x000fe40007800200 */
[----:B------:R-:W-:Y:S02]  /*1b5b0*/  IMNMX R122, R122, R119, PT ;  /* 0x000000777a7a7217 */ /* 0x000fe40003800200 */
.L_x_864:
        /* <DEDUP_REMOVED lines=17> */
.L_x_870:
[----:B------:R-:W-:Y:S04]  /*1b6d0*/  MOV R120, c[0x0][0x32c] ;  /* 0x0000cb0000787a02 */ /* 0x000fe80000000f00 */
[----:B------:R-:W-:Y:S11]  /*1b6e0*/  ISETP.NE.AND P0, PT, R120, 0x1, PT ;  /* 0x000000017800780c */ /* 0x000ff60003f05270 */
[----:B------:R-:W-:Y:S02]  /*1b6f0*/  @!UPT UIADD3 URZ, URZ, URZ, URZ ;  /* 0x0000003f3f3ff290 */ /* 0x000fe4000fffe03f */
[----:B------:R-:W-:Y:S05]  /*1b700*/  @P0 IMAD.HI.U32 R120, R2, c[0x0][0x330], RZ ;  /* 0x0000cc0002780a27 */ /* 0x000fea00078e00ff */
[----:B------:R-:W-:Y:S02]  /*1b710*/  @P0 SHF.R.U32.HI R2, RZ, c[0x0][0x334], R120 ;  /* 0x0000cd00ff020a19 */ /* 0x000fe40000011678 */
.L_x_871:
[----:B------:R-:W-:Y:S05]  /*1b720*/  BSYNC B0 ;  /* 0x0000000000007941 */ /* 0x000fea0003800000 */
.L_x_869:
[----:B------:R-:W-:Y:S04]  /*1b730*/  IMAD.IADD R120, R3, 0x1, -R189 ;  /* 0x0000000103787824 */ /* 0x000fe800078e0abd */
[----:B------:R-:W-:Y:S05]  /*1b740*/  IMAD R2, R2, c[0x0][0x32c], R120 ;  /* 0x0000cb0002027a24 */ /* 0x000fea00078e0278 */
[----:B------:R-:W-:Y:S02]  /*1b750*/  IADD3 R120, R2, c[0x0][0x32c], RZ ;  /* 0x0000cb0002787a10 */ /* 0x000fe40007ffe0ff */
[----:B------:R-:W-:Y:S02]  /*1b760*/  IMNMX R119, R119, R2, !PT ;  /* 0x0000000277777217 */ /* 0x000fe40007800200 */
[----:B------:R-:W-:Y:S02]  /*1b770*/  IMNMX R121, R121, R120, PT ;  /* 0x0000007879797217 */ /* 0x000fe40003800200 */
.L_x_868:
        /* <DEDUP_REMOVED lines=17> */
.L_x_874:
[----:B------:R-:W-:Y:S04]  /*1b890*/  MOV R171, c[0x0][0x32c] ;  /* 0x0000cb0000ab7a02 */ /* 0x000fe80000000f00 */
[----:B------:R-:W-:Y:S11]  /*1b8a0*/  ISETP.NE.AND P0, PT, R171, 0x1, PT ;  /* 0x00000001ab00780c */ /* 0x000ff60003f05270 */
[----:B------:R-:W-:Y:S02]  /*1b8b0*/  @!UPT UIADD3 URZ, URZ, URZ, URZ ;  /* 0x0000003f3f3ff290 */ /* 0x000fe4000fffe03f */
[----:B------:R-:W-:Y:S05]  /*1b8c0*/  @P0 IMAD.HI.U32 R171, R126, c[0x0][0x330], RZ ;  /* 0x0000cc007eab0a27 */ /* 0x000fea00078e00ff */
[----:B------:R-:W-:Y:S02]  /*1b8d0*/  @P0 SHF.R.U32.HI R126, RZ, c[0x0][0x334], R171 ;  /* 0x0000cd00ff7e0a19 */ /* 0x000fe400000116ab */
.L_x_875:
[----:B------:R-:W-:Y:S05]  /*1b8e0*/  BSYNC B0 ;  /* 0x0000000000007941 */ /* 0x000fea0003800000 */
.L_x_873:
[----:B------:R-:W-:Y:S04]  /*1b8f0*/  IMAD.IADD R171, R3, 0x1, -R189 ;  /* 0x0000000103ab7824 */ /* 0x000fe800078e0abd */
[----:B------:R-:W-:Y:S05]  /*1b900*/  IMAD R126, R126, c[0x0][0x32c], R171 ;  /* 0x0000cb007e7e7a24 */ /* 0x000fea00078e02ab */
[----:B------:R-:W-:Y:S02]  /*1b910*/  IADD3 R171, R126, c[0x0][0x32c], RZ ;  /* 0x0000cb007eab7a10 */ /* 0x000fe40007ffe0ff */
[----:B------:R-:W-:Y:S02]  /*1b920*/  IMNMX R2, R2, R126, !PT ;  /* 0x0000007e02027217 */ /* 0x000fe40007800200 */
[----:B------:R-:W-:Y:S02]  /*1b930*/  IMNMX R120, R120, R171, PT ;  /* 0x000000ab78787217 */ /* 0x000fe40003800200 */
.L_x_872:
        /* <DEDUP_REMOVED lines=157> */
.L_x_878:
[----:B------:R-:W-:Y:S04]  /*1c310*/  MOV R5, c[0x0][0x32c] ;  /* 0x0000cb0000057a02 */ /* 0x000fe80000000f00 */
[----:B------:R-:W-:Y:S11]  /*1c320*/  ISETP.NE.AND P0, PT, R5, 0x1, PT ;  /* 0x000000010500780c */ /* 0x000ff60003f05270 */
[----:B------:R-:W-:Y:S02]  /*1c330*/  @!UPT UIADD3 URZ, URZ, URZ, URZ ;  /* 0x0000003f3f3ff290 */ /* 0x000fe4000fffe03f */
[----:B------:R-:W-:Y:S05]  /*1c340*/  @P0 IMAD.HI.U32 R5, R4, c[0x0][0x330], RZ ;  /* 0x0000cc0004050a27 */ /* 0x000fea00078e00ff */
[----:B------:R-:W-:Y:S02]  /*1c350*/  @P0 SHF.R.U32.HI R4, RZ, c[0x0][0x334], R5 ;  /* 0x0000cd00ff040a19 */ /* 0x000fe40000011605 */
.L_x_879:
[----:B------:R-:W-:Y:S05]  /*1c360*/  BSYNC B0 ;  /* 0x0000000000007941 */ /* 0x000fea0003800000 */
.L_x_877:
[----:B------:R-:W-:Y:S04]  /*1c370*/  IMAD.IADD R3, R3, 0x1, -R189 ;  /* 0x0000000103037824 */ /* 0x000fe800078e0abd */
[----:B------:R-:W-:Y:S05]  /*1c380*/  IMAD R3, R4, c[0x0][0x32c], R3 ;  /* 0x0000cb0004037a24 */ /* 0x000fea00078e0203 */
[----:B------:R-:W-:Y:S02]  /*1c390*/  IADD3 R4, R3, c[0x0][0x32c], RZ ;  /* 0x0000cb0003047a10 */ /* 0x000fe40007ffe0ff */
[----:B------:R-:W-:Y:S02]  /*1c3a0*/  IMNMX R0, R0, R3, !PT ;  /* 0x0000000300007217 */ /* 0x000fe40007800200 */
[----:B------:R-:W-:Y:S02]  /*1c3b0*/  IMNMX R2, R2, R4, PT ;  /* 0x0000000402027217 */ /* 0x000fe40003800200 */
.L_x_876:
        /* <DEDUP_REMOVED lines=35> */
[----:B------:R-:W-:Y:S02]  /*1c5f0*/  LOP3.LUT P0, RZ, R203, 0x4, RZ, 0xc0, !PT ;  /* 0x00000004cbff7812 */ /* 0x000fe4000780c0ff */
        /* <DEDUP_REMOVED lines=27> */
[----:B------:R-:W-:Y:S02]  /*1c7b0*/  FSEL R213, R42, -INF , !P0 ;  /* 0xff8000002ad57808 */ /* 0x000fe40004000000 */
[----:B------:R-:W-:Y:S01]  /*1c7c0*/  FMNMX.FTZ R5, R13, R5, !PT ;  /* 0x000000050d057209 */ /* 0x000fe20007810000 */
        /* <DEDUP_REMOVED lines=15> */
[C---:B------:R-:W-:Y:S01]  /*1c8c0*/  FMUL.FTZ R3, R122.reuse, c[0x0][0x2d0] ;  /* 0x0000b4007a037a20 */ /* 0x040fe20000410000 */
        /* <DEDUP_REMOVED lines=10> */
[----:B------:R2:W-:Y:S02]  /*1c970*/  MUFU.EX2 R218, R3 ;  /* 0x0000000300da7308 */ /* 0x0005e40000000800 */
[----:B------:R-:W3:Y:S08]  /*1c980*/  SHFL.BFLY PT, R6, R2, 0x2, 0x1f ;  /* 0x0c401f0002067f89 */ /* 0x000ef000000e0000 */
[----:B------:R4:W5:Y:S01]  /*1c990*/  MUFU.EX2 R233, R4 ;  /* 0x0000000400e97308 */ /* 0x0009620000000800 */
[----:B-1----:R-:W-:Y:S02]  /*1c9a0*/  FMNMX.FTZ R121, R0, R5, !PT ;  /* 0x0000000500797209 */ /* 0x002fe40007810000 */
[----:B--2---:R-:W-:Y:S02]  /*1c9b0*/  FMNMX.FTZ R3, R10, R123, !PT ;  /* 0x0000007b0a037209 */ /* 0x004fe40007810000 */
[----:B---3--:R-:W-:Y:S02]  /*1c9c0*/  FMNMX.FTZ R2, R2, R6, !PT ;  /* 0x0000000602027209 */ /* 0x008fe40007810000 */
[----:B------:R-:W-:Y:S04]  /*1c9d0*/  FMNMX.FTZ R3, R12, R3, !PT ;  /* 0x000000030c037209 */ /* 0x000fe80007810000 */
[----:B------:R-:W-:Y:S01]  /*1c9e0*/  FMNMX.FTZ R3, R11, R3, !PT ;  /* 0x000000030b037209 */ /* 0x000fe20007810000 */
[--C-:B----4-:R-:W-:Y:S01]  /*1c9f0*/  FFMA.FTZ R4, R126, c[0x0][0x2d0], -R7.reuse ;  /* 0x0000b4007e047a23 */ /* 0x110fe20000010807 */
[----:B-----5:R-:W-:Y:S01]  /*1ca00*/  F2FP.BF16.PACK_AB R40, R233, R218 ;  /* 0x000000dae928723e */ /* 0x020fe200000010ff */
[--C-:B------:R-:W-:Y:S01]  /*1ca10*/  FFMA.FTZ R126, R179, c[0x0][0x2d0], -R7.reuse ;  /* 0x0000b400b37e7a23 */ /* 0x100fe20000010807 */
[----:B------:R-:W-:Y:S01]  /*1ca20*/  FMNMX.FTZ R0, R15, R3, !PT ;  /* 0x000000030f007209 */ /* 0x000fe20007810000 */
[----:B------:R1:W-:Y:S01]  /*1ca30*/  MUFU.EX2 R235, R4 ;  /* 0x0000000400eb7308 */ /* 0x0003e20000000800 */
[----:B------:R-:W-:Y:S01]  /*1ca40*/  FSEL R3, R122, RZ, P0 ;  /* 0x000000ff7a037208 */ /* 0x000fe20000000000 */
[--C-:B------:R-:W-:Y:S01]  /*1ca50*/  FFMA.FTZ R179, R176, c[0x0][0x2d0], -R7.reuse ;  /* 0x0000b400b0b37a23 */ /* 0x100fe20000010807 */
[----:B------:R-:W-:Y:S01]  /*1ca60*/  FMNMX.FTZ R5, R168, R0, !PT ;  /* 0x00000000a8057209 */ /* 0x000fe20007810000 */
[C---:B------:R-:W-:Y:S01]  /*1ca70*/  FMUL.FTZ R0, R121.reuse, c[0x0][0x2d0] ;  /* 0x0000b40079007a20 */ /* 0x040fe20000410000 */
[----:B------:R-:W-:Y:S01]  /*1ca80*/  FSETP.NEU.FTZ.AND P0, PT, R121, -INF , PT ;  /* 0xff8000007900780b */ /* 0x000fe20003f1d000 */
[--C-:B------:R-:W-:Y:S01]  /*1ca90*/  FFMA.FTZ R176, R32, c[0x0][0x2d0], -R7.reuse ;  /* 0x0000b40020b07a23 */ /* 0x100fe20000010807 */
[----:B------:R-:W-:Y:S02]  /*1caa0*/  FMNMX.FTZ R6, R169, R5, !PT ;  /* 0x00000005a9067209 */ /* 0x000fe40007810000 */
[----:B------:R-:W-:Y:S01]  /*1cab0*/  FSEL R8, R0, RZ, P0 ;  /* 0x000000ff00087208 */ /* 0x000fe20000000000 */
[----:B------:R-:W2:Y:S01]  /*1cac0*/  SHFL.BFLY PT, R5, R2, 0x1, 0x1f ;  /* 0x0c201f0002057f89 */ /* 0x000ea200000e0000 */
[----:B------:R-:W-:Y:S03]  /*1cad0*/  MUFU.EX2 R222, R126 ;  /* 0x0000007e00de7308 */ /* 0x000fe60000000800 */
[--C-:B------:R-:W-:Y:S02]  /*1cae0*/  FFMA.FTZ R0, R18, c[0x0][0x2d0], -R8.reuse ;  /* 0x0000b40012007a23 */ /* 0x100fe40000010808 */
[--C-:B------:R-:W-:Y:S02]  /*1caf0*/  FFMA.FTZ R175, R175, c[0x0][0x2d0], -R8.reuse ;  /* 0x0000b400afaf7a23 */ /* 0x100fe40000010808 */
[--C-:B------:R-:W-:Y:S03]  /*1cb00*/  FFMA.FTZ R174, R174, c[0x0][0x2d0], -R8.reuse ;  /* 0x0000b400aeae7a23 */ /* 0x100fe60000010808 */
[----:B------:R3:W-:Y:S01]  /*1cb10*/  MUFU.EX2 R227, R0 ;  /* 0x0000000000e37308 */ /* 0x0007e20000000800 */
[--C-:B-1----:R-:W-:Y:S02]  /*1cb20*/  FFMA.FTZ R4, R171, c[0x0][0x2d0], -R7.reuse ;  /* 0x0000b400ab047a23 */ /* 0x102fe40000010807 */
[--C-:B------:R-:W-:Y:S02]  /*1cb30*/  FFMA.FTZ R171, R181, c[0x0][0x2d0], -R7.reuse ;  /* 0x0000b400b5ab7a23 */ /* 0x100fe40000010807 */
[--C-:B------:R-:W-:Y:S02]  /*1cb40*/  FFMA.FTZ R181, R177, c[0x0][0x2d0], -R7.reuse ;  /* 0x0000b400b1b57a23 */ /* 0x100fe40000010807 */
        /* <DEDUP_REMOVED lines=18> */
[----:B------:R-:W-:Y:S01]  /*1cc70*/  FFMA.FTZ R4, R172, c[0x0][0x2d0], -R8 ;  /* 0x0000b400ac047a23 */ /* 0x000fe20000010808 */
        /* <DEDUP_REMOVED lines=12> */
[--C-:B------:R-:W-:Y:S07]  /*1cd40*/  FFMA.FTZ R126, R206, c[0x0][0x2d0], -R38.reuse ;  /* 0x0000b400ce7e7a23 */ /* 0x100fee0000010826 */
[----:B------:R1:W-:Y:S10]  /*1cd50*/  MUFU.EX2 R223, R4 ;  /* 0x0000000400df7308 */ /* 0x0003f40000000800 */
[----:B------:R-:W-:Y:S01]  /*1cd60*/  MUFU.EX2 R126, R126 ;  /* 0x0000007e007e7308 */ /* 0x000fe20000000800 */
[--C-:B-1----:R-:W-:Y:S09]  /*1cd70*/  FFMA.FTZ R4, R20, c[0x0][0x2d0], -R38.reuse ;  /* 0x0000b40014047a23 */ /* 0x102ff20000010826 */
[----:B------:R3:W1:Y:S02]  /*1cd80*/  MUFU.EX2 R225, R4 ;  /* 0x0000000400e17308 */ /* 0x0006640000000800 */
[----:B---3--:R-:W-:Y:S01]  /*1cd90*/  FMNMX.FTZ R4, R0, R2, !PT ;  /* 0x0000000200047209 */ /* 0x008fe20007810000 */
[----:B------:R-:W-:Y:S01]  /*1cda0*/  FFMA.FTZ R0, R21, c[0x0][0x2d0], -R38 ;  /* 0x0000b40015007a23 */ /* 0x000fe20000010826 */
[----:B-1----:R-:W-:Y:S01]  /*1cdb0*/  F2FP.BF16.PACK_AB R44, R225, R223 ;  /* 0x000000dfe12c723e */ /* 0x002fe200000010ff */
[----:B------:R-:W-:Y:S01]  /*1cdc0*/  FADD.FTZ R2, -R5, R117 ;  /* 0x0000007505027221 */ /* 0x000fe20000010100 */
[----:B------:R-:W-:Y:S04]  /*1cdd0*/  LDSM.16.MT88.4 R20, [R166] ;  /* 0x00000000a614783b */ /* 0x000fe80000004200 */
[----:B------:R1:W-:Y:S01]  /*1cde0*/  MUFU.EX2 R224, R0 ;  /* 0x0000000000e07308 */ /* 0x0003e20000000800 */
[----:B------:R-:W-:Y:S02]  /*1cdf0*/  FFMA.FTZ R117, R180, c[0x0][0x2d0], -R8 ;  /* 0x0000b400b4757a23 */ /* 0x000fe40000010808 */
[----:B------:R-:W-:Y:S01]  /*1ce00*/  FMUL.FTZ R2, R2, c[0x0][0x2d0] ;  /* 0x0000b40002027a20 */ /* 0x000fe20000410000 */
[----:B------:R-:W2:Y:S06]  /*1ce10*/  SHFL.BFLY PT, R6, R4, 0x1, 0x1f ;  /* 0x0c201f0004067f89 */ /* 0x000eac00000e0000 */
[----:B------:R-:W3:Y:S10]  /*1ce20*/  MUFU.EX2 R36, R2 ;  /* 0x0000000200247308 */ /* 0x000ef40000000800 */
[----:B------:R-:W-:Y:S01]  /*1ce30*/  MUFU.EX2 R219, R117 ;  /* 0x0000007500db7308 */ /* 0x000fe20000000800 */
[----:B-1----:R-:W-:Y:S09]  /*1ce40*/  FFMA.FTZ R0, R13, c[0x0][0x2d0], -R38 ;  /* 0x0000b4000d007a23 */ /* 0x002ff20000010826 */
[----:B------:R1:W4:Y:S01]  /*1ce50*/  MUFU.EX2 R237, R0 ;  /* 0x0000000000ed7308 */ /* 0x0003220000000800 */
[----:B--2---:R-:W-:Y:S01]  /*1ce60*/  FMNMX.FTZ R119, R4, R6, !PT ;  /* 0x0000000604777209 */ /* 0x004fe20007810000 */
[C---:B---3--:R-:W-:Y:S04]  /*1ce70*/  FMUL.FTZ R7, R36.reuse, R131 ;  /* 0x0000008324077220 */ /* 0x048fe80000410000 */
[----:B------:R-:W-:Y:S02]  /*1ce80*/  FMUL.FTZ R4, R119, c[0x0][0x2d0] ;  /* 0x0000b40077047a20 */ /* 0x000fe40000410000 */
[----:B------:R-:W-:Y:S02]  /*1ce90*/  FMUL.FTZ R6, R36, R130 ;  /* 0x0000008224067220 */ /* 0x000fe40000410000 */
[----:B------:R-:W-:Y:S01]  /*1cea0*/  FFMA.FTZ R130, R34, c[0x0][0x2d0], -R8 ;  /* 0x0000b40022827a23 */ /* 0x000fe20000010808 */
        /* <DEDUP_REMOVED lines=8> */
[----:B-1----:R-:W-:Y:S01]  /*1cf30*/  FADD.FTZ R0, -R3, R116 ;  /* 0x0000007403007221 */ /* 0x002fe20000010100 */
[----:B----4-:R-:W-:Y:S01]  /*1cf40*/  F2FP.BF16.PACK_AB R46, R237, R224 ;  /* 0x000000e0ed2e723e */ /* 0x010fe200000010ff */
[----:B------:R-:W-:Y:S02]  /*1cf50*/  FFMA.FTZ R116, R178, c[0x0][0x2d0], -R8 ;  /* 0x0000b400b2747a23 */ /* 0x000fe40000010808 */
        /* <DEDUP_REMOVED lines=17> */
[----:B-1----:R-:W-:Y:S05]  /*1d070*/  FFMA.FTZ R116, R188, c[0x0][0x2d0], -R38 ;  /* 0x0000b400bc747a23 */ /* 0x002fea0000010826 */
[----:B------:R-:W-:Y:S01]  /*1d080*/  MUFU.EX2 R178, R181 ;  /* 0x000000b500b27308 */ /* 0x000fe20000000800 */
[----:B--2---:R-:W-:Y:S01]  /*1d090*/  FSEL R0, R120, RZ, P0 ;  /* 0x000000ff78007208 */ /* 0x004fe20000000000 */
[----:B---3--:R-:W-:Y:S01]  /*1d0a0*/  FMUL.FTZ R5, R3, R129 ;  /* 0x0000008103057220 */ /* 0x008fe20000410000 */
[----:B------:R-:W-:Y:S01]  /*1d0b0*/  FSETP.NEU.FTZ.AND P0, PT, R119, -INF , PT ;  /* 0xff8000007700780b */ /* 0x000fe20003f1d000 */
[----:B------:R-:W-:Y:S02]  /*1d0c0*/  FFMA.FTZ R129, R35, c[0x0][0x2d0], -R8 ;  /* 0x0000b40023817a23 */ /* 0x000fe40000010808 */
[----:B------:R-:W-:Y:S01]  /*1d0d0*/  FADD.FTZ R0, -R0, R118 ;  /* 0x0000007600007221 */ /* 0x000fe20000010100 */
[----:B------:R-:W-:Y:S01]  /*1d0e0*/  FSEL R39, R4, RZ, P0 ;  /* 0x000000ff04277208 */ /* 0x000fe20000000000 */
[----:B------:R-:W-:Y:S02]  /*1d0f0*/  FFMA.FTZ R118, R182, c[0x0][0x2d0], -R8 ;  /* 0x0000b400b6767a23 */ /* 0x000fe40000010808 */
[----:B------:R-:W-:Y:S01]  /*1d100*/  MUFU.EX2 R181, R176 ;  /* 0x000000b000b57308 */ /* 0x000fe20000000800 */
[----:B------:R-:W-:Y:S02]  /*1d110*/  FMUL.FTZ R0, R0, c[0x0][0x2d0] ;  /* 0x0000b40000007a20 */ /* 0x000fe40000410000 */
[--C-:B------:R-:W-:Y:S02]  /*1d120*/  FFMA.FTZ R4, R15, c[0x0][0x2d0], -R39.reuse ;  /* 0x0000b4000f047a23 */ /* 0x100fe40000010827 */
[C---:B------:R-:W-:Y:S02]  /*1d130*/  FMUL.FTZ R16, R3.reuse, R140 ;  /* 0x0000008c03107220 */ /* 0x040fe40000410000 */
[C---:B------:R-:W-:Y:S02]  /*1d140*/  FMUL.FTZ R17, R3.reuse, R141 ;  /* 0x0000008d03117220 */ /* 0x040fe40000410000 */
[C---:B------:R-:W-:Y:S01]  /*1d150*/  FMUL.FTZ R32, R3.reuse, R156 ;  /* 0x0000009c03207220 */ /* 0x040fe20000410000 */
[----:B------:R1:W2:Y:S01]  /*1d160*/  MUFU.EX2 R2, R0 ;  /* 0x0000000000027308 */ /* 0x0002a20000000800 */
[C---:B------:R-:W-:Y:S01]  /*1d170*/  FMUL.FTZ R33, R3.reuse, R157 ;  /* 0x0000009d03217220 */ /* 0x040fe20000410000 */
[----:B------:R-:W-:Y:S01]  /*1d180*/  LDSM.16.MT88.4 R140, [R166+0x800] ;  /* 0x00080000a68c783b */ /* 0x000fe20000004200 */
[----:B------:R-:W-:Y:S02]  /*1d190*/  FMUL.FTZ R35, R36, R159 ;  /* 0x0000009f24237220 */ /* 0x000fe40000410000 */
[C---:B------:R-:W-:Y:S02]  /*1d1a0*/  FMUL.FTZ R100, R3.reuse, R100 ;  /* 0x0000006403647220 */ /* 0x040fe40000410000 */
[C---:B------:R-:W-:Y:S02]  /*1d1b0*/  FMUL.FTZ R101, R3.reuse, R101 ;  /* 0x0000006503657220 */ /* 0x040fe40000410000 */
[C---:B------:R-:W-:Y:S01]  /*1d1c0*/  FMUL.FTZ R112, R3.reuse, R112 ;  /* 0x0000007003707220 */ /* 0x040fe20000410000 */
[----:B------:R3:W-:Y:S01]  /*1d1d0*/  MUFU.EX2 R229, R4 ;  /* 0x0000000400e57308 */ /* 0x0007e20000000800 */
[C---:B------:R-:W-:Y:S01]  /*1d1e0*/  FMUL.FTZ R113, R3.reuse, R113 ;  /* 0x0000007103717220 */ /* 0x040fe20000410000 */
[----:B------:R-:W-:Y:S01]  /*1d1f0*/  LDSM.16.MT88.4 R156, [R167+0x800] ;  /* 0x00080000a79c783b */ /* 0x000fe20000004200 */
[C---:B------:R-:W-:Y:S02]  /*1d200*/  FMUL.FTZ R52, R3.reuse, R52 ;  /* 0x0000003403347220 */ /* 0x040fe40000410000 */
[C---:B------:R-:W-:Y:S02]  /*1d210*/  FMUL.FTZ R53, R3.reuse, R53 ;  /* 0x0000003503357220 */ /* 0x040fe40000410000 */
[C---:B------:R-:W-:Y:S02]  /*1d220*/  FMUL.FTZ R64, R3.reuse, R64 ;  /* 0x0000004003407220 */ /* 0x040fe40000410000 */
[C---:B------:R-:W-:Y:S01]  /*1d230*/  FMUL.FTZ R65, R3.reuse, R65 ;  /* 0x0000004103417220 */ /* 0x040fe20000410000 */
[----:B------:R-:W-:Y:S01]  /*1d240*/  MUFU.EX2 R216, R118 ;  /* 0x0000007600d87308 */ /* 0x000fe20000000800 */
[C---:B------:R-:W-:Y:S02]  /*1d250*/  FMUL.FTZ R68, R3.reuse, R68 ;  /* 0x0000004403447220 */ /* 0x040fe40000410000 */
[C---:B------:R-:W-:Y:S02]  /*1d260*/  FMUL.FTZ R69, R3.reuse, R69 ;  /* 0x0000004503457220 */ /* 0x040fe40000410000 */
[--C-:B-1----:R-:W-:Y:S02]  /*1d270*/  FFMA.FTZ R0, R10, c[0x0][0x2d0], -R39.reuse ;  /* 0x0000b4000a007a23 */ /* 0x102fe40000010827 */
[C---:B--2---:R-:W-:Y:S02]  /*1d280*/  FMUL.FTZ R9, R2.reuse, R133 ;  /* 0x0000008502097220 */ /* 0x044fe40000410000 */
[C---:B------:R-:W-:Y:S01]  /*1d290*/  FMUL.FTZ R13, R2.reuse, R137 ;  /* 0x00000089020d7220 */ /* 0x040fe20000410000 */
[----:B------:R1:W-:Y:S01]  /*1d2a0*/  MUFU.EX2 R209, R0 ;  /* 0x0000000000d17308 */ /* 0x0003e20000000800 */
[C---:B------:R-:W-:Y:S02]  /*1d2b0*/  FMUL.FTZ R24, R2.reuse, R148 ;  /* 0x0000009402187220 */ /* 0x040fe40000410000 */
[C---:B------:R-:W-:Y:S02]  /*1d2c0*/  FMUL.FTZ R25, R2.reuse, R149 ;  /* 0x0000009502197220 */ /* 0x040fe40000410000 */
[C---:B---3--:R-:W-:Y:S02]  /*1d2d0*/  FMUL.FTZ R4, R3.reuse, R128 ;  /* 0x0000008003047220 */ /* 0x048fe40000410000 */
[C---:B------:R-:W-:Y:S02]  /*1d2e0*/  FMUL.FTZ R28, R2.reuse, R152 ;  /* 0x00000098021c7220 */ /* 0x040fe40000410000 */
[C---:B------:R-:W-:Y:S01]  /*1d2f0*/  FMUL.FTZ R29, R2.reuse, R153 ;  /* 0x00000099021d7220 */ /* 0x040fe20000410000 */
[----:B------:R-:W-:Y:S01]  /*1d300*/  MUFU.EX2 R176, R129 ;  /* 0x0000008100b07308 */ /* 0x000fe20000000800 */
[C---:B------:R-:W-:Y:S01]  /*1d310*/  FMUL.FTZ R104, R2.reuse, R104 ;  /* 0x0000006802687220 */ /* 0x040fe20000410000 */
[-C--:B------:R-:W-:Y:S01]  /*1d320*/  HMMA.16816.F32.BF16 R4, R40, R20.reuse, R4 ;  /* 0x000000142804723c */ /* 0x080fe20000041804 */
[C---:B------:R-:W-:Y:S02]  /*1d330*/  FMUL.FTZ R105, R2.reuse, R105 ;  /* 0x0000006902697220 */ /* 0x040fe40000410000 */
[C---:B------:R-:W-:Y:S02]  /*1d340*/  FMUL.FTZ R108, R2.reuse, R108 ;  /* 0x0000006c026c7220 */ /* 0x040fe40000410000 */
[C---:B------:R-:W-:Y:S02]  /*1d350*/  FMUL.FTZ R109, R2.reuse, R109 ;  /* 0x0000006d026d7220 */ /* 0x040fe40000410000 */
[C---:B------:R-:W-:Y:S02]  /*1d360*/  FMUL.FTZ R56, R2.reuse, R56 ;  /* 0x0000003802387220 */ /* 0x040fe40000410000 */
[----:B------:R-:W-:Y:S03]  /*1d370*/  FMUL.FTZ R57, R2, R57 ;  /* 0x0000003902397220 */ /* 0x000fe60000410000 */
[--C-:B-1----:R-:W-:Y:S02]  /*1d380*/  FFMA.FTZ R0, R12, c[0x0][0x2d0], -R39.reuse ;  /* 0x0000b4000c007a23 */ /* 0x102fe40000010827 */
[C---:B------:R-:W-:Y:S02]  /*1d390*/  FMUL.FTZ R12, R2.reuse, R136 ;  /* 0x00000088020c7220 */ /* 0x040fe40000410000 */
[----:B------:R-:W1:Y:S01]  /*1d3a0*/  MUFU.EX2 R210, R0 ;  /* 0x0000000000d27308 */ /* 0x000e620000000800 */
        /* <DEDUP_REMOVED lines=10> */
[C---:B------:R-:W-:Y:S02]  /*1d450*/  FMUL.FTZ R88, R2.reuse, R88 ;  /* 0x0000005802587220 */ /* 0x040fe40000410000 */
[----:B------:R-:W-:Y:S01]  /*1d460*/  FMUL.FTZ R89, R2, R89 ;  /* 0x0000005902597220 */ /* 0x000fe20000410000 */
[----:B-1----:R-:W-:Y:S01]  /*1d470*/  F2FP.BF16.PACK_AB R45, R210, R209 ;  /* 0x000000d1d22d723e */ /* 0x002fe200000010ff */
[--C-:B------:R-:W-:Y:S02]  /*1d480*/  FFMA.FTZ R0, R11, c[0x0][0x2d0], -R39.reuse ;  /* 0x0000b4000b007a23 */ /* 0x100fe40000010827 */
[C---:B------:R-:W-:Y:S02]  /*1d490*/  FMUL.FTZ R92, R2.reuse, R92 ;  /* 0x0000005c025c7220 */ /* 0x040fe40000410000 */
[----:B------:R1:W2:Y:S01]  /*1d4a0*/  MUFU.EX2 R230, R0 ;  /* 0x0000000000e67308 */ /* 0x0002a20000000800 */
[----:B------:R-:W-:Y:S02]  /*1d4b0*/  FMUL.FTZ R93, R2, R93 ;  /* 0x0000005d025d7220 */ /* 0x000fe40000410000 */
[C---:B------:R-:W-:Y:S02]  /*1d4c0*/  FMUL.FTZ R96, R3.reuse, R96 ;  /* 0x0000006003607220 */ /* 0x040fe40000410000 */
[C---:B------:R-:W-:Y:S02]  /*1d4d0*/  FMUL.FTZ R97, R3.reuse, R97 ;  /* 0x0000006103617220 */ /* 0x040fe40000410000 */
[----:B------:R-:W-:Y:S02]  /*1d4e0*/  FFMA.FTZ R128, R3, R234, R218 ;  /* 0x000000ea03807223 */ /* 0x000fe400000100da */
[----:B------:R-:W-:Y:S02]  /*1d4f0*/  FFMA.FTZ R118, R208, c[0x0][0x2d0], -R38 ;  /* 0x0000b400d0767a23 */ /* 0x000fe40000010826 */
[----:B------:R-:W-:Y:S02]  /*1d500*/  FFMA.FTZ R117, R213, c[0x0][0x2d0], -R39 ;  /* 0x0000b400d5757a23 */ /* 0x000fe40000010827 */
[----:B------:R-:W-:Y:S10]  /*1d510*/  MUFU.EX2 R172, R118 ;  /* 0x0000007600ac7308 */ /* 0x000ff40000000800 */
[----:B------:R-:W-:Y:S01]  /*1d520*/  MUFU.EX2 R117, R117 ;  /* 0x0000007500757308 */ /* 0x000fe20000000800 */
[----:B-1----:R-:W-:Y:S02]  /*1d530*/  FSEL R0, R119, RZ, P0 ;  /* 0x000000ff77007208 */ /* 0x002fe40000000000 */
[----:B--2---:R-:W-:Y:S02]  /*1d540*/  F2FP.BF16.PACK_AB R47, R229, R230 ;  /* 0x000000e6e52f723e */ /* 0x004fe400000010ff */
[----:B------:R-:W-:Y:S01]  /*1d550*/  ISETP.GT.AND P0, PT, R205, R238, PT ;  /* 0x000000eecd00720c */ /* 0x000fe20003f04270 */
[----:B------:R-:W-:Y:S02]  /*1d560*/  FADD.FTZ R0, -R0, R123 ;  /* 0x0000007b00007221 */ /* 0x000fe40000010100 */
[----:B------:R-:W-:Y:S02]  /*1d570*/  FFMA.FTZ R123, R184, c[0x0][0x2d0], -R8 ;  /* 0x0000b400b87b7a23 */ /* 0x000fe40000010808 */
[----:B------:R-:W-:Y:S01]  /*1d580*/  FMUL.FTZ R0, R0, c[0x0][0x2d0] ;  /* 0x0000b40000007a20 */ /* 0x000fe20000410000 */
[----:B------:R1:W-:Y:S01]  /*1d590*/  MUFU.EX2 R184, R116 ;  /* 0x0000007400b87308 */ /* 0x0003e20000000800 */
[C---:B------:R-:W-:Y:S02]  /*1d5a0*/  FMUL.FTZ R8, R2.reuse, R132 ;  /* 0x0000008402087220 */ /* 0x040fe40000410000 */
[----:B------:R-:W-:Y:S07]  /*1d5b0*/  FFMA.FTZ R2, R2, R246, R223 ;  /* 0x000000f602027223 */ /* 0x000fee00000100df */
[----:B------:R-:W2:Y:S10]  /*1d5c0*/  MUFU.EX2 R0, R0 ;  /* 0x0000000000007308 */ /* 0x000eb40000000800 */
[----:B------:R-:W3:Y:S01]  /*1d5d0*/  MUFU.EX2 R214, R123 ;  /* 0x0000007b00d67308 */ /* 0x000ee20000000800 */
[--C-:B-1----:R-:W-:Y:S09]  /*1d5e0*/  FFMA.FTZ R116, R187, c[0x0][0x2d0], -R38.reuse ;  /* 0x0000b400bb747a23 */ /* 0x102ff20000010826 */
[----:B------:R1:W-:Y:S01]  /*1d5f0*/  MUFU.EX2 R185, R116 ;  /* 0x0000007400b97308 */ /* 0x0003e20000000800 */
[C---:B--2---:R-:W-:Y:S02]  /*1d600*/  FMUL.FTZ R10, R0.reuse, R134 ;  /* 0x00000086000a7220 */ /* 0x044fe40000410000 */
        /* <DEDUP_REMOVED lines=10> */
[----:B------:R-:W-:Y:S03]  /*1d6b0*/  FMUL.FTZ R21, R3, R145 ;  /* 0x0000009103157220 */ /* 0x000fe60000410000 */
        /* <DEDUP_REMOVED lines=14> */
[C---:B------:R-:W-:Y:S02]  /*1d7a0*/  FMUL.FTZ R78, R0.reuse, R78 ;  /* 0x0000004e004e7220 */ /* 0x040fe40000410000 */
[C---:B------:R-:W-:Y:S01]  /*1d7b0*/  FMUL.FTZ R79, R0.reuse, R79 ;  /* 0x0000004f004f7220 */ /* 0x040fe20000410000 */
[C---:B------:R-:W-:Y:S01]  /*1d7c0*/  HMMA.16816.F32.BF16 R24, R44.reuse, R48, R24 ;  /* 0x000000302c18723c */ /* 0x040fe20000041818 */
[C---:B------:R-:W-:Y:S03]  /*1d7d0*/  FMUL.FTZ R90, R0.reuse, R90 ;  /* 0x0000005a005a7220 */ /* 0x040fe60000410000 */
[C---:B------:R-:W-:Y:S02]  /*1d7e0*/  FMUL.FTZ R91, R0.reuse, R91 ;  /* 0x0000005b005b7220 */ /* 0x040fe40000410000 */
[C---:B------:R-:W-:Y:S02]  /*1d7f0*/  FMUL.FTZ R94, R0.reuse, R94 ;  /* 0x0000005e005e7220 */ /* 0x040fe40000410000 */
[-C--:B------:R-:W-:Y:S01]  /*1d800*/  HMMA.16816.F32.BF16 R28, R44, R50.reuse, R28 ;  /* 0x000000322c1c723c */ /* 0x080fe2000004181c */
[----:B------:R-:W-:Y:S03]  /*1d810*/  FMUL.FTZ R95, R0, R95 ;  /* 0x0000005f005f7220 */ /* 0x000fe60000410000 */
[--C-:B-1----:R-:W-:Y:S02]  /*1d820*/  FFMA.FTZ R116, R186, c[0x0][0x2d0], -R38.reuse ;  /* 0x0000b400ba747a23 */ /* 0x102fe40000010826 */
[--C-:B------:R-:W-:Y:S02]  /*1d830*/  FFMA.FTZ R123, R191, c[0x0][0x2d0], -R38.reuse ;  /* 0x0000b400bf7b7a23 */ /* 0x100fe40000010826 */
[C---:B------:R-:W-:Y:S01]  /*1d840*/  HMMA.16816.F32.BF16 R32, R40.reuse, R50, R32 ;  /* 0x000000322820723c */ /* 0x040fe20000041820 */
[----:B------:R-:W1:Y:S01]  /*1d850*/  LDSM.16.MT88.4 R48, [R166+0xc00] ;  /* 0x000c0000a630783b */ /* 0x000e620000004200 */
[----:B------:R2:W-:Y:S02]  /*1d860*/  MUFU.EX2 R186, R116 ;  /* 0x0000007400ba7308 */ /* 0x0005e40000000800 */
[----:B------:R-:W-:Y:S02]  /*1d870*/  FFMA.FTZ R3, R211, c[0x0][0x2d0], -R39 ;  /* 0x0000b400d3037a23 */ /* 0x000fe40000010827 */
[----:B------:R-:W-:Y:S06]  /*1d880*/  FFMA.FTZ R0, R0, R247, R209 ;  /* 0x000000f700007223 */ /* 0x000fec00000100d1 */
[----:B------:R-:W-:Y:S10]  /*1d890*/  MUFU.EX2 R171, R123 ;  /* 0x0000007b00ab7308 */ /* 0x000ff40000000800 */
[----:B------:R4:W-:Y:S01]  /*1d8a0*/  MUFU.EX2 R123, R3 ;  /* 0x00000003007b7308 */ /* 0x0009e20000000800 */
[--C-:B--2---:R-:W-:Y:S02]  /*1d8b0*/  FFMA.FTZ R116, R190, c[0x0][0x2d0], -R38.reuse ;  /* 0x0000b400be747a23 */ /* 0x104fe40000010826 */
[----:B------:R-:W-:Y:S07]  /*1d8c0*/  FFMA.FTZ R38, R207, c[0x0][0x2d0], -R38 ;  /* 0x0000b400cf267a23 */ /* 0x000fee0000010826 */
[----:B------:R2:W5:Y:S01]  /*1d8d0*/  MUFU.EX2 R183, R116 ;  /* 0x0000007400b77308 */ /* 0x0005620000000800 */
[-C--:B-1----:R-:W-:Y:S09]  /*1d8e0*/  HMMA.16816.F32.BF16 R100, R40, R48.reuse, R100 ;  /* 0x000000302864723c */ /* 0x082ff20000041864 */
[----:B------:R1:W-:Y:S03]  /*1d8f0*/  MUFU.EX2 R173, R38 ;  /* 0x0000002600ad7308 */ /* 0x0003e60000000800 */
[----:B----4-:R-:W-:Y:S01]  /*1d900*/  FFMA.FTZ R3, R36, R236, R227 ;  /* 0x000000ec24037223 */ /* 0x010fe200000100e3 */
[C---:B------:R-:W-:Y:S03]  /*1d910*/  HMMA.16816.F32.BF16 R104, R44.reuse, R48, R104 ;  /* 0x000000302c68723c */ /* 0x040fe60000041868 */
[----:B------:R-:W-:Y:S02]  /*1d920*/  FADD.FTZ R36, R226, R3 ;  /* 0x00000003e2247221 */ /* 0x000fe40000010000 */
[----:B------:R-:W-:Y:S02]  /*1d930*/  FADD.FTZ R3, R225, R2 ;  /* 0x00000002e1037221 */ /* 0x000fe40000010000 */
[--C-:B--2---:R-:W-:Y:S01]  /*1d940*/  FFMA.FTZ R116, R212, c[0x0][0x2d0], -R39.reuse ;  /* 0x0000b400d4747a23 */ /* 0x104fe20000010827 */
[-C--:B------:R-:W-:Y:S05]  /*1d950*/  HMMA.16816.F32.BF16 R108, R44, R50.reuse, R108 ;  /* 0x000000322c6c723c */ /* 0x080fea000004186c */
[----:B------:R-:W-:Y:S03]  /*1d960*/  MUFU.EX2 R116, R116 ;  /* 0x0000007400747308 */ /* 0x000fe60000000800 */
[C---:B------:R-:W-:Y:S01]  /*1d970*/  HMMA.16816.F32.BF16 R112, R40.reuse, R50, R112 ;  /* 0x000000322870723c */ /* 0x040fe20000041870 */
[----:B------:R-:W2:Y:S03]  /*1d980*/  LDSM.16.MT88.4 R48, [R167+0xc00] ;  /* 0x000c0000a730783b */ /* 0x000ea60000004200 */
[----:B-1----:R-:W-:Y:S04]  /*1d990*/  F2FP.BF16.PACK_AB R38, R181, R177 ;  /* 0x000000b1b526723e */ /* 0x002fe800000010ff */
[-C--:B--2---:R-:W-:Y:S08]  /*1d9a0*/  HMMA.16816.F32.BF16 R52, R40, R48.reuse, R52 ;  /* 0x000000302834723c */ /* 0x084ff00000041834 */
        /* <DEDUP_REMOVED lines=14> */
[----:B------:R2:W-:Y:S05]  /*1da90*/  MUFU.EX2 R182, R48 ;  /* 0x0000003000b67308 */ /* 0x0005ea0000000800 */
[----:B------:R-:W-:Y:S07]  /*1daa0*/  HMMA.16816.F32.BF16 R96, R40, R50, R96 ;  /* 0x000000322860723c */ /* 0x000fee0000041860 */
[----:B------:R-:W-:Y:S02]  /*1dab0*/  F2FP.BF16.PACK_AB R40, R217, R215 ;  /* 0x000000d7d928723e */ /* 0x000fe400000010ff */
[----:B---3--:R-:W-:Y:S03]  /*1dac0*/  F2FP.BF16.PACK_AB R41, R216, R214 ;  /* 0x000000d6d829723e */ /* 0x008fe600000010ff */
[----:B------:R-:W-:Y:S02]  /*1dad0*/  F2FP.BF16.PACK_AB R42, R222, R220 ;  /* 0x000000dcde2a723e */ /* 0x000fe400000010ff */
[----:B------:R-:W-:Y:S02]  /*1dae0*/  F2FP.BF16.PACK_AB R43, R221, R219 ;  /* 0x000000dbdd2b723e */ /* 0x000fe400000010ff */
[----:B-----5:R-:W-:Y:S01]  /*1daf0*/  F2FP.BF16.PACK_AB R50, R183, R186 ;  /* 0x000000bab732723e */ /* 0x020fe200000010ff */
[--C-:B--2---:R-:W-:Y:S04]  /*1db00*/  FFMA.FTZ R48, R169, c[0x0][0x2d0], -R39.reuse ;  /* 0x0000b400a9307a23 */ /* 0x104fe80000010827 */
[----:B------:R2:W3:Y:S01]  /*1db10*/  MUFU.EX2 R168, R48 ;  /* 0x0000003000a87308 */ /* 0x0004e20000000800 */
[-C--:B-1----:R-:W-:Y:S01]  /*1db20*/  HMMA.16816.F32.BF16 R4, R40, R44.reuse, R4 ;  /* 0x0000002c2804723c */ /* 0x082fe20000041804 */
[--C-:B--2---:R-:W-:Y:S01]  /*1db30*/  FFMA.FTZ R48, R170, c[0x0][0x2d0], -R39.reuse ;  /* 0x0000b400aa307a23 */ /* 0x104fe20000010827 */
[----:B---3--:R-:W-:Y:S07]  /*1db40*/  F2FP.BF16.PACK_AB R49, R168, R182 ;  /* 0x000000b6a831723e */ /* 0x008fee00000010ff */
[----:B------:R1:W-:Y:S03]  /*1db50*/  MUFU.EX2 R169, R48 ;  /* 0x0000003000a97308 */ /* 0x0003e60000000800 */
[--C-:B-1----:R-:W-:Y:S02]  /*1db60*/  FFMA.FTZ R48, R189, c[0x0][0x2d0], -R39.reuse ;  /* 0x0000b400bd307a23 */ /* 0x102fe40000010827 */
[----:B------:R-:W-:Y:S05]  /*1db70*/  FFMA.FTZ R39, R37, c[0x0][0x2d0], -R39 ;  /* 0x0000b40025277a23 */ /* 0x000fea0000010827 */
[----:B------:R1:W2:Y:S01]  /*1db80*/  MUFU.EX2 R170, R48 ;  /* 0x0000003000aa7308 */ /* 0x0002a20000000800 */
[----:B------:R-:W-:Y:S04]  /*1db90*/  FADD.FTZ R37, R233, R128 ;  /* 0x00000080e9257221 */ /* 0x000fe80000010000 */
[----:B------:R-:W-:Y:S01]  /*1dba0*/  FADD.FTZ R2, R235, R37 ;  /* 0x00000025eb027221 */ /* 0x000fe20000010000 */
[----:B------:R-:W-:Y:S04]  /*1dbb0*/  F2FP.BF16.PACK_AB R37, R179, R175 ;  /* 0x000000afb325723e */ /* 0x000fe800000010ff */
[----:B------:R3:W4:Y:S01]  /*1dbc0*/  MUFU.EX2 R118, R39 ;  /* 0x0000002700767308 */ /* 0x0007220000000800 */
[----:B-1----:R-:W-:Y:S02]  /*1dbd0*/  F2FP.BF16.PACK_AB R48, R185, R184 ;  /* 0x000000b8b930723e */ /* 0x002fe400000010ff */
[----:B--2---:R-:W-:Y:S07]  /*1dbe0*/  F2FP.BF16.PACK_AB R51, R170, R169 ;  /* 0x000000a9aa33723e */ /* 0x004fee00000010ff */
[C---:B------:R-:W-:Y:S01]  /*1dbf0*/  HMMA.16816.F32.BF16 R8, R48.reuse, R44, R8 ;  /* 0x0000002c3008723c */ /* 0x040fe20000041808 */
[----:B---3--:R-:W-:Y:S07]  /*1dc00*/  F2FP.BF16.PACK_AB R39, R174, R176 ;  /* 0x000000b0ae27723e */ /* 0x008fee00000010ff */
        /* <DEDUP_REMOVED lines=25> */
[----:B------:R-:W-:Y:S01]  /*1dda0*/  FADD.FTZ R44, R228, R36 ;  /* 0x00000024e42c7221 */ /* 0x000fe20000010000 */
[-C--:B------:R-:W-:Y:S01]  /*1ddb0*/  HMMA.16816.F32.BF16 R92, R48, R46.reuse, R92 ;  /* 0x0000002e305c723c */ /* 0x080fe2000004185c */
[----:B------:R-:W-:Y:S06]  /*1ddc0*/  F2FP.BF16.PACK_AB R36, R180, R178 ;  /* 0x000000b2b424723e */ /* 0x000fec00000010ff */
[----:B------:R-:W-:Y:S01]  /*1ddd0*/  FADD.FTZ R48, R231, R44 ;  /* 0x0000002ce7307221 */ /* 0x000fe20000010000 */
[----:B------:R-:W-:Y:S01]  /*1dde0*/  HMMA.16816.F32.BF16 R96, R40, R46, R96 ;  /* 0x0000002e2860723c */ /* 0x000fe20000041860 */
[----:B------:R-:W1:Y:S03]  /*1ddf0*/  LDSM.16.MT88.4 R44, [R166+0x1400] ;  /* 0x00140000a62c783b */ /* 0x000e660000004200 */
[----:B------:R-:W-:Y:S02]  /*1de00*/  FADD.FTZ R49, R224, R3 ;  /* 0x00000003e0317221 */ /* 0x000fe40000010000 */
[----:B------:R-:W-:Y:S01]  /*1de10*/  FADD.FTZ R3, R232, R2 ;  /* 0x00000002e8037221 */ /* 0x000fe20000010000 */
[----:B------:R-:W-:Y:S01]  /*1de20*/  F2FP.BF16.PACK_AB R40, R171, R126 ;  /* 0x0000007eab28723e */ /* 0x000fe200000010ff */
[-C--:B------:R-:W-:Y:S01]  /*1de30*/  HMMA.16816.F32.BF16 R128, R36, R140.reuse, R4 ;  /* 0x0000008c2480723c */ /* 0x080fe20000041804 */
[----:B------:R-:W-:Y:S01]  /*1de40*/  F2FP.BF16.PACK_AB R42, R173, R172 ;  /* 0x000000acad2a723e */ /* 0x000fe200000010ff */
[----:B------:R-:W2:Y:S02]  /*1de50*/  LDSM.16.MT88.4 R4, [R167+0x1400] ;  /* 0x00140000a704783b */ /* 0x000ea40000004200 */
[----:B------:R-:W-:Y:S01]  /*1de60*/  F2FP.BF16.PACK_AB R41, R116, R117 ;  /* 0x000000757429723e */ /* 0x000fe200000010ff */
[----:B------:R-:W-:Y:S01]  /*1de70*/  FADD.FTZ R2, R210, R0 ;  /* 0x00000000d2027221 */ /* 0x000fe20000010000 */
[----:B----4-:R-:W-:Y:S01]  /*1de80*/  F2FP.BF16.PACK_AB R43, R118, R123 ;  /* 0x0000007b762b723e */ /* 0x010fe200000010ff */
[----:B------:R-:W-:Y:S02]  /*1de90*/  FADD.FTZ R3, R215, R3 ;  /* 0x00000003d7037221 */ /* 0x000fe40000010000 */
[----:B------:R-:W-:Y:S04]  /*1dea0*/  FADD.FTZ R0, R237, R49 ;  /* 0x00000031ed007221 */ /* 0x000fe80000010000 */
        /* <DEDUP_REMOVED lines=40> */
[-C--:B----4-:R-:W-:Y:S01]  /*1e130*/  HMMA.16816.F32.BF16 R84, R36, R12.reuse, R84 ;  /* 0x0000000c2454723c */ /* 0x090fe20000041854 */
        /* <DEDUP_REMOVED lines=8> */
[-C--:B------:R-:W-:Y:S01]  /*1e1c0*/  HMMA.16816.F32.BF16 R92, R40, R14.reuse, R92 ;  /* 0x0000000e285c723c */ /* 0x080fe2000004185c */
[----:B------:R-:W-:Y:S03]  /*1e1d0*/  FADD.FTZ R2, R116, R2 ;  /* 0x0000000274027221 */ /* 0x000fe60000010000 */
[----:B------:R-:W-:Y:S01]  /*1e1e0*/  FADD.FTZ R4, R176, R5 ;  /* 0x00000005b0047221 */ /* 0x000fe20000010000 */
[----:B------:R-:W-:Y:S01]  /*1e1f0*/  MOV R116, R122 ;  /* 0x0000007a00747202 */ /* 0x000fe20000000f00 */
[----:B------:R-:W-:Y:S02]  /*1e200*/  FADD.FTZ R3, R172, R3 ;  /* 0x00000003ac037221 */ /* 0x000fe40000010000 */
[----:B------:R-:W-:Y:S01]  /*1e210*/  FADD.FTZ R234, R181, R0 ;  /* 0x00000000b5ea7221 */ /* 0x000fe20000010000 */
[----:B------:R-:W-:Y:S03]  /*1e220*/  HMMA.16816.F32.BF16 R96, R36, R14, R96 ;  /* 0x0000000e2460723c */ /* 0x000fe60000041860 */
[----:B------:R-:W-:Y:S01]  /*1e230*/  IADD3 R0, R205, -0x1, RZ ;  /* 0xffffffffcd007810 */ /* 0x000fe20007ffe0ff */
[----:B------:R-:W-:Y:S01]  /*1e240*/  FADD.FTZ R2, R123, R2 ;  /* 0x000000027b027221 */ /* 0x000fe20000010000 */
[----:B------:R-:W-:Y:S01]  /*1e250*/  MOV R123, R119 ;  /* 0x00000077007b7202 */ /* 0x000fe20000000f00 */
[----:B------:R-:W-:Y:S01]  /*1e260*/  FADD.FTZ R236, R174, R4 ;  /* 0x00000004aeec7221 */ /* 0x000fe20000010000 */
[----:B------:R-:W-:Y:S01]  /*1e270*/  MOV R205, R0 ;  /* 0x0000000000cd7202 */ /* 0x000fe20000000f00 */
[----:B------:R-:W-:Y:S04]  /*1e280*/  FADD.FTZ R246, R173, R3 ;  /* 0x00000003adf67221 */ /* 0x000fe80000010000 */
[----:B------:R-:W-:Y:S01]  /*1e290*/  FADD.FTZ R247, R118, R2 ;  /* 0x0000000276f77221 */ /* 0x000fe20000010000 */
[----:B------:R-:W-:Y:S01]  /*1e2a0*/  MOV R118, R120 ;  /* 0x0000007800767202 */ /* 0x000fe20000000f00 */
[----:B------:R-:W-:-:S05]  /*1e2b0*/  @P0 BRA `(.L_x_880) ;  /* 0xffffc45000000947 */ /* 0x000fca000383ffff */
.L_x_861:
[----:B------:R-:W-:Y:S02]  /*1e2c0*/  MOV R9, 0x1f ;  /* 0x0000001f00097802 */ /* 0x000fe40000000f00 */
[----:B------:R-:W-:Y:S01]  /*1e2d0*/  MOV R8, 0xffffffff ;  /* 0xffffffff00087802 */ /* 0x000fe20000000f00 */
[----:B------:R-:W-:Y:S05]  /*1e2e0*/  BRA.DIV ~URZ, `(.L_x_881) ;  /* 0x000059a27f007947 */ /* 0x000fea000b800000 */
[----:B------:R1:W2:Y:S02]  /*1e2f0*/  SHFL.BFLY PT, R0, R234, 0x2, 0x1f ;  /* 0x0c401f00ea007f89 */ /* 0x0002a400000e0000 */
.L_x_961:
[----:B--2---:R-:W-:Y:S01]  /*1e300*/  FADD.FTZ R7, R0, R234 ;  /* 0x000000ea00077221 */ /* 0x004fe20000010000 */
[----:B------:R-:W-:Y:S05]  /*1e310*/  BRA.DIV ~URZ, `(.L_x_882) ;  /* 0x000059c27f007947 */ /* 0x000fea000b800000 */
[----:B------:R-:W2:Y:S04]  /*1e320*/  SHFL.BFLY PT, R2, R236, 0x2, 0x1f ;  /* 0x0c401f00ec027f89 */ /* 0x000ea800000e0000 */
[----:B------:R-:W3:Y:S04]  /*1e330*/  SHFL.BFLY PT, R0, R246, 0x2, 0x1f ;  /* 0x0c401f00f6007f89 */ /* 0x000ee800000e0000 */
[----:B------:R-:W4:Y:S04]  /*1e340*/  SHFL.BFLY PT, R4, R247, 0x2, 0x1f ;  /* 0x0c401f00f7047f89 */ /* 0x000f2800000e0000 */
[----:B------:R-:W5:Y:S01]  /*1e350*/  SHFL.BFLY PT, R3, R7, 0x1, 0x1f ;  /* 0x0c201f0007037f89 */ /* 0x000f6200000e0000 */
[----:B--2---:R-:W-:-:S02]  /*1e360*/  FADD.FTZ R2, R2, R236 ;  /* 0x000000ec02027221 */ /* 0x004fc40000010000 */
[----:B---3--:R-:W-:-:S03]  /*1e370*/  FADD.FTZ R0, R0, R246 ;  /* 0x000000f600007221 */ /* 0x008fc60000010000 */
[----:B------:R-:W2:Y:S01]  /*1e380*/  SHFL.BFLY PT, R6, R2, 0x1, 0x1f ;  /* 0x0c201f0002067f89 */ /* 0x000ea200000e0000 */
[----:B----4-:R-:W-:-:S03]  /*1e390*/  FADD.FTZ R4, R4, R247 ;  /* 0x000000f704047221 */ /* 0x010fc60000010000 */
[----:B------:R-:W3:Y:S01]  /*1e3a0*/  SHFL.BFLY PT, R5, R0, 0x1, 0x1f ;  /* 0x0c201f0000057f89 */ /* 0x000ee200000e0000 */
[----:B-----5:R-:W-:-:S03]  /*1e3b0*/  FADD.FTZ R7, R7, R3 ;  /* 0x0000000307077221 */ /* 0x020fc60000010000 */
[----:B------:R4:W1:Y:S01]  /*1e3c0*/  SHFL.BFLY PT, R8, R4, 0x1, 0x1f ;  /* 0x0c201f0004087f89 */ /* 0x00086200000e0000 */
[----:B--2---:R-:W-:Y:S02]  /*1e3d0*/  FADD.FTZ R6, R2, R6 ;  /* 0x0000000602067221 */ /* 0x004fe40000010000 */
[----:B---3--:R-:W-:Y:S02]  /*1e3e0*/  FADD.FTZ R5, R0, R5 ;  /* 0x0000000500057221 */ /* 0x008fe40000010000 */
.L_x_962:
[----:B------:R-:W-:Y:S01]  /*1e3f0*/  FSETP.NE.FTZ.AND P3, PT, R7, RZ, PT ;  /* 0x000000ff0700720b */ /* 0x000fe20003f75000 */
[----:B------:R-:W-:Y:S01]  /*1e400*/  CS2R R2, SRZ ;  /* 0x0000000000027805 */ /* 0x000fe2000001ff00 */
[----:B------:R-:W-:Y:S01]  /*1e410*/  MOV R0, RZ ;  /* 0x000000ff00007202 */ /* 0x000fe20000000f00 */
[----:B-1--4-:R-:W-:Y:S01]  /*1e420*/  FADD.FTZ R4, R8, R4 ;  /* 0x0000000408047221 */ /* 0x012fe20000010000 */
[----:B------:R-:W-:Y:S02]  /*1e430*/  FSETP.NE.FTZ.AND P2, PT, R6, RZ, PT ;  /* 0x000000ff0600720b */ /* 0x000fe40003f55000 */
[----:B------:R-:W-:Y:S02]  /*1e440*/  FSETP.NE.FTZ.AND P1, PT, R5, RZ, PT ;  /* 0x000000ff0500720b */ /* 0x000fe40003f35000 */
[----:B------:R-:W-:-:S02]  /*1e450*/  FSETP.NE.FTZ.AND P0, PT, R4, RZ, PT ;  /* 0x000000ff0400720b */ /* 0x000fc40003f15000 */
        /* <DEDUP_REMOVED lines=13> */
[----:B------:R-:W2:Y:S01]  /*1e530*/  @P1 MUFU.RCP R2, R5 ;  /* 0x0000000500021308 */ /* 0x000ea20000001000 */
        /* <DEDUP_REMOVED lines=20> */
[----:B------:R3:W4:Y:S01]  /*1e680*/  @P1 MUFU.LG2 R0, R5 ;  /* 0x0000000500001308 */ /* 0x0007220000000c00 */
[----:B-1----:R-:W-:-:S02]  /*1e690*/  @P2 FMUL.FTZ R8, R6, 0.69314718246459960938 ;  /* 0x3f31721806082820 */ /* 0x002fc40000410000 */
[C---:B------:R-:W-:Y:S02]  /*1e6a0*/  FMUL.FTZ R128, R3.reuse, R54 ;  /* 0x0000003603807220 */ /* 0x040fe40000410000 */
[C---:B------:R-:W-:Y:S02]  /*1e6b0*/  FMUL.FTZ R129, R3.reuse, R55 ;  /* 0x0000003703817220 */ /* 0x040fe40000410000 */
[C---:B------:R-:W-:Y:S02]  /*1e6c0*/  FMUL.FTZ R140, R3.reuse, R130 ;  /* 0x00000082038c7220 */ /* 0x040fe40000410000 */
[----:B------:R-:W-:Y:S02]  /*1e6d0*/  FMUL.FTZ R141, R3, R131 ;  /* 0x00000083038d7220 */ /* 0x000fe40000410000 */
[C---:B--2---:R-:W-:Y:S02]  /*1e6e0*/  FMUL.FTZ R54, R2.reuse, R56 ;  /* 0x0000003802367220 */ /* 0x044fe40000410000 */
[----:B------:R-:W-:-:S02]  /*1e6f0*/  FMUL.FTZ R55, R2, R57 ;  /* 0x0000003902377220 */ /* 0x000fc40000410000 */
[C---:B------:R-:W-:Y:S01]  /*1e700*/  FMUL.FTZ R112, R3.reuse, R158 ;  /* 0x0000009e03707220 */ /* 0x040fe20000410000 */
[----:B---3--:R-:W-:Y:S01]  /*1e710*/  @P2 MOV R5, 0x3f317218 ;  /* 0x3f31721800052802 */ /* 0x008fe20000000f00 */
[----:B----4-:R-:W-:Y:S01]  /*1e720*/  @P1 FMUL.FTZ R6, R0, 0.69314718246459960938 ;  /* 0x3f31721800061820 */ /* 0x010fe20000410000 */
        /* <DEDUP_REMOVED lines=8> */
[----:B------:R-:W-:Y:S02]  /*1e7b0*/  FMUL.FTZ R57, R2, R61 ;  /* 0x0000003d02397220 */ /* 0x000fe40000410000 */
        /* <DEDUP_REMOVED lines=73> */
.L_x_750:
[----:B------:R2:W5:Y:S04]  /*1ec50*/  LDL R6, [R1+0x38] ;  /* 0x0000380001067983 */ /* 0x0005680000100800 */
[----:B------:R-:W3:Y:S01]  /*1ec60*/  S2R R2, SR_TID.X ;  /* 0x0000000000027919 */ /* 0x000ee20000002100 */
[----:B------:R-:W-:Y:S01]  /*1ec70*/  BSSY B0, `(.L_x_883) ;  /* 0x0000011000007945 */ /* 0x000fe20003800000 */
[----:B---3--:R-:W-:-:S13]  /*1ec80*/  LOP3.LUT P0, RZ, R2, 0x7f, RZ, 0xc0, !PT ;  /* 0x0000007f02ff7812 */ /* 0x008fda000780c0ff */
[----:B------:R-:W-:Y:S05]  /*1ec90*/  @P0 BRA `(.L_x_884) ;  /* 0x000000e000000947 */ /* 0x000fea0003800000 */
[----:B--2---:R-:W2:Y:S01]  /*1eca0*/  S2R R4, SR_LANEID ;  /* 0x0000000000047919 */ /* 0x004ea20000000000 */
[----:B------:R-:W-:Y:S01]  /*1ecb0*/  VOTEU.ANY UR4, UPT, PT ;  /* 0x0000000000047886 */ /* 0x000fe200038e0100 */
[----:B------:R-:W-:Y:S01]  /*1ecc0*/  IMAD.MOV.U32 R5, RZ, RZ, c[0x0][0x564] ;  /* 0x00015900ff057624 */ /* 0x000fe200078e00ff */
[----:B-1----:R-:W2:Y:S08]  /*1ecd0*/  FLO.U32 R3, UR4 ;  /* 0x0000000400037d00 */ /* 0x002eb000080e0000 */
[----:B------:R-:W1:Y:S01]  /*1ece0*/  POPC R2, UR4 ;  /* 0x0000000400027d09 */ /* 0x000e620008000000 */
[----:B--2---:R-:W-:Y:S01]  /*1ecf0*/  ISETP.EQ.U32.AND P0, PT, R3, R4, PT ;  /* 0x000000040300720c */ /* 0x004fe20003f02070 */
[----:B------:R-:W-:-:S12]  /*1ed00*/  IMAD.MOV.U32 R4, RZ, RZ, c[0x0][0x560] ;  /* 0x00015800ff047624 */ /* 0x000fd800078e00ff */
[----:B-1----:R1:W2:Y:S04]  /*1ed10*/  @P0 ATOMG.E.ADD.STRONG.GPU PT, R2, [R4.64], R2 ;  /* 0x00000002040209a8 */ /* 0x0022a800081ee1c6 */
[----:B-1----:R-:W1:Y:S04]  /*1ed20*/  S2R R4, SR_LTMASK ;  /* 0x0000000000047919 */ /* 0x002e680000003900 */
[----:B--2---:R1:W2:Y:S02]  /*1ed30*/  SHFL.IDX PT, R3, R2, R3, 0x1f ;  /* 0x00001f0302037589 */ /* 0x0042a400000e0000 */
[----:B-1----:R-:W-:-:S06]  /*1ed40*/  LOP3.LUT R2, R4, UR4, RZ, 0xc0, !PT ;  /* 0x0000000404027c12 */ /* 0x002fcc000f8ec0ff */
[----:B------:R-:W2:Y:S02]  /*1ed50*/  POPC R2, R2 ;  /* 0x0000000200027309 */ /* 0x000ea40000000000 */
[----:B--2--5:R-:W-:-:S05]  /*1ed60*/  IADD3 R6, R3, c[0x0][0xc], R2 ;  /* 0x0000030003067a10 */ /* 0x024fca0007ffe002 */
[----:B------:R1:W-:Y:S02]  /*1ed70*/  STL [R1+0x38], R6 ;  /* 0x0000380601007387 */ /* 0x0003e40000100800 */
.L_x_884:
[----:B--2---:R-:W-:Y:S05]  /*1ed80*/  BSYNC B0 ;  /* 0x0000000000007941 */ /* 0x004fea0003800000 */
.L_x_883:
[----:B------:R-:W-:Y:S01]  /*1ed90*/  PRMT R0, R0, 0x9910, RZ ;  /* 0x0000991000007816 */ /* 0x000fe200000000ff */
[----:B------:R-:W-:Y:S01]  /*1eda0*/  BSSY B1, `(.L_x_885) ;  /* 0x0000370000017945 */ /* 0x000fe20003800000 */
[----:B-----5:R-:W-:Y:S02]  /*1edb0*/  IMAD.MOV.U32 R74, RZ, RZ, R6 ;  /* 0x000000ffff4a7224 */ /* 0x020fe400078e0006 */
[----:B------:R-:W-:-:S13]  /*1edc0*/  ISETP.NE.AND P0, PT, R0, RZ, PT ;  /* 0x000000ff0000720c */ /* 0x000fda0003f05270 */
[----:B------:R-:W-:Y:S05]  /*1edd0*/  @!P0 BRA `(.L_x_886) ;  /* 0x000028c000008947 */ /* 0x000fea0003800000 */
[----:B------:R-:W2:Y:S04]  /*1ede0*/  LDL R9, [R1+0x58] ;  /* 0x0000580001097983 */ /* 0x000ea80000100800 */
[----:B------:R-:W3:Y:S04]  /*1edf0*/  LDL R7, [R1+0x5c] ;  /* 0x00005c0001077983 */ /* 0x000ee80000100800 */
[----:B-1----:R-:W4:Y:S04]  /*1ee00*/  LDL R6, [R1+0x68] ;  /* 0x0000680001067983 */ /* 0x002f280000100800 */
        /* <DEDUP_REMOVED lines=107> */
[----:B------:R-:W-:Y:S02]  /*1f4c0*/  STS [R11+0x5000], R3 ;  /* 0x005000030b007388 */ /* 0x000fe40000000800 */
        /* <DEDUP_REMOVED lines=12> */
.L_x_887:
[----:B--2---:R-:W2:Y:S04]  /*1f590*/  LDL R3, [R1+0x50] ;  /* 0x0000500001037983 */ /* 0x004ea80000100800 */
[----:B------:R-:W2:Y:S04]  /*1f5a0*/  LDL R78, [R1+0x2c] ;  /* 0x00002c00014e7983 */ /* 0x000ea80000100800 */
[----:B------:R-:W3:Y:S04]  /*1f5b0*/  LDL R24, [R1+0x54] ;  /* 0x0000540001187983 */ /* 0x000ee80000100800 */
[----:B------:R-:W4:Y:S04]  /*1f5c0*/  LDL R13, [R1+0x40] ;  /* 0x00004000010d7983 */ /* 0x000f280000100800 */
[----:B------:R-:W4:Y:S01]  /*1f5d0*/  LDL R25, [R1+0xb4] ;  /* 0x0000b40001197983 */ /* 0x000f220000100800 */
[----:B------:R-:W-:Y:S01]  /*1f5e0*/  IMAD.MOV.U32 R11, RZ, RZ, 0x368 ;  /* 0x00000368ff0b7424 */ /* 0x000fe200078e00ff */
[----:B------:R-:W-:-:S04]  /*1f5f0*/  ISETP.GT.AND P2, PT, R0, 0x1, PT ;  /* 0x000000010000780c */ /* 0x000fc80003f44270 */
[----:B------:R-:W-:-:S04]  /*1f600*/  SEL R11, R11, 0x328, P2 ;  /* 0x000003280b0b7807 */ /* 0x000fc80001000000 */
[----:B------:R-:W1:Y:S08]  /*1f610*/  LDC.64 R6, c[0x0][R11+0x170] ;  /* 0x00005c000b067b82 */ /* 0x000e700000000a00 */
[----:B------:R-:W3:Y:S08]  /*1f620*/  LDC.64 R14, c[0x0][R11+0x168] ;  /* 0x00005a000b0e7b82 */ /* 0x000ef00000000a00 */
[----:B------:R1:W2:Y:S08]  /*1f630*/  LDC.64 R18, c[0x0][R11+0x178] ;  /* 0x00005e000b127b82 */ /* 0x0002b00000000a00 */
[----:B------:R1:W2:Y:S01]  /*1f640*/  LDC.64 R16, c[0x0][R11+0x160] ;  /* 0x000058000b107b82 */ /* 0x0002a20000000a00 */
[----:B------:R-:W-:Y:S01]  /*1f650*/  ISETP.NE.U32.AND P0, PT, RZ, c[0x0][0x500], PT ;  /* 0x00014000ff007a0c */ /* 0x000fe20003f05070 */
[----:B------:R-:W-:-:S03]  /*1f660*/  IMAD.MOV.U32 R0, RZ, RZ, c[0x0][0x4e8] ;  /* 0x00013a00ff007624 */ /* 0x000fc600078e00ff */
[----:B------:R-:W-:Y:S02]  /*1f670*/  ISETP.NE.AND.EX P0, PT, RZ, c[0x0][0x504], PT, P0 ;  /* 0x00014100ff007a0c */ /* 0x000fe40003f05300 */
[----:B------:R-:W-:Y:S02]  /*1f680*/  ISETP.NE.AND P5, PT, R0, 0x1, PT ;  /* 0x000000010000780c */ /* 0x000fe40003fa5270 */
[----:B------:R-:W-:Y:S02]  /*1f690*/  SHF.R.S32.HI R4, RZ, 0x1f, R8 ;  /* 0x0000001fff047819 */ /* 0x000fe40000011408 */
[----:B------:R-:W-:Y:S02]  /*1f6a0*/  SEL R0, R8, RZ, !P0 ;  /* 0x000000ff08007207 */ /* 0x000fe40004000000 */
[----:B------:R-:W-:Y:S01]  /*1f6b0*/  SEL R5, R4, RZ, !P0 ;  /* 0x000000ff04057207 */ /* 0x000fe20004000000 */
[----:B------:R-:W2:Y:S02]  /*1f6c0*/  S2R R26, SR_TID.X ;  /* 0x00000000001a7919 */ /* 0x000ea40000002100 */
[----:B-1----:R-:W-:-:S04]  /*1f6d0*/  IMAD R4, R7, R0, RZ ;  /* 0x0000000007047224 */ /* 0x002fc800078e02ff */
[C---:B------:R-:W-:Y:S02]  /*1f6e0*/  IMAD R12, R6.reuse, R5, R4 ;  /* 0x00000005060c7224 */ /* 0x040fe400078e0204 */
[----:B------:R-:W-:-:S04]  /*1f6f0*/  IMAD.WIDE.U32 R6, R6, R0, RZ ;  /* 0x0000000006067225 */ /* 0x000fc800078e00ff */
[----:B------:R-:W-:Y:S01]  /*1f700*/  IMAD.IADD R12, R7, 0x1, R12 ;  /* 0x00000001070c7824 */ /* 0x000fe200078e020c */
[----:B------:R-:W-:-:S04]  /*1f710*/  LOP3.LUT R203, R203, 0xfffffffd, RZ, 0xc0, !PT ;  /* 0xfffffffdcbcb7812 */ /* 0x000fc800078ec0ff */
[----:B------:R-:W-:Y:S01]  /*1f720*/  LOP3.LUT R203, R203, 0xfffffffe, RZ, 0xc0, !PT ;  /* 0xfffffffecbcb7812 */ /* 0x000fe200078ec0ff */
[----:B--2---:R-:W-:-:S04]  /*1f730*/  IMAD.IADD R3, R3, 0x1, R78 ;  /* 0x0000000103037824 */ /* 0x004fc800078e024e */
[----:B------:R-:W-:-:S04]  /*1f740*/  @P5 IMAD.HI.U32 R5, R3, c[0x0][0x4ec], RZ ;  /* 0x00013b0003055a27 */ /* 0x000fc800078e00ff */
[----:B---3--:R-:W-:-:S04]  /*1f750*/  IMAD.WIDE.U32 R8, R14, R24, RZ ;  /* 0x000000180e087225 */ /* 0x008fc800078e00ff */
[----:B------:R-:W-:Y:S01]  /*1f760*/  IMAD.MOV.U32 R4, RZ, RZ, R3 ;  /* 0x000000ffff047224 */ /* 0x000fe200078e0003 */
[----:B------:R-:W-:Y:S01]  /*1f770*/  @P5 SHF.R.U32.HI R4, RZ, c[0x0][0x4f0], R5 ;  /* 0x00013c00ff045a19 */ /* 0x000fe20000011605 */
[----:B------:R-:W-:Y:S01]  /*1f780*/  IMAD R11, R15, R24, RZ ;  /* 0x000000180f0b7224 */ /* 0x000fe200078e02ff */
[----:B----4-:R-:W-:Y:S02]  /*1f790*/  SEL R5, R13, RZ, P2 ;  /* 0x000000ff0d057207 */ /* 0x010fe40001000000 */
[--C-:B-----5:R-:W-:Y:S01]  /*1f7a0*/  IADD3 R13, P1, P0, R6, R8, R2.reuse ;  /* 0x00000008060d7210 */ /* 0x120fe2000783e002 */
[----:B------:R-:W-:Y:S01]  /*1f7b0*/  IMAD.IADD R8, R9, 0x1, R11 ;  /* 0x0000000109087824 */ /* 0x000fe200078e020b */
[----:B------:R-:W-:Y:S01]  /*1f7c0*/  SHF.R.S32.HI R14, RZ, 0x1f, R2 ;  /* 0x0000001fff0e7819 */ /* 0x000fe20000011402 */
        /* <DEDUP_REMOVED lines=16> */
[----:B------:R-:W-:Y:S01]  /*1f8d0*/  SHF.R.S32.HI R15, RZ, 0x1f, R26 ;  /* 0x0000001fff0f7819 */ /* 0x000fe2000001141a */
[----:B------:R-:W-:Y:S01]  /*1f8e0*/  IMAD.IADD R5, R5, 0x1, R8 ;  /* 0x0000000105057824 */ /* 0x000fe200078e0208 */
[C---:B------:R-:W-:Y:S02]  /*1f8f0*/  LEA R6, P0, R4.reuse, R6, 0x2 ;  /* 0x0000000604067211 */ /* 0x040fe400078010ff */
[----:B------:R-:W-:Y:S02]  /*1f900*/  SEL R7, R7, c[0x0][0x454], P2 ;  /* 0x0001150007077a07 */ /* 0x000fe40001000000 */
[----:B------:R-:W-:Y:S02]  /*1f910*/  LEA.HI R15, R15, R26, RZ, 0x5 ;  /* 0x0000001a0f0f7211 */ /* 0x000fe400078f28ff */
[----:B------:R-:W-:Y:S02]  /*1f920*/  LEA.HI.X R5, R4, R7, R5, 0x2, P0 ;  /* 0x0000000704057211 */ /* 0x000fe400000f1405 */
[----:B------:R-:W-:Y:S01]  /*1f930*/  LOP3.LUT R15, R15, 0xffffffe0, RZ, 0xc0, !PT ;  /* 0xffffffe00f0f7812 */ /* 0x000fe200078ec0ff */
[----:B------:R-:W-:Y:S01]  /*1f940*/  IMAD R4, R10, c[0x0][0x4e8], RZ ;  /* 0x00013a000a047a24 */ /* 0x000fe200078e02ff */
[----:B------:R-:W-:Y:S04]  /*1f950*/  SHFL.IDX PT, R12, R6, RZ, 0x1c1f ;  /* 0x001c1fff060c7589 */ /* 0x000fe800000e0000 */
[----:B------:R-:W1:Y:S01]  /*1f960*/  SHFL.IDX PT, R13, R5, RZ, 0x1c1f ;  /* 0x001c1fff050d7589 */ /* 0x000e6200000e0000 */
[----:B------:R-:W-:-:S03]  /*1f970*/  IMAD.IADD R15, R26, 0x1, -R15 ;  /* 0x000000011a0f7824 */ /* 0x000fc600078e0a0f */
[----:B------:R-:W-:Y:S04]  /*1f980*/  SHFL.IDX PT, R10, R6, 0x1, 0x1c1f ;  /* 0x003c1f00060a7f89 */ /* 0x000fe800000e0000 */
[----:B------:R-:W2:Y:S04]  /*1f990*/  SHFL.IDX PT, R11, R5, 0x1, 0x1c1f ;  /* 0x003c1f00050b7f89 */ /* 0x000ea800000e0000 */
[----:B------:R-:W-:Y:S04]  /*1f9a0*/  SHFL.IDX PT, R9, R5, 0x2, 0x1c1f ;  /* 0x005c1f0005097f89 */ /* 0x000fe800000e0000 */
[----:B------:R3:W-:Y:S01]  /*1f9b0*/  SHFL.IDX PT, R7, R5, 0x3, 0x1c1f ;  /* 0x007c1f0005077f89 */ /* 0x0007e200000e0000 */
[----:B------:R-:W-:-:S03]  /*1f9c0*/  LOP3.LUT P0, RZ, R15, 0x3, RZ, 0xc0, !PT ;  /* 0x000000030fff7812 */ /* 0x000fc6000780c0ff */
[----:B------:R-:W4:Y:S04]  /*1f9d0*/  SHFL.IDX PT, R8, R6, 0x2, 0x1c1f ;  /* 0x005c1f0006087f89 */ /* 0x000f2800000e0000 */
[----:B------:R-:W1:Y:S01]  /*1f9e0*/  SHFL.IDX PT, R6, R6, 0x3, 0x1c1f ;  /* 0x007c1f0006067f89 */ /* 0x000e6200000e0000 */
[----:B---3--:R-:W-:-:S05]  /*1f9f0*/  IMAD.IADD R5, R25, 0x1, R78 ;  /* 0x0000000119057824 */ /* 0x008fca00078e024e */
[C---:B------:R-:W-:Y:S02]  /*1fa00*/  IADD3 R17, R5.reuse, 0x8, RZ ;  /* 0x0000000805117810 */ /* 0x040fe40007ffe0ff */
[CC--:B------:R-:W-:Y:S02]  /*1fa10*/  ISETP.GE.OR P4, PT, R5.reuse, R4.reuse, P0 ;  /* 0x000000040500720c */ /* 0x0c0fe40000786670 */
[----:B------:R-:W-:Y:S02]  /*1fa20*/  IADD3 R16, R5, 0x40, RZ ;  /* 0x0000004005107810 */ /* 0x000fe40007ffe0ff */
[-C--:B------:R-:W-:Y:S02]  /*1fa30*/  ISETP.GE.OR P3, PT, R17, R4.reuse, P0 ;  /* 0x000000041100720c */ /* 0x080fe40000766670 */
[----:B------:R-:W-:Y:S02]  /*1fa40*/  ISETP.GE.OR P1, PT, R16, R4, P0 ;  /* 0x000000041000720c */ /* 0x000fe40000726670 */
[----:B------:R-:W-:-:S05]  /*1fa50*/  IADD3 R15, R5, 0x48, RZ ;  /* 0x00000048050f7810 */ /* 0x000fca0007ffe0ff */
[----:B-1----:R1:W-:Y:S04]  /*1fa60*/  @!P4 ST.E [R12.64], R21 ;  /* 0x000000150c00c985 */ /* 0x0023e8000c101906 */
        /* <DEDUP_REMOVED lines=67> */
.L_x_963:
[----:B------:R-:W-:Y:S05]  /*1fea0*/  BRA.DIV ~URZ, `(.L_x_890) ;  /* 0x000040e27f007947 */ /* 0x000fea000b800000 */
[----:B------:R3:W4:Y:S02]  /*1feb0*/  SHFL.IDX PT, R0, R13, RZ, 0x1c1f ;  /* 0x001c1fff0d007589 */ /* 0x00072400000e0000 */
.L_x_964:
        /* <DEDUP_REMOVED lines=20> */
.L_x_892:
[----:B------:R-:W-:Y:S05]  /*20000*/  BSYNC B0 ;  /* 0x0000000000007941 */ /* 0x000fea0003800000 */
.L_x_891:
[----:B------:R-:W-:Y:S05]  /*20010*/  BRA.DIV ~URZ, `(.L_x_893) ;  /* 0x00003fd27f007947 */ /* 0x000fea000b800000 */
[----:B--2---:R2:W1:Y:S04]  /*20020*/  SHFL.IDX PT, R10, R12, 0x1, 0x1c1f ;  /* 0x003c1f000c0a7f89 */ /* 0x00446800000e0000 */
[----:B----4-:R2:W4:Y:S02]  /*20030*/  SHFL.IDX PT, R0, R13, 0x1, 0x1c1f ;  /* 0x003c1f000d007f89 */ /* 0x01052400000e0000 */
.L_x_965:
        /* <DEDUP_REMOVED lines=21> */
.L_x_895:
[----:B------:R-:W-:Y:S05]  /*20190*/  BSYNC B0 ;  /* 0x0000000000007941 */ /* 0x000fea0003800000 */
.L_x_894:
[----:B------:R-:W-:Y:S05]  /*201a0*/  BRA.DIV ~URZ, `(.L_x_896) ;  /* 0x00003f027f007947 */ /* 0x000fea000b800000 */
[----:B-1----:R1:W2:Y:S02]  /*201b0*/  SHFL.IDX PT, R10, R12, 0x2, 0x1c1f ;  /* 0x005c1f000c0a7f89 */ /* 0x0022a400000e0000 */
.L_x_966:
[----:B------:R-:W-:Y:S05]  /*201c0*/  BRA.DIV ~URZ, `(.L_x_897) ;  /* 0x00003f527f007947 */ /* 0x000fea000b800000 */
[----:B----4-:R4:W1:Y:S02]  /*201d0*/  SHFL.IDX PT, R0, R13, 0x2, 0x1c1f ;  /* 0x005c1f000d007f89 */ /* 0x01086400000e0000 */
.L_x_967:
        /* <DEDUP_REMOVED lines=21> */
.L_x_899:
[----:B------:R-:W-:Y:S05]  /*20330*/  BSYNC B0 ;  /* 0x0000000000007941 */ /* 0x000fea0003800000 */
.L_x_898:
[----:B------:R-:W-:Y:S05]  /*20340*/  BRA.DIV ~URZ, `(.L_x_900) ;  /* 0x00003e327f007947 */ /* 0x000fea000b800000 */
[----:B-1----:R1:W3:Y:S04]  /*20350*/  SHFL.IDX PT, R6, R12, 0x3, 0x1c1f ;  /* 0x007c1f000c067f89 */ /* 0x0022e800000e0000 */
[----:B------:R1:W4:Y:S02]  /*20360*/  SHFL.IDX PT, R0, R13, 0x3, 0x1c1f ;  /* 0x007c1f000d007f89 */ /* 0x00032400000e0000 */
.L_x_968:
        /* <DEDUP_REMOVED lines=22> */
.L_x_888:
[----:B-1----:R-:W2:Y:S04]  /*204d0*/  LDL.LU R6, [R1+0x54] ;  /* 0x0000540001067983 */ /* 0x002ea80000300800 */
[----:B------:R-:W3:Y:S01]  /*204e0*/  LDL.LU R7, [R1+0x40] ;  /* 0x0000400001077983 */ /* 0x000ee20000300800 */
[----:B------:R-:W-:Y:S02]  /*204f0*/  IMAD R14, R14, c[0x0][0x408], RZ ;  /* 0x000102000e0e7a24 */ /* 0x000fe400078e02ff */
[----:B------:R-:W-:-:S04]  /*20500*/  IMAD.WIDE.U32 R4, R2, c[0x0][0x408], RZ ;  /* 0x0001020002047a25 */ /* 0x000fc800078e00ff */
[----:B------:R-:W-:-:S05]  /*20510*/  IMAD R2, R2, c[0x0][0x40c], R14 ;  /* 0x0001030002027a24 */ /* 0x000fca00078e020e */
[----:B------:R-:W-:Y:S02]  /*20520*/  IADD3 R5, R5, R2, RZ ;  /* 0x0000000205057210 */ /* 0x000fe40007ffe0ff */
[----:B------:R-:W-:-:S05]  /*20530*/  SHF.R.S32.HI R2, RZ, 0x1f, R0 ;  /* 0x0000001fff027819 */ /* 0x000fca0000011400 */
[----:B------:R-:W-:-:S04]  /*20540*/  IMAD R2, R2, c[0x0][0x440], RZ ;  /* 0x0001100002027a24 */ /* 0x000fc800078e02ff */
[----:B------:R-:W-:Y:S02]  /*20550*/  IMAD R2, R0, c[0x0][0x444], R2 ;  /* 0x0001110000027a24 */ /* 0x000fe400078e0202 */
[----:B--2---:R-:W-:-:S04]  /*20560*/  IMAD.WIDE.U32 R4, R6, c[0x0][0x438], R4 ;  /* 0x00010e0006047a25 */ /* 0x004fc800078e0004 */
[----:B------:R-:W-:Y:S02]  /*20570*/  IMAD R5, R6, c[0x0][0x43c], R5 ;  /* 0x00010f0006057a24 */ /* 0x000fe400078e0205 */
[----:B------:R-:W-:-:S04]  /*20580*/  @P5 IMAD.HI.U32 R6, R3, c[0x0][0x4ec], RZ ;  /* 0x00013b0003065a27 */ /* 0x000fc800078e00ff */
        /* <DEDUP_REMOVED lines=22> */
.L_x_969:
[----:B------:R-:W-:Y:S05]  /*206f0*/  BRA.DIV ~URZ, `(.L_x_903) ;  /* 0x00003bb27f007947 */ /* 0x000fea000b800000 */
[----:B------:R3:W4:Y:S02]  /*20700*/  SHFL.IDX PT, R0, R24, RZ, 0x1c1f ;  /* 0x001c1fff18007589 */ /* 0x00072400000e0000 */
.L_x_970:
[----:B------:R-:W5:Y:S01]  /*20710*/  LDL R5, [R1+0x10] ;  /* 0x0000100001057983 */ /* 0x000f620000100800 */
[----:B------:R-:W-:Y:S01]  /*20720*/  BSSY B0, `(.L_x_904) ;  /* 0x0000049000007945 */ /* 0x000fe20003800000 */
[C---:B-----5:R-:W-:Y:S02]  /*20730*/  IADD3 R15, R5.reuse, 0x8, RZ ;  /* 0x00000008050f7810 */ /* 0x060fe40007ffe0ff */
        /* <DEDUP_REMOVED lines=21> */
[----:B------:R-:W-:Y:S01]  /*20890*/  ISETP.GE.AND P1, PT, R5, c[0x0][0x3c8], PT ;  /* 0x0000f20005007a0c */ /* 0x000fe20003f26270 */
[----:B------:R-:W5:Y:S01]  /*208a0*/  LDL R20, [R1+0x88] ;  /* 0x0000880001147983 */ /* 0x000f620000100800 */
[----:B------:R-:W-:Y:S02]  /*208b0*/  ISETP.GE.AND P2, PT, R15, c[0x0][0x3c8], PT ;  /* 0x0000f2000f007a0c */ /* 0x000fe40003f46270 */
[----:B------:R-:W-:-:S09]  /*208c0*/  ISETP.GE.AND P4, PT, R14, c[0x0][0x3c8], PT ;  /* 0x0000f2000e007a0c */ /* 0x000fd20003f86270 */
[----:B----4-:R-:W-:-:S04]  /*208d0*/  @!P1 LEA R2, P0, R5, R0, 0x2 ;  /* 0x0000000005029211 */ /* 0x010fc800078010ff */
[----:B--2---:R-:W-:Y:S02]  /*208e0*/  @!P1 LEA.HI.X R3, R5, R4, R26, 0x2, P0 ;  /* 0x0000000405039211 */ /* 0x004fe400000f141a */
[----:B------:R-:W2:Y:S01]  /*208f0*/  LDL R5, [R1+0x60] ;  /* 0x0000600001057983 */ /* 0x000ea20000100800 */
[----:B------:R-:W-:Y:S02]  /*20900*/  @!P2 LEA R16, P0, R15, R0, 0x2 ;  /* 0x000000000f10a211 */ /* 0x000fe400078010ff */
[----:B------:R-:W-:Y:S01]  /*20910*/  ISETP.GE.AND P3, PT, R13, c[0x0][0x3c8], PT ;  /* 0x0000f2000d007a0c */ /* 0x000fe20003f66270 */
[----:B------:R4:W-:Y:S01]  /*20920*/  @!P1 ST.E.64 [R2.64], R168 ;  /* 0x000000a802009985 */ /* 0x0009e2000c101b06 */
[----:B------:R-:W-:Y:S02]  /*20930*/  @!P2 LEA.HI.X R17, R15, R4, R23, 0x2, P0 ;  /* 0x000000040f11a211 */ /* 0x000fe400000f1417 */
[----:B------:R-:W-:-:S03]  /*20940*/  ISETP.GE.AND P1, PT, R12, c[0x0][0x3c8], PT ;  /* 0x0000f2000c007a0c */ /* 0x000fc60003f26270 */
[----:B------:R1:W-:Y:S01]  /*20950*/  @!P2 ST.E.64 [R16.64], R170 ;  /* 0x000000aa1000a985 */ /* 0x0003e2000c101b06 */
[----:B------:R-:W-:Y:S02]  /*20960*/  ISETP.GE.AND P2, PT, R10, c[0x0][0x3c8], PT ;  /* 0x0000f2000a007a0c */ /* 0x000fe40003f46270 */
[----:B----4-:R-:W-:-:S04]  /*20970*/  @!P4 LEA R2, P0, R14, R0, 0x2 ;  /* 0x000000000e02c211 */ /* 0x010fc800078010ff */
[----:B------:R-:W-:Y:S02]  /*20980*/  @!P4 LEA.HI.X R3, R14, R4, R25, 0x2, P0 ;  /* 0x000000040e03c211 */ /* 0x000fe400000f1419 */
[----:B-1----:R-:W-:-:S03]  /*20990*/  @!P3 LEA R16, P0, R13, R0, 0x2 ;  /* 0x000000000d10b211 */ /* 0x002fc600078010ff */
[----:B------:R1:W-:Y:S01]  /*209a0*/  @!P4 ST.E.64 [R2.64], R144 ;  /* 0x000000900200c985 */ /* 0x0003e2000c101b06 */
[----:B------:R-:W-:Y:S02]  /*209b0*/  ISETP.GE.AND P4, PT, R11, c[0x0][0x3c8], PT ;  /* 0x0000f2000b007a0c */ /* 0x000fe40003f86270 */
[----:B------:R-:W-:-:S05]  /*209c0*/  @!P3 LEA.HI.X R17, R13, R4, R28, 0x2, P0 ;  /* 0x000000040d11b211 */ /* 0x000fca00000f141c */
[----:B------:R4:W-:Y:S01]  /*209d0*/  @!P3 ST.E.64 [R16.64], R156 ;  /* 0x0000009c1000b985 */ /* 0x0009e2000c101b06 */
[----:B-1----:R-:W-:-:S04]  /*209e0*/  @!P1 LEA R2, P0, R12, R0, 0x2 ;  /* 0x000000000c029211 */ /* 0x002fc800078010ff */
[----:B------:R-:W-:Y:S02]  /*209f0*/  @!P1 LEA.HI.X R3, R12, R4, R27, 0x2, P0 ;  /* 0x000000040c039211 */ /* 0x000fe400000f141b */
[----:B----4-:R-:W-:-:S03]  /*20a00*/  @!P4 LEA R16, P0, R11, R0, 0x2 ;  /* 0x000000000b10c211 */ /* 0x010fc600078010ff */
        /* <DEDUP_REMOVED lines=8> */
[----:B----4-:R-:W-:-:S03]  /*20a90*/  @!P1 LEA R16, P0, R9, R0, 0x2 ;  /* 0x0000000009109211 */ /* 0x010fc600078010ff */
[----:B------:R1:W-:Y:S01]  /*20aa0*/  @!P2 ST.E.64 [R2.64], R176 ;  /* 0x000000b00200a985 */ /* 0x0003e2000c101b06 */
[----:B------:R-:W-:Y:S02]  /*20ab0*/  ISETP.GE.AND P2, PT, R6, c[0x0][0x3c8], PT ;  /* 0x0000f20006007a0c */ /* 0x000fe40003f46270 */
[----:B------:R-:W-:-:S05]  /*20ac0*/  @!P1 LEA.HI.X R17, R9, R4, R30, 0x2, P0 ;  /* 0x0000000409119211 */ /* 0x000fca00000f141e */
[----:B------:R4:W-:Y:S01]  /*20ad0*/  @!P1 ST.E.64 [R16.64], R178 ;  /* 0x000000b210009985 */ /* 0x0009e2000c101b06 */
[----:B-1----:R-:W-:-:S04]  /*20ae0*/  @!P4 LEA R2, P0, R8, R0, 0x2 ;  /* 0x000000000802c211 */ /* 0x002fc800078010ff */
[----:B------:R-:W-:Y:S02]  /*20af0*/  @!P4 LEA.HI.X R3, R8, R4, R32, 0x2, P0 ;  /* 0x000000040803c211 */ /* 0x000fe400000f1420 */
[----:B------:R-:W-:-:S04]  /*20b00*/  @!P3 LEA R18, P0, R7, R0, 0x2 ;  /* 0x000000000712b211 */ /* 0x000fc800078010ff */
[----:B------:R-:W-:Y:S02]  /*20b10*/  @!P3 LEA.HI.X R19, R7, R4, R33, 0x2, P0 ;  /* 0x000000040713b211 */ /* 0x000fe400000f1421 */
[C---:B----4-:R-:W-:Y:S01]  /*20b20*/  @!P2 LEA R16, P0, R6.reuse, R0, 0x2 ;  /* 0x000000000610a211 */ /* 0x050fe200078010ff */
[----:B------:R1:W-:Y:S03]  /*20b30*/  @!P4 ST.E.64 [R2.64], R100 ;  /* 0x000000640200c985 */ /* 0x0003e6000c101b06 */
[----:B------:R-:W-:Y:S01]  /*20b40*/  @!P2 LEA.HI.X R17, R6, R4, R34, 0x2, P0 ;  /* 0x000000040611a211 */ /* 0x000fe200000f1422 */
[----:B------:R4:W-:Y:S04]  /*20b50*/  @!P3 ST.E.64 [R18.64], R182 ;  /* 0x000000b61200b985 */ /* 0x0009e8000c101b06 */
[----:B------:R4:W-:Y:S01]  /*20b60*/  @!P2 ST.E.64 [R16.64], R180 ;  /* 0x000000b41000a985 */ /* 0x0009e2000c101b06 */
[----:B--2---:R-:W-:-:S13]  /*20b70*/  ISETP.GE.AND P1, PT, R5, c[0x0][0x3c8], PT ;  /* 0x0000f20005007a0c */ /* 0x004fda0003f26270 */
[----:B-1----:R-:W-:-:S04]  /*20b80*/  @!P1 LEA R2, P0, R5, R0, 0x2 ;  /* 0x0000000005029211 */ /* 0x002fc800078010ff */
[----:B-----5:R-:W-:-:S05]  /*20b90*/  @!P1 LEA.HI.X R3, R5, R4, R20, 0x2, P0 ;  /* 0x0000000405039211 */ /* 0x020fca00000f1414 */
[----:B------:R4:W-:Y:S04]  /*20ba0*/  @!P1 ST.E.64 [R2.64], R96 ;  /* 0x0000006002009985 */ /* 0x0009e8000c101b06 */
.L_x_905:
[----:B------:R-:W-:Y:S05]  /*20bb0*/  BSYNC B0 ;  /* 0x0000000000007941 */ /* 0x000fea0003800000 */
.L_x_904:
[----:B------:R-:W-:Y:S05]  /*20bc0*/  BRA.DIV ~URZ, `(.L_x_906) ;  /* 0x000037427f007947 */ /* 0x000fea000b800000 */
[----:B--2---:R2:W1:Y:S04]  /*20bd0*/  SHFL.IDX PT, R4, R22, 0x1, 0x1c1f ;  /* 0x003c1f0016047f89 */ /* 0x00446800000e0000 */
[----:B----4-:R2:W4:Y:S02]  /*20be0*/  SHFL.IDX PT, R0, R24, 0x1, 0x1c1f ;  /* 0x003c1f0018007f89 */ /* 0x01052400000e0000 */
.L_x_971:
[----:B------:R-:W-:Y:S01]  /*20bf0*/  BSSY B0, `(.L_x_907) ;  /* 0x0000035000007945 */ /* 0x000fe20003800000 */
[----:B------:R-:W-:Y:S05]  /*20c00*/  @P6 BRA `(.L_x_908) ;  /* 0x0000033000006947 */ /* 0x000fea0003800000 */
[----:B------:R-:W5:Y:S01]  /*20c10*/  LDL R5, [R1+0x10] ;  /* 0x0000100001057983 */ /* 0x000f620000100800 */
[----:B------:R-:W-:Y:S02]  /*20c20*/  ISETP.GE.AND P0, PT, R15, c[0x0][0x3c8], PT ;  /* 0x0000f2000f007a0c */ /* 0x000fe40003f06270 */
[----:B------:R-:W-:Y:S01]  /*20c30*/  ISETP.GE.AND P3, PT, R14, c[0x0][0x3c8], PT ;  /* 0x0000f2000e007a0c */ /* 0x000fe20003f66270 */
[----:B--2---:R-:W2:Y:S01]  /*20c40*/  LDL R35, [R1+0x88] ;  /* 0x0000880001237983 */ /* 0x004ea20000100800 */
[----:B------:R-:W-:-:S02]  /*20c50*/  ISETP.GE.AND P5, PT, R13, c[0x0][0x3c8], PT ;  /* 0x0000f2000d007a0c */ /* 0x000fc40003fa6270 */
[----:B-----5:R-:W-:-:S13]  /*20c60*/  ISETP.GE.AND P1, PT, R5, c[0x0][0x3c8], PT ;  /* 0x0000f20005007a0c */ /* 0x020fda0003f26270 */
[----:B----4-:R-:W-:-:S04]  /*20c70*/  @!P1 LEA R2, P2, R5, R0, 0x2 ;  /* 0x0000000005029211 */ /* 0x010fc800078410ff */
[----:B-1----:R-:W-:Y:S02]  /*20c80*/  @!P1 LEA.HI.X R3, R5, R4, R26, 0x2, P2 ;  /* 0x0000000405039211 */ /* 0x002fe400010f141a */
[----:B------:R-:W4:Y:S01]  /*20c90*/  LDL R5, [R1+0x60] ;  /* 0x0000600001057983 */ /* 0x000f220000100800 */
[----:B------:R-:W-:-:S04]  /*20ca0*/  @!P0 LEA R16, P2, R15, R0, 0x2 ;  /* 0x000000000f108211 */ /* 0x000fc800078410ff */
[----:B------:R-:W-:Y:S02]  /*20cb0*/  @!P0 LEA.HI.X R17, R15, R4, R23, 0x2, P2 ;  /* 0x000000040f118211 */ /* 0x000fe400010f1417 */
[----:B------:R-:W-:Y:S01]  /*20cc0*/  ISETP.GE.AND P2, PT, R12, c[0x0][0x3c8], PT ;  /* 0x0000f2000c007a0c */ /* 0x000fe20003f46270 */
[----:B------:R1:W-:Y:S01]  /*20cd0*/  @!P1 ST.E.64 [R2.64], R140 ;  /* 0x0000008c02009985 */ /* 0x0003e2000c101b06 */
[----:B------:R-:W-:-:S03]  /*20ce0*/  ISETP.GE.AND P1, PT, R11, c[0x0][0x3c8], PT ;  /* 0x0000f2000b007a0c */ /* 0x000fc60003f26270 */
[----:B------:R5:W-:Y:S01]  /*20cf0*/  @!P0 ST.E.64 [R16.64], R142 ;  /* 0x0000008e10008985 */ /* 0x000be2000c101b06 */
[CC--:B-1----:R-:W-:Y:S02]  /*20d00*/  @!P3 LEA R2, P4, R14.reuse, R0.reuse, 0x2 ;  /* 0x000000000e02b211 */ /* 0x0c2fe400078810ff */
[C---:B-----5:R-:W-:Y:S02]  /*20d10*/  @!P5 LEA R16, P0, R13.reuse, R0, 0x2 ;  /* 0x000000000d10d211 */ /* 0x060fe400078010ff */
        /* <DEDUP_REMOVED lines=9> */
[----:B------:R-:W-:-:S03]  /*20db0*/  @!P1 LEA R18, P3, R11, R0, 0x2 ;  /* 0x000000000b129211 */ /* 0x000fc600078610ff */
[----:B------:R1:W-:Y:S01]  /*20dc0*/  @!P2 ST.E.64 [R2.64], R116 ;  /* 0x000000740200a985 */ /* 0x0003e2000c101b06 */
[C---:B-----5:R-:W-:Y:S02]  /*20dd0*/  @!P0 LEA R16, P2, R10.reuse, R0, 0x2 ;  /* 0x000000000a108211 */ /* 0x060fe400078410ff */
[-C--:B------:R-:W-:Y:S02]  /*20de0*/  @!P1 LEA.HI.X R19, R11, R4.reuse, R29, 0x2, P3 ;  /* 0x000000040b139211 */ /* 0x080fe400018f141d */
[----:B------:R-:W-:Y:S02]  /*20df0*/  ISETP.GE.AND P3, PT, R7, c[0x0][0x3c8], PT ;  /* 0x0000f20007007a0c */ /* 0x000fe40003f66270 */
[----:B------:R-:W-:Y:S01]  /*20e00*/  @!P0 LEA.HI.X R17, R10, R4, R31, 0x2, P2 ;  /* 0x000000040a118211 */ /* 0x000fe200010f141f */
[----:B------:R5:W-:Y:S01]  /*20e10*/  @!P1 ST.E.64 [R18.64], R114 ;  /* 0x0000007212009985 */ /* 0x000be2000c101b06 */
[----:B------:R-:W-:-:S03]  /*20e20*/  ISETP.GE.AND P2, PT, R6, c[0x0][0x3c8], PT ;  /* 0x0000f20006007a0c */ /* 0x000fc60003f46270 */
[----:B------:R3:W-:Y:S01]  /*20e30*/  @!P0 ST.E.64 [R16.64], R128 ;  /* 0x0000008010008985 */ /* 0x0007e2000c101b06 */
[----:B------:R-:W-:-:S04]  /*20e40*/  @!P5 LEA R20, P0, R8, R0, 0x2 ;  /* 0x000000000814d211 */ /* 0x000fc800078010ff */
[----:B------:R-:W-:Y:S02]  /*20e50*/  @!P5 LEA.HI.X R21, R8, R4, R32, 0x2, P0 ;  /* 0x000000040815d211 */ /* 0x000fe400000f1420 */
[----:B-1----:R-:W-:-:S04]  /*20e60*/  @!P4 LEA R2, P1, R9, R0, 0x2 ;  /* 0x000000000902c211 */ /* 0x002fc800078210ff */
[----:B------:R-:W-:Y:S02]  /*20e70*/  @!P4 LEA.HI.X R3, R9, R4, R30, 0x2, P1 ;  /* 0x000000040903c211 */ /* 0x000fe400008f141e */
[----:B-----5:R-:W-:-:S04]  /*20e80*/  @!P3 LEA R18, P0, R7, R0, 0x2 ;  /* 0x000000000712b211 */ /* 0x020fc800078010ff */
[----:B------:R-:W-:Y:S02]  /*20e90*/  @!P3 LEA.HI.X R19, R7, R4, R33, 0x2, P0 ;  /* 0x000000040713b211 */ /* 0x000fe400000f1421 */
[C---:B---3--:R-:W-:Y:S01]  /*20ea0*/  @!P2 LEA R16, P0, R6.reuse, R0, 0x2 ;  /* 0x000000000610a211 */ /* 0x048fe200078010ff */
[----:B------:R1:W-:Y:S03]  /*20eb0*/  @!P4 ST.E.64 [R2.64], R130 ;  /* 0x000000820200c985 */ /* 0x0003e6000c101b06 */
[----:B------:R-:W-:Y:S01]  /*20ec0*/  @!P2 LEA.HI.X R17, R6, R4, R34, 0x2, P0 ;  /* 0x000000040611a211 */ /* 0x000fe200000f1422 */
[----:B------:R3:W-:Y:S04]  /*20ed0*/  @!P5 ST.E.64 [R20.64], R184 ;  /* 0x000000b81400d985 */ /* 0x0007e8000c101b06 */
[----:B------:R3:W-:Y:S04]  /*20ee0*/  @!P3 ST.E.64 [R18.64], R158 ;  /* 0x0000009e1200b985 */ /* 0x0007e8000c101b06 */
[----:B------:R3:W-:Y:S01]  /*20ef0*/  @!P2 ST.E.64 [R16.64], R102 ;  /* 0x000000661000a985 */ /* 0x0007e2000c101b06 */
[----:B----4-:R-:W-:-:S13]  /*20f00*/  ISETP.GE.AND P1, PT, R5, c[0x0][0x3c8], PT ;  /* 0x0000f20005007a0c */ /* 0x010fda0003f26270 */
[----:B-1----:R-:W-:-:S04]  /*20f10*/  @!P1 LEA R2, P0, R5, R0, 0x2 ;  /* 0x0000000005029211 */ /* 0x002fc800078010ff */
[----:B--2---:R-:W-:-:S05]  /*20f20*/  @!P1 LEA.HI.X R3, R5, R4, R35, 0x2, P0 ;  /* 0x0000000405039211 */ /* 0x004fca00000f1423 */
[----:B------:R3:W-:Y:S04]  /*20f30*/  @!P1 ST.E.64 [R2.64], R98 ;  /* 0x0000006202009985 */ /* 0x0007e8000c101b06 */
.L_x_908:
[----:B------:R-:W-:Y:S05]  /*20f40*/  BSYNC B0 ;  /* 0x0000000000007941 */ /* 0x000fea0003800000 */
.L_x_907:
[----:B------:R-:W-:Y:S05]  /*20f50*/  BRA.DIV ~URZ, `(.L_x_909) ;  /* 0x000034727f007947 */ /* 0x000fea000b800000 */
[----:B-1----:R1:W2:Y:S02]  /*20f60*/  SHFL.IDX PT, R4, R22, 0x2, 0x1c1f ;  /* 0x005c1f0016047f89 */ /* 0x0022a400000e0000 */
.L_x_972:
[----:B------:R-:W-:Y:S05]  /*20f70*/  BRA.DIV ~URZ, `(.L_x_910) ;  /* 0x000034c27f007947 */ /* 0x000fea000b800000 */
[----:B----4-:R4:W1:Y:S02]  /*20f80*/  SHFL.IDX PT, R0, R24, 0x2, 0x1c1f ;  /* 0x005c1f0018007f89 */ /* 0x01086400000e0000 */
.L_x_973:
[----:B------:R-:W-:Y:S01]  /*20f90*/  LOP3.LUT P0, RZ, R203, 0x1, RZ, 0xc0, !PT ;  /* 0x00000001cbff7812 */ /* 0x000fe2000780c0ff */
[----:B------:R-:W-:-:S12]  /*20fa0*/  BSSY B0, `(.L_x_911) ;  /* 0x0000035000007945 */ /* 0x000fd80003800000 */
[----:B------:R-:W-:Y:S05]  /*20fb0*/  @P0 BRA `(.L_x_912) ;  /* 0x0000033000000947 */ /* 0x000fea0003800000 */
[----:B---3--:R-:W3:Y:S04]  /*20fc0*/  LDL R16, [R1+0x10] ;  /* 0x0000100001107983 */ /* 0x008ee80000100800 */
[----:B------:R-:W5:Y:S01]  /*20fd0*/  LDL R5, [R1+0x60] ;  /* 0x0000600001057983 */ /* 0x000f620000100800 */
[----:B------:R-:W-:Y:S02]  /*20fe0*/  ISETP.GE.AND P2, PT, R15, c[0x0][0x3c8], PT ;  /* 0x0000f2000f007a0c */ /* 0x000fe40003f46270 */
[----:B------:R-:W-:Y:S01]  /*20ff0*/  ISETP.GE.AND P4, PT, R14, c[0x0][0x3c8], PT ;  /* 0x0000f2000e007a0c */ /* 0x000fe20003f86270 */
[----:B----4-:R-:W4:Y:S01]  /*21000*/  LDL R35, [R1+0x88] ;  /* 0x0000880001237983 */ /* 0x010f220000100800 */
[----:B------:R-:W-:-:S09]  /*21010*/  ISETP.GE.AND P3, PT, R13, c[0x0][0x3c8], PT ;  /* 0x0000f2000d007a0c */ /* 0x000fd20003f66270 */
[----:B-1----:R-:W-:-:S04]  /*21020*/  @!P2 LEA R18, P1, R15, R0, 0x2 ;  /* 0x000000000f12a211 */ /* 0x002fc800078210ff */
[----:B--2---:R-:W-:Y:S02]  /*21030*/  @!P2 LEA.HI.X R19, R15, R4, R23, 0x2, P1 ;  /* 0x000000040f13a211 */ /* 0x004fe400008f1417 */
[----:B------:R-:W-:Y:S02]  /*21040*/  ISETP.GE.AND P1, PT, R12, c[0x0][0x3c8], PT ;  /* 0x0000f2000c007a0c */ /* 0x000fe40003f26270 */
[----:B------:R-:W-:Y:S02]  /*21050*/  ISETP.GE.AND P6, PT, R10, c[0x0][0x3c8], PT ;  /* 0x0000f2000a007a0c */ /* 0x000fe40003fc6270 */
[----:B---3--:R-:W-:-:S13]  /*21060*/  ISETP.GE.AND P0, PT, R16, c[0x0][0x3c8], PT ;  /* 0x0000f20010007a0c */ /* 0x008fda0003f06270 */
[----:B------:R-:W-:-:S04]  /*21070*/  @!P0 LEA R2, P5, R16, R0, 0x2 ;  /* 0x0000000010028211 */ /* 0x000fc800078a10ff */
[----:B------:R-:W-:Y:S02]  /*21080*/  @!P0 LEA.HI.X R3, R16, R4, R26, 0x2, P5 ;  /* 0x0000000410038211 */ /* 0x000fe400028f141a */
[----:B------:R-:W-:-:S03]  /*21090*/  @!P4 LEA R16, P5, R14, R0, 0x2 ;  /* 0x000000000e10c211 */ /* 0x000fc600078a10ff */
[----:B------:R1:W-:Y:S01]  /*210a0*/  @!P0 ST.E.64 [R2.64], R44 ;  /* 0x0000002c02008985 */ /* 0x0003e2000c101b06 */
[----:B------:R-:W-:-:S03]  /*210b0*/  ISETP.GE.AND P0, PT, R11, c[0x0][0x3c8], PT ;  /* 0x0000f2000b007a0c */ /* 0x000fc60003f06270 */
[----:B------:R2:W-:Y:S01]  /*210c0*/  @!P2 ST.E.64 [R18.64], R46 ;  /* 0x0000002e1200a985 */ /* 0x0005e2000c101b06 */
[----:B------:R-:W-:-:S05]  /*210d0*/  @!P4 LEA.HI.X R17, R14, R4, R25, 0x2, P5 ;  /* 0x000000040e11c211 */ /* 0x000fca00028f1419 */
[----:B------:R3:W-:Y:S01]  /*210e0*/  @!P4 ST.E.64 [R16.64], R48 ;  /* 0x000000301000c985 */ /* 0x0007e2000c101b06 */
[----:B------:R-:W-:Y:S02]  /*210f0*/  ISETP.GE.AND P4, PT, R9, c[0x0][0x3c8], PT ;  /* 0x0000f20009007a0c */ /* 0x000fe40003f86270 */
[----:B-1----:R-:W-:-:S04]  /*21100*/  @!P3 LEA R2, P2, R13, R0, 0x2 ;  /* 0x000000000d02b211 */ /* 0x002fc800078410ff */
[----:B------:R-:W-:Y:S02]  /*21110*/  @!P3 LEA.HI.X R3, R13, R4, R28, 0x2, P2 ;  /* 0x000000040d03b211 */ /* 0x000fe400010f141c */
[----:B--2---:R-:W-:-:S03]  /*21120*/  @!P1 LEA R18, P5, R12, R0, 0x2 ;  /* 0x000000000c129211 */ /* 0x004fc600078a10ff */
[----:B------:R1:W-:Y:S01]  /*21130*/  @!P3 ST.E.64 [R2.64], R50 ;  /* 0x000000320200b985 */ /* 0x0003e2000c101b06 */
[----:B------:R-:W-:Y:S02]  /*21140*/  @!P1 LEA.HI.X R19, R12, R4, R27, 0x2, P5 ;  /* 0x000000040c139211 */ /* 0x000fe400028f141b */
[----:B---3--:R-:W-:Y:S02]  /*21150*/  @!P6 LEA R16, P5, R10, R0, 0x2 ;  /* 0x000000000a10e211 */ /* 0x008fe400078a10ff */
[----:B------:R-:W-:Y:S01]  /*21160*/  ISETP.GE.AND P3, PT, R8, c[0x0][0x3c8], PT ;  /* 0x0000f20008007a0c */ /* 0x000fe20003f66270 */
[----:B------:R-:W-:Y:S01]  /*21170*/  @!P1 ST.E.64 [R18.64], R66 ;  /* 0x0000004212009985 */ /* 0x000fe2000c101b06 */
[----:B------:R-:W-:Y:S02]  /*21180*/  @!P6 LEA.HI.X R17, R10, R4, R31, 0x2, P5 ;  /* 0x000000040a11e211 */ /* 0x000fe400028f141f */
[----:B------:R-:W-:Y:S02]  /*21190*/  ISETP.GE.AND P1, PT, R6, c[0x0][0x3c8], PT ;  /* 0x0000f20006007a0c */ /* 0x000fe40003f26270 */
[----:B-1----:R-:W-:-:S04]  /*211a0*/  @!P0 LEA R2, P2, R11, R0, 0x2 ;  /* 0x000000000b028211 */ /* 0x002fc800078410ff */
[----:B------:R-:W-:Y:S02]  /*211b0*/  @!P0 LEA.HI.X R3, R11, R4, R29, 0x2, P2 ;  /* 0x000000040b038211 */ /* 0x000fe400010f141d */
[----:B------:R-:W-:-:S03]  /*211c0*/  ISETP.GE.AND P2, PT, R7, c[0x0][0x3c8], PT ;  /* 0x0000f20007007a0c */ /* 0x000fc60003f46270 */
[----:B------:R1:W-:Y:S01]  /*211d0*/  @!P0 ST.E.64 [R2.64], R52 ;  /* 0x0000003402008985 */ /* 0x0003e2000c101b06 */
[----:B-----5:R-:W-:-:S03]  /*211e0*/  ISETP.GE.AND P0, PT, R5, c[0x0][0x3c8], PT ;  /* 0x0000f20005007a0c */ /* 0x020fc60003f06270 */
        /* <DEDUP_REMOVED lines=8> */
[-C--:B------:R-:W-:Y:S02]  /*21270*/  @!P2 LEA.HI.X R19, R7, R4.reuse, R33, 0x2, P4 ;  /* 0x000000040713a211 */ /* 0x080fe400020f1421 */
[----:B------:R-:W-:Y:S01]  /*21280*/  @!P1 LEA.HI.X R17, R6, R4, R34, 0x2, P5 ;  /* 0x0000000406119211 */ /* 0x000fe200028f1422 */
[----:B------:R2:W-:Y:S04]  /*21290*/  @!P3 ST.E.64 [R20.64], R80 ;  /* 0x000000501400b985 */ /* 0x0005e8000c101b06 */
[----:B------:R2:W-:Y:S04]  /*212a0*/  @!P2 ST.E.64 [R18.64], R68 ;  /* 0x000000441200a985 */ /* 0x0005e8000c101b06 */
[----:B------:R2:W-:Y:S01]  /*212b0*/  @!P1 ST.E.64 [R16.64], R60 ;  /* 0x0000003c10009985 */ /* 0x0005e2000c101b06 */
[----:B-1----:R-:W-:-:S04]  /*212c0*/  @!P0 LEA R2, P4, R5, R0, 0x2 ;  /* 0x0000000005028211 */ /* 0x002fc800078810ff */
[----:B----4-:R-:W-:-:S05]  /*212d0*/  @!P0 LEA.HI.X R3, R5, R4, R35, 0x2, P4 ;  /* 0x0000000405038211 */ /* 0x010fca00020f1423 */
[----:B------:R2:W-:Y:S04]  /*212e0*/  @!P0 ST.E.64 [R2.64], R38 ;  /* 0x0000002602008985 */ /* 0x0005e8000c101b06 */
.L_x_912:
[----:B------:R-:W-:Y:S05]  /*212f0*/  BSYNC B0 ;  /* 0x0000000000007941 */ /* 0x000fea0003800000 */
.L_x_911:
[----:B------:R-:W-:Y:S05]  /*21300*/  BRA.DIV ~URZ, `(.L_x_913) ;  /* 0x000031927f007947 */ /* 0x000fea000b800000 */
[----:B--2---:R2:W3:Y:S04]  /*21310*/  SHFL.IDX PT, R4, R22, 0x3, 0x1c1f ;  /* 0x007c1f0016047f89 */ /* 0x0044e800000e0000 */
[----:B-1----:R2:W1:Y:S02]  /*21320*/  SHFL.IDX PT, R0, R24, 0x3, 0x1c1f ;  /* 0x007c1f0018007f89 */ /* 0x00246400000e0000 */
.L_x_974:
[----:B------:R-:W-:-:S13]  /*21330*/  LOP3.LUT P0, RZ, R203, 0x2, RZ, 0xc0, !PT ;  /* 0x00000002cbff7812 */ /* 0x000fda000780c0ff */
[----:B------:R-:W-:Y:S05]  /*21340*/  @P0 BRA `(.L_x_901) ;  /* 0x0000115000000947 */ /* 0x000fea0003800000 */
[----:B---3--:R-:W3:Y:S01]  /*21350*/  LDL R2, [R1+0x10] ;  /* 0x0000100001027983 */ /* 0x008ee20000100800 */
[----:B------:R-:W-:Y:S02]  /*21360*/  ISETP.GE.AND P3, PT, R15, c[0x0][0x3c8], PT ;  /* 0x0000f2000f007a0c */ /* 0x000fe40003f66270 */
[----:B------:R-:W-:Y:S01]  /*21370*/  ISETP.GE.AND P2, PT, R14, c[0x0][0x3c8], PT ;  /* 0x0000f2000e007a0c */ /* 0x000fe20003f46270 */
[----:B------:R-:W5:Y:S01]  /*21380*/  LDL R5, [R1+0x60] ;  /* 0x0000600001057983 */ /* 0x000f620000100800 */
[----:B------:R-:W-:Y:S02]  /*21390*/  ISETP.GE.AND P1, PT, R13, c[0x0][0x3c8], PT ;  /* 0x0000f2000d007a0c */ /* 0x000fe40003f26270 */
[----:B------:R-:W-:-:S07]  /*213a0*/  ISETP.GE.AND P0, PT, R12, c[0x0][0x3c8], PT ;  /* 0x0000f2000c007a0c */ /* 0x000fce0003f06270 */
[----:B-1----:R-:W-:-:S04]  /*213b0*/  @!P3 LEA R20, P5, R15, R0, 0x2 ;  /* 0x000000000f14b211 */ /* 0x002fc800078a10ff */
[----:B------:R-:W-:Y:S02]  /*213c0*/  @!P3 LEA.HI.X R21, R15, R4, R23, 0x2, P5 ;  /* 0x000000040f15b211 */ /* 0x000fe400028f1417 */
[----:B------:R-:W-:-:S04]  /*213d0*/  @!P2 LEA R16, P5, R14, R0, 0x2 ;  /* 0x000000000e10a211 */ /* 0x000fc800078a10ff */
[----:B------:R-:W-:Y:S02]  /*213e0*/  @!P2 LEA.HI.X R17, R14, R4, R25, 0x2, P5 ;  /* 0x000000040e11a211 */ /* 0x000fe400028f1419 */
[----:B---3--:R-:W-:-:S13]  /*213f0*/  ISETP.GE.AND P4, PT, R2, c[0x0][0x3c8], PT ;  /* 0x0000f20002007a0c */ /* 0x008fda0003f86270 */
[----:B------:R-:W-:-:S04]  /*21400*/  @!P4 LEA R18, P6, R2, R0, 0x2 ;  /* 0x000000000212c211 */ /* 0x000fc800078c10ff */
[----:B------:R-:W-:Y:S02]  /*21410*/  @!P4 LEA.HI.X R19, R2, R4, R26, 0x2, P6 ;  /* 0x000000040213c211 */ /* 0x000fe400030f141a */
[CC--:B------:R-:W-:Y:S02]  /*21420*/  @!P1 LEA R14, P6, R13.reuse, R0.reuse, 0x2 ;  /* 0x000000000d0e9211 */ /* 0x0c0fe400078c10ff */
[C---:B------:R-:W-:Y:S02]  /*21430*/  @!P0 LEA R2, P5, R12.reuse, R0, 0x2 ;  /* 0x000000000c028211 */ /* 0x040fe400078a10ff */
[-C--:B------:R-:W-:Y:S02]  /*21440*/  @!P1 LEA.HI.X R15, R13, R4.reuse, R28, 0x2, P6 ;  /* 0x000000040d0f9211 */ /* 0x080fe400030f141c */
[----:B------:R-:W-:Y:S02]  /*21450*/  ISETP.GE.AND P6, PT, R11, c[0x0][0x3c8], PT ;  /* 0x0000f2000b007a0c */ /* 0x000fe40003fc6270 */
[----:B------:R-:W-:-:S02]  /*21460*/  @!P0 LEA.HI.X R3, R12, R4, R27, 0x2, P5 ;  /* 0x000000040c038211 */ /* 0x000fc400028f141b */
[----:B------:R-:W-:Y:S01]  /*21470*/  ISETP.GE.AND P5, PT, R10, c[0x0][0x3c8], PT ;  /* 0x0000f2000a007a0c */ /* 0x000fe20003fa6270 */
[----:B------:R-:W-:Y:S01]  /*21480*/  @!P4 ST.E.64 [R18.64], R84 ;  /* 0x000000541200c985 */ /* 0x000fe2000c101b06 */
[----:B------:R-:W-:-:S03]  /*21490*/  ISETP.GE.AND P4, PT, R9, c[0x0][0x3c8], PT ;  /* 0x0000f20009007a0c */ /* 0x000fc60003f86270 */
[----:B------:R-:W-:Y:S01]  /*214a0*/  @!P3 ST.E.64 [R20.64], R76 ;  /* 0x0000004c1400b985 */ /* 0x000fe2000c101b06 */
[----:B------:R-:W-:-:S03]  /*214b0*/  ISETP.GE.AND P3, PT, R8, c[0x0][0x3c8], PT ;  /* 0x0000f20008007a0c */ /* 0x000fc60003f66270 */
[----:B------:R1:W-:Y:S04]  /*214c0*/  @!P2 ST.E.64 [R16.64], R70 ;  /* 0x000000461000a985 */ /* 0x0003e8000c101b06 */
[----:B------:R3:W-:Y:S01]  /*214d0*/  @!P1 ST.E.64 [R14.64], R64 ;  /* 0x000000400e009985 */ /* 0x0007e2000c101b06 */
[----:B------:R-:W-:-:S03]  /*214e0*/  ISETP.GE.AND P2, PT, R7, c[0x0][0x3c8], PT ;  /* 0x0000f20007007a0c */ /* 0x000fc60003f46270 */
[----:B------:R2:W-:Y:S01]  /*214f0*/  @!P0 ST.E.64 [R2.64], R40 ;  /* 0x0000002802008985 */ /* 0x0005e2000c101b06 */
[CC--:B-1----:R-:W-:Y:S02]  /*21500*/  @!P6 LEA R16, P0, R11.reuse, R0.reuse, 0x2 ;  /* 0x000000000b10e211 */ /* 0x0c2fe400078010ff */
[C---:B---3--:R-:W-:Y:S02]  /*21510*/  @!P5 LEA R14, P1, R10.reuse, R0, 0x2 ;  /* 0x000000000a0ed211 */ /* 0x048fe400078210ff */
[----:B------:R-:W-:Y:S02]  /*21520*/  @!P6 LEA.HI.X R17, R11, R4, R29, 0x2, P0 ;  /* 0x000000040b11e211 */ /* 0x000fe400000f141d */
[----:B------:R-:W-:Y:S02]  /*21530*/  @!P4 LEA R12, P0, R9, R0, 0x2 ;  /* 0x00000000090cc211 */ /* 0x000fe400078010ff */
[----:B------:R-:W-:Y:S02]  /*21540*/  @!P5 LEA.HI.X R15, R10, R4, R31, 0x2, P1 ;  /* 0x000000040a0fd211 */ /* 0x000fe400008f141f */
[----:B------:R-:W-:-:S02]  /*21550*/  ISETP.GE.AND P1, PT, R6, c[0x0][0x3c8], PT ;  /* 0x0000f20006007a0c */ /* 0x000fc40003f26270 */
[----:B------:R-:W-:Y:S02]  /*21560*/  @!P4 LEA.HI.X R13, R9, R4, R30, 0x2, P0 ;  /* 0x00000004090dc211 */ /* 0x000fe400000f141e */
[----:B------:R-:W-:-:S04]  /*21570*/  @!P3 LEA R10, P0, R8, R0, 0x2 ;  /* 0x00000000080ab211 */ /* 0x000fc800078010ff */
[----:B------:R-:W-:Y:S02]  /*21580*/  @!P3 LEA.HI.X R11, R8, R4, R32, 0x2, P0 ;  /* 0x00000004080bb211 */ /* 0x000fe400000f1420 */
[----:B------:R-:W-:-:S04]  /*21590*/  @!P2 LEA R8, P0, R7, R0, 0x2 ;  /* 0x000000000708a211 */ /* 0x000fc800078010ff */
[----:B------:R-:W-:Y:S02]  /*215a0*/  @!P2 LEA.HI.X R9, R7, R4, R33, 0x2, P0 ;  /* 0x000000040709a211 */ /* 0x000fe400000f1421 */
[C---:B--2---:R-:W-:Y:S01]  /*215b0*/  @!P1 LEA R2, P0, R6.reuse, R0, 0x2 ;  /* 0x0000000006029211 */ /* 0x044fe200078010ff */
[----:B------:R1:W-:Y:S03]  /*215c0*/  @!P6 ST.E.64 [R16.64], R86 ;  /* 0x000000561000e985 */ /* 0x0003e6000c101b06 */
[----:B------:R-:W-:Y:S01]  /*215d0*/  @!P1 LEA.HI.X R3, R6, R4, R34, 0x2, P0 ;  /* 0x0000000406039211 */ /* 0x000fe200000f1422 */
[----:B------:R1:W-:Y:S04]  /*215e0*/  @!P5 ST.E.64 [R14.64], R82 ;  /* 0x000000520e00d985 */ /* 0x0003e8000c101b06 */
[----:B------:R1:W-:Y:S04]  /*215f0*/  @!P4 ST.E.64 [R12.64], R72 ;  /* 0x000000480c00c985 */ /* 0x0003e8000c101b06 */
[----:B------:R1:W-:Y:S04]  /*21600*/  @!P3 ST.E.64 [R10.64], R62 ;  /* 0x0000003e0a00b985 */ /* 0x0003e8000c101b06 */
[----:B------:R1:W-:Y:S04]  /*21610*/  @!P2 ST.E.64 [R8.64], R58 ;  /* 0x0000003a0800a985 */ /* 0x0003e8000c101b06 */
[----:B------:R1:W-:Y:S01]  /*21620*/  @!P1 ST.E.64 [R2.64], R42 ;  /* 0x0000002a02009985 */ /* 0x0003e2000c101b06 */
[----:B-----5:R-:W-:-:S13]  /*21630*/  ISETP.GE.AND P0, PT, R5, c[0x0][0x3c8], PT ;  /* 0x0000f20005007a0c */ /* 0x020fda0003f06270 */
[----:B------:R-:W-:Y:S05]  /*21640*/  @P0 BRA `(.L_x_901) ;  /* 0x00000e5000000947 */ /* 0x000fea0003800000 */
[----:B------:R-:W2:Y:S01]  /*21650*/  LDL R22, [R1+0x88] ;  /* 0x0000880001167983 */ /* 0x000ea20000100800 */
[----:B-1----:R-:W-:-:S04]  /*21660*/  LEA R2, P0, R5, R0, 0x2 ;  /* 0x0000000005027211 */ /* 0x002fc800078010ff */
[----:B--2---:R-:W-:-:S05]  /*21670*/  LEA.HI.X R3, R5, R4, R22, 0x2, P0 ;  /* 0x0000000405037211 */ /* 0x004fca00000f1416 */
[----:B------:R1:W-:Y:S01]  /*21680*/  ST.E.64 [R2.64], R36 ;  /* 0x0000002402007985 */ /* 0x0003e2000c101b06 */
[----:B------:R-:W-:Y:S05]  /*21690*/  BRA `(.L_x_901) ;  /* 0x00000e0000007947 */ /* 0x000fea0003800000 */
.L_x_886:
[----:B------:R-:W2:Y:S04]  /*216a0*/  LDL.LU R7, [R1+0x3c] ;  /* 0x00003c0001077983 */ /* 0x000ea80000300800 */
[----:B-1----:R-:W3:Y:S01]  /*216b0*/  LDL R6, [R1+0x44] ;  /* 0x0000440001067983 */ /* 0x002ee20000100800 */
[----:B------:R-:W-:Y:S01]  /*216c0*/  ISETP.NE.U32.AND P0, PT, RZ, c[0x0][0x508], PT ;  /* 0x00014200ff007a0c */ /* 0x000fe20003f05070 */
[----:B------:R-:W-:Y:S01]  /*216d0*/  IMAD.MOV.U32 R4, RZ, RZ, 0x4 ;  /* 0x00000004ff047424 */ /* 0x000fe200078e00ff */
[----:B------:R-:W-:Y:S01]  /*216e0*/  ISETP.NE.U32.AND P2, PT, RZ, c[0x0][0x500], PT ;  /* 0x00014000ff007a0c */ /* 0x000fe20003f45070 */
[----:B------:R-:W-:Y:S01]  /*216f0*/  IMAD.MOV.U32 R19, RZ, RZ, c[0x0][0x388] ;  /* 0x0000e200ff137624 */ /* 0x000fe200078e00ff */
[----:B------:R-:W-:Y:S01]  /*21700*/  ISETP.NE.AND.EX P0, PT, RZ, c[0x0][0x50c], PT, P0 ;  /* 0x00014300ff007a0c */ /* 0x000fe20003f05300 */
[----:B------:R-:W-:Y:S01]  /*21710*/  IMAD.MOV.U32 R0, RZ, RZ, RZ ;  /* 0x000000ffff007224 */ /* 0x000fe200078e00ff */
[----:B------:R-:W-:Y:S01]  /*21720*/  ISETP.NE.AND.EX P2, PT, RZ, c[0x0][0x504], PT, P2 ;  /* 0x00014100ff007a0c */ /* 0x000fe20003f45320 */
[----:B---3--:R-:W-:-:S10]  /*21730*/  IMAD.WIDE R2, R6, R4, c[0x0][0x500] ;  /* 0x0001400006027625 */ /* 0x008fd400078e0204 */
[----:B------:R-:W-:Y:S02]  /*21740*/  @P0 IMAD.WIDE R4, R6, R4, c[0x0][0x508] ;  /* 0x0001420006040625 */ /* 0x000fe400078e0204 */
[----:B------:R1:W5:Y:S04]  /*21750*/  @P2 LDG.E R0, [R2.64] ;  /* 0x0000000602002981 */ /* 0x000368000c1e1900 */
        /* <DEDUP_REMOVED lines=8> */
.L_x_914:
[----:B-1----:R-:W1:Y:S01]  /*217e0*/  S2R R4, SR_TID.X ;  /* 0x0000000000047919 */ /* 0x002e620000002100 */
[----:B------:R-:W-:Y:S01]  /*217f0*/  SHF.R.S32.HI R2, RZ, 0x1f, R6 ;  /* 0x0000001fff027819 */ /* 0x000fe20000011406 */
[----:B------:R-:W-:Y:S01]  /*21800*/  BSSY B0, `(.L_x_915) ;  /* 0x0000038000007945 */ /* 0x000fe20003800000 */
[----:B-----5:R-:W-:-:S02]  /*21810*/  SHF.R.S32.HI R17, RZ, 0x1f, R0 ;  /* 0x0000001fff117819 */ /* 0x020fc40000011400 */
[----:B------:R-:W-:Y:S02]  /*21820*/  SEL R10, R6, RZ, !P2 ;  /* 0x000000ff060a7207 */ /* 0x000fe40005000000 */
[----:B------:R-:W-:Y:S02]  /*21830*/  SEL R20, R2, RZ, !P2 ;  /* 0x000000ff02147207 */ /* 0x000fe40005000000 */
[----:B-1----:R-:W-:-:S13]  /*21840*/  ISETP.GT.AND P0, PT, R4, 0x7f, PT ;  /* 0x0000007f0400780c */ /* 0x002fda0003f04270 */
        /* <DEDUP_REMOVED lines=51> */
.L_x_916:
[----:B------:R-:W-:Y:S05]  /*21b80*/  BSYNC B0 ;  /* 0x0000000000007941 */ /* 0x000fea0003800000 */
.L_x_915:
        /* <DEDUP_REMOVED lines=47> */
.L_x_975:
[----:B------:R-:W-:Y:S05]  /*21e80*/  BRA.DIV ~URZ, `(.L_x_918) ;  /* 0x000027427f007947 */ /* 0x000fea000b800000 */
[----:B------:R3:W4:Y:S02]  /*21e90*/  SHFL.IDX PT, R0, R12, RZ, 0x1c1f ;  /* 0x001c1fff0c007589 */ /* 0x00072400000e0000 */
.L_x_976:
        /* <DEDUP_REMOVED lines=21> */
.L_x_920:
[----:B------:R-:W-:Y:S05]  /*21ff0*/  BSYNC B0 ;  /* 0x0000000000007941 */ /* 0x000fea0003800000 */
.L_x_919:
[----:B------:R-:W-:Y:S05]  /*22000*/  BRA.DIV ~URZ, `(.L_x_921) ;  /* 0x000026227f007947 */ /* 0x000fea000b800000 */
[----:B--2---:R2:W1:Y:S04]  /*22010*/  SHFL.IDX PT, R8, R9, 0x1, 0x1c1f ;  /* 0x003c1f0009087f89 */ /* 0x00446800000e0000 */
[----:B----4-:R2:W4:Y:S02]  /*22020*/  SHFL.IDX PT, R0, R12, 0x1, 0x1c1f ;  /* 0x003c1f000c007f89 */ /* 0x01052400000e0000 */
.L_x_977:
        /* <DEDUP_REMOVED lines=21> */
.L_x_923:
[----:B------:R-:W-:Y:S05]  /*22180*/  BSYNC B0 ;  /* 0x0000000000007941 */ /* 0x000fea0003800000 */
.L_x_922:
[----:B------:R-:W-:Y:S05]  /*22190*/  BRA.DIV ~URZ, `(.L_x_924) ;  /* 0x000025527f007947 */ /* 0x000fea000b800000 */
[----:B-1----:R1:W2:Y:S02]  /*221a0*/  SHFL.IDX PT, R8, R9, 0x2, 0x1c1f ;  /* 0x005c1f0009087f89 */ /* 0x0022a400000e0000 */
.L_x_978:
[----:B------:R-:W-:Y:S05]  /*221b0*/  BRA.DIV ~URZ, `(.L_x_925) ;  /* 0x000025a27f007947 */ /* 0x000fea000b800000 */
[----:B----4-:R4:W1:Y:S02]  /*221c0*/  SHFL.IDX PT, R0, R12, 0x2, 0x1c1f ;  /* 0x005c1f000c007f89 */ /* 0x01086400000e0000 */
.L_x_979:
        /* <DEDUP_REMOVED lines=21> */
.L_x_927:
[----:B------:R-:W-:Y:S05]  /*22320*/  BSYNC B0 ;  /* 0x0000000000007941 */ /* 0x000fea0003800000 */
.L_x_926:
[----:B------:R-:W-:Y:S05]  /*22330*/  BRA.DIV ~URZ, `(.L_x_928) ;  /* 0x000024827f007947 */ /* 0x000fea000b800000 */
[----:B--2---:R2:W3:Y:S04]  /*22340*/  SHFL.IDX PT, R8, R9, 0x3, 0x1c1f ;  /* 0x007c1f0009087f89 */ /* 0x0044e800000e0000 */
[----:B-1----:R2:W1:Y:S02]  /*22350*/  SHFL.IDX PT, R0, R12, 0x3, 0x1c1f ;  /* 0x007c1f000c007f89 */ /* 0x00246400000e0000 */
.L_x_980:
        /* <DEDUP_REMOVED lines=20> */
.L_x_901:
[----:B------:R-:W-:Y:S05]  /*224a0*/  BSYNC B1 ;  /* 0x0000000000017941 */ /* 0x000fea0003800000 */
.L_x_885:
        /* <DEDUP_REMOVED lines=15> */
.L_x_981:
[----:B------:R-:W-:Y:S05]  /*225a0*/  BRA.DIV ~URZ, `(.L_x_931) ;  /* 0x000023427f007947 */ /* 0x000fea000b800000 */
[----:B------:R3:W4:Y:S02]  /*225b0*/  SHFL.IDX PT, R8, R74, 0x1, 0x1f ;  /* 0x00201f004a087f89 */ /* 0x00072400000e0000 */
.L_x_982:
        /* <DEDUP_REMOVED lines=19> */
.L_x_983:
        /* <DEDUP_REMOVED lines=16> */
.L_x_984:
[----:B---3--:R-:W-:Y:S01]  /*227f0*/  IMAD R0, R0, c[0x0][0x538], RZ ;  /* 0x00014e0000007a24 */ /* 0x008fe200078e02ff */
[----:B------:R-:W-:Y:S04]  /*22800*/  BSSY B1, `(.L_x_934) ;  /* 0x00000ce000017945 */ /* 0x000fe80003800000 */
[----:B----4-:R-:W-:-:S04]  /*22810*/  IADD3 R8, R0, R8, RZ ;  /* 0x0000000800087210 */ /* 0x010fc80007ffe0ff */
[----:B--2---:R-:W-:-:S13]  /*22820*/  ISETP.GT.AND P0, PT, R8, R9, PT ;  /* 0x000000090800720c */ /* 0x004fda0003f04270 */
[----:B------:R-:W-:Y:S05]  /*22830*/  @P0 BRA `(.L_x_935) ;  /* 0x0000025000000947 */ /* 0x000fea0003800000 */
.L_x_939:
        /* <DEDUP_REMOVED lines=17> */
.L_x_985:
        /* <DEDUP_REMOVED lines=16> */
.L_x_986:
[----:B--2---:R-:W-:-:S05]  /*22a50*/  IMAD R0, R0, c[0x0][0x538], RZ ;  /* 0x00014e0000007a24 */ /* 0x004fca00078e02ff */
[----:B------:R-:W-:-:S04]  /*22a60*/  IADD3 R8, R0, R8, RZ ;  /* 0x0000000800087210 */ /* 0x000fc80007ffe0ff */
[----:B------:R-:W-:-:S13]  /*22a70*/  ISETP.GT.AND P0, PT, R8, R9, PT ;  /* 0x000000090800720c */ /* 0x000fda0003f04270 */
[----:B-1----:R-:W-:Y:S05]  /*22a80*/  @!P0 BRA `(.L_x_939) ;  /* 0xfffffdb000008947 */ /* 0x002fea000383ffff */
.L_x_935:
[----:B------:R-:W-:-:S05]  /*22a90*/  IADD3 R11, -R0, R8, RZ ;  /* 0x00000008000b7210 */ /* 0x000fca0007ffe1ff */
[----:B------:R-:W-:-:S05]  /*22aa0*/  IMAD R0, R4, c[0x0][0x538], R11 ;  /* 0x00014e0004007a24 */ /* 0x000fca00078e020b */
[----:B------:R-:W-:Y:S01]  /*22ab0*/  ISETP.GT.AND P0, PT, R0, R9, PT ;  /* 0x000000090000720c */ /* 0x000fe20003f04270 */
[----:B------:R-:W-:-:S12]  /*22ac0*/  BRA.DIV ~URZ, `(.L_x_940) ;  /* 0x000022627f007947 */ /* 0x000fd8000b800000 */
[----:B------:R-:W-:-:S03]  /*22ad0*/  VOTE.ANY R12, PT, !P0 ;  /* 0x00000000000c7806 */ /* 0x000fc600040e0100 */
.L_x_987:
[----:B------:R-:W2:Y:S01]  /*22ae0*/  LDL.LU R0, [R1+0x44] ;  /* 0x0000440001007983 */ /* 0x000ea20000300800 */
[----:B------:R-:W2:Y:S02]  /*22af0*/  POPC R8, R12 ;  /* 0x0000000c00087309 */ /* 0x000ea40000000000 */
[----:B--2---:R-:W-:-:S05]  /*22b00*/  IADD3 R0, R8, R0, RZ ;  /* 0x0000000008007210 */ /* 0x004fca0007ffe0ff */
[----:B------:R2:W-:Y:S01]  /*22b10*/  STL [R1+0x44], R0 ;  /* 0x0000440001007387 */ /* 0x0005e20000100800 */
[----:B------:R-:W-:Y:S05]  /*22b20*/  BRA.DIV ~URZ, `(.L_x_941) ;  /* 0x000022527f007947 */ /* 0x000fea000b800000 */
[----:B------:R3:W4:Y:S04]  /*22b30*/  SHFL.IDX PT, R10, R6, R8, 0x1f ;  /* 0x00001f08060a7589 */ /* 0x00072800000e0000 */
[----:B------:R3:W1:Y:S02]  /*22b40*/  SHFL.IDX PT, R7, R7, R8, 0x1f ;  /* 0x00001f0807077589 */ /* 0x00066400000e0000 */
.L_x_988:
[----:B------:R-:W-:Y:S01]  /*22b50*/  ISETP.NE.AND P0, PT, R12, RZ, PT ;  /* 0x000000ff0c00720c */ /* 0x000fe20003f05270 */
[----:B------:R-:W-:-:S12]  /*22b60*/  BSSY B0, `(.L_x_942) ;  /* 0x0000005000007945 */ /* 0x000fd80003800000 */
[----:B------:R-:W-:Y:S05]  /*22b70*/  @!P0 BRA `(.L_x_943) ;  /* 0x0000003000008947 */ /* 0x000fea0003800000 */
[----:B------:R-:W-:Y:S01]  /*22b80*/  IADD3 R3, R8, -0x1, RZ ;  /* 0xffffffff08037810 */ /* 0x000fe20007ffe0ff */
[----:B------:R-:W-:Y:S05]  /*22b90*/  BRA.DIV ~URZ, `(.L_x_944) ;  /* 0x000022b27f007947 */ /* 0x000fea000b800000 */
[----:B------:R2:W3:Y:S02]  /*22ba0*/  SHFL.IDX PT, R13, R4, R3, 0x1f ;  /* 0x00001f03040d7589 */ /* 0x0004e400000e0000 */
.L_x_943:
[----:B------:R-:W-:Y:S05]  /*22bb0*/  BSYNC B0 ;  /* 0x0000000000007941 */ /* 0x000fea0003800000 */
.L_x_942:
        /* <DEDUP_REMOVED lines=68> */
.L_x_946:
        /* <DEDUP_REMOVED lines=68> */
.L_x_947:
[----:B------:R-:W-:Y:S05]  /*23440*/  BSYNC B0 ;  /* 0x0000000000007941 */ /* 0x000fea0003800000 */
.L_x_945:
[----:B------:R-:W-:-:S04]  /*23450*/  LOP3.LUT R2, RZ, R2, RZ, 0x33, !PT ;  /* 0x00000002ff027212 */ /* 0x000fc800078e33ff */
[----:B-1----:R-:W-:-:S05]  /*23460*/  IADD3 R0, R2, R10, RZ ;  /* 0x0000000a02007210 */ /* 0x002fca0007ffe0ff */
[----:B------:R1:W-:Y:S01]  /*23470*/  STL [R1+0x3c], R0 ;  /* 0x00003c0001007387 */ /* 0x0003e20000100800 */
[----:B------:R-:W-:Y:S05]  /*23480*/  BRA `(.L_x_948) ;  /* 0x0000005000007947 */ /* 0x000fea0003800000 */
.L_x_936:
[----:B------:R-:W-:Y:S01]  /*23490*/  MOV R0, c[0x0][0x53c] ;  /* 0x00014f0000007a02 */ /* 0x000fe20000000f00 */
[----:B------:R2:W-:Y:S04]  /*234a0*/  STL [R1+0x38], R9 ;  /* 0x0000380901007387 */ /* 0x0005e80000100800 */
[----:B------:R2:W-:Y:S04]  /*234b0*/  STL [R1+0x3c], RZ ;  /* 0x00003cff01007387 */ /* 0x0005e80000100800 */
[----:B------:R2:W-:Y:S04]  /*234c0*/  STL [R1+0x40], RZ ;  /* 0x000040ff01007387 */ /* 0x0005e80000100800 */
[----:B------:R2:W-:Y:S02]  /*234d0*/  STL [R1+0x44], R0 ;  /* 0x0000440001007387 */ /* 0x0005e40000100800 */
.L_x_948:
[----:B------:R-:W-:Y:S05]  /*234e0*/  BSYNC B1 ;  /* 0x0000000000017941 */ /* 0x000fea0003800000 */
.L_x_934:
        /* <DEDUP_REMOVED lines=9> */
.L_x_929:
[----:B--2---:R-:W2:Y:S02]  /*23580*/  LDL R0, [R1+0x44] ;  /* 0x0000440001007983 */ /* 0x004ea40000100800 */
[----:B--2---:R-:W-:-:S13]  /*23590*/  ISETP.GE.AND P0, PT, R0, c[0x0][0x53c], PT ;  /* 0x00014f0000007a0c */ /* 0x004fda0003f06270 */
[----:B-1----:R-:W-:Y:S01]  /*235a0*/  @P0 CALL.REL.NOINC `(.L_x_949) ;  /* 0x0000001000000944 */ /* 0x002fe20003c00000 */
[----:B------:R-:W-:Y:S05]  /*235b0*/  BRA `(.L_x_950) ;  /* 0xfffdea5000007947 */ /* 0x000fea000383ffff */
.L_x_949:
[----:B------:R-:W-:Y:S05]  /*235c0*/  EXIT ;  /* 0x000000000000794d */ /* 0x000fea0003800000 */
.L_x_687:
[----:B------:R-:W-:Y:S01]  /*235d0*/  IMAD.MOV.U32 R0, RZ, RZ, R5 ;  /* 0x000000ffff007224 */ /* 0x000fe200078e0005 */
[----:B------:R-:W-:Y:S02]  /*235e0*/  MOV R2, 0x1 ;  /* 0x0000000100027802 */ /* 0x000fe40000000f00 */
[----:B------:R-:W-:Y:S02]  /*235f0*/  MOV R3, 0x23610 ;  /* 0x0002361000037802 */ /* 0x000fe40000000f00 */
[----:B------:R-:W-:Y:S05]  /*23600*/  CALL.REL.NOINC `($__internal_14_$__cuda_sm70_shflsync_up_p) ;  /* 0x0000193000007944 */ /* 0x000fea0003c00000 */
[----:B------:R-:W-:Y:S01]  /*23610*/  MOV R0, R4 ;  /* 0x0000000400007202 */ /* 0x000fe20000000f00 */
[----:B------:R-:W-:Y:S05]  /*23620*/  BRA `(.L_x_951) ;  /* 0xfffdce3000007947 */ /* 0x000fea000383ffff */
.L_x_688:
[----:B------:R-:W-:Y:S01]  /*23630*/  IMAD.MOV.U32 R0, RZ, RZ, R5 ;  /* 0x000000ffff007224 */ /* 0x000fe200078e0005 */
[----:B------:R-:W-:Y:S02]  /*23640*/  MOV R2, 0x2 ;  /* 0x0000000200027802 */ /* 0x000fe40000000f00 */
[----:B------:R-:W-:Y:S02]  /*23650*/  MOV R3, 0x23670 ;  /* 0x0002367000037802 */ /* 0x000fe40000000f00 */
[----:B------:R-:W-:Y:S05]  /*23660*/  CALL.REL.NOINC `($__internal_14_$__cuda_sm70_shflsync_up_p) ;  /* 0x000018d000007944 */ /* 0x000fea0003c00000 */
[----:B------:R-:W-:Y:S01]  /*23670*/  SEL R0, R4, RZ, P4 ;  /* 0x000000ff04007207 */ /* 0x000fe20002000000 */
[----:B------:R-:W-:Y:S01]  /*23680*/  IMAD.MOV.U32 R2, RZ, RZ, 0x4 ;  /* 0x00000004ff027424 */ /* 0x000fe200078e00ff */
[----:B------:R-:W-:-:S03]  /*23690*/  MOV R3, 0x236c0 ;  /* 0x000236c000037802 */ /* 0x000fc60000000f00 */
[----:B------:R-:W-:Y:S02]  /*236a0*/  IMAD.IADD R0, R5, 0x1, R0 ;  /* 0x0000000105007824 */ /* 0x000fe400078e0200 */
        /* <DEDUP_REMOVED lines=14> */
[----:B------:R-:W-:Y:S01]  /*23790*/  IMAD.IADD R4, R0, 0x1, R4 ;  /* 0x0000000100047824 */ /* 0x000fe200078e0204 */
[----:B------:R-:W-:-:S03]  /*237a0*/  MOV R0, 0x1f ;  /* 0x0000001f00007802 */ /* 0x000fc60000000f00 */
[----:B------:R-:W-:Y:S02]  /*237b0*/  IMAD.MOV.U32 R5, RZ, RZ, R4 ;  /* 0x000000ffff057224 */ /* 0x000fe400078e0004 */
[----:B------:R-:W-:Y:S05]  /*237c0*/  CALL.REL.NOINC `($__internal_13_$__cuda_sm70_shflsync_idx_p) ;  /* 0x0000172000007944 */ /* 0x000fea0003c00000 */
[----:B------:R-:W-:Y:S05]  /*237d0*/  BRA `(.L_x_952) ;  /* 0xfffdcd8000007947 */ /* 0x000fea000383ffff */
.L_x_690:
[----:B------:R-:W-:Y:S02]  /*237e0*/  SEL R0, RZ, 0x1, P0 ;  /* 0x00000001ff007807 */ /* 0x000fe40000000000 */
[----:B------:R-:W-:Y:S02]  /*237f0*/  MOV R2, 0x23810 ;  /* 0x0002381000027802 */ /* 0x000fe40000000f00 */
[----:B------:R-:W-:Y:S05]  /*23800*/  CALL.REL.NOINC `($__internal_15_$__cuda_sm70_votesync_ballot) ;  /* 0x000017a000007944 */ /* 0x000fea0003c00000 */
[----:B------:R-:W-:Y:S01]  /*23810*/  MOV R10, R0 ;  /* 0x00000000000a7202 */ /* 0x000fe20000000f00 */
[----:B------:R-:W-:Y:S05]  /*23820*/  BRA `(.L_x_953) ;  /* 0xfffdcdc000007947 */ /* 0x000fea000383ffff */
.L_x_691:
[----:B------:R-:W-:Y:S01]  /*23830*/  IMAD.MOV.U32 R5, RZ, RZ, R9 ;  /* 0x000000ffff057224 */ /* 0x000fe200078e0009 */
[----:B------:R-:W-:Y:S01]  /*23840*/  MOV R3, R7 ;  /* 0x0000000700037202 */ /* 0x000fe20000000f00 */
[----:B-1----:R-:W-:Y:S01]  /*23850*/  IMAD.MOV.U32 R0, RZ, RZ, 0x1f ;  /* 0x0000001fff007424 */ /* 0x002fe200078e00ff */
[----:B------:R-:W-:Y:S02]  /*23860*/  MOV R2, 0x23880 ;  /* 0x0002388000027802 */ /* 0x000fe40000000f00 */
[----:B------:R-:W-:Y:S05]  /*23870*/  CALL.REL.NOINC `($__internal_13_$__cuda_sm70_shflsync_idx_p) ;  /* 0x0000167000007944 */ /* 0x000fea0003c00000 */
[----:B------:R-:W-:Y:S01]  /*23880*/  IMAD.MOV.U32 R12, RZ, RZ, R0 ;  /* 0x000000ffff0c7224 */ /* 0x000fe200078e0000 */
[----:B------:R-:W-:Y:S01]  /*23890*/  MOV R5, R8 ;  /* 0x0000000800057202 */ /* 0x000fe20000000f00 */
[----:B------:R-:W-:Y:S01]  /*238a0*/  IMAD.MOV.U32 R6, RZ, RZ, RZ ;  /* 0x000000ffff067224 */ /* 0x000fe200078e00ff */
[----:B------:R-:W-:Y:S01]  /*238b0*/  MOV R3, R7 ;  /* 0x0000000700037202 */ /* 0x000fe20000000f00 */
[----:B------:R-:W-:Y:S01]  /*238c0*/  IMAD.MOV.U32 R0, RZ, RZ, 0x1f ;  /* 0x0000001fff007424 */ /* 0x000fe200078e00ff */
[----:B------:R-:W-:-:S02]  /*238d0*/  MOV R2, 0x238f0 ;  /* 0x000238f000027802 */ /* 0x000fc40000000f00 */
[----:B------:R-:W-:Y:S05]  /*238e0*/  CALL.REL.NOINC `($__internal_13_$__cuda_sm70_shflsync_idx_p) ;  /* 0x0000160000007944 */ /* 0x000fea0003c00000 */
[----:B------:R-:W-:Y:S01]  /*238f0*/  MOV R9, R0 ;  /* 0x0000000000097202 */ /* 0x000fe20000000f00 */
[----:B------:R-:W-:Y:S05]  /*23900*/  BRA `(.L_x_954) ;  /* 0xfffdcd5000007947 */ /* 0x000fea000383ffff */
.L_x_694:
[----:B------:R-:W-:Y:S01]  /*23910*/  IMAD.MOV.U32 R5, RZ, RZ, R4 ;  /* 0x000000ffff057224 */ /* 0x000fe200078e0004 */
[----:B-1----:R-:W-:-:S02]  /*23920*/  MOV R0, 0x1f ;  /* 0x0000001f00007802 */ /* 0x002fc40000000f00 */
[----:B------:R-:W-:Y:S02]  /*23930*/  MOV R2, 0x23950 ;  /* 0x0002395000027802 */ /* 0x000fe40000000f00 */
[----:B--234-:R-:W-:Y:S05]  /*23940*/  CALL.REL.NOINC `($__internal_13_$__cuda_sm70_shflsync_idx_p) ;  /* 0x000015a000007944 */ /* 0x01cfea0003c00000 */
[----:B------:R-:W-:Y:S01]  /*23950*/  MOV R6, R0 ;  /* 0x0000000000067202 */ /* 0x000fe20000000f00 */
[----:B------:R-:W-:Y:S05]  /*23960*/  BRA `(.L_x_693) ;  /* 0xfffdcd5000007947 */ /* 0x000fea000383ffff */
.L_x_751:
[----:B------:R-:W-:Y:S01]  /*23970*/  IMAD.MOV.U32 R5, RZ, RZ, R10 ;  /* 0x000000ffff057224 */ /* 0x000fe200078e000a */
[----:B------:R-:W-:Y:S01]  /*23980*/  MOV R3, RZ ;  /* 0x000000ff00037202 */ /* 0x000fe20000000f00 */
[----:B------:R-:W-:Y:S01]  /*23990*/  IMAD.MOV.U32 R0, RZ, RZ, 0x1c1f ;  /* 0x00001c1fff007424 */ /* 0x000fe200078e00ff */
[----:B-1----:R-:W-:Y:S02]  /*239a0*/  MOV R2, 0x239c0 ;  /* 0x000239c000027802 */ /* 0x002fe40000000f00 */
[----:B-----5:R-:W-:Y:S05]  /*239b0*/  CALL.REL.NOINC `($__internal_13_$__cuda_sm70_shflsync_idx_p) ;  /* 0x0000153000007944 */ /* 0x020fea0003c00000 */
[----:B------:R-:W-:Y:S01]  /*239c0*/  MOV R8, R0 ;  /* 0x0000000000087202 */ /* 0x000fe20000000f00 */
[----:B------:R-:W-:Y:S05]  /*239d0*/  BRA `(.L_x_955) ;  /* 0xfffe557000007947 */ /* 0x000fea000383ffff */
.L_x_752:
[----:B------:R-:W-:Y:S01]  /*239e0*/  IMAD.MOV.U32 R5, RZ, RZ, R11 ;  /* 0x000000ffff057224 */ /* 0x000fe200078e000b */
[----:B------:R-:W-:Y:S01]  /*239f0*/  MOV R3, RZ ;  /* 0x000000ff00037202 */ /* 0x000fe20000000f00 */
[----:B------:R-:W-:Y:S01]  /*23a00*/  IMAD.MOV.U32 R0, RZ, RZ, 0x1c1f ;  /* 0x00001c1fff007424 */ /* 0x000fe200078e00ff */
[----:B-1----:R-:W-:Y:S02]  /*23a10*/  MOV R2, 0x23a30 ;  /* 0x00023a3000027802 */ /* 0x002fe40000000f00 */
[----:B--23-5:R-:W-:Y:S05]  /*23a20*/  CALL.REL.NOINC `($__internal_13_$__cuda_sm70_shflsync_idx_p) ;  /* 0x000014c000007944 */ /* 0x02cfea0003c00000 */
[----:B------:R-:W-:Y:S05]  /*23a30*/  BRA `(.L_x_956) ;  /* 0xfffe553000007947 */ /* 0x000fea000383ffff */
.L_x_755:
[----:B-1----:R-:W-:Y:S01]  /*23a40*/  IMAD.MOV.U32 R5, RZ, RZ, R10 ;  /* 0x000000ffff057224 */ /* 0x002fe200078e000a */
[----:B------:R-:W-:Y:S01]  /*23a50*/  MOV R3, 0x1 ;  /* 0x0000000100037802 */ /* 0x000fe20000000f00 */
[----:B------:R-:W-:Y:S01]  /*23a60*/  IMAD.MOV.U32 R0, RZ, RZ, 0x1c1f ;  /* 0x00001c1fff007424 */ /* 0x000fe200078e00ff */
[----:B------:R-:W-:-:S02]  /*23a70*/  MOV R2, 0x23a90 ;  /* 0x00023a9000027802 */ /* 0x000fc40000000f00 */
[----:B---345:R-:W-:Y:S05]  /*23a80*/  CALL.REL.NOINC `($__internal_13_$__cuda_sm70_shflsync_idx_p) ;  /* 0x0000146000007944 */ /* 0x038fea0003c00000 */
[----:B------:R-:W-:Y:S01]  /*23a90*/  IMAD.MOV.U32 R8, RZ, RZ, R0 ;  /* 0x000000ffff087224 */ /* 0x000fe200078e0000 */
[----:B------:R-:W-:Y:S01]  /*23aa0*/  MOV R3, 0x1 ;  /* 0x0000000100037802 */ /* 0x000fe20000000f00 */
[----:B------:R-:W-:Y:S01]  /*23ab0*/  IMAD.MOV.U32 R5, RZ, RZ, R11 ;  /* 0x000000ffff057224 */ /* 0x000fe200078e000b */
[----:B------:R-:W-:-:S02]  /*23ac0*/  MOV R0, 0x1c1f ;  /* 0x00001c1f00007802 */ /* 0x000fc40000000f00 */
[----:B------:R-:W-:Y:S02]  /*23ad0*/  MOV R2, 0x23af0 ;  /* 0x00023af000027802 */ /* 0x000fe40000000f00 */
[----:B------:R-:W-:Y:S05]  /*23ae0*/  CALL.REL.NOINC `($__internal_13_$__cuda_sm70_shflsync_idx_p) ;  /* 0x0000140000007944 */ /* 0x000fea0003c00000 */
[----:B------:R-:W-:Y:S05]  /*23af0*/  BRA `(.L_x_957) ;  /* 0xfffe563000007947 */ /* 0x000fea000383ffff */
.L_x_758:
[----:B-1----:R-:W-:Y:S01]  /*23b00*/  IMAD.MOV.U32 R5, RZ, RZ, R10 ;  /* 0x000000ffff057224 */ /* 0x002fe200078e000a */
[----:B------:R-:W-:Y:S01]  /*23b10*/  MOV R3, 0x2 ;  /* 0x0000000200037802 */ /* 0x000fe20000000f00 */
[----:B------:R-:W-:Y:S01]  /*23b20*/  IMAD.MOV.U32 R0, RZ, RZ, 0x1c1f ;  /* 0x00001c1fff007424 */ /* 0x000fe200078e00ff */
[----:B------:R-:W-:Y:S02]  /*23b30*/  MOV R2, 0x23b50 ;  /* 0x00023b5000027802 */ /* 0x000fe40000000f00 */
[----:B--2345:R-:W-:Y:S05]  /*23b40*/  CALL.REL.NOINC `($__internal_13_$__cuda_sm70_shflsync_idx_p) ;  /* 0x000013a000007944 */ /* 0x03cfea0003c00000 */
[----:B------:R-:W-:Y:S01]  /*23b50*/  MOV R8, R0 ;  /* 0x0000000000087202 */ /* 0x000fe20000000f00 */
[----:B------:R-:W-:Y:S05]  /*23b60*/  BRA `(.L_x_958) ;  /* 0xfffe576000007947 */ /* 0x000fea000383ffff */
.L_x_759:
[----:B-1----:R-:W-:Y:S01]  /*23b70*/  IMAD.MOV.U32 R5, RZ, RZ, R11 ;  /* 0x000000ffff057224 */ /* 0x002fe200078e000b */
[----:B------:R-:W-:Y:S01]  /*23b80*/  MOV R3, 0x2 ;  /* 0x0000000200037802 */ /* 0x000fe20000000f00 */
[----:B------:R-:W-:Y:S01]  /*23b90*/  IMAD.MOV.U32 R0, RZ, RZ, 0x1c1f ;  /* 0x00001c1fff007424 */ /* 0x000fe200078e00ff */
[----:B------:R-:W-:Y:S02]  /*23ba0*/  MOV R2, 0x23bc0 ;  /* 0x00023bc000027802 */ /* 0x000fe40000000f00 */
[----:B--2345:R-:W-:Y:S05]  /*23bb0*/  CALL.REL.NOINC `($__internal_13_$__cuda_sm70_shflsync_idx_p) ;  /* 0x0000133000007944 */ /* 0x03cfea0003c00000 */
[----:B------:R-:W-:Y:S05]  /*23bc0*/  BRA `(.L_x_959) ;  /* 0xfffe572000007947 */ /* 0x000fea000383ffff */
.L_x_762:
[----:B--2---:R-:W-:Y:S01]  /*23bd0*/  IMAD.MOV.U32 R5, RZ, RZ, R10 ;  /* 0x000000ffff057224 */ /* 0x004fe200078e000a */
[----:B------:R-:W-:Y:S01]  /*23be0*/  MOV R3, 0x3 ;  /* 0x0000000300037802 */ /* 0x000fe20000000f00 */
[----:B---3--:R-:W-:Y:S01]  /*23bf0*/  IMAD.MOV.U32 R0, RZ, RZ, 0x1c1f ;  /* 0x00001c1fff007424 */ /* 0x008fe200078e00ff */
[----:B------:R-:W-:-:S02]  /*23c00*/  MOV R2, 0x23c20 ;  /* 0x00023c2000027802 */ /* 0x000fc40000000f00 */
[----:B-1--45:R-:W-:Y:S05]  /*23c10*/  CALL.REL.NOINC `($__internal_13_$__cuda_sm70_shflsync_idx_p) ;  /* 0x000012d000007944 */ /* 0x032fea0003c00000 */
[----:B------:R-:W-:Y:S01]  /*23c20*/  IMAD.MOV.U32 R8, RZ, RZ, R0 ;  /* 0x000000ffff087224 */ /* 0x000fe200078e0000 */
[----:B------:R-:W-:Y:S01]  /*23c30*/  MOV R3, 0x3 ;  /* 0x0000000300037802 */ /* 0x000fe20000000f00 */
[----:B------:R-:W-:Y:S01]  /*23c40*/  IMAD.MOV.U32 R5, RZ, RZ, R11 ;  /* 0x000000ffff057224 */ /* 0x000fe200078e000b */
[----:B------:R-:W-:-:S02]  /*23c50*/  MOV R0, 0x1c1f ;  /* 0x00001c1f00007802 */ /* 0x000fc40000000f00 */
[----:B------:R-:W-:Y:S02]  /*23c60*/  MOV R2, 0x23c80 ;  /* 0x00023c8000027802 */ /* 0x000fe40000000f00 */
[----:B------:R-:W-:Y:S05]  /*23c70*/  CALL.REL.NOINC `($__internal_13_$__cuda_sm70_shflsync_idx_p) ;  /* 0x0000127000007944 */ /* 0x000fea0003c00000 */
[----:B------:R-:W-:Y:S05]  /*23c80*/  BRA `(.L_x_960) ;  /* 0xfffe581000007947 */ /* 0x000fea000383ffff */
.L_x_881:
[----:B------:R-:W-:Y:S01]  /*23c90*/  IMAD.MOV.U32 R0, RZ, RZ, R234 ;  /* 0x000000ffff007224 */ /* 0x000fe200078e00ea */
[----:B------:R-:W-:Y:S02]  /*23ca0*/  MOV R3, 0x2 ;  /* 0x0000000200037802 */ /* 0x000fe40000000f00 */
[----:B------:R-:W-:Y:S02]  /*23cb0*/  MOV R2, 0x23cd0 ;  /* 0x00023cd000027802 */ /* 0x000fe40000000f00 */
[----:B------:R-:W-:Y:S05]  /*23cc0*/  CALL.REL.NOINC `($__internal_12_$__cuda_sm70_shflsync_bfly_p) ;  /* 0x000011e000007944 */ /* 0x000fea0003c00000 */
[----:B------:R-:W-:Y:S05]  /*23cd0*/  BRA `(.L_x_961) ;  /* 0xffffa62000007947 */ /* 0x000fea000383ffff */
.L_x_882:
[----:B------:R-:W-:Y:S01]  /*23ce0*/  IMAD.MOV.U32 R0, RZ, RZ, R7 ;  /* 0x000000ffff007224 */ /* 0x000fe200078e0007 */
[----:B------:R-:W-:Y:S02]  /*23cf0*/  MOV R3, 0x1 ;  /* 0x0000000100037802 */ /* 0x000fe40000000f00 */
[----:B------:R-:W-:Y:S02]  /*23d00*/  MOV R2, 0x23d20 ;  /* 0x00023d2000027802 */ /* 0x000fe40000000f00 */
[----:B-1----:R-:W-:Y:S05]  /*23d10*/  CALL.REL.NOINC `($__internal_12_$__cuda_sm70_shflsync_bfly_p) ;  /* 0x0000119000007944 */ /* 0x002fea0003c00000 */
[----:B------:R-:W-:Y:S01]  /*23d20*/  FADD.FTZ R7, R7, R0 ;  /* 0x0000000007077221 */ /* 0x000fe20000010000 */
[----:B------:R-:W-:Y:S02]  /*23d30*/  MOV R0, R236 ;  /* 0x000000ec00007202 */ /* 0x000fe40000000f00 */
[----:B------:R-:W-:Y:S02]  /*23d40*/  MOV R3, 0x2 ;  /* 0x0000000200037802 */ /* 0x000fe40000000f00 */
[----:B------:R-:W-:-:S02]  /*23d50*/  MOV R2, 0x23d70 ;  /* 0x00023d7000027802 */ /* 0x000fc40000000f00 */
[----:B------:R-:W-:Y:S05]  /*23d60*/  CALL.REL.NOINC `($__internal_12_$__cuda_sm70_shflsync_bfly_p) ;  /* 0x0000114000007944 */ /* 0x000fea0003c00000 */
[----:B------:R-:W-:Y:S01]  /*23d70*/  FADD.FTZ R5, R236, R0 ;  /* 0x00000000ec057221 */ /* 0x000fe20000010000 */
[----:B------:R-:W-:-:S02]  /*23d80*/  MOV R3, 0x1 ;  /* 0x0000000100037802 */ /* 0x000fc40000000f00 */
[----:B------:R-:W-:Y:S02]  /*23d90*/  MOV R2, 0x23dc0 ;  /* 0x00023dc000027802 */ /* 0x000fe40000000f00 */
[----:B------:R-:W-:Y:S02]  /*23da0*/  MOV R0, R5 ;  /* 0x0000000500007202 */ /* 0x000fe40000000f00 */
[----:B------:R-:W-:Y:S05]  /*23db0*/  CALL.REL.NOINC `($__internal_12_$__cuda_sm70_shflsync_bfly_p) ;  /* 0x000010f000007944 */ /* 0x000fea0003c00000 */
[----:B------:R-:W-:Y:S01]  /*23dc0*/  FADD.FTZ R6, R5, R0 ;  /* 0x0000000005067221 */ /* 0x000fe20000010000 */
[----:B------:R-:W-:Y:S02]  /*23dd0*/  MOV R0, R246 ;  /* 0x000000f600007202 */ /* 0x000fe40000000f00 */
[----:B------:R-:W-:Y:S02]  /*23de0*/  MOV R3, 0x2 ;  /* 0x0000000200037802 */ /* 0x000fe40000000f00 */
[----:B------:R-:W-:Y:S02]  /*23df0*/  MOV R2, 0x23e10 ;  /* 0x00023e1000027802 */ /* 0x000fe40000000f00 */
[----:B------:R-:W-:Y:S05]  /*23e00*/  CALL.REL.NOINC `($__internal_12_$__cuda_sm70_shflsync_bfly_p) ;  /* 0x000010a000007944 */ /* 0x000fea0003c00000 */
[----:B------:R-:W-:Y:S01]  /*23e10*/  FADD.FTZ R5, R246, R0 ;  /* 0x00000000f6057221 */ /* 0x000fe20000010000 */
[----:B------:R-:W-:Y:S02]  /*23e20*/  MOV R3, 0x1 ;  /* 0x0000000100037802 */ /* 0x000fe40000000f00 */
[----:B------:R-:W-:-:S02]  /*23e30*/  MOV R2, 0x23e60 ;  /* 0x00023e6000027802 */ /* 0x000fc40000000f00 */
        /* <DEDUP_REMOVED lines=9> */
[----:B------:R-:W-:Y:S02]  /*23ed0*/  MOV R2, 0x23f00 ;  /* 0x00023f0000027802 */ /* 0x000fe40000000f00 */
[----:B------:R-:W-:-:S02]  /*23ee0*/  MOV R0, R4 ;  /* 0x0000000400007202 */ /* 0x000fc40000000f00 */
[----:B------:R-:W-:Y:S05]  /*23ef0*/  CALL.REL.NOINC `($__internal_12_$__cuda_sm70_shflsync_bfly_p) ;  /* 0x00000fb000007944 */ /* 0x000fea0003c00000 */
[----:B------:R-:W-:Y:S01]  /*23f00*/  MOV R8, R0 ;  /* 0x0000000000087202 */ /* 0x000fe20000000f00 */
[----:B------:R-:W-:Y:S05]  /*23f10*/  BRA `(.L_x_962) ;  /* 0xffffa4d000007947 */ /* 0x000fea000383ffff */
.L_x_889:
[----:B-1234-:R-:W-:Y:S01]  /*23f20*/  IMAD.MOV.U32 R5, RZ, RZ, R12 ;  /* 0x000000ffff057224 */ /* 0x01efe200078e000c */
[----:B------:R-:W-:Y:S01]  /*23f30*/  MOV R3, RZ ;  /* 0x000000ff00037202 */ /* 0x000fe20000000f00 */
[----:B------:R-:W-:Y:S01]  /*23f40*/  IMAD.MOV.U32 R0, RZ, RZ, 0x1c1f ;  /* 0x00001c1fff007424 */ /* 0x000fe200078e00ff */
[----:B------:R-:W-:-:S02]  /*23f50*/  MOV R2, 0x23f70 ;  /* 0x00023f7000027802 */ /* 0x000fc40000000f00 */
[----:B------:R-:W-:Y:S05]  /*23f60*/  CALL.REL.NOINC `($__internal_13_$__cuda_sm70_shflsync_idx_p) ;  /* 0x00000f8000007944 */ /* 0x000fea0003c00000 */
[----:B------:R-:W-:Y:S01]  /*23f70*/  MOV R10, R0 ;  /* 0x00000000000a7202 */ /* 0x000fe20000000f00 */
[----:B------:R-:W-:Y:S05]  /*23f80*/  BRA `(.L_x_963) ;  /* 0xffffbf1000007947 */ /* 0x000fea000383ffff */
.L_x_890:
[----:B------:R-:W-:Y:S01]  /*23f90*/  IMAD.MOV.U32 R5, RZ, RZ, R13 ;  /* 0x000000ffff057224 */ /* 0x000fe200078e000d */
[----:B------:R-:W-:Y:S01]  /*23fa0*/  MOV R3, RZ ;  /* 0x000000ff00037202 */ /* 0x000fe20000000f00 */
[----:B------:R-:W-:Y:S01]  /*23fb0*/  IMAD.MOV.U32 R0, RZ, RZ, 0x1c1f ;  /* 0x00001c1fff007424 */ /* 0x000fe200078e00ff */
[----:B------:R-:W-:-:S02]  /*23fc0*/  MOV R2, 0x23fe0 ;  /* 0x00023fe000027802 */ /* 0x000fc40000000f00 */
[----:B-12---:R-:W-:Y:S05]  /*23fd0*/  CALL.REL.NOINC `($__internal_13_$__cuda_sm70_shflsync_idx_p) ;  /* 0x00000f1000007944 */ /* 0x006fea0003c00000 */
[----:B------:R-:W-:Y:S05]  /*23fe0*/  BRA `(.L_x_964) ;  /* 0xffffbed000007947 */ /* 0x000fea000383ffff */
.L_x_893:
[----:B------:R-:W-:Y:S01]  /*23ff0*/  IMAD.MOV.U32 R5, RZ, RZ, R12 ;  /* 0x000000ffff057224 */ /* 0x000fe200078e000c */
[----:B--2---:R-:W-:Y:S01]  /*24000*/  MOV R3, 0x1 ;  /* 0x0000000100037802 */ /* 0x004fe20000000f00 */
[----:B----4-:R-:W-:Y:S01]  /*24010*/  IMAD.MOV.U32 R0, RZ, RZ, 0x1c1f ;  /* 0x00001c1fff007424 */ /* 0x010fe200078e00ff */
[----:B------:R-:W-:-:S02]  /*24020*/  MOV R2, 0x24040 ;  /* 0x0002404000027802 */ /* 0x000fc40000000f00 */
[----:B-1-3--:R-:W-:Y:S05]  /*24030*/  CALL.REL.NOINC `($__internal_13_$__cuda_sm70_shflsync_idx_p) ;  /* 0x00000eb000007944 */ /* 0x00afea0003c00000 */
[----:B------:R-:W-:Y:S01]  /*24040*/  IMAD.MOV.U32 R10, RZ, RZ, R0 ;  /* 0x000000ffff0a7224 */ /* 0x000fe200078e0000 */
[----:B------:R-:W-:Y:S01]  /*24050*/  MOV R3, 0x1 ;  /* 0x0000000100037802 */ /* 0x000fe20000000f00 */
[----:B------:R-:W-:Y:S01]  /*24060*/  IMAD.MOV.U32 R5, RZ, RZ, R13 ;  /* 0x000000ffff057224 */ /* 0x000fe200078e000d */
[----:B------:R-:W-:-:S02]  /*24070*/  MOV R0, 0x1c1f ;  /* 0x00001c1f00007802 */ /* 0x000fc40000000f00 */
[----:B------:R-:W-:Y:S02]  /*24080*/  MOV R2, 0x240a0 ;  /* 0x000240a000027802 */ /* 0x000fe40000000f00 */
[----:B------:R-:W-:Y:S05]  /*24090*/  CALL.REL.NOINC `($__internal_13_$__cuda_sm70_shflsync_idx_p) ;  /* 0x00000e5000007944 */ /* 0x000fea0003c00000 */
[----:B------:R-:W-:Y:S05]  /*240a0*/  BRA `(.L_x_965) ;  /* 0xffffbf9000007947 */ /* 0x000fea000383ffff */
.L_x_896:
[----:B------:R-:W-:Y:S01]  /*240b0*/  IMAD.MOV.U32 R5, RZ, RZ, R12 ;  /* 0x000000ffff057224 */ /* 0x000fe200078e000c */
[----:B-1----:R-:W-:Y:S01]  /*240c0*/  MOV R3, 0x2 ;  /* 0x0000000200037802 */ /* 0x002fe20000000f00 */
[----:B----4-:R-:W-:Y:S01]  /*240d0*/  IMAD.MOV.U32 R0, RZ, RZ, 0x1c1f ;  /* 0x00001c1fff007424 */ /* 0x010fe200078e00ff */
[----:B------:R-:W-:Y:S02]  /*240e0*/  MOV R2, 0x24100 ;  /* 0x0002410000027802 */ /* 0x000fe40000000f00 */
[----:B--23--:R-:W-:Y:S05]  /*240f0*/  CALL.REL.NOINC `($__internal_13_$__cuda_sm70_shflsync_idx_p) ;  /* 0x00000df000007944 */ /* 0x00cfea0003c00000 */
[----:B------:R-:W-:Y:S01]  /*24100*/  MOV R10, R0 ;  /* 0x00000000000a7202 */ /* 0x000fe20000000f00 */
[----:B------:R-:W-:Y:S05]  /*24110*/  BRA `(.L_x_966) ;  /* 0xffffc0a000007947 */ /* 0x000fea000383ffff */
.L_x_897:
[----:B------:R-:W-:Y:S01]  /*24120*/  IMAD.MOV.U32 R5, RZ, RZ, R13 ;  /* 0x000000ffff057224 */ /* 0x000fe200078e000d */
[----:B------:R-:W-:Y:S01]  /*24130*/  MOV R3, 0x2 ;  /* 0x0000000200037802 */ /* 0x000fe20000000f00 */
[----:B----4-:R-:W-:Y:S01]  /*24140*/  IMAD.MOV.U32 R0, RZ, RZ, 0x1c1f ;  /* 0x00001c1fff007424 */ /* 0x010fe200078e00ff */
[----:B------:R-:W-:Y:S02]  /*24150*/  MOV R2, 0x24170 ;  /* 0x0002417000027802 */ /* 0x000fe40000000f00 */
[----:B-123--:R-:W-:Y:S05]  /*24160*/  CALL.REL.NOINC `($__internal_13_$__cuda_sm70_shflsync_idx_p) ;  /* 0x00000d8000007944 */ /* 0x00efea0003c00000 */
[----:B------:R-:W-:Y:S05]  /*24170*/  BRA `(.L_x_967) ;  /* 0xffffc06000007947 */ /* 0x000fea000383ffff */
.L_x_900:
[----:B------:R-:W-:Y:S01]  /*24180*/  IMAD.MOV.U32 R5, RZ, RZ, R12 ;  /* 0x000000ffff057224 */ /* 0x000fe200078e000c */
[----:B-1----:R-:W-:Y:S01]  /*24190*/  MOV R3, 0x3 ;  /* 0x0000000300037802 */ /* 0x002fe20000000f00 */
[----:B------:R-:W-:Y:S01]  /*241a0*/  IMAD.MOV.U32 R0, RZ, RZ, 0x1c1f ;  /* 0x00001c1fff007424 */ /* 0x000fe200078e00ff */
[----:B------:R-:W-:-:S02]  /*241b0*/  MOV R2, 0x241d0 ;  /* 0x000241d000027802 */ /* 0x000fc40000000f00 */
[----:B--234-:R-:W-:Y:S05]  /*241c0*/  CALL.REL.NOINC `($__internal_13_$__cuda_sm70_shflsync_idx_p) ;  /* 0x00000d2000007944 */ /* 0x01cfea0003c00000 */
[----:B------:R-:W-:Y:S01]  /*241d0*/  IMAD.MOV.U32 R6, RZ, RZ, R0 ;  /* 0x000000ffff067224 */ /* 0x000fe200078e0000 */
[----:B------:R-:W-:Y:S01]  /*241e0*/  MOV R3, 0x3 ;  /* 0x0000000300037802 */ /* 0x000fe20000000f00 */
[----:B------:R-:W-:Y:S01]  /*241f0*/  IMAD.MOV.U32 R5, RZ, RZ, R13 ;  /* 0x000000ffff057224 */ /* 0x000fe200078e000d */
[----:B------:R-:W-:-:S02]  /*24200*/  MOV R0, 0x1c1f ;  /* 0x00001c1f00007802 */ /* 0x000fc40000000f00 */
[----:B------:R-:W-:Y:S02]  /*24210*/  MOV R2, 0x24230 ;  /* 0x0002423000027802 */ /* 0x000fe40000000f00 */
[----:B------:R-:W-:Y:S05]  /*24220*/  CALL.REL.NOINC `($__internal_13_$__cuda_sm70_shflsync_idx_p) ;  /* 0x00000cc000007944 */ /* 0x000fea0003c00000 */
[----:B------:R-:W-:Y:S05]  /*24230*/  BRA `(.L_x_968) ;  /* 0xffffc13000007947 */ /* 0x000fea000383ffff */
.L_x_902:
[----:B------:R-:W-:Y:S01]  /*24240*/  IMAD.MOV.U32 R5, RZ, RZ, R22 ;  /* 0x000000ffff057224 */ /* 0x000fe200078e0016 */
[----:B------:R-:W-:Y:S01]  /*24250*/  MOV R3, RZ ;  /* 0x000000ff00037202 */ /* 0x000fe20000000f00 */
[----:B------:R-:W-:Y:S01]  /*24260*/  IMAD.MOV.U32 R0, RZ, RZ, 0x1c1f ;  /* 0x00001c1fff007424 */ /* 0x000fe200078e00ff */
[----:B------:R-:W-:Y:S02]  /*24270*/  MOV R2, 0x24290 ;  /* 0x0002429000027802 */ /* 0x000fe40000000f00 */
[----:B------:R-:W-:Y:S05]  /*24280*/  CALL.REL.NOINC `($__internal_13_$__cuda_sm70_shflsync_idx_p) ;  /* 0x00000c6000007944 */ /* 0x000fea0003c00000 */
[----:B------:R-:W-:Y:S01]  /*24290*/  MOV R4, R0 ;  /* 0x0000000000047202 */ /* 0x000fe20000000f00 */
[----:B------:R-:W-:Y:S05]  /*242a0*/  BRA `(.L_x_969) ;  /* 0xffffc44000007947 */ /* 0x000fea000383ffff */
.L_x_903:
[----:B------:R-:W-:Y:S01]  /*242b0*/  IMAD.MOV.U32 R5, RZ, RZ, R24 ;  /* 0x000000ffff057224 */ /* 0x000fe200078e0018 */
[----:B------:R-:W-:Y:S01]  /*242c0*/  MOV R3, RZ ;  /* 0x000000ff00037202 */ /* 0x000fe20000000f00 */
[----:B------:R-:W-:Y:S01]  /*242d0*/  IMAD.MOV.U32 R0, RZ, RZ, 0x1c1f ;  /* 0x00001c1fff007424 */ /* 0x000fe200078e00ff */
[----:B------:R-:W-:Y:S02]  /*242e0*/  MOV R2, 0x24300 ;  /* 0x0002430000027802 */ /* 0x000fe40000000f00 */
[----:B-12---:R-:W-:Y:S05]  /*242f0*/  CALL.REL.NOINC `($__internal_13_$__cuda_sm70_shflsync_idx_p) ;  /* 0x00000bf000007944 */ /* 0x006fea0003c00000 */
[----:B------:R-:W-:Y:S05]  /*24300*/  BRA `(.L_x_970) ;  /* 0xffffc40000007947 */ /* 0x000fea000383ffff */
.L_x_906:
[----:B------:R-:W-:Y:S01]  /*24310*/  IMAD.MOV.U32 R5, RZ, RZ, R22 ;  /* 0x000000ffff057224 */ /* 0x000fe200078e0016 */
[----:B----4-:R-:W-:Y:S01]  /*24320*/  MOV R3, 0x1 ;  /* 0x0000000100037802 */ /* 0x010fe20000000f00 */
[----:B------:R-:W-:Y:S01]  /*24330*/  IMAD.MOV.U32 R0, RZ, RZ, 0x1c1f ;  /* 0x00001c1fff007424 */ /* 0x000fe200078e00ff */
[----:B------:R-:W-:-:S02]  /*24340*/  MOV R2, 0x24360 ;  /* 0x0002436000027802 */ /* 0x000fc40000000f00 */
[----:B-123--:R-:W-:Y:S05]  /*24350*/  CALL.REL.NOINC `($__internal_13_$__cuda_sm70_shflsync_idx_p) ;  /* 0x00000b9000007944 */ /* 0x00efea0003c00000 */
[----:B------:R-:W-:Y:S01]  /*24360*/  IMAD.MOV.U32 R4, RZ, RZ, R0 ;  /* 0x000000ffff047224 */ /* 0x000fe200078e0000 */
[----:B------:R-:W-:Y:S01]  /*24370*/  MOV R3, 0x1 ;  /* 0x0000000100037802 */ /* 0x000fe20000000f00 */
[----:B------:R-:W-:Y:S01]  /*24380*/  IMAD.MOV.U32 R5, RZ, RZ, R24 ;  /* 0x000000ffff057224 */ /* 0x000fe200078e0018 */
[----:B------:R-:W-:-:S02]  /*24390*/  MOV R0, 0x1c1f ;  /* 0x00001c1f00007802 */ /* 0x000fc40000000f00 */
[----:B------:R-:W-:Y:S02]  /*243a0*/  MOV R2, 0x243c0 ;  /* 0x000243c000027802 */ /* 0x000fe40000000f00 */
[----:B------:R-:W-:Y:S05]  /*243b0*/  CALL.REL.NOINC `($__internal_13_$__cuda_sm70_shflsync_idx_p) ;  /* 0x00000b3000007944 */ /* 0x000fea0003c00000 */
[----:B------:R-:W-:Y:S05]  /*243c0*/  BRA `(.L_x_971) ;  /* 0xffffc82000007947 */ /* 0x000fea000383ffff */
.L_x_909:
[----:B------:R-:W-:Y:S01]  /*243d0*/  IMAD.MOV.U32 R5, RZ, RZ, R22 ;  /* 0x000000ffff057224 */ /* 0x000fe200078e0016 */
[----:B---3--:R-:W-:Y:S01]  /*243e0*/  MOV R3, 0x2 ;  /* 0x0000000200037802 */ /* 0x008fe20000000f00 */
[----:B----4-:R-:W-:Y:S01]  /*243f0*/  IMAD.MOV.U32 R0, RZ, RZ, 0x1c1f ;  /* 0x00001c1fff007424 */ /* 0x010fe200078e00ff */
[----:B------:R-:W-:Y:S02]  /*24400*/  MOV R2, 0x24420 ;  /* 0x0002442000027802 */ /* 0x000fe40000000f00 */
[----:B-12---:R-:W-:Y:S05]  /*24410*/  CALL.REL.NOINC `($__internal_13_$__cuda_sm70_shflsync_idx_p) ;  /* 0x00000ad000007944 */ /* 0x006fea0003c00000 */
[----:B------:R-:W-:Y:S01]  /*24420*/  MOV R4, R0 ;  /* 0x0000000000047202 */ /* 0x000fe20000000f00 */
[----:B------:R-:W-:Y:S05]  /*24430*/  BRA `(.L_x_972) ;  /* 0xffffcb3000007947 */ /* 0x000fea000383ffff */
.L_x_910:
[----:B------:R-:W-:Y:S01]  /*24440*/  IMAD.MOV.U32 R5, RZ, RZ, R24 ;  /* 0x000000ffff057224 */ /* 0x000fe200078e0018 */
[----:B---3--:R-:W-:Y:S01]  /*24450*/  MOV R3, 0x2 ;  /* 0x0000000200037802 */ /* 0x008fe20000000f00 */
[----:B----4-:R-:W-:Y:S01]  /*24460*/  IMAD.MOV.U32 R0, RZ, RZ, 0x1c1f ;  /* 0x00001c1fff007424 */ /* 0x010fe200078e00ff */
[----:B------:R-:W-:Y:S02]  /*24470*/  MOV R2, 0x24490 ;  /* 0x0002449000027802 */ /* 0x000fe40000000f00 */
[----:B-12---:R-:W-:Y:S05]  /*24480*/  CALL.REL.NOINC `($__internal_13_$__cuda_sm70_shflsync_idx_p) ;  /* 0x00000a6000007944 */ /* 0x006fea0003c00000 */
[----:B------:R-:W-:Y:S05]  /*24490*/  BRA `(.L_x_973) ;  /* 0xffffcaf000007947 */ /* 0x000fea000383ffff */
.L_x_913:
[----:B------:R-:W-:Y:S01]  /*244a0*/  IMAD.MOV.U32 R5, RZ, RZ, R22 ;  /* 0x000000ffff057224 */ /* 0x000fe200078e0016 */
[----:B--23--:R-:W-:Y:S01]  /*244b0*/  MOV R3, 0x3 ;  /* 0x0000000300037802 */ /* 0x00cfe20000000f00 */
[----:B-1----:R-:W-:Y:S01]  /*244c0*/  IMAD.MOV.U32 R0, RZ, RZ, 0x1c1f ;  /* 0x00001c1fff007424 */ /* 0x002fe200078e00ff */
[----:B------:R-:W-:-:S02]  /*244d0*/  MOV R2, 0x244f0 ;  /* 0x000244f000027802 */ /* 0x000fc40000000f00 */
[----:B----4-:R-:W-:Y:S05]  /*244e0*/  CALL.REL.NOINC `($__internal_13_$__cuda_sm70_shflsync_idx_p) ;  /* 0x00000a0000007944 */ /* 0x010fea0003c00000 */
[----:B------:R-:W-:Y:S01]  /*244f0*/  IMAD.MOV.U32 R4, RZ, RZ, R0 ;  /* 0x000000ffff047224 */ /* 0x000fe200078e0000 */
[----:B------:R-:W-:Y:S01]  /*24500*/  MOV R3, 0x3 ;  /* 0x0000000300037802 */ /* 0x000fe20000000f00 */
[----:B------:R-:W-:Y:S01]  /*24510*/  IMAD.MOV.U32 R5, RZ, RZ, R24 ;  /* 0x000000ffff057224 */ /* 0x000fe200078e0018 */
[----:B------:R-:W-:-:S02]  /*24520*/  MOV R0, 0x1c1f ;  /* 0x00001c1f00007802 */ /* 0x000fc40000000f00 */
[----:B------:R-:W-:Y:S02]  /*24530*/  MOV R2, 0x24550 ;  /* 0x0002455000027802 */ /* 0x000fe40000000f00 */
[----:B------:R-:W-:Y:S05]  /*24540*/  CALL.REL.NOINC `($__internal_13_$__cuda_sm70_shflsync_idx_p) ;  /* 0x000009a000007944 */ /* 0x000fea0003c00000 */
[----:B------:R-:W-:Y:S05]  /*24550*/  BRA `(.L_x_974) ;  /* 0xffffcdd000007947 */ /* 0x000fea000383ffff */
.L_x_917:
[----:B------:R-:W-:Y:S01]  /*24560*/  IMAD.MOV.U32 R5, RZ, RZ, R9 ;  /* 0x000000ffff057224 */ /* 0x000fe200078e0009 */
[----:B------:R-:W-:Y:S01]  /*24570*/  MOV R3, RZ ;  /* 0x000000ff00037202 */ /* 0x000fe20000000f00 */
[----:B------:R-:W-:Y:S01]  /*24580*/  IMAD.MOV.U32 R0, RZ, RZ, 0x1c1f ;  /* 0x00001c1fff007424 */ /* 0x000fe200078e00ff */
[----:B------:R-:W-:Y:S02]  /*24590*/  MOV R2, 0x245b0 ;  /* 0x000245b000027802 */ /* 0x000fe40000000f00 */
[----:B------:R-:W-:Y:S05]  /*245a0*/  CALL.REL.NOINC `($__internal_13_$__cuda_sm70_shflsync_idx_p) ;  /* 0x0000094000007944 */ /* 0x000fea0003c00000 */
[----:B------:R-:W-:Y:S01]  /*245b0*/  MOV R8, R0 ;  /* 0x0000000000087202 */ /* 0x000fe20000000f00 */
[----:B------:R-:W-:Y:S05]  /*245c0*/  BRA `(.L_x_975) ;  /* 0xffffd8b000007947 */ /* 0x000fea000383ffff */
.L_x_918:
[----:B------:R-:W-:Y:S01]  /*245d0*/  IMAD.MOV.U32 R5, RZ, RZ, R12 ;  /* 0x000000ffff057224 */ /* 0x000fe200078e000c */
[----:B------:R-:W-:Y:S01]  /*245e0*/  MOV R3, RZ ;  /* 0x000000ff00037202 */ /* 0x000fe20000000f00 */
[----:B------:R-:W-:Y:S01]  /*245f0*/  IMAD.MOV.U32 R0, RZ, RZ, 0x1c1f ;  /* 0x00001c1fff007424 */ /* 0x000fe200078e00ff */
[----:B------:R-:W-:Y:S02]  /*24600*/  MOV R2, 0x24620 ;  /* 0x0002462000027802 */ /* 0x000fe40000000f00 */
[----:B-12---:R-:W-:Y:S05]  /*24610*/  CALL.REL.NOINC `($__internal_13_$__cuda_sm70_shflsync_idx_p) ;  /* 0x000008d000007944 */ /* 0x006fea0003c00000 */
[----:B------:R-:W-:Y:S05]  /*24620*/  BRA `(.L_x_976) ;  /* 0xffffd87000007947 */ /* 0x000fea000383ffff */
.L_x_921:
[----:B--2---:R-:W-:Y:S01]  /*24630*/  IMAD.MOV.U32 R5, RZ, RZ, R9 ;  /* 0x000000ffff057224 */ /* 0x004fe200078e0009 */
[----:B------:R-:W-:Y:S01]  /*24640*/  MOV R3, 0x1 ;  /* 0x0000000100037802 */ /* 0x000fe20000000f00 */
        /* <DEDUP_REMOVED lines=10> */
.L_x_924:
[----:B-1----:R-:W-:Y:S01]  /*246f0*/  IMAD.MOV.U32 R5, RZ, RZ, R9 ;  /* 0x000000ffff057224 */ /* 0x002fe200078e0009 */
[----:B------:R-:W-:Y:S01]  /*24700*/  MOV R3, 0x2 ;  /* 0x0000000200037802 */ /* 0x000fe20000000f00 */
[----:B----4-:R-:W-:Y:S01]  /*24710*/  IMAD.MOV.U32 R0, RZ, RZ, 0x1c1f ;  /* 0x00001c1fff007424 */ /* 0x010fe200078e00ff */
[----:B------:R-:W-:Y:S02]  /*24720*/  MOV R2, 0x24740 ;  /* 0x0002474000027802 */ /* 0x000fe40000000f00 */
[----:B--23--:R-:W-:Y:S05]  /*24730*/  CALL.REL.NOINC `($__internal_13_$__cuda_sm70_shflsync_idx_p) ;  /* 0x000007b000007944 */ /* 0x00cfea0003c00000 */
[----:B------:R-:W-:Y:S01]  /*24740*/  MOV R8, R0 ;  /* 0x0000000000087202 */ /* 0x000fe20000000f00 */
[----:B------:R-:W-:Y:S05]  /*24750*/  BRA `(.L_x_978) ;  /* 0xffffda5000007947 */ /* 0x000fea000383ffff */
.L_x_925:
[----:B------:R-:W-:Y:S01]  /*24760*/  IMAD.MOV.U32 R5, RZ, RZ, R12 ;  /* 0x000000ffff057224 */ /* 0x000fe200078e000c */
[----:B------:R-:W-:Y:S01]  /*24770*/  MOV R3, 0x2 ;  /* 0x0000000200037802 */ /* 0x000fe20000000f00 */
[----:B----4-:R-:W-:Y:S01]  /*24780*/  IMAD.MOV.U32 R0, RZ, RZ, 0x1c1f ;  /* 0x00001c1fff007424 */ /* 0x010fe200078e00ff */
[----:B------:R-:W-:Y:S02]  /*24790*/  MOV R2, 0x247b0 ;  /* 0x000247b000027802 */ /* 0x000fe40000000f00 */
[----:B-123--:R-:W-:Y:S05]  /*247a0*/  CALL.REL.NOINC `($__internal_13_$__cuda_sm70_shflsync_idx_p) ;  /* 0x0000074000007944 */ /* 0x00efea0003c00000 */
[----:B------:R-:W-:Y:S05]  /*247b0*/  BRA `(.L_x_979) ;  /* 0xffffda1000007947 */ /* 0x000fea000383ffff */
.L_x_928:
[----:B-1----:R-:W-:Y:S01]  /*247c0*/  IMAD.MOV.U32 R5, RZ, RZ, R9 ;  /* 0x000000ffff057224 */ /* 0x002fe200078e0009 */
[----:B------:R-:W-:Y:S01]  /*247d0*/  MOV R3, 0x3 ;  /* 0x0000000300037802 */ /* 0x000fe20000000f00 */
        /* <DEDUP_REMOVED lines=10> */
.L_x_930:
[----:B------:R-:W-:Y:S01]  /*24880*/  IMAD.MOV.U32 R5, RZ, RZ, R74 ;  /* 0x000000ffff057224 */ /* 0x000fe200078e004a */
[----:B------:R-:W-:Y:S01]  /*24890*/  MOV R3, RZ ;  /* 0x000000ff00037202 */ /* 0x000fe20000000f00 */
[----:B------:R-:W-:Y:S01]  /*248a0*/  IMAD.MOV.U32 R0, RZ, RZ, 0x1f ;  /* 0x0000001fff007424 */ /* 0x000fe200078e00ff */
[----:B------:R-:W-:Y:S02]  /*248b0*/  MOV R2, 0x248d0 ;  /* 0x000248d000027802 */ /* 0x000fe40000000f00 */
[----:B--2---:R-:W-:Y:S05]  /*248c0*/  CALL.REL.NOINC `($__internal_13_$__cuda_sm70_shflsync_idx_p) ;  /* 0x0000062000007944 */ /* 0x004fea0003c00000 */
[----:B------:R-:W-:Y:S01]  /*248d0*/  MOV R9, R0 ;  /* 0x0000000000097202 */ /* 0x000fe20000000f00 */
[----:B------:R-:W-:Y:S05]  /*248e0*/  BRA `(.L_x_981) ;  /* 0xffffdcb000007947 */ /* 0x000fea000383ffff */
.L_x_931:
[----:B------:R-:W-:Y:S01]  /*248f0*/  IMAD.MOV.U32 R5, RZ, RZ, R74 ;  /* 0x000000ffff057224 */ /* 0x000fe200078e004a */
[----:B------:R-:W-:Y:S01]  /*24900*/  MOV R3, 0x1 ;  /* 0x0000000100037802 */ /* 0x000fe20000000f00 */
[----:B------:R-:W-:Y:S01]  /*24910*/  IMAD.MOV.U32 R0, RZ, RZ, 0x1f ;  /* 0x0000001fff007424 */ /* 0x000fe200078e00ff */
[----:B------:R-:W-:Y:S02]  /*24920*/  MOV R2, 0x24940 ;  /* 0x0002494000027802 */ /* 0x000fe40000000f00 */
[----:B-12---:R-:W-:Y:S05]  /*24930*/  CALL.REL.NOINC `($__internal_13_$__cuda_sm70_shflsync_idx_p) ;  /* 0x000005b000007944 */ /* 0x006fea0003c00000 */
[----:B------:R-:W-:Y:S01]  /*24940*/  MOV R8, R0 ;  /* 0x0000000000087202 */ /* 0x000fe20000000f00 */
[----:B------:R-:W-:Y:S05]  /*24950*/  BRA `(.L_x_982) ;  /* 0xffffdc6000007947 */ /* 0x000fea000383ffff */
.L_x_932:
[----:B------:R-:W-:Y:S02]  /*24960*/  MOV R2, 0x1 ;  /* 0x0000000100027802 */ /* 0x000fe40000000f00 */
[----:B------:R-:W-:-:S02]  /*24970*/  MOV R3, 0x24990 ;  /* 0x0002499000037802 */ /* 0x000fc40000000f00 */
[----:B-1234-:R-:W-:Y:S05]  /*24980*/  CALL.REL.NOINC `($__internal_14_$__cuda_sm70_shflsync_up_p) ;  /* 0x000005b000007944 */ /* 0x01efea0003c00000 */
[----:B------:R-:W-:Y:S05]  /*24990*/  BRA `(.L_x_983) ;  /* 0xffffdd5000007947 */ /* 0x000fea000383ffff */
.L_x_933:
[----:B------:R-:W-:Y:S02]  /*249a0*/  MOV R2, 0x2 ;  /* 0x0000000200027802 */ /* 0x000fe40000000f00 */
[----:B------:R-:W-:-:S02]  /*249b0*/  MOV R3, 0x249d0 ;  /* 0x000249d000037802 */ /* 0x000fc40000000f00 */
[----:B--2-4-:R-:W-:Y:S05]  /*249c0*/  CALL.REL.NOINC `($__internal_14_$__cuda_sm70_shflsync_up_p) ;  /* 0x0000057000007944 */ /* 0x014fea0003c00000 */
        /* <DEDUP_REMOVED lines=23> */
.L_x_937:
[----:B------:R-:W-:Y:S02]  /*24b40*/  MOV R2, 0x1 ;  /* 0x0000000100027802 */ /* 0x000fe40000000f00 */
[----:B------:R-:W-:Y:S02]  /*24b50*/  MOV R3, 0x24b70 ;  /* 0x00024b7000037802 */ /* 0x000fe40000000f00 */
[----:B------:R-:W-:Y:S05]  /*24b60*/  CALL.REL.NOINC `($__internal_14_$__cuda_sm70_shflsync_up_p) ;  /* 0x000003d000007944 */ /* 0x000fea0003c00000 */
[----:B------:R-:W-:Y:S01]  /*24b70*/  MOV R2, R4 ;  /* 0x0000000400027202 */ /* 0x000fe20000000f00 */
[----:B------:R-:W-:Y:S05]  /*24b80*/  BRA `(.L_x_985) ;  /* 0xffffddc000007947 */ /* 0x000fea000383ffff */
.L_x_938:
        /* <DEDUP_REMOVED lines=26> */
.L_x_940:
[----:B------:R-:W-:Y:S02]  /*24d30*/  SEL R0, RZ, 0x1, P0 ;  /* 0x00000001ff007807 */ /* 0x000fe40000000000 */
[----:B------:R-:W-:Y:S02]  /*24d40*/  MOV R2, 0x24d60 ;  /* 0x00024d6000027802 */ /* 0x000fe40000000f00 */
[----:B-1----:R-:W-:Y:S05]  /*24d50*/  CALL.REL.NOINC `($__internal_15_$__cuda_sm70_votesync_ballot) ;  /* 0x0000025000007944 */ /* 0x002fea0003c00000 */
[----:B------:R-:W-:Y:S01]  /*24d60*/  MOV R12, R0 ;  /* 0x00000000000c7202 */ /* 0x000fe20000000f00 */
[----:B------:R-:W-:Y:S05]  /*24d70*/  BRA `(.L_x_987) ;  /* 0xffffdd6000007947 */ /* 0x000fea000383ffff */
.L_x_941:
[----:B------:R-:W-:Y:S01]  /*24d80*/  IMAD.MOV.U32 R5, RZ, RZ, R6 ;  /* 0x000000ffff057224 */ /* 0x000fe200078e0006 */
[----:B------:R-:W-:Y:S01]  /*24d90*/  MOV R3, R8 ;  /* 0x0000000800037202 */ /* 0x000fe20000000f00 */
[----:B--2---:R-:W-:Y:S01]  /*24da0*/  IMAD.MOV.U32 R0, RZ, RZ, 0x1f ;  /* 0x0000001fff007424 */ /* 0x004fe200078e00ff */
[----:B------:R-:W-:Y:S02]  /*24db0*/  MOV R2, 0x24dd0 ;  /* 0x00024dd000027802 */ /* 0x000fe40000000f00 */
[----:B-1----:R-:W-:Y:S05]  /*24dc0*/  CALL.REL.NOINC `($__internal_13_$__cuda_sm70_shflsync_idx_p) ;  /* 0x0000012000007944 */ /* 0x002fea0003c00000 */
[----:B------:R-:W-:Y:S01]  /*24dd0*/  IMAD.MOV.U32 R10, RZ, RZ, R0 ;  /* 0x000000ffff0a7224 */ /* 0x000fe200078e0000 */
[----:B------:R-:W-:Y:S01]  /*24de0*/  MOV R3, R8 ;  /* 0x0000000800037202 */ /* 0x000fe20000000f00 */
[----:B------:R-:W-:Y:S01]  /*24df0*/  IMAD.MOV.U32 R5, RZ, RZ, R7 ;  /* 0x000000ffff057224 */ /* 0x000fe200078e0007 */
[----:B------:R-:W-:Y:S02]  /*24e00*/  MOV R0, 0x1f ;  /* 0x0000001f00007802 */ /* 0x000fe40000000f00 */
[----:B------:R-:W-:-:S02]  /*24e10*/  MOV R2, 0x24e30 ;  /* 0x00024e3000027802 */ /* 0x000fc40000000f00 */
[----:B------:R-:W-:Y:S05]  /*24e20*/  CALL.REL.NOINC `($__internal_13_$__cuda_sm70_shflsync_idx_p) ;  /* 0x000000c000007944 */ /* 0x000fea0003c00000 */
[----:B------:R-:W-:Y:S01]  /*24e30*/  MOV R7, R0 ;  /* 0x0000000000077202 */ /* 0x000fe20000000f00 */
[----:B------:R-:W-:Y:S05]  /*24e40*/  BRA `(.L_x_988) ;  /* 0xffffdd0000007947 */ /* 0x000fea000383ffff */
.L_x_944:
[----:B------:R-:W-:Y:S01]  /*24e50*/  IMAD.MOV.U32 R5, RZ, RZ, R4 ;  /* 0x000000ffff057224 */ /* 0x000fe200078e0004 */
[----:B--2---:R-:W-:-:S02]  /*24e60*/  MOV R0, 0x1f ;  /* 0x0000001f00007802 */ /* 0x004fc40000000f00 */
[----:B------:R-:W-:Y:S02]  /*24e70*/  MOV R2, 0x24e90 ;  /* 0x00024e9000027802 */ /* 0x000fe40000000f00 */
[----:B-1-34-:R-:W-:Y:S05]  /*24e80*/  CALL.REL.NOINC `($__internal_13_$__cuda_sm70_shflsync_idx_p) ;  /* 0x0000006000007944 */ /* 0x01afea0003c00000 */
[----:B------:R-:W-:Y:S01]  /*24e90*/  MOV R13, R0 ;  /* 0x00000000000d7202 */ /* 0x000fe20000000f00 */
[----:B------:R-:W-:Y:S05]  /*24ea0*/  BRA `(.L_x_943) ;  /* 0xffffdd0000007947 */ /* 0x000fea000383ffff */
        .weak           $__internal_12_$__cuda_sm70_shflsync_bfly_p
        .type           $__internal_12_$__cuda_sm70_shflsync_bfly_p,@function
        .size           $__internal_12_$__cuda_sm70_shflsync_bfly_p,($__internal_13_$__cuda_sm70_shflsync_idx_p - $__internal_12_$__cuda_sm70_shflsync_bfly_p)
$__internal_12_$__cuda_sm70_shflsync_bfly_p:
[----:B------:R-:W-:Y:S04]  /*24eb0*/  WARPSYNC R8 ;  /* 0x0000000800007348 */ /* 0x000fe80003800000 */
[----:B------:R1:W2:Y:S02]  /*24ec0*/  SHFL.BFLY PT, R0, R0, R3, R9 ;  /* 0x0c00000300007389 */ /* 0x0002a400000e0009 */
[----:B-1----:R-:W-:-:S04]  /*24ed0*/  MOV R3, 0x0 ;  /* 0x0000000000037802 */ /* 0x002fc80000000f00 */
[----:B--2---:R-:W-:Y:S05]  /*24ee0*/  RET.REL.NODEC R2 `(_ZN7cutlass13device_kernelIN5flash19enable_sm80_to_sm89INS1_16FlashAttnFwdSm80INS1_25CollectiveMainloopFwdSm80ILi4ELi1ELb0EN4cute5tupleIJNS5_1CILi128EEENS7_ILi48EEENS7_ILi96EEEEEELi96ENS_10bfloat16_tEfNS_4arch4Sm80ELb0ELb1ELb0ELb1ELb0ELb1ELb1ELb1EEENS1_21CollectiveEpilogueFwdINS6_IJS8_SA_S9_EEENS6_IJNS7_ILi1EEESI_SI_EEESC_SE_Li128ELb1ELb1ELb1ELb0EEENS1_36VarlenDynamicPersistentTileSchedulerILi128ELi48ELi128ELi128ELb1ELb1ELb0ELb1ELb0ELb1EEEEEEEEEvNT_6ParamsE) ;  /* 0xfffdb11002007950 */ /* 0x004fea0003c3ffff */
        .weak           $__internal_13_$__cuda_sm70_shflsync_idx_p
        .type           $__internal_13_$__cuda_sm70_shflsync_idx_p,@function
        .size           $__internal_13_$__cuda_sm70_shflsync_idx_p,($__internal_14_$__cuda_sm70_shflsync_up_p - $__internal_13_$__cuda_sm70_shflsync_idx_p)
$__internal_13_$__cuda_sm70_shflsync_idx_p:
[----:B------:R-:W-:-:S04]  /*24ef0*/  MOV R75, 0xffffffff ;  /* 0xffffffff004b7802 */ /* 0x000fc80000000f00 */
[----:B------:R-:W-:Y:S04]  /*24f00*/  WARPSYNC R75 ;  /* 0x0000004b00007348 */ /* 0x000fe80003800000 */
[----:B------:R1:W2:Y:S02]  /*24f10*/  SHFL.IDX PT, R0, R5, R3, R0 ;  /* 0x0000000305007389 */ /* 0x0002a400000e0000 */
[----:B-1----:R-:W-:-:S04]  /*24f20*/  MOV R3, 0x0 ;  /* 0x0000000000037802 */ /* 0x002fc80000000f00 */
[----:B--2---:R-:W-:Y:S05]  /*24f30*/  RET.REL.NODEC R2 `(_ZN7cutlass13device_kernelIN5flash19enable_sm80_to_sm89INS1_16FlashAttnFwdSm80INS1_25CollectiveMainloopFwdSm80ILi4ELi1ELb0EN4cute5tupleIJNS5_1CILi128EEENS7_ILi48EEENS7_ILi96EEEEEELi96ENS_10bfloat16_tEfNS_4arch4Sm80ELb0ELb1ELb0ELb1ELb0ELb1ELb1ELb1EEENS1_21CollectiveEpilogueFwdINS6_IJS8_SA_S9_EEENS6_IJNS7_ILi1EEESI_SI_EEESC_SE_Li128ELb1ELb1ELb1ELb0EEENS1_36VarlenDynamicPersistentTileSchedulerILi128ELi48ELi128ELi128ELb1ELb1ELb0ELb1ELb0ELb1EEEEEEEEEvNT_6ParamsE) ;  /* 0xfffdb0c002007950 */ /* 0x004fea0003c3ffff */
        .weak           $__internal_14_$__cuda_sm70_shflsync_up_p
        .type           $__internal_14_$__cuda_sm70_shflsync_up_p,@function
        .size           $__internal_14_$__cuda_sm70_shflsync_up_p,($__internal_15_$__cuda_sm70_votesync_ballot - $__internal_14_$__cuda_sm70_shflsync_up_p)
$__internal_14_$__cuda_sm70_shflsync_up_p:
[----:B------:R-:W-:Y:S02]  /*24f40*/  IMAD.MOV.U32 R4, RZ, RZ, RZ ;  /* 0x000000ffff047224 */ /* 0x000fe400078e00ff */
[----:B------:R-:W-:-:S04]  /*24f50*/  IMAD.MOV.U32 R10, RZ, RZ, -0x1 ;  /* 0xffffffffff0a7424 */ /* 0x000fc800078e00ff */
[----:B------:R-:W-:Y:S04]  /*24f60*/  WARPSYNC R10 ;  /* 0x0000000a00007348 */ /* 0x000fe80003800000 */
[----:B------:R1:W2:Y:S02]  /*24f70*/  SHFL.UP PT, R4, R0, R2, R4 ;  /* 0x0400000200047389 */ /* 0x0002a400000e0004 */
[----:B-1----:R-:W-:Y:S02]  /*24f80*/  MOV R2, R3 ;  /* 0x0000000300027202 */ /* 0x002fe40000000f00 */
[----:B------:R-:W-:-:S04]  /*24f90*/  MOV R3, 0x0 ;  /* 0x0000000000037802 */ /* 0x000fc80000000f00 */
[----:B--2---:R-:W-:Y:S05]  /*24fa0*/  RET.REL.NODEC R2 `(_ZN7cutlass13device_kernelIN5flash19enable_sm80_to_sm89INS1_16FlashAttnFwdSm80INS1_25CollectiveMainloopFwdSm80ILi4ELi1ELb0EN4cute5tupleIJNS5_1CILi128EEENS7_ILi48EEENS7_ILi96EEEEEELi96ENS_10bfloat16_tEfNS_4arch4Sm80ELb0ELb1ELb0ELb1ELb0ELb1ELb1ELb1EEENS1_21CollectiveEpilogueFwdINS6_IJS8_SA_S9_EEENS6_IJNS7_ILi1EEESI_SI_EEESC_SE_Li128ELb1ELb1ELb1ELb0EEENS1_36VarlenDynamicPersistentTileSchedulerILi128ELi48ELi128ELi128ELb1ELb1ELb0ELb1ELb0ELb1EEEEEEEEEvNT_6ParamsE) ;  /* 0xfffdb05002007950 */ /* 0x004fea0003c3ffff */
        .weak           $__internal_15_$__cuda_sm70_votesync_ballot
        .type           $__internal_15_$__cuda_sm70_votesync_ballot,@function
        .size           $__internal_15_$__cuda_sm70_votesync_ballot,(.L_x_1441 - $__internal_15_$__cuda_sm70_votesync_ballot)
$__internal_15_$__cuda_sm70_votesync_ballot:
[----:B------:R-:W-:Y:S01]  /*24fb0*/  ISETP.NE.U32.AND P0, PT, R0, 0x1, PT ;  /* 0x000000010000780c */ /* 0x000fe20003f05070 */
[----:B------:R-:W-:-:S04]  /*24fc0*/  IMAD.MOV.U32 R3, RZ, RZ, -0x1 ;  /* 0xffffffffff037424 */ /* 0x000fc800078e00ff */
[----:B------:R-:W-:Y:S08]  /*24fd0*/  WARPSYNC R3 ;  /* 0x0000000300007348 */ /* 0x000ff00003800000 */
[----:B------:R-:W-:-:S04]  /*24fe0*/  VOTE.ANY R0, PT, !P0 ;  /* 0x0000000000007806 */ /* 0x000fc800040e0100 */
[----:B------:R-:W-:Y:S01]  /*24ff0*/  LOP3.LUT R0, R0, R3, RZ, 0xc0, !PT ;  /* 0x0000000300007212 */ /* 0x000fe200078ec0ff */
[----:B------:R-:W-:-:S04]  /*25000*/  IMAD.MOV.U32 R3, RZ, RZ, 0x0 ;  /* 0x00000000ff037424 */ /* 0x000fc800078e00ff */
[----:B------:R-:W-:Y:S05]  /*25010*/  RET.REL.NODEC R2 `(_ZN7cutlass13device_kernelIN5flash19enable_sm80_to_sm89INS1_16FlashAttnFwdSm80INS1_25CollectiveMainloopFwdSm80ILi4ELi1ELb0EN4cute5tupleIJNS5_1CILi128EEENS7_ILi48EEENS7_ILi96EEEEEELi96ENS_10bfloat16_tEfNS_4arch4Sm80ELb0ELb1ELb0ELb1ELb0ELb1ELb1ELb1EEENS1_21CollectiveEpilogueFwdINS6_IJS8_SA_S9_EEENS6_IJNS7_ILi1EEESI_SI_EEESC_SE_Li128ELb1ELb1ELb1ELb0EEENS1_36VarlenDynamicPersistentTileSchedulerILi128ELi48ELi128ELi128ELb1ELb1ELb0ELb1ELb0ELb1EEEEEEEEEvNT_6ParamsE) ;  /* 0xfffdafe002007950 */ /* 0x000fea0003c3ffff */
.L_x_989:
        /* <DEDUP_REMOVED lines=14> */
.L_x_1441:


//--------------------- .text._ZN7cutlass13device_kernelIN5flash19enable_sm80_to_sm89INS1_16FlashAttnFwdSm80INS1_25CollectiveMainloopFwdSm80ILi4ELi1ELb0EN4cute5tupleIJNS5_1CILi128EEENS7_ILi64EEENS7_ILi96EEEEEELi96ENS_10bfloat16_tEfNS_4arch4Sm80ELb1ELb0ELb0ELb0ELb0ELb0ELb1ELb1EEENS1_21CollectiveEpilogueFwdINS6_IJS8_SA_S9_EEENS6_IJNS7_ILi1EEESI_SI_EEESC_SE_Li128ELb0ELb1ELb1ELb0EEENS1_30DynamicPersistentTileSchedulerILi128ELi128ELb1ELb1ELb0EEEEEEEEEvNT_6ParamsE --------------------------
	.section	.text._ZN7cutlass13device_kernelIN5flash19enable_sm80_to_sm89INS1_16FlashAttnFwdSm80INS1_25CollectiveMainloopFwdSm80ILi4ELi1ELb0EN4cute5tupleIJNS5_1CILi128EEENS7_ILi64EEENS7_ILi96EEEEEELi96ENS_10bfloat16_tEfNS_4arch4Sm80ELb1ELb0ELb0ELb0ELb0ELb0ELb1ELb1EEENS1_21CollectiveEpilogueFwdINS6_IJS8_SA_S9_EEENS6_IJNS7_ILi1EEESI_SI_EEESC_SE_Li128ELb0ELb1ELb1ELb0EEENS1_30DynamicPersistentTileSchedulerILi128ELi128ELb1ELb1ELb0EEEEEEEEEvNT_6ParamsE,"ax",@progbits
	.sectioninfo	@"SHI_REGISTERS=255"
	.align	128
.text._ZN7cutlass13device_kernelIN5flash19enable_sm80_to_sm89INS1_16FlashAttnFwdSm80INS1_25CollectiveMainloopFwdSm80ILi4ELi1ELb0EN4cute5tupleIJNS5_1CILi128EEENS7_ILi64EEENS7_ILi96EEEEEELi96ENS_10bfloat16_tEfNS_4arch4Sm80ELb1ELb0ELb0ELb0ELb0ELb0ELb1ELb1EEENS1_21CollectiveEpilogueFwdINS6_IJS8_SA_S9_EEENS6_IJNS7_ILi1EEESI_SI_EEESC_SE_Li128ELb0ELb1ELb1ELb0EEENS1_30DynamicPersistentTileSchedulerILi128ELi128ELb1ELb1ELb0EEEEEEEEEvNT_6ParamsE:
        .type           _ZN7cutlass13device_kernelIN5flash19enable_sm80_to_sm89INS1_16FlashAttnFwdSm80INS1_25CollectiveMainloopFwdSm80ILi4ELi1ELb0EN4cute5tupleIJNS5_1CILi128EEENS7_ILi64EEENS7_ILi96EEEEEELi96ENS_10bfloat16_tEfNS_4arch4Sm80ELb1ELb0ELb0ELb0ELb0ELb0ELb1ELb1EEENS1_21CollectiveEpilogueFwdINS6_IJS8_SA_S9_EEENS6_IJNS7_ILi1EEESI_SI_EEESC_SE_Li128ELb0ELb1ELb1ELb0EEENS1_30DynamicPersistentTileSchedulerILi128ELi128ELb1ELb1ELb0EEEEEEEEEvNT_6ParamsE,@function
        .size           _ZN7cutlass13device_kernelIN5flash19enable_sm80_to_sm89INS1_16FlashAttnFwdSm80INS1_25CollectiveMainloopFwdSm80ILi4ELi1ELb0EN4cute5tupleIJNS5_1CILi128EEENS7_ILi64EEENS7_ILi96EEEEEELi96ENS_10bfloat16_tEfNS_4arch4Sm80ELb1ELb0ELb0ELb0ELb0ELb0ELb1ELb1EEENS1_21CollectiveEpilogueFwdINS6_IJS8_SA_S9_EEENS6_IJNS7_ILi1EEESI_SI_EEESC_SE_Li128ELb0ELb1ELb1ELb0EEENS1_30DynamicPersistentTileSchedulerILi128ELi128ELb1ELb1ELb0EEEEEEEEEvNT_6ParamsE,(.L_x_1446 - _ZN7cutlass13device_kernelIN5flash19enable_sm80_to_sm89INS1_16FlashAttnFwdSm80INS1_25CollectiveMainloopFwdSm80ILi4ELi1ELb0EN4cute5tupleIJNS5_1CILi128EEENS7_ILi64EEENS7_ILi96EEEEEELi96ENS_10bfloat16_tEfNS_4arch4Sm80ELb1ELb0ELb0ELb0ELb0ELb0ELb1ELb1EEENS1_21CollectiveEpilogueFwdINS6_IJS8_SA_S9_EEENS6_IJNS7_ILi1EEESI_SI_EEESC_SE_Li128ELb0ELb1ELb1ELb0EEENS1_30DynamicPersistentTileSchedulerILi128ELi128ELb1ELb1ELb0EEEEEEEEEvNT_6ParamsE)
        .other          _ZN7cutlass13device_kernelIN5flash19enable_sm80_to_sm89INS1_16FlashAttnFwdSm80INS1_25CollectiveMainloopFwdSm80ILi4ELi1ELb0EN4cute5tupleIJNS5_1CILi128EEENS7_ILi64EEENS7_ILi96EEEEEELi96ENS_10bfloat16_tEfNS_4arch4Sm80ELb1ELb0ELb0ELb0ELb0ELb0ELb1ELb1EEENS1_21CollectiveEpilogueFwdINS6_IJS8_SA_S9_EEENS6_IJNS7_ILi1EEESI_SI_EEESC_SE_Li128ELb0ELb1ELb1ELb0EEENS1_30DynamicPersistentTileSchedulerILi128ELi128ELb1ELb1ELb0EEEEEEEEEvNT_6ParamsE,@"STO_CUDA_ENTRY STV_DEFAULT"
_ZN7cutlass13device_kernelIN5flash19enable_sm80_to_sm89INS1_16FlashAttnFwdSm80INS1_25CollectiveMainloopFwdSm80ILi4ELi1ELb0EN4cute5tupleIJNS5_1CILi128EEENS7_ILi64EEENS7_ILi96EEEEEELi96ENS_10bfloat16_tEfNS_4arch4Sm80ELb1ELb0ELb0ELb0ELb0ELb0ELb1ELb1EEENS1_21CollectiveEpilogueFwdINS6_IJS8_SA_S9_EEENS6_IJNS7_ILi1EEESI_SI_EEESC_SE_Li128ELb0ELb1ELb1ELb0EEENS1_30DynamicPersistentTileSchedulerILi128ELi128ELb1ELb1ELb0EEEEEEEEEvNT_6ParamsE:
[----:B------:R-:W-:-:S03]  /*0000*/  MOV R1, c[0x0][0x28] ;  /* 0x00000a0000017a02 */ /* 0x000fc60000000f00 */
[----:B------:R-:W1:Y:S01]  /*0010*/  S2R R13, SR_TID.X ;  /* 0x00000000000d7919 */ /* 0x000e620000002100 */
[----:B------:R-:W-:-:S03]  /*0020*/  IADD3 R1, R1, -0x78, RZ ;  /* 0xffffff8801017810 */ /* 0x000fc60007ffe0ff */
[----:B------:R-:W2:Y:S01]  /*0030*/  S2R R17, SR_CTAID.X ;  /* 0x0000000000117919 */ /* 0x000ea20000002500 */
[----:B-1----:R-:W-:-:S05]  /*0040*/  SHF.R.U32.HI R2, RZ, 0x5, R13 ;  /* 0x00000005ff027819 */ /* 0x002fca000001160d */
[----:B------:R-:W1:Y:S02]  /*0050*/  SHFL.IDX PT, R0, R2, RZ, 0x1f ;  /* 0x00001fff02007589 */ /* 0x000e6400000e0000 */
[----:B-1----:R-:W-:Y:S02]  /*0060*/  ISETP.GE.AND P0, PT, R0, 0x1, PT ;  /* 0x000000010000780c */ /* 0x002fe40003f06270 */
[----:B------:R1:W-:Y:S11]  /*0070*/  STL [R1+0x68], R0 ;  /* 0x0000680001007387 */ /* 0x0003f60000100800 */
[----:B------:R-:W-:Y:S06]  /*0080*/  @P0 BAR.ARV 0x4, 0x80 ;  /* 0x0102000000000b1d */ /* 0x000fec0000002000 */
[----:B--2---:R-:W-:-:S13]  /*0090*/  ISETP.GE.AND P0, PT, R17, c[0x0][0x538], PT ;  /* 0x00014e0011007a0c */ /* 0x004fda0003f06270 */
[----:B------:R-:W-:Y:S05]  /*00a0*/  @P0 EXIT ;  /* 0x000000000000094d */ /* 0x000fea0003800000 */
[----:B-1----:R-:W-:Y:S01]  /*00b0*/  SHF.R.S32.HI R8, RZ, 0x1f, R13 ;  /* 0x0000001fff087819 */ /* 0x002fe2000001140d */
[----:B------:R-:W-:Y:S01]  /*00c0*/  IMAD.MOV.U32 R214, RZ, RZ, 0x20 ;  /* 0x00000020ffd67424 */ /* 0x000fe200078e00ff */
[----:B------:R-:W-:Y:S02]  /*00d0*/  ULDC.64 UR6, c[0x0][0x118] ;  /* 0x0000460000067ab9 */ /* 0x000fe40000000a00 */
[CC--:B------:R-:W-:Y:S02]  /*00e0*/  LEA.HI R16, R8.reuse, R13.reuse, RZ, 0x3 ;  /* 0x0000000d08107211 */ /* 0x0c0fe400078f18ff */
[----:B------:R-:W-:Y:S02]  /*00f0*/  LEA.HI R4, R8, R13, RZ, 0x4 ;  /* 0x0000000d08047211 */ /* 0x000fe400078f20ff */
[----:B------:R-:W-:Y:S02]  /*0100*/  LOP3.LUT R2, R16, 0xfffffff8, RZ, 0xc0, !PT ;  /* 0xfffffff810027812 */ /* 0x000fe400078ec0ff */
[----:B------:R-:W-:-:S02]  /*0110*/  SHF.R.S32.HI R5, RZ, 0x4, R4 ;  /* 0x00000004ff057819 */ /* 0x000fc40000011404 */
        /* <DEDUP_REMOVED lines=12> */
[----:B------:R-:W-:Y:S01]  /*01e0*/  SHF.R.S32.HI R3, RZ, 0x1f, R0 ;  /* 0x0000001fff037819 */ /* 0x000fe20000011400 */
[----:B------:R-:W-:Y:S01]  /*01f0*/  IMAD R11, R12, 0x8, R11 ;  /* 0x000000080c0b7824 */ /* 0x000fe200078e020b */
        /* <DEDUP_REMOVED lines=13> */
[----:B------:R-:W-:Y:S01]  /*02d0*/  SHF.R.U32.HI R5, RZ, 0x3, R0 ;  /* 0x00000003ff057819 */ /* 0x000fe20000011600 */
[----:B------:R-:W-:Y:S01]  /*02e0*/  STL [R1+0x48], R20 ;  /* 0x0000481401007387 */ /* 0x000fe20000100800 */
[----:B------:R-:W-:Y:S02]  /*02f0*/  LOP3.LUT R4, R0, 0x18, R20, 0xf8, !PT ;  /* 0x0000001800047812 */ /* 0x000fe400078ef814 */
[----:B------:R-:W-:-:S02]  /*0300*/  SHF.R.S32.HI R215, RZ, 0x5, R8 ;  /* 0x00000005ffd77819 */ /* 0x000fc40000011408 */
[----:B------:R-:W-:Y:S02]  /*0310*/  SHF.R.S32.HI R0, RZ, 0x1f, R8 ;  /* 0x0000001fff007819 */ /* 0x000fe40000011408 */
[----:B------:R-:W-:Y:S02]  /*0320*/  LOP3.LUT R2, R3, 0x7fffffe, RZ, 0xc0, !PT ;  /* 0x07fffffe03027812 */ /* 0x000fe400078ec0ff */
[----:B------:R-:W-:Y:S02]  /*0330*/  LEA.HI R0, R0, R215, RZ, 0x2 ;  /* 0x000000d700007211 */ /* 0x000fe400078f10ff */
[----:B------:R-:W-:Y:S01]  /*0340*/  LOP3.LUT R8, R4, R5, RZ, 0x3c, !PT ;  /* 0x0000000504087212 */ /* 0x000fe200078e3cff */
[----:B------:R-:W-:Y:S01]  /*0350*/  IMAD.IADD R2, R22, 0x1, -R2 ;  /* 0x0000000116027824 */ /* 0x000fe200078e0a02 */
[--C-:B------:R-:W-:Y:S02]  /*0360*/  SHF.R.S32.HI R6, RZ, 0x1, R7.reuse ;  /* 0x00000001ff067819 */ /* 0x100fe40000011407 */
[----:B------:R-:W-:-:S02]  /*0370*/  SHF.R.S32.HI R4, RZ, 0x1f, R7 ;  /* 0x0000001fff047819 */ /* 0x000fc40000011407 */
[----:B------:R-:W-:Y:S02]  /*0380*/  SHF.R.S32.HI R5, RZ, 0x1f, R19 ;  /* 0x0000001fff057819 */ /* 0x000fe40000011413 */
[----:B------:R-:W-:Y:S01]  /*0390*/  LOP3.LUT R3, R0, 0xffffffc, RZ, 0xc0, !PT ;  /* 0x0ffffffc00037812 */ /* 0x000fe200078ec0ff */
[----:B------:R-:W-:Y:S01]  /*03a0*/  IMAD R0, R215, 0x8, R2 ;  /* 0x00000008d7007824 */ /* 0x000fe200078e0202 */
[----:B------:R-:W-:Y:S02]  /*03b0*/  LEA.HI R2, R4, R6, RZ, 0x2 ;  /* 0x0000000604027211 */ /* 0x000fe400078f10ff */
[----:B------:R-:W-:Y:S01]  /*03c0*/  LEA.HI R13, R5, R19, RZ, 0x2 ;  /* 0x00000013050d7211 */ /* 0x000fe200078f10ff */
[----:B------:R-:W-:Y:S01]  /*03d0*/  IMAD.IADD R5, R215, 0x1, -R3 ;  /* 0x00000001d7057824 */ /* 0x000fe200078e0a03 */
[----:B------:R-:W-:Y:S01]  /*03e0*/  LOP3.LUT R3, R2, 0xfffffffc, RZ, 0xc0, !PT ;  /* 0xfffffffc02037812 */ /* 0x000fe200078ec0ff */
[----:B------:R-:W-:Y:S01]  /*03f0*/  IMAD.U32 R7, R0, 0x20, R8 ;  /* 0x0000002000077824 */ /* 0x000fe200078e0008 */
[----:B------:R-:W-:-:S02]  /*0400*/  SHF.R.S32.HI R4, RZ, 0x2, R13 ;  /* 0x00000002ff047819 */ /* 0x000fc4000001140d */
[----:B------:R-:W-:Y:S01]  /*0410*/  LEA.HI R0, R10, R10, RZ, 0x1 ;  /* 0x0000000a0a007211 */ /* 0x000fe200078f08ff */
[----:B------:R-:W-:Y:S01]  /*0420*/  IMAD.IADD R8, R6, 0x1, -R3 ;  /* 0x0000000106087824 */ /* 0x000fe200078e0a03 */
[----:B------:R-:W-:Y:S01]  /*0430*/  SHF.R.S32.HI R2, RZ, 0x1, R9 ;  /* 0x00000001ff027819 */ /* 0x000fe20000011409 */
[----:B------:R-:W-:Y:S01]  /*0440*/  IMAD R18, R5, 0x10, R4 ;  /* 0x0000001005127824 */ /* 0x000fe200078e0204 */
[C---:B------:R-:W-:Y:S01]  /*0450*/  LOP3.LUT R4, R0.reuse, 0x1ffffffe, RZ, 0xc0, !PT ;  /* 0x1ffffffe00047812 */ /* 0x040fe200078ec0ff */
[----:B------:R-:W-:Y:S01]  /*0460*/  IMAD.SHL.U32 R3, R0, 0x20, RZ ;  /* 0x0000002000037824 */ /* 0x000fe200078e00ff */
[C---:B------:R-:W-:Y:S01]  /*0470*/  LOP3.LUT P0, RZ, R2.reuse, 0x2, RZ, 0xc0, !PT ;  /* 0x0000000202ff7812 */ /* 0x040fe2000780c0ff */
[----:B------:R-:W-:Y:S01]  /*0480*/  IMAD.SHL.U32 R0, R2, 0x40, RZ ;  /* 0x0000004002007824 */ /* 0x000fe200078e00ff */
[----:B------:R1:W-:Y:S01]  /*0490*/  STL [R1+0x34], R7 ;  /* 0x0000340701007387 */ /* 0x0003e20000100800 */
[----:B------:R-:W-:Y:S01]  /*04a0*/  IMAD.SHL.U32 R5, R15, 0x20, RZ ;  /* 0x000000200f057824 */ /* 0x000fe200078e00ff */
[----:B------:R-:W-:Y:S01]  /*04b0*/  LOP3.LUT R6, R3, 0xffffffc0, RZ, 0xc0, !PT ;  /* 0xffffffc003067812 */ /* 0x000fe200078ec0ff */
[----:B------:R-:W-:Y:S01]  /*04c0*/  IMAD.SHL.U32 R2, R8, 0x40, RZ ;  /* 0x0000004008027824 */ /* 0x000fe200078e00ff */
[----:B------:R-:W-:Y:S01]  /*04d0*/  LOP3.LUT R0, R0, 0xc0, RZ, 0xc0, !PT ;  /* 0x000000c000007812 */ /* 0x000fe200078ec0ff */
[----:B------:R-:W-:Y:S01]  /*04e0*/  IMAD.IADD R9, R10, 0x1, -R4 ;  /* 0x000000010a097824 */ /* 0x000fe200078e0a04 */
[----:B------:R-:W-:Y:S01]  /*04f0*/  LOP3.LUT R4, R5, 0xffffff00, RZ, 0xc0, !PT ;  /* 0xffffff0005047812 */ /* 0x000fe200078ec0ff */
[----:B------:R-:W-:Y:S01]  /*0500*/  STL [R1+0x6c], R18 ;  /* 0x00006c1201007387 */ /* 0x000fe20000100800 */
[----:B------:R-:W-:Y:S01]  /*0510*/  LOP3.LUT R2, R2, 0xc0, RZ, 0xc0, !PT ;  /* 0x000000c002027812 */ /* 0x000fe200078ec0ff */
[----:B------:R-:W-:Y:S01]  /*0520*/  IMAD R6, R9, 0x8, R6 ;  /* 0x0000000809067824 */ /* 0x000fe200078e0206 */
[----:B------:R-:W-:Y:S01]  /*0530*/  LOP3.LUT R3, R0, 0x8, R16, 0xf8, !PT ;  /* 0x0000000800037812 */ /* 0x000fe200078ef810 */
[----:B------:R-:W-:Y:S01]  /*0540*/  IMAD R215, R215, 0x200, R4 ;  /* 0x00000200d7d77824 */ /* 0x000fe200078e0204 */
[----:B------:R-:W-:Y:S01]  /*0550*/  SHF.R.U32.HI R212, RZ, 0x3, R0 ;  /* 0x00000003ffd47819 */ /* 0x000fe20000011600 */
[----:B------:R-:W-:Y:S01]  /*0560*/  STL [R1+0x58], R17 ;  /* 0x0000581101007387 */ /* 0x000fe20000100800 */
[----:B------:R-:W-:Y:S01]  /*0570*/  SHF.R.U32.HI R213, RZ, 0x3, R2 ;  /* 0x00000003ffd57819 */ /* 0x000fe20000011602 */
[----:B------:R-:W-:Y:S01]  /*0580*/  IMAD R215, R14, 0x20, R215 ;  /* 0x000000200ed77824 */ /* 0x000fe200078e02d7 */
[----:B------:R-:W-:-:S02]  /*0590*/  LOP3.LUT R212, R3, R212, RZ, 0x3c, !PT ;  /* 0x000000d403d47212 */ /* 0x000fc400078e3cff */
[----:B------:R-:W-:Y:S02]  /*05a0*/  IADD3 R3, R20, 0x20, RZ ;  /* 0x0000002014037810 */ /* 0x000fe40007ffe0ff */
[----:B------:R-:W-:Y:S01]  /*05b0*/  LOP3.LUT P1, RZ, R8, 0x2, RZ, 0xc0, !PT ;  /* 0x0000000208ff7812 */ /* 0x000fe2000782c0ff */
[----:B------:R-:W-:-:S03]  /*05c0*/  IMAD.U32 R212, R11, 0x20, R212 ;  /* 0x000000200bd47824 */ /* 0x000fc600078e00d4 */
[----:B------:R-:W-:Y:S01]  /*05d0*/  SEL R214, R214, 0xffffffe0, !P1 ;  /* 0xffffffe0d6d67807 */ /* 0x000fe20004800000 */
[----:B-1----:R-:W-:Y:S01]  /*05e0*/  IMAD.SHL.U32 R7, R12, 0x8, RZ ;  /* 0x000000080c077824 */ /* 0x002fe200078e00ff */
[----:B------:R-:W-:-:S04]  /*05f0*/  LEA R212, R212, 0x3100, 0x1 ;  /* 0x00003100d4d47811 */ /* 0x000fc800078e08ff */
[----:B------:R-:W-:Y:S01]  /*0600*/  LOP3.LUT R0, R2, 0x8, R7, 0xf8, !PT ;  /* 0x0000000802007812 */ /* 0x000fe200078ef807 */
[----:B------:R-:W-:Y:S01]  /*0610*/  IMAD R2, R10, 0x20, R22 ;  /* 0x000000200a027824 */ /* 0x000fe200078e0216 */
[----:B------:R-:W-:Y:S02]  /*0620*/  IADD3 R217, R212, 0x20, RZ ;  /* 0x00000020d4d97810 */ /* 0x000fe40007ffe0ff */
[----:B------:R-:W-:Y:S01]  /*0630*/  LOP3.LUT R213, R0, R213, RZ, 0x3c, !PT ;  /* 0x000000d500d57212 */ /* 0x000fe200078e3cff */
[----:B------:R-:W-:Y:S01]  /*0640*/  IMAD R0, R14, 0x20, R4 ;  /* 0x000000200e007824 */ /* 0x000fe200078e0204 */
[----:B------:R1:W-:Y:S01]  /*0650*/  STL [R1+0x70], R2 ;  /* 0x0000700201007387 */ /* 0x0003e20000100800 */
[----:B------:R-:W-:Y:S02]  /*0660*/  SHF.R.S32.HI R4, RZ, 0x1f, R3 ;  /* 0x0000001fff047819 */ /* 0x000fe40000011403 */
[C---:B------:R-:W-:Y:S01]  /*0670*/  IMAD.IADD R215, R213.reuse, 0x1, R215 ;  /* 0x00000001d5d77824 */ /* 0x040fe200078e02d7 */
[----:B------:R-:W-:Y:S01]  /*0680*/  @P0 IADD3 R217, R212, -0x20, RZ ;  /* 0xffffffe0d4d90810 */ /* 0x000fe20007ffe0ff */
[----:B------:R-:W-:Y:S01]  /*0690*/  IMAD.IADD R213, R213, 0x1, R0 ;  /* 0x00000001d5d57824 */ /* 0x000fe200078e0200 */
[----:B------:R-:W-:Y:S01]  /*06a0*/  LOP3.LUT R0, R13, 0x7ffffffc, RZ, 0xc0, !PT ;  /* 0x7ffffffc0d007812 */ /* 0x000fe200078ec0ff */
[----:B------:R2:W-:Y:S01]  /*06b0*/  STL [R1+0x60], R4 ;  /* 0x0000600401007387 */ /* 0x0005e20000100800 */
[----:B------:R-:W-:-:S02]  /*06c0*/  LEA R215, R215, 0x6100, 0x1 ;  /* 0x00006100d7d77811 */ /* 0x000fc400078e08ff */
[----:B------:R-:W-:Y:S01]  /*06d0*/  LEA R213, R213, 0x100, 0x1 ;  /* 0x00000100d5d57811 */ /* 0x000fe200078e08ff */
[----:B------:R-:W-:Y:S01]  /*06e0*/  IMAD.IADD R0, R19, 0x1, -R0 ;  /* 0x0000000113007824 */ /* 0x000fe200078e0a00 */
[----:B------:R-:W-:Y:S01]  /*06f0*/  IADD3 R228, R217, 0x400, RZ ;  /* 0x00000400d9e47810 */ /* 0x000fe20007ffe0ff */
[----:B------:R-:W-:Y:S01]  /*0700*/  IMAD.IADD R216, R215, 0x1, R214 ;  /* 0x00000001d7d87824 */ /* 0x000fe200078e02d6 */
[C---:B------:R-:W-:Y:S01]  /*0710*/  IADD3 R227, R217.reuse, 0x800, RZ ;  /* 0x00000800d9e37810 */ /* 0x040fe20007ffe0ff */
[----:B------:R-:W-:Y:S01]  /*0720*/  IMAD.IADD R214, R214, 0x1, R213 ;  /* 0x00000001d6d67824 */ /* 0x000fe200078e02d5 */
[C---:B------:R-:W-:Y:S02]  /*0730*/  IADD3 R226, R217.reuse, 0xc00, RZ ;  /* 0x00000c00d9e27810 */ /* 0x040fe40007ffe0ff */
[C---:B------:R-:W-:Y:S02]  /*0740*/  IADD3 R225, R217.reuse, 0x1000, RZ ;  /* 0x00001000d9e17810 */ /* 0x040fe40007ffe0ff */
[----:B------:R-:W-:-:S02]  /*0750*/  IADD3 R224, R217, 0x1400, RZ ;  /* 0x00001400d9e07810 */ /* 0x000fc40007ffe0ff */
[C---:B------:R-:W-:Y:S02]  /*0760*/  IADD3 R223, R217.reuse, 0x1800, RZ ;  /* 0x00001800d9df7810 */ /* 0x040fe40007ffe0ff */
[C---:B------:R-:W-:Y:S02]  /*0770*/  IADD3 R222, R217.reuse, 0x1c00, RZ ;  /* 0x00001c00d9de7810 */ /* 0x040fe40007ffe0ff */
[----:B-1----:R-:W-:Y:S02]  /*0780*/  IADD3 R2, R20, 0x40, RZ ;  /* 0x0000004014027810 */ /* 0x002fe40007ffe0ff */
[C---:B------:R-:W-:Y:S02]  /*0790*/  IADD3 R221, R217.reuse, 0x2000, RZ ;  /* 0x00002000d9dd7810 */ /* 0x040fe40007ffe0ff */
[----:B------:R-:W-:Y:S01]  /*07a0*/  SHF.R.S32.HI R3, RZ, 0x1f, R2 ;  /* 0x0000001fff037819 */ /* 0x000fe20000011402 */
[----:B------:R-:W-:Y:S01]  /*07b0*/  IMAD.SHL.U32 R2, R0, 0x2, RZ ;  /* 0x0000000200027824 */ /* 0x000fe200078e00ff */
[C---:B------:R-:W-:Y:S01]  /*07c0*/  IADD3 R220, R217.reuse, 0x2400, RZ ;  /* 0x00002400d9dc7810 */ /* 0x040fe20007ffe0ff */
[----:B------:R-:W-:Y:S01]  /*07d0*/  IMAD.IADD R0, R18, 0x1, R6 ;  /* 0x0000000112007824 */ /* 0x000fe200078e0206 */
[C---:B------:R-:W-:Y:S01]  /*07e0*/  IADD3 R219, R217.reuse, 0x2800, RZ ;  /* 0x00002800d9db7810 */ /* 0x040fe20007ffe0ff */
[----:B------:R2:W-:Y:S01]  /*07f0*/  STL [R1+0x5c], R3 ;  /* 0x00005c0301007387 */ /* 0x0005e20000100800 */
[----:B------:R-:W-:-:S03]  /*0800*/  IADD3 R218, R217, 0x2c00, RZ ;  /* 0x00002c00d9da7810 */ /* 0x000fc60007ffe0ff */
[----:B------:R2:W-:Y:S04]  /*0810*/  STL [R1+0x3c], R2 ;  /* 0x00003c0201007387 */ /* 0x0005e80000100800 */
[----:B------:R2:W-:Y:S02]  /*0820*/  STL [R1+0x64], R0 ;  /* 0x0000640001007387 */ /* 0x0005e40000100800 */
.L_x_1031:
[----:B--2---:R-:W2:Y:S01]  /*0830*/  LDL R4, [R1+0x58] ;  /* 0x0000580001047983 */ /* 0x004ea20000100800 */
[----:B------:R-:W-:Y:S01]  /*0840*/  IMAD.MOV.U32 R0, RZ, RZ, c[0x0][0x560] ;  /* 0x00015800ff007624 */ /* 0x000fe200078e00ff */
[----:B------:R-:W-:Y:S01]  /*0850*/  YIELD ;  /* 0x0000000000007946 */ /* 0x000fe20003800000 */
[----:B------:R-:W-:Y:S03]  /*0860*/  BSSY B0, `(.L_x_990) ;  /* 0x0000016000007945 */ /* 0x000fe60003800000 */
[----:B------:R-:W-:-:S13]  /*0870*/  ISETP.NE.AND P0, PT, R0, 0x1, PT ;  /* 0x000000010000780c */ /* 0x000fda0003f05270 */
[----:B--2---:R-:W-:Y:S01]  /*0880*/  @P0 IMAD.HI.U32 R0, R4, c[0x0][0x564], RZ ;  /* 0x0001590004000a27 */ /* 0x004fe200078e00ff */
[----:B------:R-:W-:-:S04]  /*0890*/  MOV R3, R4 ;  /* 0x0000000400037202 */ /* 0x000fc80000000f00 */
[----:B------:R-:W-:-:S04]  /*08a0*/  @P0 SHF.R.U32.HI R3, RZ, c[0x0][0x568], R0 ;  /* 0x00015a00ff030a19 */ /* 0x000fc80000011600 */
[----:B------:R-:W-:Y:S01]  /*08b0*/  ISETP.GE.AND P0, PT, R3, c[0x0][0x578], PT ;  /* 0x00015e0003007a0c */ /* 0x000fe20003f06270 */
[----:B------:R-:W-:-:S04]  /*08c0*/  IMAD.MOV R2, RZ, RZ, -R3 ;  /* 0x000000ffff027224 */ /* 0x000fc800078e0a03 */
[----:B------:R-:W-:-:S08]  /*08d0*/  IMAD R2, R2, c[0x0][0x560], R4 ;  /* 0x0001580002027a24 */ /* 0x000fd000078e0204 */
[----:B------:R-:W-:Y:S05]  /*08e0*/  @!P0 BRA `(.L_x_991) ;  /* 0x0000007000008947 */ /* 0x000fea0003800000 */
[----:B------:R-:W-:-:S04]  /*08f0*/  MOV R0, c[0x0][0x56c] ;  /* 0x00015b0000007a02 */ /* 0x000fc80000000f00 */
[----:B------:R-:W-:Y:S02]  /*0900*/  ISETP.NE.AND P0, PT, R0, 0x1, PT ;  /* 0x000000010000780c */ /* 0x000fe40003f05270 */
[----:B------:R-:W-:-:S11]  /*0910*/  MOV R0, R2 ;  /* 0x0000000200007202 */ /* 0x000fd60000000f00 */
[----:B------:R-:W-:-:S05]  /*0920*/  @P0 IMAD.HI.U32 R4, R2, c[0x0][0x570], RZ ;  /* 0x00015c0002040a27 */ /* 0x000fca00078e00ff */
[----:B------:R-:W-:-:S05]  /*0930*/  @P0 SHF.R.U32.HI R0, RZ, c[0x0][0x574], R4 ;  /* 0x00015d00ff000a19 */ /* 0x000fca0000011604 */
[----:B------:R-:W-:Y:S01]  /*0940*/  IMAD R4, R0, c[0x0][0x56c], RZ ;  /* 0x00015b0000047a24 */ /* 0x000fe200078e02ff */
[----:B------:R-:W-:Y:S05]  /*0950*/  BRA `(.L_x_992) ;  /* 0x0000006000007947 */ /* 0x000fea0003800000 */
.L_x_991:
[----:B------:R-:W-:-:S04]  /*0960*/  MOV R0, c[0x0][0x554] ;  /* 0x0001550000007a02 */ /* 0x000fc80000000f00 */
[----:B------:R-:W-:Y:S02]  /*0970*/  ISETP.NE.AND P0, PT, R0, 0x1, PT ;  /* 0x000000010000780c */ /* 0x000fe40003f05270 */
[----:B------:R-:W-:-:S11]  /*0980*/  MOV R0, R2 ;  /* 0x0000000200007202 */ /* 0x000fd60000000f00 */
[----:B------:R-:W-:-:S05]  /*0990*/  @P0 IMAD.HI.U32 R4, R2, c[0x0][0x558], RZ ;  /* 0x0001560002040a27 */ /* 0x000fca00078e00ff */
[----:B------:R-:W-:-:S05]  /*09a0*/  @P0 SHF.R.U32.HI R0, RZ, c[0x0][0x55c], R4 ;  /* 0x00015700ff000a19 */ /* 0x000fca0000011604 */
[----:B------:R-:W-:Y:S02]  /*09b0*/  IMAD R4, R0, c[0x0][0x554], RZ ;  /* 0x0001550000047a24 */ /* 0x000fe400078e02ff */
.L_x_992:
[----:B------:R-:W-:Y:S05]  /*09c0*/  BSYNC B0 ;  /* 0x0000000000007941 */ /* 0x000fea0003800000 */
.L_x_990:
[----:B------:R-:W-:Y:S01]  /*09d0*/  IMAD.MOV.U32 R5, RZ, RZ, c[0x0][0x53c] ;  /* 0x00014f00ff057624 */ /* 0x000fe200078e00ff */
[----:B------:R-:W-:Y:S01]  /*09e0*/  ULDC UR5, c[0x0][0x1d0] ;  /* 0x0000740000057ab9 */ /* 0x000fe20000000800 */
[----:B------:R-:W-:Y:S01]  /*09f0*/  IMAD.MOV.U32 R11, RZ, RZ, R0 ;  /* 0x000000ffff0b7224 */ /* 0x000fe200078e0000 */
[----:B------:R-:W-:Y:S01]  /*0a00*/  UIADD3 UR5, UR5, 0x3f, URZ ;  /* 0x0000003f05057890 */ /* 0x000fe2000fffe03f */
[----:B------:R-:W-:Y:S01]  /*0a10*/  IMAD.MOV.U32 R7, RZ, RZ, c[0x0][0x548] ;  /* 0x00015200ff077624 */ /* 0x000fe200078e00ff */
[----:B------:R-:W-:Y:S01]  /*0a20*/  ISETP.NE.AND P0, PT, R5, 0x1, PT ;  /* 0x000000010500780c */ /* 0x000fe20003f05270 */
[----:B------:R-:W-:Y:S01]  /*0a30*/  IMAD.IADD R4, R2, 0x1, -R4 ;  /* 0x0000000102047824 */ /* 0x000fe200078e0a04 */
[----:B------:R-:W-:Y:S01]  /*0a40*/  LOP3.LUT R5, RZ, R0, RZ, 0x33, !PT ;  /* 0x00000000ff057212 */ /* 0x000fe200078e33ff */
[----:B------:R-:W-:Y:S01]  /*0a50*/  USHF.R.S32.HI UR4, URZ, 0x1f, UR5 ;  /* 0x0000001f3f047899 */ /* 0x000fe20008011405 */
[----:B------:R-:W-:Y:S01]  /*0a60*/  BSSY B0, `(.L_x_993) ;  /* 0x0000041000007945 */ /* 0x000fe20003800000 */
[----:B------:R-:W-:-:S02]  /*0a70*/  IMAD R3, R3, c[0x0][0x554], R4 ;  /* 0x0001550003037a24 */ /* 0x000fc400078e0204 */
[----:B------:R-:W-:Y:S01]  /*0a80*/  ULEA.HI UR4, UR4, UR5, URZ, 0x6 ;  /* 0x0000000504047291 */ /* 0x000fe2000f8f303f */
[----:B------:R-:W-:Y:S02]  /*0a90*/  IMAD.MOV.U32 R2, RZ, RZ, RZ ;  /* 0x000000ffff027224 */ /* 0x000fe400078e00ff */
[----:B------:R-:W-:Y:S01]  /*0aa0*/  IMAD.MOV.U32 R22, RZ, RZ, R3 ;  /* 0x000000ffff167224 */ /* 0x000fe200078e0003 */
[----:B------:R-:W-:Y:S02]  /*0ab0*/  USHF.R.S32.HI UR4, URZ, 0x6, UR4 ;  /* 0x000000063f047899 */ /* 0x000fe40008011404 */
[----:B------:R-:W-:Y:S01]  /*0ac0*/  @P0 IMAD.HI.U32 R6, R0, c[0x0][0x540], RZ ;  /* 0x0001500000060a27 */ /* 0x000fe200078e00ff */
[----:B------:R-:W-:-:S03]  /*0ad0*/  IADD3 R0, R5, c[0x0][0x53c], RZ ;  /* 0x00014f0005007a10 */ /* 0x000fc60007ffe0ff */
[----:B------:R-:W-:Y:S01]  /*0ae0*/  IMAD.MOV.U32 R5, RZ, RZ, c[0x0][0x2c4] ;  /* 0x0000b100ff057624 */ /* 0x000fe200078e00ff */
[----:B------:R-:W-:Y:S01]  /*0af0*/  @P0 SHF.R.U32.HI R11, RZ, c[0x0][0x544], R6 ;  /* 0x00015100ff0b0a19 */ /* 0x000fe20000011606 */
[----:B------:R-:W-:Y:S01]  /*0b00*/  IMAD.MOV.U32 R6, RZ, RZ, 0x40 ;  /* 0x00000040ff067424 */ /* 0x000fe200078e00ff */
[----:B------:R-:W-:Y:S02]  /*0b10*/  ISETP.NE.AND P0, PT, R7, 0x1, PT ;  /* 0x000000010700780c */ /* 0x000fe40003f05270 */
[----:B------:R-:W-:Y:S01]  /*0b20*/  ISETP.NE.AND P2, PT, R5, 0x1, PT ;  /* 0x000000010500780c */ /* 0x000fe20003f45270 */
[----:B------:R-:W-:Y:S01]  /*0b30*/  IMAD R0, R11, c[0x0][0x53c], R0 ;  /* 0x00014f000b007a24 */ /* 0x000fe200078e0200 */
[----:B------:R1:W-:Y:S03]  /*0b40*/  STL [R1+0x50], R11 ;  /* 0x0000500b01007387 */ /* 0x0003e60000100800 */
[----:B------:R-:W-:-:S05]  /*0b50*/  IMAD.SHL.U32 R24, R0, 0x80, RZ ;  /* 0x0000008000187824 */ /* 0x000fca00078e00ff */
[----:B------:R-:W-:Y:S01]  /*0b60*/  IADD3 R0, R24, 0x7f, RZ ;  /* 0x0000007f18007810 */ /* 0x000fe20007ffe0ff */
[----:B------:R1:W-:Y:S04]  /*0b70*/  STL [R1+0x54], R24 ;  /* 0x0000541801007387 */ /* 0x0003e80000100800 */
[----:B------:R-:W-:-:S05]  /*0b80*/  @P2 IMAD.HI.U32 R5, R0, c[0x0][0x2c8], RZ ;  /* 0x0000b20000052a27 */ /* 0x000fca00078e00ff */
[----:B------:R-:W-:Y:S02]  /*0b90*/  @P2 SHF.R.U32.HI R0, RZ, c[0x0][0x2cc], R5 ;  /* 0x0000b300ff002a19 */ /* 0x000fe40000011605 */
[----:B------:R-:W-:-:S04]  /*0ba0*/  IADD3 R5, R6, -c[0x0][0x168], RZ ;  /* 0x80005a0006057a10 */ /* 0x000fc80007ffe0ff */
[----:B------:R-:W-:-:S04]  /*0bb0*/  IADD3 R0, R0, c[0x0][0x1d0], R5 ;  /* 0x0000740000007a10 */ /* 0x000fc80007ffe005 */
[----:B------:R-:W-:-:S04]  /*0bc0*/  SHF.R.S32.HI R6, RZ, 0x1f, R0 ;  /* 0x0000001fff067819 */ /* 0x000fc80000011400 */
[----:B------:R-:W-:Y:S01]  /*0bd0*/  LEA.HI R6, R6, R0, RZ, 0x6 ;  /* 0x0000000006067211 */ /* 0x000fe200078f30ff */
[----:B------:R-:W-:-:S03]  /*0be0*/  @P0 IMAD.HI.U32 R0, R3, c[0x0][0x54c], RZ ;  /* 0x0001530003000a27 */ /* 0x000fc600078e00ff */
[----:B------:R-:W-:Y:S02]  /*0bf0*/  SHF.R.S32.HI R6, RZ, 0x6, R6 ;  /* 0x00000006ff067819 */ /* 0x000fe40000011406 */
[----:B------:R-:W-:Y:S02]  /*0c00*/  @P0 SHF.R.U32.HI R22, RZ, c[0x0][0x550], R0 ;  /* 0x00015400ff160a19 */ /* 0x000fe40000011600 */
[----:B------:R-:W-:-:S03]  /*0c10*/  IMNMX R6, R6, UR4, PT ;  /* 0x0000000406067c17 */ /* 0x000fc6000b800200 */
[----:B------:R-:W-:Y:S01]  /*0c20*/  IMAD.MOV R0, RZ, RZ, -R22 ;  /* 0x000000ffff007224 */ /* 0x000fe200078e0a16 */
[----:B------:R1:W-:Y:S01]  /*0c30*/  STL [R1+0x44], R22 ;  /* 0x0000441601007387 */ /* 0x0003e20000100800 */
[----:B------:R-:W-:Y:S02]  /*0c40*/  ISETP.GE.AND P0, PT, R6, 0x1, PT ;  /* 0x000000010600780c */ /* 0x000fe40003f06270 */
[----:B------:R-:W-:-:S05]  /*0c50*/  IMAD R14, R0, c[0x0][0x548], R3 ;  /* 0x00015200000e7a24 */ /* 0x000fca00078e0203 */
[----:B------:R1:W-:Y:S06]  /*0c60*/  STL [R1+0x40], R14 ;  /* 0x0000400e01007387 */ /* 0x0003ec0000100800 */
[----:B------:R-:W-:Y:S05]  /*0c70*/  @!P0 BRA `(.L_x_994) ;  /* 0x000001f000008947 */ /* 0x000fea0003800000 */
[----:B------:R-:W-:-:S04]  /*0c80*/  SHF.R.U32.HI R0, RZ, 0x10, R11 ;  /* 0x00000010ff007819 */ /* 0x000fc8000001160b */
[----:B------:R-:W-:-:S04]  /*0c90*/  ISETP.NE.AND P0, PT, R0, RZ, PT ;  /* 0x000000ff0000720c */ /* 0x000fc80003f05270 */
[----:B------:R-:W-:-:S04]  /*0ca0*/  SEL R0, R0, c[0x0][0x338], P0 ;  /* 0x0000ce0000007a07 */ /* 0x000fc80000000000 */
[-C--:B------:R-:W-:Y:S02]  /*0cb0*/  IABS R3, R0.reuse ;  /* 0x0000000000037213 */ /* 0x080fe40000000000 */
[----:B------:R-:W-:Y:S02]  /*0cc0*/  IADD3 R7, R0, -0x1, R6 ;  /* 0xffffffff00077810 */ /* 0x000fe40007ffe006 */
[----:B------:R-:W2:Y:S02]  /*0cd0*/  I2F.RP R4, R3 ;  /* 0x0000000300047306 */ /* 0x000ea40000209400 */
[----:B------:R-:W-:Y:S02]  /*0ce0*/  IABS R10, R7 ;  /* 0x00000007000a7213 */ /* 0x000fe40000000000 */
[----:B------:R-:W-:-:S04]  /*0cf0*/  LOP3.LUT R7, R7, R0, RZ, 0x3c, !PT ;  /* 0x0000000007077212 */ /* 0x000fc800078e3cff */
[----:B------:R-:W-:Y:S01]  /*0d00*/  ISETP.GE.AND P0, PT, R7, RZ, PT ;  /* 0x000000ff0700720c */ /* 0x000fe20003f06270 */
[----:B--2---:R-:W2:Y:S02]  /*0d10*/  MUFU.RCP R4, R4 ;  /* 0x0000000400047308 */ /* 0x004ea40000001000 */
[----:B--2---:R-:W-:-:S06]  /*0d20*/  IADD3 R4, R4, 0xffffffe, RZ ;  /* 0x0ffffffe04047810 */ /* 0x004fcc0007ffe0ff */
[----:B------:R-:W2:Y:S02]  /*0d30*/  F2I.FTZ.U32.TRUNC.NTZ R5, R4 ;  /* 0x0000000400057305 */ /* 0x000ea4000021f000 */
[----:B--2---:R-:W-:Y:S02]  /*0d40*/  IMAD.MOV R2, RZ, RZ, -R5 ;  /* 0x000000ffff027224 */ /* 0x004fe400078e0a05 */
        /* <DEDUP_REMOVED lines=14> */
[----:B------:R-:W-:-:S13]  /*0e30*/  ISETP.GE.U32.AND P3, PT, R4, R3, PT ;  /* 0x000000030400720c */ /* 0x000fda0003f66070 */
[----:B------:R-:W-:-:S05]  /*0e40*/  @P3 IADD3 R2, R2, 0x1, RZ ;  /* 0x0000000102023810 */ /* 0x000fca0007ffe0ff */
[----:B------:R-:W-:Y:S01]  /*0e50*/  @!P0 IMAD.MOV R2, RZ, RZ, -R2 ;  /* 0x000000ffff028224 */ /* 0x000fe200078e0a02 */
[----:B------:R-:W-:Y:S02]  /*0e60*/  @!P1 LOP3.LUT R2, RZ, R0, RZ, 0x33, !PT ;  /* 0x00000000ff029212 */ /* 0x000fe400078e33ff */
.L_x_994:
[----:B------:R-:W-:Y:S05]  /*0e70*/  BSYNC B0 ;  /* 0x0000000000007941 */ /* 0x000fea0003800000 */
.L_x_993:
[----:B------:R-:W-:Y:S01]  /*0e80*/  LOP3.LUT R0, R11, 0xffff, RZ, 0xc0, !PT ;  /* 0x0000ffff0b007812 */ /* 0x000fe200078ec0ff */
[----:B------:R-:W-:Y:S01]  /*0e90*/  CS2R R18, SRZ ;  /* 0x0000000000127805 */ /* 0x000fe2000001ff00 */
[----:B------:R-:W-:Y:S01]  /*0ea0*/  CS2R R20, SRZ ;  /* 0x0000000000147805 */ /* 0x000fe2000001ff00 */
[----:B------:R-:W-:Y:S01]  /*0eb0*/  CS2R R94, SRZ ;  /* 0x00000000005e7805 */ /* 0x000fe2000001ff00 */
[----:B------:R-:W-:Y:S01]  /*0ec0*/  CS2R R92, SRZ ;  /* 0x00000000005c7805 */ /* 0x000fe2000001ff00 */
[----:B------:R-:W-:Y:S01]  /*0ed0*/  IMAD R3, R0, R2, RZ ;  /* 0x0000000200037224 */ /* 0x000fe200078e02ff */
        /* <DEDUP_REMOVED lines=13> */
[----:B------:R2:W-:Y:S01]  /*0fb0*/  STL [R1], R25 ;  /* 0x0000001901007387 */ /* 0x0005e20000100800 */
        /* <DEDUP_REMOVED lines=39> */
[----:B--2---:R-:W2:Y:S01]  /*1230*/  LDL R5, [R1+0x70] ;  /* 0x0000700001057983 */ /* 0x004ea20000100800 */
[----:B------:R-:W-:-:S03]  /*1240*/  ISETP.NE.U32.AND P1, PT, RZ, c[0x0][0x340], PT ;  /* 0x0000d000ff007a0c */ /* 0x000fc60003f25070 */
[----:B-1----:R-:W3:Y:S01]  /*1250*/  LDL.64 R10, [R1+0x48] ;  /* 0x00004800010a7983 */ /* 0x002ee20000100a00 */
[----:B------:R-:W-:-:S03]  /*1260*/  ISETP.NE.AND.EX P1, PT, RZ, c[0x0][0x344], PT, P1 ;  /* 0x0000d100ff007a0c */ /* 0x000fc60003f25310 */
[----:B------:R1:W3:Y:S10]  /*1270*/  LDL.64 R26, [R1+0x48] ;  /* 0x00004800011a7983 */ /* 0x0002f40000100a00 */
[----:B------:R-:W-:-:S05]  /*1280*/  @P1 MOV R2, 0x4 ;  /* 0x0000000400021802 */ /* 0x000fca0000000f00 */
[----:B------:R-:W-:-:S05]  /*1290*/  @P1 IMAD.WIDE R2, R22, R2, c[0x0][0x340] ;  /* 0x0000d00016021625 */ /* 0x000fca00078e0202 */
[----:B------:R4:W5:Y:S01]  /*12a0*/  @P1 LDG.E R18, [R2.64] ;  /* 0x0000000602121981 */ /* 0x000962000c1e1900 */
[----:B------:R-:W-:Y:S02]  /*12b0*/  SHF.R.S32.HI R13, RZ, 0x1f, R14 ;  /* 0x0000001fff0d7819 */ /* 0x000fe4000001140e */
[----:B------:R-:W-:Y:S02]  /*12c0*/  SHF.R.S32.HI R17, RZ, 0x1f, R22 ;  /* 0x0000001fff117819 */ /* 0x000fe40000011416 */
[----:B------:R-:W-:Y:S01]  /*12d0*/  IADD3 R52, R25, -0x1, RZ ;  /* 0xffffffff19347810 */ /* 0x000fe20007ffe0ff */
[----:B------:R-:W-:-:S04]  /*12e0*/  IMAD R4, R13, c[0x0][0x1b8], RZ ;  /* 0x00006e000d047a24 */ /* 0x000fc800078e02ff */
[C---:B------:R-:W-:Y:S02]  /*12f0*/  IMAD R4, R14.reuse, c[0x0][0x1bc], R4 ;  /* 0x00006f000e047a24 */ /* 0x040fe400078e0204 */
[----:B----4-:R-:W-:-:S04]  /*1300*/  IMAD.WIDE.U32 R2, R14, c[0x0][0x1b8], RZ ;  /* 0x00006e000e027a25 */ /* 0x010fc800078e00ff */
[----:B------:R-:W-:Y:S02]  /*1310*/  IMAD.IADD R3, R3, 0x1, R4 ;  /* 0x0000000103037824 */ /* 0x000fe400078e0204 */
[----:B------:R-:W-:Y:S02]  /*1320*/  IMAD R4, R17, c[0x0][0x1c0], RZ ;  /* 0x0000700011047a24 */ /* 0x000fe400078e02ff */
[----:B------:R-:W-:-:S04]  /*1330*/  IMAD.WIDE.U32 R2, R22, c[0x0][0x1c0], R2 ;  /* 0x0000700016027a25 */ /* 0x000fc800078e0002 */
[----:B------:R-:W-:-:S04]  /*1340*/  IMAD R4, R22, c[0x0][0x1c4], R4 ;  /* 0x0000710016047a24 */ /* 0x000fc800078e0204 */
[----:B------:R-:W-:Y:S02]  /*1350*/  IMAD.IADD R3, R3, 0x1, R4 ;  /* 0x0000000103037824 */ /* 0x000fe400078e0204 */
[----:B--2---:R-:W-:Y:S02]  /*1360*/  IMAD.IADD R8, R5, 0x1, R24 ;  /* 0x0000000105087824 */ /* 0x004fe400078e0218 */
[----:B------:R-:W2:Y:S03]  /*1370*/  S2R R5, SR_TID.X ;  /* 0x0000000000057919 */ /* 0x000ea60000002100 */
[----:B------:R-:W-:Y:S02]  /*1380*/  MOV R0, R8 ;  /* 0x0000000800007202 */ /* 0x000fe40000000f00 */
[----:B---3--:R-:W-:-:S04]  /*1390*/  MOV R26, R10 ;  /* 0x0000000a001a7202 */ /* 0x008fc80000000f00 */
[----:B------:R-:W-:Y:S02]  /*13a0*/  SHF.R.S32.HI R27, RZ, 0x1f, R26 ;  /* 0x0000001fff1b7819 */ /* 0x000fe4000001141a */
[----:B------:R-:W-:-:S03]  /*13b0*/  ISETP.GE.AND P5, PT, R26, c[0x0][0x1d4], PT ;  /* 0x000075001a007a0c */ /* 0x000fc60003fa6270 */
[----:B------:R1:W-:Y:S01]  /*13c0*/  STL [R1+0x4c], R27 ;  /* 0x00004c1b01007387 */ /* 0x0003e20000100800 */
[----:B------:R-:W-:Y:S02]  /*13d0*/  SEL R16, RZ, 0x1, P5 ;  /* 0x00000001ff107807 */ /* 0x000fe40002800000 */
[----:B--2---:R-:W-:-:S04]  /*13e0*/  SHF.R.S32.HI R23, RZ, 0x1f, R5 ;  /* 0x0000001fff177819 */ /* 0x004fc80000011405 */
[----:B------:R-:W-:Y:S01]  /*13f0*/  LEA.HI R23, R23, R5, RZ, 0x2 ;  /* 0x0000000517177211 */ /* 0x000fe200078f10ff */
[----:B------:R-:W-:-:S03]  /*1400*/  @P2 IMAD.HI.U32 R5, R8, c[0x0][0x2c8], RZ ;  /* 0x0000b20008052a27 */ /* 0x000fc600078e00ff */
[----:B------:R-:W-:Y:S02]  /*1410*/  SHF.R.S32.HI R23, RZ, 0x2, R23 ;  /* 0x00000002ff177819 */ /* 0x000fe40000011417 */
[----:B------:R-:W-:Y:S02]  /*1420*/  @P2 SHF.R.U32.HI R0, RZ, c[0x0][0x2cc], R5 ;  /* 0x0000b300ff002a19 */ /* 0x000fe40000011605 */
[----:B------:R-:W-:-:S03]  /*1430*/  SHF.R.S32.HI R6, RZ, 0x1f, R23 ;  /* 0x0000001fff067819 */ /* 0x000fc60000011417 */
[----:B------:R-:W-:-:S04]  /*1440*/  IMAD.WIDE.U32 R2, R0, c[0x0][0x1b0], R2 ;  /* 0x00006c0000027a25 */ /* 0x000fc800078e0002 */
[C---:B------:R-:W-:Y:S02]  /*1450*/  IMAD R7, R6.reuse, c[0x0][0x1e0], RZ ;  /* 0x0000780006077a24 */ /* 0x040fe400078e02ff */
[----:B------:R-:W-:Y:S01]  /*1460*/  IMAD R5, R6, c[0x0][0x208], RZ ;  /* 0x0000820006057a24 */ /* 0x000fe200078e02ff */
[----:B------:R-:W-:Y:S01]  /*1470*/  SHF.R.S32.HI R6, RZ, 0x1f, R0 ;  /* 0x0000001fff067819 */ /* 0x000fe20000011400 */
[C---:B------:R-:W-:Y:S02]  /*1480*/  IMAD R12, R23.reuse, c[0x0][0x1e4], R7 ;  /* 0x00007900170c7a24 */ /* 0x040fe400078e0207 */
[C---:B------:R-:W-:Y:S02]  /*1490*/  IMAD R11, R23.reuse, c[0x0][0x20c], R5 ;  /* 0x00008300170b7a24 */ /* 0x040fe400078e0205 */
[----:B------:R-:W-:Y:S02]  /*14a0*/  IMAD R9, R6, c[0x0][0x1b0], RZ ;  /* 0x00006c0006097a24 */ /* 0x000fe400078e02ff */
[----:B------:R-:W-:-:S04]  /*14b0*/  IMAD.WIDE.U32 R6, R23, c[0x0][0x1e0], R26 ;  /* 0x0000780017067a25 */ /* 0x000fc800078e001a */
[C---:B------:R-:W-:Y:S01]  /*14c0*/  IMAD R10, R0.reuse, c[0x0][0x1b4], R9 ;  /* 0x00006d00000a7a24 */ /* 0x040fe200078e0209 */
[----:B------:R-:W-:Y:S01]  /*14d0*/  IADD3 R9, -R0, RZ, RZ ;  /* 0x000000ff00097210 */ /* 0x000fe20007ffe1ff */
[----:B------:R-:W-:Y:S01]  /*14e0*/  IMAD.WIDE.U32 R4, R23, c[0x0][0x208], R26 ;  /* 0x0000820017047a25 */ /* 0x000fe200078e001a */
[----:B------:R-:W-:Y:S02]  /*14f0*/  IADD3 R0, R26, 0x20, RZ ;  /* 0x000000201a007810 */ /* 0x000fe40007ffe0ff */
[----:B------:R-:W-:Y:S01]  /*1500*/  IADD3 R7, R7, R12, RZ ;  /* 0x0000000c07077210 */ /* 0x000fe20007ffe0ff */
[----:B------:R-:W-:Y:S01]  /*1510*/  IMAD R8, R9, c[0x0][0x2c4], R8 ;  /* 0x0000b10009087a24 */ /* 0x000fe200078e0208 */
[----:B------:R-:W-:Y:S01]  /*1520*/  ISETP.GE.AND P4, PT, R0, c[0x0][0x1d4], PT ;  /* 0x0000750000007a0c */ /* 0x000fe20003f86270 */
[----:B------:R-:W-:Y:S02]  /*1530*/  IMAD.IADD R5, R5, 0x1, R11 ;  /* 0x0000000105057824 */ /* 0x000fe400078e020b */
[----:B------:R-:W-:Y:S01]  /*1540*/  IMAD.IADD R3, R3, 0x1, R10 ;  /* 0x0000000103037824 */ /* 0x000fe200078e020a */
[----:B------:R-:W-:Y:S01]  /*1550*/  SHF.R.S32.HI R9, RZ, 0x1f, R8 ;  /* 0x0000001fff097819 */ /* 0x000fe20000011408 */
[C---:B------:R-:W-:Y:S01]  /*1560*/  IMAD R12, R13.reuse, c[0x0][0x1e8], RZ ;  /* 0x00007a000d0c7a24 */ /* 0x040fe200078e02ff */
[----:B------:R-:W-:Y:S01]  /*1570*/  SEL R10, RZ, 0xffffffff, P4 ;  /* 0xffffffffff0a7807 */ /* 0x000fe20002000000 */
[----:B------:R-:W-:-:S02]  /*1580*/  IMAD R11, R13, c[0x0][0x210], RZ ;  /* 0x000084000d0b7a24 */ /* 0x000fc400078e02ff */
[----:B------:R-:W-:Y:S02]  /*1590*/  IMAD R9, R9, c[0x0][0x1a8], RZ ;  /* 0x00006a0009097a24 */ /* 0x000fe400078e02ff */
[----:B------:R-:W-:Y:S01]  /*15a0*/  IMAD R13, R14, c[0x0][0x1ec], R12 ;  /* 0x00007b000e0d7a24 */ /* 0x000fe200078e020c */
[----:B------:R-:W-:Y:S01]  /*15b0*/  SHF.L.U32 R12, R10, 0x1, RZ ;  /* 0x000000010a0c7819 */ /* 0x000fe200000006ff */
[C---:B------:R-:W-:Y:S02]  /*15c0*/  IMAD R15, R14.reuse, c[0x0][0x214], R11 ;  /* 0x000085000e0f7a24 */ /* 0x040fe400078e020b */
[----:B------:R-:W-:Y:S01]  /*15d0*/  IMAD.WIDE.U32 R10, R14, c[0x0][0x1e8], R6 ;  /* 0x00007a000e0a7a25 */ /* 0x000fe200078e0006 */
[----:B------:R-:W-:-:S03]  /*15e0*/  LOP3.LUT R12, R12, 0x2, R16, 0xe2, !PT ;  /* 0x000000020c0c7812 */ /* 0x000fc600078ee210 */
[----:B------:R-:W-:-:S04]  /*15f0*/  IMAD.WIDE.U32 R4, R14, c[0x0][0x210], R4 ;  /* 0x000084000e047a25 */ /* 0x000fc800078e0004 */
[C---:B------:R-:W-:Y:S01]  /*1600*/  IMAD R14, R8.reuse, c[0x0][0x1ac], R9 ;  /* 0x00006b00080e7a24 */ /* 0x040fe200078e0209 */
[----:B------:R-:W-:Y:S01]  /*1610*/  IADD3 R9, R5, R15, RZ ;  /* 0x0000000f05097210 */ /* 0x000fe20007ffe0ff */
[----:B------:R-:W-:Y:S01]  /*1620*/  IMAD.WIDE.U32 R6, R8, c[0x0][0x1a8], R2 ;  /* 0x00006a0008067a25 */ /* 0x000fe200078e0002 */
[----:B-----5:R-:W-:Y:S02]  /*1630*/  @P1 SHF.R.S32.HI R3, RZ, 0x1f, R18 ;  /* 0x0000001fff031819 */ /* 0x020fe40000011412 */
[----:B------:R-:W-:Y:S01]  /*1640*/  @!P1 MOV R3, R17 ;  /* 0x0000001100039202 */ /* 0x000fe20000000f00 */
[----:B------:R-:W-:Y:S01]  /*1650*/  IMAD.IADD R14, R7, 0x1, R14 ;  /* 0x00000001070e7824 */ /* 0x000fe200078e020e */
[C---:B------:R-:W-:Y:S01]  /*1660*/  LEA R16, P0, R6.reuse, c[0x0][0x160], 0x1 ;  /* 0x0000580006107a11 */ /* 0x040fe200078008ff */
[----:B------:R-:W-:Y:S01]  /*1670*/  @P1 IMAD.MOV.U32 R2, RZ, RZ, R18 ;  /* 0x000000ffff021224 */ /* 0x000fe200078e0012 */
[----:B------:R-:W-:Y:S01]  /*1680*/  MOV R8, R4 ;  /* 0x0000000400087202 */ /* 0x000fe20000000f00 */
[----:B------:R-:W-:Y:S01]  /*1690*/  IMAD.IADD R11, R11, 0x1, R13 ;  /* 0x000000010b0b7824 */ /* 0x000fe200078e020d */
[----:B------:R-:W-:Y:S01]  /*16a0*/  @!P1 MOV R2, R22 ;  /* 0x0000001600029202 */ /* 0x000fe20000000f00 */
[C---:B------:R-:W-:Y:S01]  /*16b0*/  IMAD R5, R3.reuse, c[0x0][0x1f0], RZ ;  /* 0x00007c0003057a24 */ /* 0x040fe200078e02ff */
[----:B------:R-:W-:Y:S01]  /*16c0*/  LEA.HI.X R14, R6, c[0x0][0x164], R14, 0x1, P0 ;  /* 0x00005900060e7a11 */ /* 0x000fe200000f0c0e */
[----:B------:R-:W-:Y:S01]  /*16d0*/  IMAD R6, R3, c[0x0][0x218], RZ ;  /* 0x0000860003067a24 */ /* 0x000fe200078e02ff */
[----:B------:R-:W-:Y:S01]  /*16e0*/  IADD3 R4, R26, 0x40, RZ ;  /* 0x000000401a047810 */ /* 0x000fe20007ffe0ff */
[----:B------:R-:W-:Y:S01]  /*16f0*/  IMAD.WIDE.U32 R18, R2, c[0x0][0x1f0], R10 ;  /* 0x00007c0002127a25 */ /* 0x000fe200078e000a */
[----:B------:R-:W-:-:S02]  /*1700*/  ISETP.GE.AND P1, PT, R26, c[0x0][0x198], PT ;  /* 0x000066001a007a0c */ /* 0x000fc40003f26270 */
[----:B------:R-:W-:Y:S01]  /*1710*/  ISETP.GE.AND P3, PT, R4, c[0x0][0x1d4], PT ;  /* 0x0000750004007a0c */ /* 0x000fe20003f66270 */
[----:B------:R-:W-:Y:S01]  /*1720*/  IMAD.WIDE.U32 R8, R2, c[0x0][0x218], R8 ;  /* 0x0000860002087a25 */ /* 0x000fe200078e0008 */
[----:B------:R1:W-:Y:S01]  /*1730*/  STL.64 [R1+0x8], R18 ;  /* 0x0000081201007387 */ /* 0x0003e20000100a00 */
[----:B------:R-:W-:Y:S02]  /*1740*/  ISETP.GE.AND P0, PT, R0, c[0x0][0x198], PT ;  /* 0x0000660000007a0c */ /* 0x000fe40003f06270 */
[C---:B------:R-:W-:Y:S01]  /*1750*/  IMAD R3, R2.reuse, c[0x0][0x1f4], R5 ;  /* 0x00007d0002037a24 */ /* 0x040fe200078e0205 */
[----:B------:R1:W-:Y:S01]  /*1760*/  STL.64 [R1+0x10], R8 ;  /* 0x0000100801007387 */ /* 0x0003e20000100a00 */
[----:B------:R-:W-:Y:S01]  /*1770*/  IMAD R2, R2, c[0x0][0x21c], R6 ;  /* 0x0000870002027a24 */ /* 0x000fe200078e0206 */
[----:B------:R-:W-:Y:S01]  /*1780*/  SEL R7, RZ, 0x4, P3 ;  /* 0x00000004ff077807 */ /* 0x000fe20001800000 */
[----:B------:R-:W-:Y:S01]  /*1790*/  IMAD.IADD R10, R23, 0x1, R24 ;  /* 0x00000001170a7824 */ /* 0x000fe200078e0218 */
[----:B------:R-:W-:-:S02]  /*17a0*/  IADD3 R3, R19, R3, RZ ;  /* 0x0000000313037210 */ /* 0x000fc40007ffe0ff */
[----:B------:R-:W-:Y:S02]  /*17b0*/  IADD3 R2, R9, R2, RZ ;  /* 0x0000000209027210 */ /* 0x000fe40007ffe0ff */
[----:B------:R-:W-:Y:S02]  /*17c0*/  ISETP.GE.AND P6, PT, R4, c[0x0][0x198], PT ;  /* 0x0000660004007a0c */ /* 0x000fe40003fc6270 */
[----:B------:R-:W-:Y:S01]  /*17d0*/  P2R R15, PR, RZ, 0x2 ;  /* 0x00000002ff0f7803 */ /* 0x000fe20000000000 */
[----:B------:R1:W-:Y:S01]  /*17e0*/  STL [R1+0x18], R2 ;  /* 0x0000180201007387 */ /* 0x0003e20000100800 */
[----:B------:R-:W-:Y:S02]  /*17f0*/  P2R R17, PR, RZ, 0x1 ;  /* 0x00000001ff117803 */ /* 0x000fe40000000000 */
[----:B------:R-:W-:Y:S01]  /*1800*/  LOP3.LUT R22, R12, R7, RZ, 0xfc, !PT ;  /* 0x000000070c167212 */ /* 0x000fe200078efcff */
[----:B------:R1:W-:Y:S01]  /*1810*/  STL [R1+0x4], R3 ;  /* 0x0000040301007387 */ /* 0x0003e20000100800 */
[----:B------:R-:W-:Y:S05]  /*1820*/  BRA.DIV ~URZ, `(.L_x_996) ;  /* 0x0000d5f27f007947 */ /* 0x000fea000b800000 */
[----:B------:R2:W3:Y:S02]  /*1830*/  SHFL.IDX PT, R5, R14, RZ, 0x1c1f ;  /* 0x001c1fff0e057589 */ /* 0x0004e400000e0000 */
.L_x_1032:
[----:B------:R-:W-:Y:S05]  /*1840*/  BRA.DIV ~URZ, `(.L_x_997) ;  /* 0x0000d6427f007947 */ /* 0x000fea000b800000 */
[----:B-1----:R1:W4:Y:S02]  /*1850*/  SHFL.IDX PT, R2, R16, RZ, 0x1c1f ;  /* 0x001c1fff10027589 */ /* 0x00232400000e0000 */
.L_x_1033:
[----:B------:R-:W-:Y:S01]  /*1860*/  MOV R18, c[0x0][0x2c4] ;  /* 0x0000b10000127a02 */ /* 0x000fe20000000f00 */
[----:B------:R-:W-:Y:S04]  /*1870*/  BSSY B0, `(.L_x_998) ;  /* 0x0000018000007945 */ /* 0x000fe80003800000 */
[----:B------:R-:W-:-:S05]  /*1880*/  IMAD R18, R18, c[0x0][0x168], RZ ;  /* 0x00005a0012127a24 */ /* 0x000fca00078e02ff */
[----:B------:R-:W-:-:S13]  /*1890*/  ISETP.GE.AND P0, PT, R10, R18, PT ;  /* 0x000000120a00720c */ /* 0x000fda0003f06270 */
[----:B------:R-:W-:Y:S05]  /*18a0*/  @P0 BRA `(.L_x_999) ;  /* 0x0000014000000947 */ /* 0x000fea0003800000 */
[----:B------:R-:W5:Y:S04]  /*18b0*/  LDL R6, [R1+0x60] ;  /* 0x0000600001067983 */ /* 0x000f680000100800 */
[----:B--2---:R-:W2:Y:S04]  /*18c0*/  LDL R11, [R1+0x5c] ;  /* 0x00005c00010b7983 */ /* 0x004ea80000100800 */
[----:B----4-:R-:W4:Y:S04]  /*18d0*/  LDL R3, [R1+0x34] ;  /* 0x0000340001037983 */ /* 0x010f280000100800 */
[----:B---3--:R-:W3:Y:S01]  /*18e0*/  LDL.64 R20, [R1+0x48] ;  /* 0x0000480001147983 */ /* 0x008ee20000100a00 */
[C---:B------:R-:W-:Y:S01]  /*18f0*/  LEA R8, P0, R0.reuse, R2, 0x1 ;  /* 0x0000000200087211 */ /* 0x040fe200078008ff */
[----:B------:R-:W-:Y:S01]  /*1900*/  IMAD.MOV.U32 R12, RZ, RZ, R2 ;  /* 0x000000ffff0c7224 */ /* 0x000fe200078e0002 */
[----:B------:R-:W-:Y:S01]  /*1910*/  ISETP.NE.AND P1, PT, R17, RZ, PT ;  /* 0x000000ff1100720c */ /* 0x000fe20003f25270 */
[----:B------:R-:W-:Y:S01]  /*1920*/  IMAD.MOV.U32 R13, RZ, RZ, R5 ;  /* 0x000000ffff0d7224 */ /* 0x000fe200078e0005 */
[----:B-----5:R-:W-:-:S02]  /*1930*/  LEA.HI.X R9, R0, R5, R6, 0x1, P0 ;  /* 0x0000000500097211 */ /* 0x020fc400000f0c06 */
[----:B------:R-:W-:-:S04]  /*1940*/  LEA R6, P0, R4, R2, 0x1 ;  /* 0x0000000204067211 */ /* 0x000fc800078008ff */
[----:B--2---:R-:W-:Y:S02]  /*1950*/  LEA.HI.X R7, R4, R5, R11, 0x1, P0 ;  /* 0x0000000504077211 */ /* 0x004fe400000f0c0b */
[----:B------:R-:W-:Y:S01]  /*1960*/  ISETP.NE.AND P0, PT, R15, RZ, PT ;  /* 0x000000ff0f00720c */ /* 0x000fe20003f05270 */
[----:B----4-:R-:W-:Y:S02]  /*1970*/  IMAD.SHL.U32 R2, R3, 0x2, RZ ;  /* 0x0000000203027824 */ /* 0x010fe400078e00ff */
[----:B---3--:R-:W-:-:S10]  /*1980*/  IMAD.WIDE R12, R20, 0x2, R12 ;  /* 0x00000002140c7825 */ /* 0x008fd400078e020c */
[----:B------:R-:W-:Y:S01]  /*1990*/  @!PT LDS RZ, [RZ] ;  /* 0x00000000fffff984 */ /* 0x000fe20000000800 */
[----:B------:R-:W-:Y:S01]  /*19a0*/  @!PT LDS RZ, [RZ] ;  /* 0x00000000fffff984 */ /* 0x000fe20000000800 */
[----:B------:R-:W-:Y:S01]  /*19b0*/  @!PT LDS RZ, [RZ] ;  /* 0x00000000fffff984 */ /* 0x000fe20000000800 */
[----:B------:R2:W-:Y:S04]  /*19c0*/  LDGSTS.E.BYPASS.LTC128B.128 [R2+0x6100], [R12.64], !P0 ;  /* 0x061000000c027fae */ /* 0x0005e8000c101d46 */
[----:B------:R2:W-:Y:S04]  /*19d0*/  LDGSTS.E.BYPASS.LTC128B.128 [R2+0x8100], [R8.64], !P1 ;  /* 0x0810000008027fae */ /* 0x0005e8000c901d46 */
[----:B------:R2:W-:Y:S02]  /*19e0*/  LDGSTS.E.BYPASS.LTC128B.128 [R2+0xa100], [R6.64], !P6 ;  /* 0x0a10000006027fae */ /* 0x0005e4000f101d46 */
.L_x_999:
[----:B------:R-:W-:Y:S05]  /*19f0*/  BSYNC B0 ;  /* 0x0000000000007941 */ /* 0x000fea0003800000 */
.L_x_998:
[----:B------:R-:W-:Y:S05]  /*1a00*/  BRA.DIV ~URZ, `(.L_x_1000) ;  /* 0x0000d4f27f007947 */ /* 0x000fea000b800000 */
[----:B---3--:R3:W1:Y:S04]  /*1a10*/  SHFL.IDX PT, R5, R14, 0x1, 0x1c1f ;  /* 0x003c1f000e057f89 */ /* 0x00866800000e0000 */
[----:B--2-4-:R3:W2:Y:S02]  /*1a20*/  SHFL.IDX PT, R2, R16, 0x1, 0x1c1f ;  /* 0x003c1f0010027f89 */ /* 0x0146a400000e0000 */
.L_x_1034:
[----:B------:R-:W-:Y:S01]  /*1a30*/  IADD3 R3, R10, 0x20, RZ ;  /* 0x000000200a037810 */ /* 0x000fe20007ffe0ff */
[----:B------:R-:W-:Y:S03]  /*1a40*/  BSSY B0, `(.L_x_1001) ;  /* 0x0000017000007945 */ /* 0x000fe60003800000 */
[----:B------:R-:W-:-:S13]  /*1a50*/  ISETP.GE.AND P0, PT, R3, R18, PT ;  /* 0x000000120300720c */ /* 0x000fda0003f06270 */
[----:B------:R-:W-:Y:S05]  /*1a60*/  @P0 BRA `(.L_x_1002) ;  /* 0x0000014000000947 */ /* 0x000fea0003800000 */
[----:B------:R-:W4:Y:S04]  /*1a70*/  LDL R6, [R1+0x60] ;  /* 0x0000600001067983 */ /* 0x000f280000100800 */
[----:B------:R-:W5:Y:S04]  /*1a80*/  LDL R12, [R1+0x5c] ;  /* 0x00005c00010c7983 */ /* 0x000f680000100800 */
[----:B---3--:R-:W3:Y:S04]  /*1a90*/  LDL R11, [R1+0x34] ;  /* 0x00003400010b7983 */ /* 0x008ee80000100800 */
[----:B--2---:R-:W2:Y:S01]  /*1aa0*/  LDL.64 R20, [R1+0x48] ;  /* 0x0000480001147983 */ /* 0x004ea20000100a00 */
[----:B------:R-:W-:Y:S01]  /*1ab0*/  LEA R8, P0, R0, R2, 0x1 ;  /* 0x0000000200087211 */ /* 0x000fe200078008ff */
[----:B-1----:R-:W-:Y:S01]  /*1ac0*/  IMAD.MOV.U32 R13, RZ, RZ, R5 ;  /* 0x000000ffff0d7224 */ /* 0x002fe200078e0005 */
[----:B------:R-:W-:-:S02]  /*1ad0*/  ISETP.NE.AND P1, PT, R17, RZ, PT ;  /* 0x000000ff1100720c */ /* 0x000fc40003f25270 */
[----:B----4-:R-:W-:Y:S02]  /*1ae0*/  LEA.HI.X R9, R0, R5, R6, 0x1, P0 ;  /* 0x0000000500097211 */ /* 0x010fe400000f0c06 */
[----:B------:R-:W-:-:S04]  /*1af0*/  LEA R6, P0, R4, R2, 0x1 ;  /* 0x0000000204067211 */ /* 0x000fc800078008ff */
[----:B-----5:R-:W-:Y:S01]  /*1b00*/  LEA.HI.X R7, R4, R5, R12, 0x1, P0 ;  /* 0x0000000504077211 */ /* 0x020fe200000f0c0c */
[----:B------:R-:W-:Y:S01]  /*1b10*/  IMAD.MOV.U32 R12, RZ, RZ, R2 ;  /* 0x000000ffff0c7224 */ /* 0x000fe200078e0002 */
[----:B------:R-:W-:Y:S01]  /*1b20*/  ISETP.NE.AND P0, PT, R15, RZ, PT ;  /* 0x000000ff0f00720c */ /* 0x000fe20003f05270 */
[----:B---3--:R-:W-:Y:S02]  /*1b30*/  IMAD.SHL.U32 R2, R11, 0x2, RZ ;  /* 0x000000020b027824 */ /* 0x008fe400078e00ff */
[----:B--2---:R-:W-:-:S10]  /*1b40*/  IMAD.WIDE R12, R20, 0x2, R12 ;  /* 0x00000002140c7825 */ /* 0x004fd400078e020c */
[----:B------:R-:W-:Y:S01]  /*1b50*/  @!PT LDS RZ, [RZ] ;  /* 0x00000000fffff984 */ /* 0x000fe20000000800 */
[----:B------:R-:W-:Y:S01]  /*1b60*/  @!PT LDS RZ, [RZ] ;  /* 0x00000000fffff984 */ /* 0x000fe20000000800 */
[----:B------:R-:W-:Y:S01]  /*1b70*/  @!PT LDS RZ, [RZ] ;  /* 0x00000000fffff984 */ /* 0x000fe20000000800 */
[----:B------:R1:W-:Y:S04]  /*1b80*/  LDGSTS.E.BYPASS.LTC128B.128 [R2+0x6900], [R12.64], !P0 ;  /* 0x069000000c027fae */ /* 0x0003e8000c101d46 */
[----:B------:R1:W-:Y:S04]  /*1b90*/  LDGSTS.E.BYPASS.LTC128B.128 [R2+0x8900], [R8.64], !P1 ;  /* 0x0890000008027fae */ /* 0x0003e8000c901d46 */
[----:B------:R1:W-:Y:S02]  /*1ba0*/  LDGSTS.E.BYPASS.LTC128B.128 [R2+0xa900], [R6.64], !P6 ;  /* 0x0a90000006027fae */ /* 0x0003e4000f101d46 */
.L_x_1002:
[----:B------:R-:W-:Y:S05]  /*1bb0*/  BSYNC B0 ;  /* 0x0000000000007941 */ /* 0x000fea0003800000 */
.L_x_1001:
[----:B------:R-:W-:Y:S05]  /*1bc0*/  BRA.DIV ~URZ, `(.L_x_1003) ;  /* 0x0000d4027f007947 */ /* 0x000fea000b800000 */
[----:B-1----:R1:W4:Y:S02]  /*1bd0*/  SHFL.IDX PT, R5, R14, 0x2, 0x1c1f ;  /* 0x005c1f000e057f89 */ /* 0x00232400000e0000 */
.L_x_1035:
[----:B------:R-:W-:Y:S05]  /*1be0*/  BRA.DIV ~URZ, `(.L_x_1004) ;  /* 0x0000d4527f007947 */ /* 0x000fea000b800000 */
[----:B--2---:R2:W1:Y:S02]  /*1bf0*/  SHFL.IDX PT, R2, R16, 0x2, 0x1c1f ;  /* 0x005c1f0010027f89 */ /* 0x00446400000e0000 */
.L_x_1036:
[----:B------:R-:W-:Y:S01]  /*1c00*/  IADD3 R3, R10, 0x40, RZ ;  /* 0x000000400a037810 */ /* 0x000fe20007ffe0ff */
[----:B------:R-:W-:Y:S03]  /*1c10*/  BSSY B0, `(.L_x_1005) ;  /* 0x0000017000007945 */ /* 0x000fe60003800000 */
[----:B------:R-:W-:-:S13]  /*1c20*/  ISETP.GE.AND P0, PT, R3, R18, PT ;  /* 0x000000120300720c */ /* 0x000fda0003f06270 */
[----:B------:R-:W-:Y:S05]  /*1c30*/  @P0 BRA `(.L_x_1006) ;  /* 0x0000014000000947 */ /* 0x000fea0003800000 */
[----:B------:R-:W5:Y:S04]  /*1c40*/  LDL R6, [R1+0x60] ;  /* 0x0000600001067983 */ /* 0x000f680000100800 */
[----:B--2---:R-:W2:Y:S04]  /*1c50*/  LDL R12, [R1+0x5c] ;  /* 0x00005c00010c7983 */ /* 0x004ea80000100800 */
[----:B---3--:R-:W3:Y:S04]  /*1c60*/  LDL R11, [R1+0x34] ;  /* 0x00003400010b7983 */ /* 0x008ee80000100800 */
[----:B----4-:R-:W4:Y:S01]  /*1c70*/  LDL.64 R20, [R1+0x48] ;  /* 0x0000480001147983 */ /* 0x010f220000100a00 */
[----:B-1----:R-:W-:Y:S01]  /*1c80*/  LEA R8, P0, R0, R2, 0x1 ;  /* 0x0000000200087211 */ /* 0x002fe200078008ff */
[----:B------:R-:W-:Y:S01]  /*1c90*/  IMAD.MOV.U32 R13, RZ, RZ, R5 ;  /* 0x000000ffff0d7224 */ /* 0x000fe200078e0005 */
[----:B------:R-:W-:-:S02]  /*1ca0*/  ISETP.NE.AND P1, PT, R17, RZ, PT ;  /* 0x000000ff1100720c */ /* 0x000fc40003f25270 */
[----:B-----5:R-:W-:Y:S02]  /*1cb0*/  LEA.HI.X R9, R0, R5, R6, 0x1, P0 ;  /* 0x0000000500097211 */ /* 0x020fe400000f0c06 */
[----:B------:R-:W-:-:S04]  /*1cc0*/  LEA R6, P0, R4, R2, 0x1 ;  /* 0x0000000204067211 */ /* 0x000fc800078008ff */
[----:B--2---:R-:W-:Y:S01]  /*1cd0*/  LEA.HI.X R7, R4, R5, R12, 0x1, P0 ;  /* 0x0000000504077211 */ /* 0x004fe200000f0c0c */
[----:B------:R-:W-:Y:S01]  /*1ce0*/  IMAD.MOV.U32 R12, RZ, RZ, R2 ;  /* 0x000000ffff0c7224 */ /* 0x000fe200078e0002 */
[----:B------:R-:W-:Y:S01]  /*1cf0*/  ISETP.NE.AND P0, PT, R15, RZ, PT ;  /* 0x000000ff0f00720c */ /* 0x000fe20003f05270 */
[----:B---3--:R-:W-:Y:S02]  /*1d00*/  IMAD.SHL.U32 R2, R11, 0x2, RZ ;  /* 0x000000020b027824 */ /* 0x008fe400078e00ff */
[----:B----4-:R-:W-:-:S10]  /*1d10*/  IMAD.WIDE R12, R20, 0x2, R12 ;  /* 0x00000002140c7825 */ /* 0x010fd400078e020c */
[----:B------:R-:W-:Y:S01]  /*1d20*/  @!PT LDS RZ, [RZ] ;  /* 0x00000000fffff984 */ /* 0x000fe20000000800 */
[----:B------:R-:W-:Y:S01]  /*1d30*/  @!PT LDS RZ, [RZ] ;  /* 0x00000000fffff984 */ /* 0x000fe20000000800 */
[----:B------:R-:W-:Y:S01]  /*1d40*/  @!PT LDS RZ, [RZ] ;  /* 0x00000000fffff984 */ /* 0x000fe20000000800 */
[----:B------:R1:W-:Y:S04]  /*1d50*/  LDGSTS.E.BYPASS.LTC128B.128 [R2+0x7100], [R12.64], !P0 ;  /* 0x071000000c027fae */ /* 0x0003e8000c101d46 */
[----:B------:R1:W-:Y:S04]  /*1d60*/  LDGSTS.E.BYPASS.LTC128B.128 [R2+0x9100], [R8.64], !P1 ;  /* 0x0910000008027fae */ /* 0x0003e8000c901d46 */
[----:B------:R1:W-:Y:S02]  /*1d70*/  LDGSTS.E.BYPASS.LTC128B.128 [R2+0xb100], [R6.64], !P6 ;  /* 0x0b10000006027fae */ /* 0x0003e4000f101d46 */
.L_x_1006:
[----:B------:R-:W-:Y:S05]  /*1d80*/  BSYNC B0 ;  /* 0x0000000000007941 */ /* 0x000fea0003800000 */
.L_x_1005:
[----:B------:R-:W-:Y:S05]  /*1d90*/  BRA.DIV ~URZ, `(.L_x_1007) ;  /* 0x0000d3127f007947 */ /* 0x000fea000b800000 */
[----:B----4-:R4:W2:Y:S04]  /*1da0*/  SHFL.IDX PT, R5, R14, 0x3, 0x1c1f ;  /* 0x007c1f000e057f89 */ /* 0x0108a800000e0000 */
[----:B-1----:R4:W1:Y:S02]  /*1db0*/  SHFL.IDX PT, R2, R16, 0x3, 0x1c1f ;  /* 0x007c1f0010027f89 */ /* 0x00286400000e0000 */
.L_x_1037:
[----:B------:R-:W5:Y:S04]  /*1dc0*/  LDL R6, [R1+0x60] ;  /* 0x0000600001067983 */ /* 0x000f680000100800 */
[----:B---3--:R-:W3:Y:S04]  /*1dd0*/  LDL R3, [R1+0x5c] ;  /* 0x00005c0001037983 */ /* 0x008ee80000100800 */
[----:B----4-:R-:W4:Y:S04]  /*1de0*/  LDL R13, [R1+0x34] ;  /* 0x00003400010d7983 */ /* 0x010f280000100800 */
[----:B--2---:R-:W2:Y:S01]  /*1df0*/  LDL.64 R148, [R1+0x48] ;  /* 0x0000480001947983 */ /* 0x004ea20000100a00 */
[----:B------:R-:W-:-:S02]  /*1e00*/  IADD3 R10, R10, 0x60, RZ ;  /* 0x000000600a0a7810 */ /* 0x000fc40007ffe0ff */
[----:B------:R-:W-:Y:S02]  /*1e10*/  P2R R11, PR, RZ, 0x4 ;  /* 0x00000004ff0b7803 */ /* 0x000fe40000000000 */
[----:B------:R-:W-:Y:S02]  /*1e20*/  ISETP.GE.AND P1, PT, R10, R18, PT ;  /* 0x000000120a00720c */ /* 0x000fe40003f26270 */
[----:B------:R-:W-:-:S11]  /*1e30*/  ISETP.NE.AND P2, PT, R15, RZ, PT ;  /* 0x000000ff0f00720c */ /* 0x000fd60003f45270 */
[----:B-1----:R-:W-:-:S04]  /*1e40*/  @!P1 LEA R8, P0, R0, R2, 0x1 ;  /* 0x0000000200089211 */ /* 0x002fc800078008ff */
[----:B-----5:R-:W-:Y:S02]  /*1e50*/  @!P1 LEA.HI.X R9, R0, R5, R6, 0x1, P0 ;  /* 0x0000000500099211 */ /* 0x020fe400000f0c06 */
[----:B------:R-:W-:-:S04]  /*1e60*/  @!P1 LEA R6, P0, R4, R2, 0x1 ;  /* 0x0000000204069211 */ /* 0x000fc800078008ff */
[----:B---3--:R-:W-:Y:S01]  /*1e70*/  @!P1 LEA.HI.X R7, R4, R5, R3, 0x1, P0 ;  /* 0x0000000504079211 */ /* 0x008fe200000f0c03 */
[----:B------:R-:W-:Y:S01]  /*1e80*/  @!P1 IMAD.MOV.U32 R3, RZ, RZ, R5 ;  /* 0x000000ffff039224 */ /* 0x000fe200078e0005 */
[----:B------:R-:W-:Y:S01]  /*1e90*/  ISETP.NE.AND P0, PT, R17, RZ, PT ;  /* 0x000000ff1100720c */ /* 0x000fe20003f05270 */
[----:B----4-:R-:W-:Y:S02]  /*1ea0*/  IMAD.SHL.U32 R54, R13, 0x2, RZ ;  /* 0x000000020d367824 */ /* 0x010fe400078e00ff */
[----:B--2---:R-:W-:-:S05]  /*1eb0*/  @!P1 IMAD.WIDE R2, R148, 0x2, R2 ;  /* 0x0000000294029825 */ /* 0x004fca00078e0202 */
[----:B------:R-:W-:Y:S01]  /*1ec0*/  @!PT LDS RZ, [RZ] ;  /* 0x00000000fffff984 */ /* 0x000fe20000000800 */
[----:B------:R-:W-:Y:S01]  /*1ed0*/  @!PT LDS RZ, [RZ] ;  /* 0x00000000fffff984 */ /* 0x000fe20000000800 */
[----:B------:R-:W-:Y:S01]  /*1ee0*/  @!PT LDS RZ, [RZ] ;  /* 0x00000000fffff984 */ /* 0x000fe20000000800 */
[----:B------:R1:W-:Y:S01]  /*1ef0*/  @!P1 LDGSTS.E.BYPASS.LTC128B.128 [R54+0x7900], [R2.64], !P2 ;  /* 0x0790000002369fae */ /* 0x0003e2000d101d46 */
[----:B------:R-:W-:-:S04]  /*1f00*/  ISETP.NE.AND P2, PT, R11, RZ, PT ;  /* 0x000000ff0b00720c */ /* 0x000fc80003f45270 */
[----:B------:R1:W-:Y:S04]  /*1f10*/  @!P1 LDGSTS.E.BYPASS.LTC128B.128 [R54+0x9900], [R8.64], !P0 ;  /* 0x0990000008369fae */ /* 0x0003e8000c101d46 */
[----:B------:R1:W-:Y:S04]  /*1f20*/  @!P1 LDGSTS.E.BYPASS.LTC128B.128 [R54+0xb900], [R6.64], !P6 ;  /* 0x0b90000006369fae */ /* 0x0003e8000f101d46 */
[----:B------:R-:W0:Y:S01]  /*1f30*/  LDGDEPBAR ;  /* 0x00000000000079af */ /* 0x000e220000000000 */
[----:B------:R-:W-:Y:S02]  /*1f40*/  WARPSYNC 0xffffffff ;  /* 0xffffffff00007948 */ /* 0x000fe40003800000 */
[----:B------:R-:W2:Y:S04]  /*1f50*/  LDL.64 R152, [R1+0x8] ;  /* 0x0000080001987983 */ /* 0x000ea80000100a00 */
[----:B------:R-:W3:Y:S04]  /*1f60*/  LDL R150, [R1+0x4] ;  /* 0x0000040001967983 */ /* 0x000ee80000100800 */
[----:B------:R-:W4:Y:S04]  /*1f70*/  S2R R14, SR_TID.X ;  /* 0x00000000000e7919 */ /* 0x000f280000002100 */
[----:B------:R-:W3:Y:S01]  /*1f80*/  LDL R10, [R1+0x18] ;  /* 0x00001800010a7983 */ /* 0x000ee20000100800 */
[----:B-1----:R-:W-:-:S03]  /*1f90*/  SHF.R.S32.HI R7, RZ, 0x1f, R52 ;  /* 0x0000001fff077819 */ /* 0x002fc60000011434 */
[----:B------:R-:W3:Y:S01]  /*1fa0*/  LDL R181, [R1+0x1c] ;  /* 0x00001c0001b57983 */ /* 0x000ee20000100800 */
[----:B------:R-:W-:-:S03]  /*1fb0*/  IMAD.WIDE.U32 R2, R52, c[0x0][0x1e0], RZ ;  /* 0x0000780034027a25 */ /* 0x000fc600078e00ff */
[----:B------:R1:W5:Y:S01]  /*1fc0*/  LDL R180, [R1] ;  /* 0x0000000001b47983 */ /* 0x0003620000100800 */
[----:B----4-:R-:W-:-:S04]  /*1fd0*/  SHF.R.S32.HI R12, RZ, 0x1f, R14 ;  /* 0x0000001fff0c7819 */ /* 0x010fc8000001140e */
[----:B------:R-:W-:Y:S02]  /*1fe0*/  LEA.HI R12, R12, R14, RZ, 0x2 ;  /* 0x0000000e0c0c7211 */ /* 0x000fe400078f10ff */
[----:B------:R-:W4:Y:S02]  /*1ff0*/  LDL.64 R14, [R1+0x10] ;  /* 0x00001000010e7983 */ /* 0x000f240000100a00 */
[----:B------:R-:W-:-:S04]  /*2000*/  SHF.R.S32.HI R12, RZ, 0x2, R12 ;  /* 0x00000002ff0c7819 */ /* 0x000fc8000001140c */
[----:B------:R-:W-:-:S05]  /*2010*/  IADD3 R0, -R12, c[0x0][0x1d0], RZ ;  /* 0x000074000c007a10 */ /* 0x000fca0007ffe1ff */
[----:B------:R-:W-:Y:S02]  /*2020*/  IMAD R0, R52, -0x40, R0 ;  /* 0xffffffc034007824 */ /* 0x000fe400078e0200 */
[----:B------:R-:W-:Y:S01]  /*2030*/  IMAD R4, R7, c[0x0][0x1e0], RZ ;  /* 0x0000780007047a24 */ /* 0x000fe200078e02ff */
[----:B------:R-:W-:Y:S02]  /*2040*/  BAR.SYNC.DEFER_BLOCKING 0x0 ;  /* 0x0000000000007b1d */ /* 0x000fe40000010000 */
[----:B------:R-:W-:Y:S01]  /*2050*/  ISETP.GE.AND P6, PT, R0, 0x1, PT ;  /* 0x000000010000780c */ /* 0x000fe20003fc6270 */
[----:B------:R-:W-:Y:S01]  /*2060*/  IMAD R4, R52, c[0x0][0x1e4], R4 ;  /* 0x0000790034047a24 */ /* 0x000fe200078e0204 */
[----:B------:R-:W-:-:S03]  /*2070*/  ISETP.GE.AND P1, PT, R0, 0x21, PT ;  /* 0x000000210000780c */ /* 0x000fc60003f26270 */
[----:B------:R-:W-:Y:S02]  /*2080*/  IMAD.IADD R4, R3, 0x1, R4 ;  /* 0x0000000103047824 */ /* 0x000fe400078e0204 */
[----:B------:R-:W-:-:S06]  /*2090*/  IMAD.MOV.U32 R3, RZ, RZ, 0x20 ;  /* 0x00000020ff037424 */ /* 0x000fcc00078e00ff */
[----:B------:R-:W-:Y:S01]  /*20a0*/  @P6 ISETP.GE.AND P5, PT, R148, c[0x0][0x1d4], PT ;  /* 0x0000750094006a0c */ /* 0x000fe20003fa6270 */
[----:B------:R-:W-:-:S04]  /*20b0*/  IMAD.WIDE.U32 R8, R3, c[0x0][0x1e0], RZ ;  /* 0x0000780003087a25 */ /* 0x000fc800078e00ff */
[----:B------:R-:W-:Y:S02]  /*20c0*/  @P6 IMAD.SHL.U32 R6, R13, 0x2, RZ ;  /* 0x000000020d066824 */ /* 0x000fe400078e00ff */
[----:B------:R-:W-:Y:S02]  /*20d0*/  IMAD R3, R3, c[0x0][0x1e4], RZ ;  /* 0x0000790003037a24 */ /* 0x000fe400078e02ff */
[----:B------:R-:W-:Y:S02]  /*20e0*/  IMAD R7, R7, c[0x0][0x208], RZ ;  /* 0x0000820007077a24 */ /* 0x000fe400078e02ff */
[----:B------:R-:W-:-:S04]  /*20f0*/  IMAD.MOV.U32 R55, RZ, RZ, -0x40 ;  /* 0xffffffc0ff377424 */ /* 0x000fc800078e00ff */
[----:B------:R-:W-:Y:S01]  /*2100*/  IMAD R53, R52, R55, c[0x0][0x1d0] ;  /* 0x0000740034357624 */ /* 0x000fe200078e0237 */
[----:B------:R-:W-:Y:S02]  /*2110*/  P2R R23, PR, RZ, 0x4 ;  /* 0x00000004ff177803 */ /* 0x000fe40000000000 */
[----:B--2---:R-:W-:-:S04]  /*2120*/  LEA R0, P0, R2, R152, 0x6 ;  /* 0x0000009802007211 */ /* 0x004fc800078030ff */
[----:B---3--:R-:W-:Y:S02]  /*2130*/  LEA.HI.X R2, R2, R150, R4, 0x6, P0 ;  /* 0x0000009602027211 */ /* 0x008fe400000f3404 */
[----:B------:R-:W-:-:S04]  /*2140*/  @P6 LEA R4, P0, R0, c[0x0][0x1c8], 0x1 ;  /* 0x0000720000046a11 */ /* 0x000fc800078008ff */
[C---:B------:R-:W-:Y:S02]  /*2150*/  @P6 LEA.HI.X R5, R0.reuse, c[0x0][0x1cc], R2, 0x1, P0 ;  /* 0x0000730000056a11 */ /* 0x040fe400000f0c02 */
[----:B------:R-:W-:-:S03]  /*2160*/  @P1 IADD3 R0, P0, R0, R8, RZ ;  /* 0x0000000800001210 */ /* 0x000fc60007f1e0ff */
[----:B------:R-:W-:Y:S01]  /*2170*/  @!PT LDS RZ, [RZ] ;  /* 0x00000000fffff984 */ /* 0x000fe20000000800 */
[----:B------:R-:W-:Y:S01]  /*2180*/  @!PT LDS RZ, [RZ] ;  /* 0x00000000fffff984 */ /* 0x000fe20000000800 */
[----:B------:R-:W-:Y:S01]  /*2190*/  @!PT LDS RZ, [RZ] ;  /* 0x00000000fffff984 */ /* 0x000fe20000000800 */
[----:B------:R2:W-:Y:S01]  /*21a0*/  @P6 LDGSTS.E.BYPASS.LTC128B.128 [R6+0x3100], [R4.64], !P5 ;  /* 0x0310000004066fae */ /* 0x0005e2000e901d46 */
[----:B------:R-:W-:Y:S02]  /*21b0*/  @P1 ISETP.GE.AND P5, PT, R148, c[0x0][0x1d4], PT ;  /* 0x0000750094001a0c */ /* 0x000fe40003fa6270 */
[----:B------:R-:W-:Y:S01]  /*21c0*/  @P1 IADD3.X R3, R2, R9, R3, P0, !PT ;  /* 0x0000000902031210 */ /* 0x000fe200007fe403 */
[----:B------:R2:W-:Y:S01]  /*21d0*/  @P6 LDGSTS.E.BYPASS.LTC128B.128 [R6+0x4100], [R4.64+0x40], !P4 ;  /* 0x0410004004066fae */ /* 0x0005e2000e101d46 */
[----:B------:R-:W-:-:S03]  /*21e0*/  @P1 LEA R2, P0, R0, c[0x0][0x1c8], 0x1 ;  /* 0x0000720000021a11 */ /* 0x000fc600078008ff */
[----:B------:R2:W-:Y:S01]  /*21f0*/  @P6 LDGSTS.E.BYPASS.LTC128B.128 [R6+0x5100], [R4.64+0x80], !P3 ;  /* 0x0510008004066fae */ /* 0x0005e2000d901d46 */
[----:B------:R-:W-:Y:S01]  /*2200*/  @P1 LEA.HI.X R3, R0, c[0x0][0x1cc], R3, 0x1, P0 ;  /* 0x0000730000031a11 */ /* 0x000fe200000f0c03 */
[----:B------:R-:W-:-:S05]  /*2210*/  @P1 IMAD.SHL.U32 R0, R13, 0x2, RZ ;  /* 0x000000020d001824 */ /* 0x000fca00078e00ff */
[----:B------:R4:W-:Y:S04]  /*2220*/  @P1 LDGSTS.E.BYPASS.LTC128B.128 [R0+0x3900], [R2.64], !P5 ;  /* 0x0390000002001fae */ /* 0x0009e8000e901d46 */
[----:B------:R4:W-:Y:S04]  /*2230*/  @P1 LDGSTS.E.BYPASS.LTC128B.128 [R0+0x4900], [R2.64+0x40], !P4 ;  /* 0x0490004002001fae */ /* 0x0009e8000e101d46 */
[----:B------:R4:W-:Y:S04]  /*2240*/  @P1 LDGSTS.E.BYPASS.LTC128B.128 [R0+0x5900], [R2.64+0x80], !P3 ;  /* 0x0590008002001fae */ /* 0x0009e8000d901d46 */
[----:B------:R-:W0:Y:S01]  /*2250*/  LDGDEPBAR ;  /* 0x00000000000079af */ /* 0x000e220000000000 */
[----:B--2---:R-:W-:-:S04]  /*2260*/  IMAD.WIDE.U32 R4, R52, c[0x0][0x208], RZ ;  /* 0x0000820034047a25 */ /* 0x004fc800078e00ff */
[----:B------:R-:W-:Y:S01]  /*2270*/  IMAD R6, R52, c[0x0][0x20c], R7 ;  /* 0x0000830034067a24 */ /* 0x000fe200078e0207 */
[----:B------:R-:W-:-:S04]  /*2280*/  DEPBAR.LE SB0, 0x1 ;  /* 0x000080400000791a */ /* 0x000fc80000000000 */
[----:B------:R-:W-:-:S04]  /*2290*/  DEPBAR.LE SB0, 0x0 ;  /* 0x000080000000791a */ /* 0x000fc80000000000 */
[----:B------:R-:W-:Y:S01]  /*22a0*/  BAR.SYNC.DEFER_BLOCKING 0x0 ;  /* 0x0000000000007b1d */ /* 0x000fe20000010000 */
[----:B------:R-:W-:Y:S01]  /*22b0*/  IMAD.IADD R6, R5, 0x1, R6 ;  /* 0x0000000105067824 */ /* 0x000fe200078e0206 */
[----:B----4-:R-:W-:-:S04]  /*22c0*/  LEA R0, P0, R4, R14, 0x6 ;  /* 0x0000000e04007211 */ /* 0x010fc800078030ff */
[----:B------:R-:W-:Y:S01]  /*22d0*/  LEA.HI.X R4, R4, R10, R6, 0x6, P0 ;  /* 0x0000000a04047211 */ /* 0x000fe200000f3406 */
[----:B------:R-:W-:Y:S01]  /*22e0*/  IMAD.MOV.U32 R6, RZ, RZ, c[0x0][0x208] ;  /* 0x00008200ff067624 */ /* 0x000fe200078e00ff */
[----:B------:R-:W-:Y:S02]  /*22f0*/  LEA R2, P0, R0, c[0x0][0x1f8], 0x1 ;  /* 0x00007e0000027a11 */ /* 0x000fe400078008ff */
[----:B------:R-:W-:Y:S02]  /*2300*/  LOP3.LUT R5, R22, 0x1, RZ, 0xc0, !PT ;  /* 0x0000000116057812 */ /* 0x000fe400078ec0ff */
[----:B------:R-:W-:Y:S01]  /*2310*/  LEA.HI.X R3, R0, c[0x0][0x1fc], R4, 0x1, P0 ;  /* 0x00007f0000037a11 */ /* 0x000fe200000f0c04 */
[----:B------:R-:W-:Y:S01]  /*2320*/  IMAD.MOV.U32 R4, RZ, RZ, c[0x0][0x20c] ;  /* 0x00008300ff047624 */ /* 0x000fe200078e00ff */
[----:B------:R-:W-:Y:S02]  /*2330*/  LEA R20, P0, R6, R2, 0x6 ;  /* 0x0000000206147211 */ /* 0x000fe400078030ff */
[----:B------:R-:W-:-:S02]  /*2340*/  ISETP.NE.U32.AND P6, PT, R5, 0x1, PT ;  /* 0x000000010500780c */ /* 0x000fc40003fc5070 */
[----:B------:R-:W-:Y:S02]  /*2350*/  LEA.HI.X R21, R6, R3, R4, 0x6, P0 ;  /* 0x0000000306157211 */ /* 0x000fe400000f3404 */
[----:B------:R-:W-:Y:S04]  /*2360*/  LDSM.16.M88.4 R4, [R215+0x1000] ;  /* 0x00100000d704783b */ /* 0x000fe80000000200 */
[----:B------:R-:W2:Y:S01]  /*2370*/  LDSM.16.M88.4 R36, [R212] ;  /* 0x00000000d424783b */ /* 0x000ea20000000200 */
[----:B------:R-:W-:-:S03]  /*2380*/  IMAD.IADD R0, R53, 0x1, -R12 ;  /* 0x0000000135007824 */ /* 0x000fc600078e0a0c */
[----:B------:R-:W3:Y:S02]  /*2390*/  LDSM.16.M88.4 R8, [R215] ;  /* 0x00000000d708783b */ /* 0x000ee40000000200 */
[----:B------:R-:W-:Y:S02]  /*23a0*/  ISETP.LT.OR P0, PT, R0, 0x1, P6 ;  /* 0x000000010000780c */ /* 0x000fe40003701670 */
[----:B------:R-:W4:Y:S04]  /*23b0*/  LDSM.16.M88.4 R32, [R212+0x400] ;  /* 0x00040000d420783b */ /* 0x000f280000000200 */
[----:B------:R-:W-:Y:S04]  /*23c0*/  LDSM.16.M88.4 R28, [R212+0x800] ;  /* 0x00080000d41c783b */ /* 0x000fe80000000200 */
[----:B------:R-:W1:Y:S01]  /*23d0*/  LDSM.16.M88.4 R24, [R212+0xc00] ;  /* 0x000c0000d418783b */ /* 0x000e620000000200 */
[----:B------:R-:W-:-:S03]  /*23e0*/  LOP3.LUT P1, RZ, R22, 0x2, RZ, 0xc0, !PT ;  /* 0x0000000216ff7812 */ /* 0x000fc6000782c0ff */
[----:B------:R-:W-:Y:S04]  /*23f0*/  LDSM.16.M88.4 R12, [R216+0x1000] ;  /* 0x00100000d80c783b */ /* 0x000fe80000000200 */
[----:B------:R-:W1:Y:S04]  /*2400*/  LDSM.16.M88.4 R44, [R217] ;  /* 0x00000000d92c783b */ /* 0x000e680000000200 */
[----:B------:R-:W-:Y:S04]  /*2410*/  LDSM.16.M88.4 R16, [R216] ;  /* 0x00000000d810783b */ /* 0x000fe80000000200 */
[----:B------:R-:W-:Y:S04]  /*2420*/  LDSM.16.M88.4 R40, [R228] ;  /* 0x00000000e428783b */ /* 0x000fe80000000200 */
[----:B------:R-:W-:Y:S04]  /*2430*/  LDSM.16.M88.4 R48, [R227] ;  /* 0x00000000e330783b */ /* 0x000fe80000000200 */
[----:B------:R-:W1:Y:S04]  /*2440*/  LDSM.16.M88.4 R64, [R226] ;  /* 0x00000000e240783b */ /* 0x000e680000000200 */
[----:B------:R-:W-:Y:S01]  /*2450*/  @!PT LDS RZ, [RZ] ;  /* 0x00000000fffff984 */ /* 0x000fe20000000800 */
[----:B------:R-:W-:Y:S01]  /*2460*/  @!PT LDS RZ, [RZ] ;  /* 0x00000000fffff984 */ /* 0x000fe20000000800 */
[----:B------:R-:W-:Y:S01]  /*2470*/  @!PT LDS RZ, [RZ] ;  /* 0x00000000fffff984 */ /* 0x000fe20000000800 */
[----:B------:R1:W-:Y:S01]  /*2480*/  LDGSTS.E.BYPASS.LTC128B.128 [R54+0x100], [R2.64], !P0 ;  /* 0x0010000002367fae */ /* 0x0003e2000c101d46 */
[C---:B------:R-:W-:Y:S01]  /*2490*/  ISETP.LT.OR P0, PT, R0.reuse, 0x1, !P1 ;  /* 0x000000010000780c */ /* 0x040fe20004f01670 */
[----:B--2---:R-:W-:Y:S01]  /*24a0*/  HMMA.16816.F32.BF16 R56, R4, R36, RZ ;  /* 0x000000240438723c */ /* 0x004fe200000418ff */
[----:B------:R-:W-:-:S02]  /*24b0*/  ISETP.LT.OR P6, PT, R0, 0x21, P6 ;  /* 0x000000210000780c */ /* 0x000fc400037c1670 */
[----:B------:R-:W-:-:S09]  /*24c0*/  ISETP.LT.OR P1, PT, R0, 0x21, !P1 ;  /* 0x000000210000780c */ /* 0x000fd20004f21670 */
[----:B------:R2:W-:Y:S01]  /*24d0*/  LDGSTS.E.BYPASS.LTC128B.128 [R54+0x1100], [R2.64+0x40], !P0 ;  /* 0x0110004002367fae */ /* 0x0005e2000c101d46 */
[----:B------:R-:W-:-:S04]  /*24e0*/  LOP3.LUT P0, RZ, R22, 0x4, RZ, 0xc0, !PT ;  /* 0x0000000416ff7812 */ /* 0x000fc8000780c0ff */
[C---:B------:R-:W-:Y:S02]  /*24f0*/  ISETP.LT.OR P2, PT, R0.reuse, 0x1, !P0 ;  /* 0x000000010000780c */ /* 0x040fe40004741670 */
[----:B------:R-:W-:Y:S01]  /*2500*/  ISETP.LT.OR P0, PT, R0, 0x21, !P0 ;  /* 0x000000210000780c */ /* 0x000fe20004701670 */
[----:B------:R-:W-:Y:S08]  /*2510*/  HMMA.16816.F32.BF16 R96, R4, R38, RZ ;  /* 0x000000260460723c */ /* 0x000ff000000418ff */
[C---:B---3--:R-:W-:Y:S02]  /*2520*/  HMMA.16816.F32.BF16 R88, R8.reuse, R36, RZ ;  /* 0x000000240858723c */ /* 0x048fe400000418ff */
[----:B------:R2:W-:Y:S04]  /*2530*/  LDGSTS.E.BYPASS.LTC128B.128 [R54+0x2100], [R2.64+0x80], !P2 ;  /* 0x0210008002367fae */ /* 0x0005e8000d101d46 */
[----:B------:R3:W-:Y:S02]  /*2540*/  LDGSTS.E.BYPASS.LTC128B.128 [R54+0x900], [R20.64], !P6 ;  /* 0x0090000014367fae */ /* 0x0007e4000f101d46 */
[----:B------:R-:W-:Y:S02]  /*2550*/  HMMA.16816.F32.BF16 R84, R8, R38, RZ ;  /* 0x000000260854723c */ /* 0x000fe400000418ff */
[----:B------:R3:W-:Y:S04]  /*2560*/  LDGSTS.E.BYPASS.LTC128B.128 [R54+0x1900], [R20.64+0x40], !P1 ;  /* 0x0190004014367fae */ /* 0x0007e8000c901d46 */
[----:B------:R3:W-:Y:S02]  /*2570*/  LDGSTS.E.BYPASS.LTC128B.128 [R54+0x2900], [R20.64+0x80], !P0 ;  /* 0x0290008014367fae */ /* 0x0007e4000c101d46 */
[C---:B----4-:R-:W-:Y:S08]  /*2580*/  HMMA.16816.F32.BF16 R76, R4.reuse, R32, RZ ;  /* 0x00000020044c723c */ /* 0x050ff000000418ff */
[----:B------:R-:W-:Y:S08]  /*2590*/  HMMA.16816.F32.BF16 R104, R4, R34, RZ ;  /* 0x000000220468723c */ /* 0x000ff000000418ff */
[----:B------:R-:W-:Y:S08]  /*25a0*/  HMMA.16816.F32.BF16 R80, R8, R32, RZ ;  /* 0x000000200850723c */ /* 0x000ff000000418ff */
[C---:B-1----:R-:W-:Y:S08]  /*25b0*/  HMMA.16816.F32.BF16 R60, R4.reuse, R24, RZ ;  /* 0x00000018043c723c */ /* 0x042ff000000418ff */
[C---:B------:R-:W-:Y:S08]  /*25c0*/  HMMA.16816.F32.BF16 R72, R4.reuse, R28, RZ ;  /* 0x0000001c0448723c */ /* 0x040ff000000418ff */
[C---:B------:R-:W-:Y:S08]  /*25d0*/  HMMA.16816.F32.BF16 R100, R4.reuse, R30, RZ ;  /* 0x0000001e0464723c */ /* 0x040ff000000418ff */
[----:B------:R-:W-:Y:S08]  /*25e0*/  HMMA.16816.F32.BF16 R92, R4, R26, RZ ;  /* 0x0000001a045c723c */ /* 0x000ff000000418ff */
[C---:B------:R-:W-:Y:S01]  /*25f0*/  HMMA.16816.F32.BF16 R68, R8.reuse, R30, RZ ;  /* 0x0000001e0844723c */ /* 0x040fe200000418ff */
[----:B------:R-:W-:Y:S01]  /*2600*/  ISETP.NE.AND P2, PT, R23, RZ, PT ;  /* 0x000000ff1700720c */ /* 0x000fe20003f45270 */
[----:B------:R-:W0:Y:S06]  /*2610*/  LDGDEPBAR ;  /* 0x00000000000079af */ /* 0x000e2c0000000000 */
[C---:B------:R-:W-:Y:S08]  /*2620*/  HMMA.16816.F32.BF16 R36, R8.reuse, R34, RZ ;  /* 0x000000220824723c */ /* 0x040ff000000418ff */
[C---:B------:R-:W-:Y:S08]  /*2630*/  HMMA.16816.F32.BF16 R32, R8.reuse, R28, RZ ;  /* 0x0000001c0820723c */ /* 0x040ff000000418ff */
[C---:B------:R-:W-:Y:S08]  /*2640*/  HMMA.16816.F32.BF16 R4, R8.reuse, R24, RZ ;  /* 0x000000180804723c */ /* 0x040ff000000418ff */
[----:B------:R-:W-:Y:S01]  /*2650*/  HMMA.16816.F32.BF16 R24, R8, R26, RZ ;  /* 0x0000001a0818723c */ /* 0x000fe200000418ff */
[----:B------:R-:W-:Y:S07]  /*2660*/  LDSM.16.M88.4 R8, [R215+0x3000] ;  /* 0x00300000d708783b */ /* 0x000fee0000000200 */
[C---:B------:R-:W-:Y:S01]  /*2670*/  HMMA.16816.F32.BF16 R28, R12.reuse, R44, R56 ;  /* 0x0000002c0c1c723c */ /* 0x040fe20000041838 */
[----:B------:R-:W1:Y:S07]  /*2680*/  LDSM.16.M88.4 R56, [R212+0x1400] ;  /* 0x00140000d438783b */ /* 0x000e6e0000000200 */
[----:B------:R-:W-:Y:S01]  /*2690*/  HMMA.16816.F32.BF16 R136, R12, R64, R60 ;  /* 0x000000400c88723c */ /* 0x000fe2000004183c */
[----:B------:R-:W4:Y:S07]  /*26a0*/  LDSM.16.M88.4 R60, [R212+0x1000] ;  /* 0x00100000d43c783b */ /* 0x000f2e0000000200 */
[----:B------:R-:W-:Y:S01]  /*26b0*/  HMMA.16816.F32.BF16 R124, R16, R48, R32 ;  /* 0x00000030107c723c */ /* 0x000fe20000041820 */
[----:B------:R-:W1:Y:S07]  /*26c0*/  LDSM.16.M88.4 R32, [R212+0x1c00] ;  /* 0x001c0000d420783b */ /* 0x000e6e0000000200 */
[C---:B------:R-:W-:Y:S08]  /*26d0*/  HMMA.16816.F32.BF16 R76, R12.reuse, R40, R76 ;  /* 0x000000280c4c723c */ /* 0x040ff0000004184c */
[C---:B------:R-:W-:Y:S08]  /*26e0*/  HMMA.16816.F32.BF16 R140, R12.reuse, R48, R72 ;  /* 0x000000300c8c723c */ /* 0x040ff00000041848 */
[C---:B------:R-:W-:Y:S08]  /*26f0*/  HMMA.16816.F32.BF16 R96, R12.reuse, R46, R96 ;  /* 0x0000002e0c60723c */ /* 0x040ff00000041860 */
[C---:B---3--:R-:W-:Y:S08]  /*2700*/  HMMA.16816.F32.BF16 R20, R12.reuse, R42, R104 ;  /* 0x0000002a0c14723c */ /* 0x048ff00000041868 */
[C---:B------:R-:W-:Y:S08]  /*2710*/  HMMA.16816.F32.BF16 R132, R12.reuse, R50, R100 ;  /* 0x000000320c84723c */ /* 0x040ff00000041864 */
[----:B------:R-:W-:Y:S01]  /*2720*/  HMMA.16816.F32.BF16 R116, R12, R66, R92 ;  /* 0x000000420c74723c */ /* 0x000fe2000004185c */
[----:B------:R-:W3:Y:S07]  /*2730*/  LDSM.16.M88.4 R12, [R215+0x2000] ;  /* 0x00200000d70c783b */ /* 0x000eee0000000200 */
[C---:B------:R-:W-:Y:S01]  /*2740*/  HMMA.16816.F32.BF16 R104, R16.reuse, R42, R36 ;  /* 0x0000002a1068723c */ /* 0x040fe20000041824 */
[----:B------:R-:W1:Y:S07]  /*2750*/  LDSM.16.M88.4 R36, [R212+0x1800] ;  /* 0x00180000d424783b */ /* 0x000e6e0000000200 */
[C---:B------:R-:W-:Y:S08]  /*2760*/  HMMA.16816.F32.BF16 R120, R16.reuse, R40, R80 ;  /* 0x000000281078723c */ /* 0x040ff00000041850 */
[C---:B------:R-:W-:Y:S08]  /*2770*/  HMMA.16816.F32.BF16 R112, R16.reuse, R44, R88 ;  /* 0x0000002c1070723c */ /* 0x040ff00000041858 */
[C---:B------:R-:W-:Y:S01]  /*2780*/  HMMA.16816.F32.BF16 R128, R16.reuse, R64, R4 ;  /* 0x000000401080723c */ /* 0x040fe20000041804 */
[----:B------:R-:W-:Y:S07]  /*2790*/  LDSM.16.M88.4 R4, [R216+0x3000] ;  /* 0x00300000d804783b */ /* 0x000fee0000000200 */
[C---:B------:R-:W-:Y:S01]  /*27a0*/  HMMA.16816.F32.BF16 R100, R16.reuse, R46, R84 ;  /* 0x0000002e1064723c */ /* 0x040fe20000041854 */
[----:B------:R-:W-:Y:S07]  /*27b0*/  LDSM.16.M88.4 R44, [R223] ;  /* 0x00000000df2c783b */ /* 0x000fee0000000200 */
[C---:B------:R-:W-:Y:S08]  /*27c0*/  HMMA.16816.F32.BF16 R108, R16.reuse, R50, R68 ;  /* 0x00000032106c723c */ /* 0x040ff00000041844 */
[----:B------:R-:W-:Y:S01]  /*27d0*/  HMMA.16816.F32.BF16 R88, R16, R66, R24 ;  /* 0x000000421058723c */ /* 0x000fe20000041818 */
[----:B------:R-:W2:Y:S04]  /*27e0*/  LDSM.16.M88.4 R24, [R224] ;  /* 0x00000000e018783b */ /* 0x000ea80000000200 */
[----:B------:R-:W2:Y:S03]  /*27f0*/  LDSM.16.M88.4 R64, [R222] ;  /* 0x00000000de40783b */ /* 0x000ea60000000200 */
[C---:B-1----:R-:W-:Y:S01]  /*2800*/  HMMA.16816.F32.BF16 R16, R8.reuse, R58, R20 ;  /* 0x0000003a0810723c */ /* 0x042fe20000041814 */
[----:B------:R-:W1:Y:S07]  /*2810*/  LDSM.16.M88.4 R20, [R216+0x2000] ;  /* 0x00200000d814783b */ /* 0x000e6e0000000200 */
[C---:B----4-:R-:W-:Y:S01]  /*2820*/  HMMA.16816.F32.BF16 R72, R8.reuse, R60, R28 ;  /* 0x0000003c0848723c */ /* 0x050fe2000004181c */
[----:B------:R-:W4:Y:S07]  /*2830*/  LDSM.16.M88.4 R28, [R225] ;  /* 0x00000000e11c783b */ /* 0x000f2e0000000200 */
[C---:B------:R-:W-:Y:S08]  /*2840*/  HMMA.16816.F32.BF16 R48, R8.reuse, R56, R76 ;  /* 0x000000380830723c */ /* 0x040ff0000004184c */
[----:B------:R-:W-:Y:S08]  /*2850*/  HMMA.16816.F32.BF16 R80, R8, R34, R116 ;  /* 0x000000220850723c */ /* 0x000ff00000041874 */
[----:B---3--:R-:W-:Y:S08]  /*2860*/  HMMA.16816.F32.BF16 R40, R12, R56, R120 ;  /* 0x000000380c28723c */ /* 0x008ff00000041878 */
[C---:B------:R-:W-:Y:S08]  /*2870*/  HMMA.16816.F32.BF16 R68, R8.reuse, R62, R96 ;  /* 0x0000003e0844723c */ /* 0x040ff00000041860 */
[----:B------:R-:W-:Y:S08]  /*2880*/  HMMA.16816.F32.BF16 R96, R8, R38, R132 ;  /* 0x000000260860723c */ /* 0x000ff00000041884 */
[C---:B------:R-:W-:Y:S08]  /*2890*/  HMMA.16816.F32.BF16 R76, R12.reuse, R60, R112 ;  /* 0x0000003c0c4c723c */ /* 0x040ff00000041870 */
[----:B------:R-:W-:Y:S08]  /*28a0*/  HMMA.16816.F32.BF16 R60, R12, R62, R100 ;  /* 0x0000003e0c3c723c */ /* 0x000ff00000041864 */
[C---:B------:R-:W-:Y:S08]  /*28b0*/  HMMA.16816.F32.BF16 R84, R8.reuse, R36, R140 ;  /* 0x000000240854723c */ /* 0x040ff0000004188c */
[----:B------:R-:W-:Y:S08]  /*28c0*/  HMMA.16816.F32.BF16 R92, R8, R32, R136 ;  /* 0x00000020085c723c */ /* 0x000ff00000041888 */
[C---:B------:R-:W-:Y:S08]  /*28d0*/  HMMA.16816.F32.BF16 R56, R12.reuse, R58, R104 ;  /* 0x0000003a0c38723c */ /* 0x040ff00000041868 */
[C---:B------:R-:W-:Y:S08]  /*28e0*/  HMMA.16816.F32.BF16 R8, R12.reuse, R36, R124 ;  /* 0x000000240c08723c */ /* 0x040ff0000004187c */
[C---:B------:R-:W-:Y:S01]  /*28f0*/  HMMA.16816.F32.BF16 R108, R12.reuse, R38, R108 ;  /* 0x000000260c6c723c */ /* 0x040fe2000004186c */
[----:B------:R-:W-:Y:S07]  /*2900*/  LDSM.16.M88.4 R36, [R212+0x2800] ;  /* 0x00280000d424783b */ /* 0x000fee0000000200 */
[C---:B------:R-:W-:Y:S08]  /*2910*/  HMMA.16816.F32.BF16 R100, R12.reuse, R32, R128 ;  /* 0x000000200c64723c */ /* 0x040ff00000041880 */
[----:B------:R-:W-:Y:S01]  /*2920*/  HMMA.16816.F32.BF16 R104, R12, R34, R88 ;  /* 0x000000220c68723c */ /* 0x000fe20000041858 */
[----:B------:R-:W-:Y:S04]  /*2930*/  LDSM.16.M88.4 R12, [R215+0x4000] ;  /* 0x00400000d70c783b */ /* 0x000fe80000000200 */
[----:B------:R-:W-:Y:S03]  /*2940*/  LDSM.16.M88.4 R32, [R212+0x2c00] ;  /* 0x002c0000d420783b */ /* 0x000fe60000000200 */
[C---:B--2---:R-:W-:Y:S01]  /*2950*/  HMMA.16816.F32.BF16 R136, R4.reuse, R24, R48 ;  /* 0x000000180488723c */ /* 0x044fe20000041830 */
[----:B------:R-:W-:Y:S07]  /*2960*/  LDSM.16.M88.4 R48, [R212+0x2000] ;  /* 0x00200000d430783b */ /* 0x000fee0000000200 */
[C---:B------:R-:W-:Y:S01]  /*2970*/  HMMA.16816.F32.BF16 R132, R4.reuse, R26, R16 ;  /* 0x0000001a0484723c */ /* 0x040fe20000041810 */
[----:B------:R-:W2:Y:S07]  /*2980*/  LDSM.16.M88.4 R16, [R215+0x5000] ;  /* 0x00500000d710783b */ /* 0x000eae0000000200 */
[----:B------:R-:W-:Y:S08]  /*2990*/  HMMA.16816.F32.BF16 R116, R4, R66, R80 ;  /* 0x000000420474723c */ /* 0x000ff00000041850 */
[----:B-1----:R-:W-:Y:S01]  /*29a0*/  HMMA.16816.F32.BF16 R80, R20, R24, R40 ;  /* 0x000000181450723c */ /* 0x002fe20000041828 */
[----:B------:R-:W1:Y:S07]  /*29b0*/  LDSM.16.M88.4 R40, [R212+0x2400] ;  /* 0x00240000d428783b */ /* 0x000e6e0000000200 */
[C---:B------:R-:W-:Y:S08]  /*29c0*/  HMMA.16816.F32.BF16 R124, R4.reuse, R46, R96 ;  /* 0x0000002e047c723c */ /* 0x040ff00000041860 */
[C---:B----4-:R-:W-:Y:S08]  /*29d0*/  HMMA.16816.F32.BF16 R112, R4.reuse, R28, R72 ;  /* 0x0000001c0470723c */ /* 0x050ff00000041848 */
[----:B------:R-:W-:Y:S08]  /*29e0*/  HMMA.16816.F32.BF16 R140, R4, R30, R68 ;  /* 0x0000001e048c723c */ /* 0x000ff00000041844 */
[C---:B------:R-:W-:Y:S08]  /*29f0*/  HMMA.16816.F32.BF16 R96, R20.reuse, R28, R76 ;  /* 0x0000001c1460723c */ /* 0x040ff0000004184c */
[C---:B------:R-:W-:Y:S01]  /*2a00*/  HMMA.16816.F32.BF16 R88, R20.reuse, R30, R60 ;  /* 0x0000001e1458723c */ /* 0x040fe2000004183c */
[----:B------:R-:W-:Y:S07]  /*2a10*/  LDSM.16.M88.4 R28, [R220] ;  /* 0x00000000dc1c783b */ /* 0x000fee0000000200 */
[----:B------:R-:W-:Y:S01]  /*2a20*/  HMMA.16816.F32.BF16 R72, R20, R26, R56 ;  /* 0x0000001a1448723c */ /* 0x000fe20000041838 */
[----:B------:R-:W-:Y:S07]  /*2a30*/  LDSM.16.M88.4 R24, [R219] ;  /* 0x00000000db18783b */ /* 0x000fee0000000200 */
[C---:B------:R-:W-:Y:S08]  /*2a40*/  HMMA.16816.F32.BF16 R128, R4.reuse, R44, R84 ;  /* 0x0000002c0480723c */ /* 0x040ff00000041854 */
[----:B------:R-:W-:Y:S01]  /*2a50*/  HMMA.16816.F32.BF16 R120, R4, R64, R92 ;  /* 0x000000400478723c */ /* 0x000fe2000004185c */
[----:B------:R-:W-:Y:S07]  /*2a60*/  LDSM.16.M88.4 R4, [R216+0x5000] ;  /* 0x00500000d804783b */ /* 0x000fee0000000200 */
[C---:B------:R-:W-:Y:S01]  /*2a70*/  HMMA.16816.F32.BF16 R60, R20.reuse, R44, R8 ;  /* 0x0000002c143c723c */ /* 0x040fe20000041808 */
[----:B------:R-:W-:Y:S07]  /*2a80*/  LDSM.16.M88.4 R8, [R216+0x4000] ;  /* 0x00400000d808783b */ /* 0x000fee0000000200 */
[C---:B------:R-:W-:Y:S01]  /*2a90*/  HMMA.16816.F32.BF16 R68, R20.reuse, R46, R108 ;  /* 0x0000002e1444723c */ /* 0x040fe2000004186c */
[----:B------:R-:W3:Y:S07]  /*2aa0*/  LDSM.16.M88.4 R44, [R221] ;  /* 0x00000000dd2c783b */ /* 0x000eee0000000200 */
[C---:B------:R-:W-:Y:S08]  /*2ab0*/  HMMA.16816.F32.BF16 R76, R20.reuse, R64, R100 ;  /* 0x00000040144c723c */ /* 0x040ff00000041864 */
[----:B------:R-:W-:Y:S01]  /*2ac0*/  HMMA.16816.F32.BF16 R64, R20, R66, R104 ;  /* 0x000000421440723c */ /* 0x000fe20000041868 */
[----:B------:R-:W4:Y:S01]  /*2ad0*/  LDSM.16.M88.4 R20, [R218] ;  /* 0x00000000da14783b */ /* 0x000f220000000200 */
[----:B------:R-:W-:Y:S01]  /*2ae0*/  ISETP.GT.AND P0, PT, R52, R181, PT ;  /* 0x000000b53400720c */ /* 0x000fe20003f04270 */
[----:B------:R-:W-:-:S05]  /*2af0*/  DEPBAR.LE SB0, 0x0 ;  /* 0x000080000000791a */ /* 0x000fca0000000000 */
[C---:B--2---:R-:W-:Y:S08]  /*2b00*/  HMMA.16816.F32.BF16 R84, R16.reuse, R48, R112 ;  /* 0x000000301054723c */ /* 0x044ff00000041870 */
[----:B------:R-:W-:Y:S08]  /*2b10*/  HMMA.16816.F32.BF16 R92, R16, R50, R140 ;  /* 0x00000032105c723c */ /* 0x000ff0000004188c */
[C---:B------:R-:W-:Y:S08]  /*2b20*/  HMMA.16816.F32.BF16 R96, R12.reuse, R48, R96 ;  /* 0x000000300c60723c */ /* 0x040ff00000041860 */
[----:B------:R-:W-:Y:S08]  /*2b30*/  HMMA.16816.F32.BF16 R88, R12, R50, R88 ;  /* 0x000000320c58723c */ /* 0x000ff00000041858 */
[C---:B-1----:R-:W-:Y:S08]  /*2b40*/  HMMA.16816.F32.BF16 R100, R16.reuse, R40, R136 ;  /* 0x000000281064723c */ /* 0x042ff00000041888 */
[----:B------:R-:W-:Y:S08]  /*2b50*/  HMMA.16816.F32.BF16 R104, R16, R42, R132 ;  /* 0x0000002a1068723c */ /* 0x000ff00000041884 */
[C---:B------:R-:W-:Y:S08]  /*2b60*/  HMMA.16816.F32.BF16 R56, R12.reuse, R40, R80 ;  /* 0x000000280c38723c */ /* 0x040ff00000041850 */
        /* <DEDUP_REMOVED lines=9> */
[----:B------:R-:W-:Y:S07]  /*2c00*/  BSSY B0, `(.L_x_1008) ;  /* 0x000002c000007945 */ /* 0x000fee0003800000 */
[C---:B---3--:R-:W-:Y:S08]  /*2c10*/  HMMA.16816.F32.BF16 R60, R4.reuse, R46, R92 ;  /* 0x0000002e043c723c */ /* 0x048ff0000004185c */
[C---:B------:R-:W-:Y:S08]  /*2c20*/  HMMA.16816.F32.BF16 R32, R4.reuse, R44, R84 ;  /* 0x0000002c0420723c */ /* 0x040ff00000041854 */
[C---:B------:R-:W-:Y:S08]  /*2c30*/  HMMA.16816.F32.BF16 R64, R4.reuse, R28, R100 ;  /* 0x0000001c0440723c */ /* 0x040ff00000041864 */
[----:B------:R-:W-:Y:S08]  /*2c40*/  HMMA.16816.F32.BF16 R68, R4, R30, R104 ;  /* 0x0000001e0444723c */ /* 0x000ff00000041868 */
[C---:B------:R-:W-:Y:S08]  /*2c50*/  HMMA.16816.F32.BF16 R56, R8.reuse, R28, R56 ;  /* 0x0000001c0838723c */ /* 0x040ff00000041838 */
[----:B------:R-:W-:Y:S08]  /*2c60*/  HMMA.16816.F32.BF16 R92, R8, R30, R48 ;  /* 0x0000001e085c723c */ /* 0x000ff00000041830 */
[C---:B------:R-:W-:Y:S08]  /*2c70*/  HMMA.16816.F32.BF16 R72, R4.reuse, R24, R108 ;  /* 0x000000180448723c */ /* 0x040ff0000004186c */
[C---:B------:R-:W-:Y:S08]  /*2c80*/  HMMA.16816.F32.BF16 R76, R4.reuse, R26, R112 ;  /* 0x0000001a044c723c */ /* 0x040ff00000041870 */
[C---:B----4-:R-:W-:Y:S08]  /*2c90*/  HMMA.16816.F32.BF16 R80, R4.reuse, R20, R120 ;  /* 0x000000140450723c */ /* 0x050ff00000041878 */
[----:B------:R-:W-:Y:S08]  /*2ca0*/  HMMA.16816.F32.BF16 R84, R4, R22, R116 ;  /* 0x000000160454723c */ /* 0x000ff00000041874 */
[C---:B------:R-:W-:Y:S08]  /*2cb0*/  HMMA.16816.F32.BF16 R96, R8.reuse, R44, R96 ;  /* 0x0000002c0860723c */ /* 0x040ff00000041860 */
[C---:B------:R-:W-:Y:S08]  /*2cc0*/  HMMA.16816.F32.BF16 R88, R8.reuse, R46, R88 ;  /* 0x0000002e0858723c */ /* 0x040ff00000041858 */
[C---:B------:R-:W-:Y:S08]  /*2cd0*/  HMMA.16816.F32.BF16 R28, R8.reuse, R24, R40 ;  /* 0x00000018081c723c */ /* 0x040ff00000041828 */
[C---:B------:R-:W-:Y:S08]  /*2ce0*/  HMMA.16816.F32.BF16 R36, R8.reuse, R26, R36 ;  /* 0x0000001a0824723c */ /* 0x040ff00000041824 */
[C---:B------:R-:W-:Y:S08]  /*2cf0*/  HMMA.16816.F32.BF16 R100, R8.reuse, R20, R16 ;  /* 0x000000140864723c */ /* 0x040ff00000041810 */
[----:B------:R-:W-:Y:S01]  /*2d00*/  HMMA.16816.F32.BF16 R144, R8, R22, R12 ;  /* 0x000000160890723c */ /* 0x000fe2000004180c */
[----:B------:R-:W-:Y:S06]  /*2d10*/  BAR.SYNC.DEFER_BLOCKING 0x0 ;  /* 0x0000000000007b1d */ /* 0x000fec0000010000 */
[----:B------:R-:W-:Y:S01]  /*2d20*/  @!UPT UIADD3 URZ, URZ, URZ, URZ ;  /* 0x0000003f3f3ff290 */ /* 0x000fe2000fffe03f */
[----:B------:R-:W-:Y:S11]  /*2d30*/  @!P0 BRA `(.L_x_1009) ;  /* 0x0000018000008947 */ /* 0x000ff60003800000 */
[----:B-----5:R-:W-:Y:S02]  /*2d40*/  IADD3 R0, R180, -0x2, RZ ;  /* 0xfffffffeb4007810 */ /* 0x020fe40007ffe0ff */
[----:B------:R-:W-:-:S02]  /*2d50*/  ISETP.GE.AND P5, PT, R148, c[0x0][0x1d4], PT ;  /* 0x0000750094007a0c */ /* 0x000fc40003fa6270 */
[----:B------:R-:W-:Y:S01]  /*2d60*/  SHF.R.S32.HI R2, RZ, 0x1f, R0 ;  /* 0x0000001fff027819 */ /* 0x000fe20000011400 */
[----:B------:R-:W-:-:S04]  /*2d70*/  IMAD.WIDE.U32 R4, R0, c[0x0][0x1e0], RZ ;  /* 0x0000780000047a25 */ /* 0x000fc800078e00ff */
[----:B------:R-:W-:-:S04]  /*2d80*/  IMAD R2, R2, c[0x0][0x1e0], RZ ;  /* 0x0000780002027a24 */ /* 0x000fc800078e02ff */
[----:B------:R-:W-:Y:S01]  /*2d90*/  IMAD R2, R0, c[0x0][0x1e4], R2 ;  /* 0x0000790000027a24 */ /* 0x000fe200078e0202 */
[----:B------:R-:W-:-:S03]  /*2da0*/  LEA R0, P1, R4, R152, 0x6 ;  /* 0x0000009804007211 */ /* 0x000fc600078230ff */
[----:B------:R-:W-:Y:S01]  /*2db0*/  IMAD.IADD R3, R5, 0x1, R2 ;  /* 0x0000000105037824 */ /* 0x000fe200078e0202 */
[----:B------:R-:W-:Y:S01]  /*2dc0*/  LEA R2, P0, R0, c[0x0][0x1c8], 0x1 ;  /* 0x0000720000027a11 */ /* 0x000fe200078008ff */
[----:B------:R-:W-:-:S03]  /*2dd0*/  IMAD.MOV.U32 R5, RZ, RZ, c[0x0][0x1e0] ;  /* 0x00007800ff057624 */ /* 0x000fc600078e00ff */
[----:B------:R-:W-:-:S04]  /*2de0*/  LEA.HI.X R3, R4, R150, R3, 0x6, P1 ;  /* 0x0000009604037211 */ /* 0x000fc800008f3403 */
[----:B------:R-:W-:Y:S01]  /*2df0*/  LEA.HI.X R3, R0, c[0x0][0x1cc], R3, 0x1, P0 ;  /* 0x0000730000037a11 */ /* 0x000fe200000f0c03 */
[----:B------:R-:W-:Y:S01]  /*2e00*/  IMAD.MOV.U32 R0, RZ, RZ, c[0x0][0x1e4] ;  /* 0x00007900ff007624 */ /* 0x000fe200078e00ff */
[----:B------:R-:W-:-:S03]  /*2e10*/  LEA R4, P0, R5, R2, 0x6 ;  /* 0x0000000205047211 */ /* 0x000fc600078030ff */
[----:B------:R-:W-:Y:S01]  /*2e20*/  @!PT LDS RZ, [RZ] ;  /* 0x00000000fffff984 */ /* 0x000fe20000000800 */
[----:B------:R-:W-:Y:S01]  /*2e30*/  @!PT LDS RZ, [RZ] ;  /* 0x00000000fffff984 */ /* 0x000fe20000000800 */
[----:B------:R-:W-:Y:S01]  /*2e40*/  @!PT LDS RZ, [RZ] ;  /* 0x00000000fffff984 */ /* 0x000fe20000000800 */
[----:B------:R1:W-:Y:S01]  /*2e50*/  LDGSTS.E.BYPASS.LTC128B.128 [R54+0x3100], [R2.64], !P5 ;  /* 0x0310000002367fae */ /* 0x0003e2000e901d46 */
[----:B------:R-:W-:-:S03]  /*2e60*/  LEA.HI.X R5, R5, R3, R0, 0x6, P0 ;  /* 0x0000000305057211 */ /* 0x000fc600000f3400 */
[----:B------:R1:W-:Y:S04]  /*2e70*/  LDGSTS.E.BYPASS.LTC128B.128 [R54+0x4100], [R2.64+0x40], !P4 ;  /* 0x0410004002367fae */ /* 0x0003e8000e101d46 */
[----:B------:R1:W-:Y:S04]  /*2e80*/  LDGSTS.E.BYPASS.LTC128B.128 [R54+0x5100], [R2.64+0x80], !P3 ;  /* 0x0510008002367fae */ /* 0x0003e8000d901d46 */
[----:B------:R1:W-:Y:S04]  /*2e90*/  LDGSTS.E.BYPASS.LTC128B.128 [R54+0x3900], [R4.64], !P5 ;  /* 0x0390000004367fae */ /* 0x0003e8000e901d46 */
[----:B------:R1:W-:Y:S04]  /*2ea0*/  LDGSTS.E.BYPASS.LTC128B.128 [R54+0x4900], [R4.64+0x40], !P4 ;  /* 0x0490004004367fae */ /* 0x0003e8000e101d46 */
[----:B------:R1:W-:Y:S02]  /*2eb0*/  LDGSTS.E.BYPASS.LTC128B.128 [R54+0x5900], [R4.64+0x80], !P3 ;  /* 0x0590008004367fae */ /* 0x0003e4000d901d46 */
.L_x_1009:
[----:B------:R-:W-:Y:S05]  /*2ec0*/  BSYNC B0 ;  /* 0x0000000000007941 */ /* 0x000fea0003800000 */
.L_x_1008:
[----:B------:R-:W2:Y:S04]  /*2ed0*/  LDL R0, [R1+0x64] ;  /* 0x0000640001007983 */ /* 0x000ea80000100800 */
[----:B------:R-:W2:Y:S04]  /*2ee0*/  LDL R27, [R1+0x54] ;  /* 0x00005400011b7983 */ /* 0x000ea80000100800 */
[----:B------:R-:W3:Y:S04]  /*2ef0*/  LDL R6, [R1+0x3c] ;  /* 0x00003c0001067983 */ /* 0x000ee80000100800 */
[----:B------:R-:W-:Y:S04]  /*2f00*/  LDSM.16.MT88.4 R108, [R213+0x2000] ;  /* 0x00200000d56c783b */ /* 0x000fe80000004200 */
[----:B------:R-:W-:Y:S04]  /*2f10*/  LDSM.16.MT88.4 R112, [R214+0x2000] ;  /* 0x00200000d670783b */ /* 0x000fe80000004200 */
[----:B------:R-:W0:Y:S01]  /*2f20*/  LDGDEPBAR ;  /* 0x00000000000079af */ /* 0x000e220000000000 */
[----:B-12---:R-:W-:-:S04]  /*2f30*/  IMAD.IADD R2, R0, 0x1, R27 ;  /* 0x0000000100027824 */ /* 0x006fc800078e021b */
[----:B------:R-:W-:-:S04]  /*2f40*/  @P2 IMAD.HI.U32 R0, R2, c[0x0][0x2c8], RZ ;  /* 0x0000b20002002a27 */ /* 0x000fc800078e00ff */
[----:B------:R-:W-:Y:S01]  /*2f50*/  IMAD.MOV.U32 R3, RZ, RZ, R2 ;  /* 0x000000ffff037224 */ /* 0x000fe200078e0002 */
[----:B------:R-:W-:Y:S01]  /*2f60*/  @P2 SHF.R.U32.HI R3, RZ, c[0x0][0x2cc], R0 ;  /* 0x0000b300ff032a19 */ /* 0x000fe20000011600 */
[----:B------:R-:W-:Y:S04]  /*2f70*/  STL [R1+0x30], R2 ;  /* 0x0000300201007387 */ /* 0x000fe80000100800 */
[----:B------:R-:W1:Y:S04]  /*2f80*/  SHFL.IDX PT, R2, R3, 0x2, 0x1c1f ;  /* 0x005c1f0003027f89 */ /* 0x000e6800000e0000 */
[----:B------:R-:W2:Y:S01]  /*2f90*/  SHFL.IDX PT, R5, R3, 0x3, 0x1c1f ;  /* 0x007c1f0003057f89 */ /* 0x000ea200000e0000 */
[----:B------:R-:W-:-:S05]  /*2fa0*/  IMAD R0, R52, R55, 0x1 ;  /* 0x0000000134007424 */ /* 0x000fca00078e0237 */
[----:B---3--:R-:W-:-:S04]  /*2fb0*/  IADD3 R0, -R6, c[0x0][0x1d0], R0 ;  /* 0x0000740006007a10 */ /* 0x008fc80007ffe100 */
[----:B------:R-:W-:Y:S01]  /*2fc0*/  IADD3 R4, R0, -c[0x0][0x168], RZ ;  /* 0x80005a0000047a10 */ /* 0x000fe20007ffe0ff */
[----:B------:R-:W-:Y:S02]  /*2fd0*/  IMAD.IADD R7, R53, 0x1, -R6 ;  /* 0x0000000135077824 */ /* 0x000fe400078e0a06 */
[----:B------:R-:W-:Y:S02]  /*2fe0*/  LDSM.16.MT88.4 R52, [R213] ;  /* 0x00000000d534783b */ /* 0x000fe40000004200 */
[C---:B-1----:R-:W-:Y:S02]  /*2ff0*/  IMAD.IADD R2, R4.reuse, 0x1, R2 ;  /* 0x0000000104027824 */ /* 0x042fe400078e0202 */
[----:B--2---:R-:W-:-:S03]  /*3000*/  IMAD.IADD R0, R4, 0x1, R5 ;  /* 0x0000000104007824 */ /* 0x004fc600078e0205 */
[----:B------:R-:W-:-:S04]  /*3010*/  IMNMX R2, R7, R2, PT ;  /* 0x0000000207027217 */ /* 0x000fc80003800200 */
[C---:B------:R-:W-:Y:S02]  /*3020*/  ISETP.GT.AND P0, PT, R2.reuse, RZ, PT ;  /* 0x000000ff0200720c */ /* 0x040fe40003f04270 */
[----:B------:R-:W-:Y:S02]  /*3030*/  IMNMX R0, R7, R0, PT ;  /* 0x0000000007007217 */ /* 0x000fe40003800200 */
[----:B------:R-:W-:Y:S02]  /*3040*/  ISETP.GT.AND P6, PT, R2, 0x1, PT ;  /* 0x000000010200780c */ /* 0x000fe40003fc4270 */
[----:B------:R-:W-:Y:S02]  /*3050*/  FSEL R10, R32, -INF , P0 ;  /* 0xff800000200a7808 */ /* 0x000fe40000000000 */
[C---:B------:R-:W-:Y:S02]  /*3060*/  ISETP.GT.AND P0, PT, R0.reuse, 0x1, PT ;  /* 0x000000010000780c */ /* 0x040fe40003f04270 */
[----:B------:R-:W-:-:S02]  /*3070*/  ISETP.GT.AND P1, PT, R0, RZ, PT ;  /* 0x000000ff0000720c */ /* 0x000fc40003f24270 */
[----:B------:R-:W-:Y:S02]  /*3080*/  FSEL R11, R33, -INF , P6 ;  /* 0xff800000210b7808 */ /* 0x000fe40003000000 */
[----:B------:R-:W-:Y:S02]  /*3090*/  ISETP.GT.AND P6, PT, R2, 0x8, PT ;  /* 0x000000080200780c */ /* 0x000fe40003fc4270 */
[----:B------:R-:W-:Y:S02]  /*30a0*/  FSEL R16, R35, -INF , P0 ;  /* 0xff80000023107808 */ /* 0x000fe40000000000 */
[----:B------:R-:W-:Y:S02]  /*30b0*/  FSEL R15, R34, -INF , P1 ;  /* 0xff800000220f7808 */ /* 0x000fe40000800000 */
[----:B------:R-:W-:Y:S02]  /*30c0*/  ISETP.GT.AND P0, PT, R0, 0x8, PT ;  /* 0x000000080000780c */ /* 0x000fe40003f04270 */
[----:B------:R-:W-:-:S02]  /*30d0*/  ISETP.GT.AND P1, PT, R2, 0x9, PT ;  /* 0x000000090200780c */ /* 0x000fc40003f24270 */
[----:B------:R-:W-:Y:S02]  /*30e0*/  FSEL R13, R60, -INF , P6 ;  /* 0xff8000003c0d7808 */ /* 0x000fe40003000000 */
[----:B------:R-:W-:Y:S02]  /*30f0*/  FMNMX.FTZ R5, R10, R11, !PT ;  /* 0x0000000b0a057209 */ /* 0x000fe40007810000 */
[----:B------:R-:W-:Y:S02]  /*3100*/  FSEL R17, R62, -INF , P0 ;  /* 0xff8000003e117808 */ /* 0x000fe40000000000 */
[----:B------:R-:W-:Y:S02]  /*3110*/  FSEL R14, R61, -INF , P1 ;  /* 0xff8000003d0e7808 */ /* 0x000fe40000800000 */
[C---:B------:R-:W-:Y:S02]  /*3120*/  ISETP.GT.AND P6, PT, R2.reuse, 0x10, PT ;  /* 0x000000100200780c */ /* 0x040fe40003fc4270 */
[----:B------:R-:W-:-:S02]  /*3130*/  ISETP.GT.AND P0, PT, R2, 0x11, PT ;  /* 0x000000110200780c */ /* 0x000fc40003f04270 */
[----:B------:R-:W-:Y:S02]  /*3140*/  FMNMX.FTZ R5, R13, R5, !PT ;  /* 0x000000050d057209 */ /* 0x000fe40007810000 */
[----:B------:R-:W-:Y:S02]  /*3150*/  FSEL R19, R64, -INF , P6 ;  /* 0xff80000040137808 */ /* 0x000fe40003000000 */
[----:B------:R-:W-:Y:S02]  /*3160*/  FSEL R20, R65, -INF , P0 ;  /* 0xff80000041147808 */ /* 0x000fe40000000000 */
[----:B------:R-:W-:Y:S02]  /*3170*/  FMNMX.FTZ R5, R14, R5, !PT ;  /* 0x000000050e057209 */ /* 0x000fe40007810000 */
[----:B------:R-:W-:Y:S02]  /*3180*/  ISETP.GT.AND P0, PT, R0, 0x11, PT ;  /* 0x000000110000780c */ /* 0x000fe40003f04270 */
[----:B------:R-:W-:-:S02]  /*3190*/  ISETP.GT.AND P6, PT, R2, 0x18, PT ;  /* 0x000000180200780c */ /* 0x000fc40003fc4270 */
[----:B------:R-:W-:Y:S02]  /*31a0*/  FMNMX.FTZ R5, R19, R5, !PT ;  /* 0x0000000513057209 */ /* 0x000fe40007810000 */
[----:B------:R-:W-:Y:S02]  /*31b0*/  ISETP.GT.AND P1, PT, R0, 0x9, PT ;  /* 0x000000090000780c */ /* 0x000fe40003f24270 */
[----:B------:R-:W-:Y:S02]  /*31c0*/  FSEL R24, R67, -INF , P0 ;  /* 0xff80000043187808 */ /* 0x000fe40000000000 */
[----:B------:R-:W-:Y:S02]  /*31d0*/  ISETP.GT.AND P0, PT, R2, 0x19, PT ;  /* 0x000000190200780c */ /* 0x000fe40003f04270 */
[----:B------:R-:W-:Y:S02]  /*31e0*/  FSEL R21, R68, -INF , P6 ;  /* 0xff80000044157808 */ /* 0x000fe40003000000 */
[----:B------:R-:W-:-:S02]  /*31f0*/  FMNMX.FTZ R5, R20, R5, !PT ;  /* 0x0000000514057209 */ /* 0x000fc40007810000 */
[----:B------:R-:W-:Y:S02]  /*3200*/  FSEL R18, R63, -INF , P1 ;  /* 0xff8000003f127808 */ /* 0x000fe40000800000 */
[C---:B------:R-:W-:Y:S01]  /*3210*/  ISETP.GT.AND P1, PT, R0.reuse, 0x10, PT ;  /* 0x000000100000780c */ /* 0x040fe20003f24270 */
[----:B------:R-:W-:Y:S01]  /*3220*/  LDSM.16.MT88.4 R60, [R213+0x1400] ;  /* 0x00140000d53c783b */ /* 0x000fe20000004200 */
[----:B------:R-:W-:Y:S02]  /*3230*/  FSEL R22, R69, -INF , P0 ;  /* 0xff80000045167808 */ /* 0x000fe40000000000 */
[----:B------:R-:W-:Y:S02]  /*3240*/  ISETP.GT.AND P0, PT, R0, 0x19, PT ;  /* 0x000000190000780c */ /* 0x000fe40003f04270 */
[----:B------:R-:W-:Y:S02]  /*3250*/  ISETP.GT.AND P6, PT, R2, 0x20, PT ;  /* 0x000000200200780c */ /* 0x000fe40003fc4270 */
[----:B------:R-:W-:-:S02]  /*3260*/  FMNMX.FTZ R5, R21, R5, !PT ;  /* 0x0000000515057209 */ /* 0x000fc40007810000 */
[----:B------:R-:W-:Y:S02]  /*3270*/  FMNMX.FTZ R6, R15, R16, !PT ;  /* 0x000000100f067209 */ /* 0x000fe40007810000 */
[----:B------:R-:W-:Y:S02]  /*3280*/  FSEL R23, R66, -INF , P1 ;  /* 0xff80000042177808 */ /* 0x000fe40000800000 */
[----:B------:R-:W-:Y:S01]  /*3290*/  ISETP.GT.AND P1, PT, R0, 0x18, PT ;  /* 0x000000180000780c */ /* 0x000fe20003f24270 */
[----:B------:R-:W-:Y:S01]  /*32a0*/  LDSM.16.MT88.4 R64, [R213+0x400] ;  /* 0x00040000d540783b */ /* 0x000fe20000004200 */
[----:B------:R-:W-:Y:S02]  /*32b0*/  FSEL R26, R71, -INF , P0 ;  /* 0xff800000471a7808 */ /* 0x000fe40000000000 */
[----:B------:R-:W-:Y:S02]  /*32c0*/  ISETP.GT.AND P0, PT, R2, 0x21, PT ;  /* 0x000000210200780c */ /* 0x000fe40003f04270 */
[----:B------:R-:W-:-:S02]  /*32d0*/  FSEL R136, R72, -INF , P6 ;  /* 0xff80000048887808 */ /* 0x000fc40003000000 */
[----:B------:R-:W-:Y:S02]  /*32e0*/  FMNMX.FTZ R5, R22, R5, !PT ;  /* 0x0000000516057209 */ /* 0x000fe40007810000 */
[----:B------:R-:W-:Y:S02]  /*32f0*/  FMNMX.FTZ R6, R17, R6, !PT ;  /* 0x0000000611067209 */ /* 0x000fe40007810000 */
[----:B------:R-:W-:Y:S02]  /*3300*/  FSEL R25, R70, -INF , P1 ;  /* 0xff80000046197808 */ /* 0x000fe40000800000 */
[----:B------:R-:W-:Y:S01]  /*3310*/  ISETP.GT.AND P1, PT, R2, 0x28, PT ;  /* 0x000000280200780c */ /* 0x000fe20003f24270 */
[----:B------:R-:W-:Y:S01]  /*3320*/  LDSM.16.MT88.4 R68, [R214+0x1400] ;  /* 0x00140000d644783b */ /* 0x000fe20000004200 */
[----:B------:R-:W-:Y:S02]  /*3330*/  FSEL R137, R73, -INF , P0 ;  /* 0xff80000049897808 */ /* 0x000fe40000000000 */
[----:B------:R-:W-:-:S02]  /*3340*/  FMNMX.FTZ R5, R136, R5, !PT ;  /* 0x0000000588057209 */ /* 0x000fc40007810000 */
[----:B------:R-:W-:Y:S02]  /*3350*/  FMNMX.FTZ R6, R18, R6, !PT ;  /* 0x0000000612067209 */ /* 0x000fe40007810000 */
[----:B------:R-:W-:Y:S02]  /*3360*/  ISETP.GT.AND P0, PT, R2, 0x29, PT ;  /* 0x000000290200780c */ /* 0x000fe40003f04270 */
[----:B------:R-:W-:Y:S02]  /*3370*/  FSEL R140, R76, -INF , P1 ;  /* 0xff8000004c8c7808 */ /* 0x000fe40000800000 */
[----:B------:R-:W-:Y:S02]  /*3380*/  FMNMX.FTZ R5, R137, R5, !PT ;  /* 0x0000000589057209 */ /* 0x000fe40007810000 */
[----:B------:R-:W-:Y:S02]  /*3390*/  ISETP.GT.AND P1, PT, R2, 0x30, PT ;  /* 0x000000300200780c */ /* 0x000fe40003f24270 */
[----:B------:R-:W-:-:S02]  /*33a0*/  FMNMX.FTZ R6, R23, R6, !PT ;  /* 0x0000000617067209 */ /* 0x000fc40007810000 */
[----:B------:R-:W-:Y:S02]  /*33b0*/  FSEL R141, R77, -INF , P0 ;  /* 0xff8000004d8d7808 */ /* 0x000fe40000000000 */
[----:B------:R-:W-:Y:S02]  /*33c0*/  FMNMX.FTZ R5, R140, R5, !PT ;  /* 0x000000058c057209 */ /* 0x000fe40007810000 */
[----:B------:R-:W-:Y:S02]  /*33d0*/  FSEL R235, R80, -INF , P1 ;  /* 0xff80000050eb7808 */ /* 0x000fe40000800000 */
[----:B------:R-:W-:Y:S02]  /*33e0*/  FMNMX.FTZ R6, R24, R6, !PT ;  /* 0x0000000618067209 */ /* 0x000fe40007810000 */
[----:B------:R-:W-:Y:S02]  /*33f0*/  ISETP.GT.AND P1, PT, R0, 0x20, PT ;  /* 0x000000200000780c */ /* 0x000fe40003f24270 */
[----:B------:R-:W-:-:S02]  /*3400*/  ISETP.GT.AND P0, PT, R2, 0x31, PT ;  /* 0x000000310200780c */ /* 0x000fc40003f04270 */
[----:B------:R-:W-:Y:S02]  /*3410*/  FMNMX.FTZ R5, R141, R5, !PT ;  /* 0x000000058d057209 */ /* 0x000fe40007810000 */
[----:B------:R-:W-:Y:S02]  /*3420*/  FMNMX.FTZ R6, R25, R6, !PT ;  /* 0x0000000619067209 */ /* 0x000fe40007810000 */
[----:B------:R-:W-:Y:S02]  /*3430*/  FSEL R138, R74, -INF , P1 ;  /* 0xff8000004a8a7808 */ /* 0x000fe40000800000 */
[C---:B------:R-:W-:Y:S02]  /*3440*/  ISETP.GT.AND P6, PT, R2.reuse, 0x38, PT ;  /* 0x000000380200780c */ /* 0x040fe40003fc4270 */
[----:B------:R-:W-:Y:S02]  /*3450*/  FSEL R237, R81, -INF , P0 ;  /* 0xff80000051ed7808 */ /* 0x000fe40000000000 */
[----:B------:R-:W-:-:S02]  /*3460*/  ISETP.GT.AND P1, PT, R2, 0x39, PT ;  /* 0x000000390200780c */ /* 0x000fc40003f24270 */
[----:B------:R-:W-:Y:S02]  /*3470*/  ISETP.GT.AND P0, PT, R0, 0x21, PT ;  /* 0x000000210000780c */ /* 0x000fe40003f04270 */
[----:B------:R-:W-:Y:S02]  /*3480*/  FMNMX.FTZ R2, R235, R5, !PT ;  /* 0x00000005eb027209 */ /* 0x000fe40007810000 */
[----:B------:R-:W-:Y:S02]  /*3490*/  FMNMX.FTZ R5, R26, R6, !PT ;  /* 0x000000061a057209 */ /* 0x000fe40007810000 */
[----:B------:R-:W-:Y:S02]  /*34a0*/  FSEL R139, R75, -INF , P0 ;  /* 0xff8000004b8b7808 */ /* 0x000fe40000000000 */
[----:B------:R-:W-:Y:S02]  /*34b0*/  ISETP.GT.AND P0, PT, R0, 0x28, PT ;  /* 0x000000280000780c */ /* 0x000fe40003f04270 */
[----:B------:R-:W-:-:S02]  /*34c0*/  FSEL R236, R85, -INF , P1 ;  /* 0xff80000055ec7808 */ /* 0x000fc40000800000 */
[----:B------:R-:W-:Y:S02]  /*34d0*/  FSEL R233, R84, -INF , P6 ;  /* 0xff80000054e97808 */ /* 0x000fe40003000000 */
[----:B------:R-:W-:Y:S01]  /*34e0*/  FMNMX.FTZ R2, R237, R2, !PT ;  /* 0x00000002ed027209 */ /* 0x000fe20007810000 */
[----:B------:R-:W-:Y:S01]  /*34f0*/  SHFL.IDX PT, R6, R3, RZ, 0x1c1f ;  /* 0x001c1fff03067589 */ /* 0x000fe200000e0000 */
[----:B------:R-:W-:Y:S02]  /*3500*/  FMNMX.FTZ R5, R138, R5, !PT ;  /* 0x000000058a057209 */ /* 0x000fe40007810000 */
[----:B------:R-:W-:Y:S01]  /*3510*/  ISETP.GT.AND P1, PT, R0, 0x29, PT ;  /* 0x000000290000780c */ /* 0x000fe20003f24270 */
[----:B------:R-:W-:Y:S01]  /*3520*/  LDSM.16.MT88.4 R72, [R213+0x2400] ;  /* 0x00240000d548783b */ /* 0x000fe20000004200 */
[----:B------:R-:W-:Y:S02]  /*3530*/  FSEL R148, R78, -INF , P0 ;  /* 0xff8000004e947808 */ /* 0x000fe40000000000 */
[----:B------:R-:W-:-:S02]  /*3540*/  FMNMX.FTZ R5, R139, R5, !PT ;  /* 0x000000058b057209 */ /* 0x000fc40007810000 */
[----:B------:R-:W-:Y:S02]  /*3550*/  ISETP.GT.AND P0, PT, R0, 0x30, PT ;  /* 0x000000300000780c */ /* 0x000fe40003f04270 */
[----:B------:R-:W-:Y:S02]  /*3560*/  FSEL R149, R79, -INF , P1 ;  /* 0xff8000004f957808 */ /* 0x000fe40000800000 */
[----:B------:R-:W-:Y:S02]  /*3570*/  FMNMX.FTZ R5, R148, R5, !PT ;  /* 0x0000000594057209 */ /* 0x000fe40007810000 */
[----:B------:R-:W-:Y:S01]  /*3580*/  FMNMX.FTZ R2, R233, R2, !PT ;  /* 0x00000002e9027209 */ /* 0x000fe20007810000 */
[----:B------:R-:W-:Y:S01]  /*3590*/  SHFL.IDX PT, R3, R3, 0x1, 0x1c1f ;  /* 0x003c1f0003037f89 */ /* 0x000fe200000e0000 */
[----:B------:R-:W-:Y:S02]  /*35a0*/  ISETP.GT.AND P1, PT, R0, 0x31, PT ;  /* 0x000000310000780c */ /* 0x000fe40003f24270 */
[----:B------:R-:W-:Y:S01]  /*35b0*/  FSEL R234, R82, -INF , P0 ;  /* 0xff80000052ea7808 */ /* 0x000fe20000000000 */
[----:B------:R-:W-:Y:S01]  /*35c0*/  LDSM.16.MT88.4 R76, [R214] ;  /* 0x00000000d64c783b */ /* 0x000fe20000004200 */
[----:B------:R-:W-:-:S02]  /*35d0*/  FMNMX.FTZ R5, R149, R5, !PT ;  /* 0x0000000595057209 */ /* 0x000fc40007810000 */
[----:B------:R-:W-:Y:S02]  /*35e0*/  FMNMX.FTZ R2, R236, R2, !PT ;  /* 0x00000002ec027209 */ /* 0x000fe40007810000 */
[----:B------:R-:W-:Y:S02]  /*35f0*/  FSEL R238, R83, -INF , P1 ;  /* 0xff80000053ee7808 */ /* 0x000fe40000800000 */
[----:B------:R-:W-:Y:S02]  /*3600*/  ISETP.GT.AND P1, PT, R0, 0x38, PT ;  /* 0x000000380000780c */ /* 0x000fe40003f24270 */
[----:B------:R-:W-:Y:S01]  /*3610*/  FMNMX.FTZ R5, R234, R5, !PT ;  /* 0x00000005ea057209 */ /* 0x000fe20007810000 */
[----:B------:R-:W1:Y:S01]  /*3620*/  SHFL.BFLY PT, R9, R2, 0x2, 0x1f ;  /* 0x0c401f0002097f89 */ /* 0x000e6200000e0000 */
[----:B------:R-:W-:Y:S02]  /*3630*/  ISETP.GT.AND P0, PT, R0, 0x39, PT ;  /* 0x000000390000780c */ /* 0x000fe40003f04270 */
[----:B------:R-:W-:-:S02]  /*3640*/  FSEL R240, R86, -INF , P1 ;  /* 0xff80000056f07808 */ /* 0x000fc40000800000 */
[----:B------:R-:W-:Y:S02]  /*3650*/  FMNMX.FTZ R0, R238, R5, !PT ;  /* 0x00000005ee007209 */ /* 0x000fe40007810000 */
[----:B------:R-:W-:Y:S02]  /*3660*/  FSEL R243, R87, -INF , P0 ;  /* 0xff80000057f37808 */ /* 0x000fe40000000000 */
[----:B------:R-:W-:Y:S01]  /*3670*/  FMNMX.FTZ R0, R240, R0, !PT ;  /* 0x00000000f0007209 */ /* 0x000fe20007810000 */
[----:B------:R-:W-:Y:S03]  /*3680*/  LDSM.16.MT88.4 R84, [R213+0x1000] ;  /* 0x00100000d554783b */ /* 0x000fe60000004200 */
[----:B------:R-:W-:-:S05]  /*3690*/  FMNMX.FTZ R0, R243, R0, !PT ;  /* 0x00000000f3007209 */ /* 0x000fca0007810000 */
[----:B------:R-:W2:Y:S01]  /*36a0*/  SHFL.BFLY PT, R8, R0, 0x2, 0x1f ;  /* 0x0c401f0000087f89 */ /* 0x000ea200000e0000 */
[----:B-1----:R-:W-:-:S05]  /*36b0*/  FMNMX.FTZ R5, R2, R9, !PT ;  /* 0x0000000902057209 */ /* 0x002fca0007810000 */
[----:B------:R-:W1:Y:S01]  /*36c0*/  SHFL.BFLY PT, R9, R5, 0x1, 0x1f ;  /* 0x0c201f0005097f89 */ /* 0x000e6200000e0000 */
[C---:B------:R-:W-:Y:S02]  /*36d0*/  IMAD.IADD R2, R4.reuse, 0x1, R6 ;  /* 0x0000000104027824 */ /* 0x040fe400078e0206 */
[----:B------:R-:W-:Y:S01]  /*36e0*/  IMAD.IADD R4, R4, 0x1, R3 ;  /* 0x0000000104047824 */ /* 0x000fe200078e0203 */
[----:B--2---:R-:W-:-:S05]  /*36f0*/  FMNMX.FTZ R3, R0, R8, !PT ;  /* 0x0000000800037209 */ /* 0x004fca0007810000 */
[----:B------:R-:W2:Y:S01]  /*3700*/  SHFL.BFLY PT, R6, R3, 0x1, 0x1f ;  /* 0x0c201f0003067f89 */ /* 0x000ea200000e0000 */
[C---:B------:R-:W-:Y:S02]  /*3710*/  IMNMX R2, R7.reuse, R2, PT ;  /* 0x0000000207027217 */ /* 0x040fe40003800200 */
[----:B------:R-:W-:Y:S02]  /*3720*/  IMNMX R0, R7, R4, PT ;  /* 0x0000000407007217 */ /* 0x000fe40003800200 */
[C---:B------:R-:W-:Y:S02]  /*3730*/  ISETP.GT.AND P1, PT, R2.reuse, 0x1, PT ;  /* 0x000000010200780c */ /* 0x040fe40003f24270 */
[----:B-1----:R-:W-:Y:S02]  /*3740*/  FMNMX.FTZ R143, R5, R9, !PT ;  /* 0x00000009058f7209 */ /* 0x002fe40007810000 */
[----:B------:R-:W-:Y:S02]  /*3750*/  ISETP.GT.AND P0, PT, R2, 0x8, PT ;  /* 0x000000080200780c */ /* 0x000fe40003f04270 */
[----:B------:R-:W-:Y:S01]  /*3760*/  FSEL R41, R97, -INF , P1 ;  /* 0xff80000061297808 */ /* 0x000fe20000800000 */
[----:B------:R-:W-:Y:S01]  /*3770*/  FMUL.FTZ R4, R143, c[0x0][0x2d0] ;  /* 0x0000b4008f047a20 */ /* 0x000fe20000410000 */
[----:B------:R-:W-:-:S02]  /*3780*/  FSEL R42, R88, -INF , P0 ;  /* 0xff800000582a7808 */ /* 0x000fc40000000000 */
[----:B------:R-:W-:Y:S02]  /*3790*/  FSETP.NEU.FTZ.AND P1, PT, R143, -INF , PT ;  /* 0xff8000008f00780b */ /* 0x000fe40003f3d000 */
[----:B------:R-:W-:Y:S02]  /*37a0*/  ISETP.GT.AND P0, PT, R0, RZ, PT ;  /* 0x000000ff0000720c */ /* 0x000fe40003f04270 */
[----:B------:R-:W-:Y:S02]  /*37b0*/  FSEL R12, R4, RZ, P1 ;  /* 0x000000ff040c7208 */ /* 0x000fe40000800000 */
[----:B------:R-:W-:Y:S02]  /*37c0*/  FSEL R45, R98, -INF , P0 ;  /* 0xff800000622d7808 */ /* 0x000fe40000000000 */
[----:B------:R-:W-:Y:S02]  /*37d0*/  ISETP.GT.AND P0, PT, R0, 0x9, PT ;  /* 0x000000090000780c */ /* 0x000fe40003f04270 */
[----:B--2---:R-:W-:Y:S01]  /*37e0*/  FMNMX.FTZ R142, R3, R6, !PT ;  /* 0x00000006038e7209 */ /* 0x004fe20007810000 */
[----:B------:R-:W-:Y:S01]  /*37f0*/  FFMA.FTZ R3, R11, c[0x0][0x2d0], -R12 ;  /* 0x0000b4000b037a23 */ /* 0x000fe2000001080c */
[----:B------:R-:W-:-:S02]  /*3800*/  ISETP.GT.AND P6, PT, R2, RZ, PT ;  /* 0x000000ff0200720c */ /* 0x000fc40003fc4270 */
[----:B------:R-:W-:Y:S02]  /*3810*/  FSEL R48, R91, -INF , P0 ;  /* 0xff8000005b307808 */ /* 0x000fe40000000000 */
[----:B------:R-:W-:Y:S01]  /*3820*/  ISETP.GT.AND P0, PT, R2, 0x11, PT ;  /* 0x000000110200780c */ /* 0x000fe20003f04270 */
[----:B------:R1:W-:Y:S01]  /*3830*/  MUFU.EX2 R32, R3 ;  /* 0x0000000300207308 */ /* 0x0003e20000000800 */
[----:B------:R-:W-:Y:S02]  /*3840*/  FSEL R40, R96, -INF , P6 ;  /* 0xff80000060287808 */ /* 0x000fe40003000000 */
[----:B------:R-:W-:Y:S02]  /*3850*/  ISETP.GT.AND P6, PT, R2, 0x9, PT ;  /* 0x000000090200780c */ /* 0x000fe40003fc4270 */
[----:B------:R-:W-:Y:S02]  /*3860*/  FSEL R49, R57, -INF , P0 ;  /* 0xff80000039317808 */ /* 0x000fe40000000000 */
[----:B------:R-:W-:Y:S01]  /*3870*/  ISETP.GT.AND P0, PT, R0, 0x11, PT ;  /* 0x000000110000780c */ /* 0x000fe20003f04270 */
[----:B------:R-:W-:Y:S01]  /*3880*/  FFMA.FTZ R4, R10, c[0x0][0x2d0], -R12 ;  /* 0x0000b4000a047a23 */ /* 0x000fe2000001080c */
[----:B------:R-:W-:-:S02]  /*3890*/  FSEL R46, R89, -INF , P6 ;  /* 0xff800000592e7808 */ /* 0x000fc40003000000 */
[----:B------:R-:W-:Y:S01]  /*38a0*/  ISETP.GT.AND P1, PT, R0, 0x8, PT ;  /* 0x000000080000780c */ /* 0x000fe20003f24270 */
[----:B-1----:R-:W-:Y:S01]  /*38b0*/  FFMA.FTZ R3, R13, c[0x0][0x2d0], -R12 ;  /* 0x0000b4000d037a23 */ /* 0x002fe2000001080c */
[----:B------:R-:W-:-:S03]  /*38c0*/  FSEL R89, R59, -INF , P0 ;  /* 0xff8000003b597808 */ /* 0x000fc60000000000 */
[----:B------:R1:W-:Y:S01]  /*38d0*/  MUFU.EX2 R7, R3 ;  /* 0x0000000300077308 */ /* 0x0003e20000000800 */
[----:B------:R-:W-:Y:S02]  /*38e0*/  FSETP.NEU.FTZ.AND P0, PT, R142, -INF , PT ;  /* 0xff8000008e00780b */ /* 0x000fe40003f1d000 */
[----:B------:R-:W-:-:S05]  /*38f0*/  FSEL R47, R90, -INF , P1 ;  /* 0xff8000005a2f7808 */ /* 0x000fca0000800000 */
[----:B------:R2:W3:Y:S01]  /*3900*/  MUFU.EX2 R90, R4 ;  /* 0x00000004005a7308 */ /* 0x0004e20000000800 */
[----:B-1----:R-:W-:-:S05]  /*3910*/  FMUL.FTZ R3, R142, c[0x0][0x2d0] ;  /* 0x0000b4008e037a20 */ /* 0x002fca0000410000 */
[----:B------:R-:W-:Y:S01]  /*3920*/  FSEL R3, R3, RZ, P0 ;  /* 0x000000ff03037208 */ /* 0x000fe20000000000 */
[----:B--2---:R-:W-:-:S04]  /*3930*/  FFMA.FTZ R4, R14, c[0x0][0x2d0], -R12 ;  /* 0x0000b4000e047a23 */ /* 0x004fc8000001080c */
[----:B------:R1:W2:Y:S01]  /*3940*/  MUFU.EX2 R183, R4 ;  /* 0x0000000400b77308 */ /* 0x0002a20000000800 */
[----:B------:R-:W-:Y:S02]  /*3950*/  FMNMX.FTZ R5, R40, R41, !PT ;  /* 0x0000002928057209 */ /* 0x000fe40007810000 */
[----:B------:R-:W-:Y:S01]  /*3960*/  ISETP.GT.AND P1, PT, R2, 0x10, PT ;  /* 0x000000100200780c */ /* 0x000fe20003f24270 */
[----:B-1----:R-:W-:-:S04]  /*3970*/  FFMA.FTZ R4, R15, c[0x0][0x2d0], -R3 ;  /* 0x0000b4000f047a23 */ /* 0x002fc80000010803 */
[----:B------:R1:W-:Y:S01]  /*3980*/  MUFU.EX2 R151, R4 ;  /* 0x0000000400977308 */ /* 0x0003e20000000800 */
[----:B------:R-:W-:Y:S02]  /*3990*/  ISETP.GT.AND P6, PT, R0, 0x1, PT ;  /* 0x000000010000780c */ /* 0x000fe40003fc4270 */
[----:B------:R-:W-:Y:S02]  /*39a0*/  FSEL R43, R56, -INF , P1 ;  /* 0xff800000382b7808 */ /* 0x000fe40000800000 */
[----:B------:R-:W-:Y:S01]  /*39b0*/  ISETP.GT.AND P1, PT, R0, 0x10, PT ;  /* 0x000000100000780c */ /* 0x000fe20003f24270 */
[----:B-1----:R-:W-:-:S04]  /*39c0*/  FFMA.FTZ R4, R16, c[0x0][0x2d0], -R3 ;  /* 0x0000b40010047a23 */ /* 0x002fc80000010803 */
[----:B------:R1:W4:Y:S01]  /*39d0*/  MUFU.EX2 R150, R4 ;  /* 0x0000000400967308 */ /* 0x0003220000000800 */
[----:B------:R-:W-:Y:S01]  /*39e0*/  FSEL R44, R99, -INF , P6 ;  /* 0xff800000632c7808 */ /* 0x000fe20003000000 */
[----:B------:R-:W-:Y:S01]  /*39f0*/  IMAD.MOV.U32 R91, RZ, RZ, R27 ;  /* 0x000000ffff5b7224 */ /* 0x000fe200078e001b */
[----:B------:R-:W-:Y:S01]  /*3a00*/  ISETP.GT.AND P6, PT, R2, 0x18, PT ;  /* 0x000000180200780c */ /* 0x000fe20003fc4270 */
[----:B------:R-:W-:Y:S01]  /*3a10*/  LDSM.16.MT88.4 R96, [R214+0x1000] ;  /* 0x00100000d660783b */ /* 0x000fe20000004200 */
[----:B------:R-:W-:Y:S02]  /*3a20*/  FSEL R88, R58, -INF , P1 ;  /* 0xff8000003a587808 */ /* 0x000fe40000800000 */
[----:B------:R-:W-:Y:S01]  /*3a30*/  ISETP.GT.AND P1, PT, R2, 0x19, PT ;  /* 0x000000190200780c */ /* 0x000fe20003f24270 */
[----:B------:R-:W-:Y:S01]  /*3a40*/  LDSM.16.MT88.4 R56, [R214+0x400] ;  /* 0x00040000d638783b */ /* 0x000fe20000004200 */
[----:B-1----:R-:W-:Y:S01]  /*3a50*/  FMNMX.FTZ R4, R42, R5, !PT ;  /* 0x000000052a047209 */ /* 0x002fe20007810000 */
[----:B------:R-:W-:-:S03]  /*3a60*/  FFMA.FTZ R5, R17, c[0x0][0x2d0], -R3 ;  /* 0x0000b40011057a23 */ /* 0x000fc60000010803 */
[----:B------:R-:W-:Y:S01]  /*3a70*/  FMNMX.FTZ R4, R46, R4, !PT ;  /* 0x000000042e047209 */ /* 0x000fe20007810000 */
[----:B------:R1:W-:Y:S03]  /*3a80*/  MUFU.EX2 R27, R5 ;  /* 0x00000005001b7308 */ /* 0x0003e60000000800 */
[----:B------:R-:W-:Y:S02]  /*3a90*/  FMNMX.FTZ R4, R43, R4, !PT ;  /* 0x000000042b047209 */ /* 0x000fe40007810000 */
[----:B------:R-:W-:Y:S02]  /*3aa0*/  FSEL R50, R92, -INF , P6 ;  /* 0xff8000005c327808 */ /* 0x000fe40003000000 */
[----:B------:R-:W-:Y:S02]  /*3ab0*/  FMNMX.FTZ R4, R49, R4, !PT ;  /* 0x0000000431047209 */ /* 0x000fe40007810000 */
[----:B------:R-:W-:-:S02]  /*3ac0*/  FSEL R51, R93, -INF , P1 ;  /* 0xff8000005d337808 */ /* 0x000fc40000800000 */
[----:B------:R-:W-:Y:S01]  /*3ad0*/  ISETP.GT.AND P1, PT, R2, 0x21, PT ;  /* 0x000000210200780c */ /* 0x000fe20003f24270 */
[----:B-1----:R-:W-:Y:S01]  /*3ae0*/  FFMA.FTZ R5, R18, c[0x0][0x2d0], -R3 ;  /* 0x0000b40012057a23 */ /* 0x002fe20000010803 */
[----:B------:R-:W-:Y:S02]  /*3af0*/  ISETP.GT.AND P6, PT, R2, 0x20, PT ;  /* 0x000000200200780c */ /* 0x000fe40003fc4270 */
[----:B------:R-:W-:Y:S01]  /*3b00*/  FMNMX.FTZ R4, R50, R4, !PT ;  /* 0x0000000432047209 */ /* 0x000fe20007810000 */
[----:B------:R1:W1:Y:S01]  /*3b10*/  MUFU.EX2 R182, R5 ;  /* 0x0000000500b67308 */ /* 0x0002620000000800 */
[C---:B------:R-:W-:Y:S02]  /*3b20*/  ISETP.GT.AND P0, PT, R0.reuse, 0x18, PT ;  /* 0x000000180000780c */ /* 0x040fe40003f04270 */
[----:B------:R-:W-:Y:S02]  /*3b30*/  FSEL R131, R29, -INF , P1 ;  /* 0xff8000001d837808 */ /* 0x000fe40000800000 */
[----:B------:R-:W-:-:S02]  /*3b40*/  ISETP.GT.AND P1, PT, R0, 0x20, PT ;  /* 0x000000200000780c */ /* 0x000fc40003f24270 */
[----:B------:R-:W-:Y:S02]  /*3b50*/  FSEL R128, R28, -INF , P6 ;  /* 0xff8000001c807808 */ /* 0x000fe40003000000 */
[----:B------:R-:W-:Y:S02]  /*3b60*/  FMNMX.FTZ R4, R51, R4, !PT ;  /* 0x0000000433047209 */ /* 0x000fe40007810000 */
[----:B-1----:R-:W-:Y:S02]  /*3b70*/  FMNMX.FTZ R5, R45, R44, !PT ;  /* 0x0000002c2d057209 */ /* 0x002fe40007810000 */
[----:B------:R-:W-:Y:S02]  /*3b80*/  FSEL R14, R94, -INF , P0 ;  /* 0xff8000005e0e7808 */ /* 0x000fe40000000000 */
[----:B------:R-:W-:Y:S02]  /*3b90*/  FMNMX.FTZ R5, R47, R5, !PT ;  /* 0x000000052f057209 */ /* 0x000fe40007810000 */
[----:B------:R-:W-:-:S02]  /*3ba0*/  ISETP.GT.AND P0, PT, R0, 0x21, PT ;  /* 0x000000210000780c */ /* 0x000fc40003f04270 */
[----:B------:R-:W-:Y:S02]  /*3bb0*/  FSEL R134, R30, -INF , P1 ;  /* 0xff8000001e867808 */ /* 0x000fe40000800000 */
[----:B------:R-:W-:Y:S02]  /*3bc0*/  ISETP.GT.AND P1, PT, R2, 0x28, PT ;  /* 0x000000280200780c */ /* 0x000fe40003f24270 */
[----:B------:R-:W-:Y:S02]  /*3bd0*/  FMNMX.FTZ R5, R48, R5, !PT ;  /* 0x0000000530057209 */ /* 0x000fe40007810000 */
[----:B------:R-:W-:Y:S02]  /*3be0*/  FMNMX.FTZ R4, R128, R4, !PT ;  /* 0x0000000480047209 */ /* 0x000fe40007810000 */
[----:B------:R-:W-:Y:S02]  /*3bf0*/  FSEL R135, R31, -INF , P0 ;  /* 0xff8000001f877808 */ /* 0x000fe40000000000 */
[----:B------:R-:W-:-:S02]  /*3c00*/  ISETP.GT.AND P0, PT, R2, 0x29, PT ;  /* 0x000000290200780c */ /* 0x000fc40003f04270 */
[----:B------:R-:W-:Y:S02]  /*3c10*/  FSEL R129, R36, -INF , P1 ;  /* 0xff80000024817808 */ /* 0x000fe40000800000 */
[----:B------:R-:W-:Y:S02]  /*3c20*/  FMNMX.FTZ R4, R131, R4, !PT ;  /* 0x0000000483047209 */ /* 0x000fe40007810000 */
[----:B------:R-:W-:Y:S02]  /*3c30*/  FMNMX.FTZ R5, R88, R5, !PT ;  /* 0x0000000558057209 */ /* 0x000fe40007810000 */
[----:B------:R-:W-:Y:S02]  /*3c40*/  ISETP.GT.AND P1, PT, R2, 0x30, PT ;  /* 0x000000300200780c */ /* 0x000fe40003f24270 */
[----:B------:R-:W-:Y:S02]  /*3c50*/  ISETP.GT.AND P6, PT, R0, 0x19, PT ;  /* 0x000000190000780c */ /* 0x000fe40003fc4270 */
[----:B------:R-:W-:-:S02]  /*3c60*/  FSEL R130, R37, -INF , P0 ;  /* 0xff80000025827808 */ /* 0x000fc40000000000 */
[----:B------:R-:W-:Y:S02]  /*3c70*/  FMNMX.FTZ R4, R129, R4, !PT ;  /* 0x0000000481047209 */ /* 0x000fe40007810000 */
[----:B------:R-:W-:Y:S02]  /*3c80*/  FMNMX.FTZ R5, R89, R5, !PT ;  /* 0x0000000559057209 */ /* 0x000fe40007810000 */
[----:B------:R-:W-:Y:S02]  /*3c90*/  FSEL R194, R100, -INF , P1 ;  /* 0xff80000064c27808 */ /* 0x000fe40000800000 */
[----:B------:R-:W-:Y:S02]  /*3ca0*/  ISETP.GT.AND P1, PT, R0, 0x28, PT ;  /* 0x000000280000780c */ /* 0x000fe40003f24270 */
[----:B------:R-:W-:Y:S02]  /*3cb0*/  FSEL R15, R95, -INF , P6 ;  /* 0xff8000005f0f7808 */ /* 0x000fe40003000000 */
[----:B------:R-:W-:Y:S01]  /*3cc0*/  ISETP.GT.AND P0, PT, R2, 0x31, PT ;  /* 0x000000310200780c */ /* 0x000fe20003f04270 */
[----:B------:R-:W-:Y:S01]  /*3cd0*/  LDSM.16.MT88.4 R92, [R214+0x2400] ;  /* 0x00240000d65c783b */ /* 0x000fe20000004200 */
[----:B------:R-:W-:-:S02]  /*3ce0*/  FMNMX.FTZ R4, R130, R4, !PT ;  /* 0x0000000482047209 */ /* 0x000fc40007810000 */
[----:B------:R-:W-:Y:S02]  /*3cf0*/  FMNMX.FTZ R5, R14, R5, !PT ;  /* 0x000000050e057209 */ /* 0x000fe40007810000 */
[----:B------:R-:W-:Y:S02]  /*3d00*/  FSEL R133, R38, -INF , P1 ;  /* 0xff80000026857808 */ /* 0x000fe40000800000 */
[C---:B------:R-:W-:Y:S02]  /*3d10*/  ISETP.GT.AND P6, PT, R2.reuse, 0x38, PT ;  /* 0x000000380200780c */ /* 0x040fe40003fc4270 */
[----:B------:R-:W-:Y:S02]  /*3d20*/  ISETP.GT.AND P1, PT, R2, 0x39, PT ;  /* 0x000000390200780c */ /* 0x000fe40003f24270 */
[----:B------:R-:W-:Y:S02]  /*3d30*/  FSEL R192, R101, -INF , P0 ;  /* 0xff80000065c07808 */ /* 0x000fe40000000000 */
[----:B------:R-:W-:-:S02]  /*3d40*/  FMNMX.FTZ R2, R194, R4, !PT ;  /* 0x00000004c2027209 */ /* 0x000fc40007810000 */
[----:B------:R-:W-:Y:S02]  /*3d50*/  FMNMX.FTZ R5, R15, R5, !PT ;  /* 0x000000050f057209 */ /* 0x000fe40007810000 */
[----:B------:R-:W-:Y:S01]  /*3d60*/  FMNMX.FTZ R4, R192, R2, !PT ;  /* 0x00000002c0047209 */ /* 0x000fe20007810000 */
[----:B------:R-:W-:Y:S01]  /*3d70*/  FFMA.FTZ R2, R19, c[0x0][0x2d0], -R12 ;  /* 0x0000b40013027a23 */ /* 0x000fe2000001080c */
[----:B------:R-:W-:Y:S02]  /*3d80*/  FMNMX.FTZ R5, R134, R5, !PT ;  /* 0x0000000586057209 */ /* 0x000fe40007810000 */
[----:B------:R-:W-:Y:S01]  /*3d90*/  ISETP.GT.AND P0, PT, R0, 0x29, PT ;  /* 0x000000290000780c */ /* 0x000fe20003f04270 */
[----:B------:R1:W-:Y:S01]  /*3da0*/  MUFU.EX2 R250, R2 ;  /* 0x0000000200fa7308 */ /* 0x0003e20000000800 */
[----:B------:R-:W-:Y:S02]  /*3db0*/  FMNMX.FTZ R5, R135, R5, !PT ;  /* 0x0000000587057209 */ /* 0x000fe40007810000 */
[----:B------:R-:W-:-:S02]  /*3dc0*/  FSEL R193, R144, -INF , P6 ;  /* 0xff80000090c17808 */ /* 0x000fc40003000000 */
[----:B------:R-:W-:Y:S02]  /*3dd0*/  FSEL R195, R145, -INF , P1 ;  /* 0xff80000091c37808 */ /* 0x000fe40000800000 */
[----:B------:R-:W-:Y:S02]  /*3de0*/  FSEL R132, R39, -INF , P0 ;  /* 0xff80000027847808 */ /* 0x000fe40000000000 */
[----:B------:R-:W-:Y:S02]  /*3df0*/  ISETP.GT.AND P1, PT, R0, 0x30, PT ;  /* 0x000000300000780c */ /* 0x000fe40003f24270 */
[----:B------:R-:W-:Y:S01]  /*3e00*/  FMNMX.FTZ R5, R133, R5, !PT ;  /* 0x0000000585057209 */ /* 0x000fe20007810000 */
[----:B-1----:R-:W-:Y:S01]  /*3e10*/  FFMA.FTZ R2, R20, c[0x0][0x2d0], -R12 ;  /* 0x0000b40014027a23 */ /* 0x002fe2000001080c */
[----:B------:R-:W-:-:S03]  /*3e20*/  FMNMX.FTZ R4, R193, R4, !PT ;  /* 0x00000004c1047209 */ /* 0x000fc60007810000 */
[----:B------:R1:W1:Y:S01]  /*3e30*/  MUFU.EX2 R252, R2 ;  /* 0x0000000200fc7308 */ /* 0x0002620000000800 */
[----:B------:R-:W-:Y:S02]  /*3e40*/  ISETP.GT.AND P0, PT, R0, 0x31, PT ;  /* 0x000000310000780c */ /* 0x000fe40003f04270 */
[----:B------:R-:W-:Y:S02]  /*3e50*/  FSEL R204, R102, -INF , P1 ;  /* 0xff80000066cc7808 */ /* 0x000fe40000800000 */
[----:B------:R-:W-:Y:S02]  /*3e60*/  FMNMX.FTZ R5, R132, R5, !PT ;  /* 0x0000000584057209 */ /* 0x000fe40007810000 */
[----:B------:R-:W-:Y:S02]  /*3e70*/  FMNMX.FTZ R4, R195, R4, !PT ;  /* 0x00000004c3047209 */ /* 0x000fe40007810000 */
[----:B------:R-:W-:Y:S02]  /*3e80*/  FSEL R206, R103, -INF , P0 ;  /* 0xff80000067ce7808 */ /* 0x000fe40000000000 */
[----:B------:R-:W-:Y:S01]  /*3e90*/  ISETP.GT.AND P1, PT, R0, 0x38, PT ;  /* 0x000000380000780c */ /* 0x000fe20003f24270 */
[----:B-1----:R-:W-:-:S04]  /*3ea0*/  FFMA.FTZ R2, R21, c[0x0][0x2d0], -R12 ;  /* 0x0000b40015027a23 */ /* 0x002fc8000001080c */
[----:B------:R1:W-:Y:S01]  /*3eb0*/  MUFU.EX2 R251, R2 ;  /* 0x0000000200fb7308 */ /* 0x0003e20000000800 */
[----:B------:R-:W2:Y:S01]  /*3ec0*/  SHFL.BFLY PT, R6, R4, 0x2, 0x1f ;  /* 0x0c401f0004067f89 */ /* 0x000ea200000e0000 */
[----:B------:R-:W-:Y:S02]  /*3ed0*/  ISETP.GT.AND P0, PT, R0, 0x39, PT ;  /* 0x000000390000780c */ /* 0x000fe40003f04270 */
[----:B------:R-:W-:Y:S02]  /*3ee0*/  FSEL R205, R146, -INF , P1 ;  /* 0xff80000092cd7808 */ /* 0x000fe40000800000 */
[----:B------:R-:W-:Y:S02]  /*3ef0*/  FSEL R208, R147, -INF , P0 ;  /* 0xff80000093d07808 */ /* 0x000fe40000000000 */
[----:B-1----:R-:W-:-:S04]  /*3f00*/  FMNMX.FTZ R2, R204, R5, !PT ;  /* 0x00000005cc027209 */ /* 0x002fc80007810000 */
[----:B------:R-:W-:-:S04]  /*3f10*/  FMNMX.FTZ R2, R206, R2, !PT ;  /* 0x00000002ce027209 */ /* 0x000fc80007810000 */
[----:B------:R-:W-:-:S04]  /*3f20*/  FMNMX.FTZ R2, R205, R2, !PT ;  /* 0x00000002cd027209 */ /* 0x000fc80007810000 */
[----:B------:R-:W-:Y:S01]  /*3f30*/  FMNMX.FTZ R2, R208, R2, !PT ;  /* 0x00000002d0027209 */ /* 0x000fe20007810000 */
[----:B------:R-:W-:-:S04]  /*3f40*/  FFMA.FTZ R0, R22, c[0x0][0x2d0], -R12 ;  /* 0x0000b40016007a23 */ /* 0x000fc8000001080c */
[----:B------:R-:W1:Y:S01]  /*3f50*/  SHFL.BFLY PT, R5, R2, 0x2, 0x1f ;  /* 0x0c401f0002057f89 */ /* 0x000e6200000e0000 */
[----:B------:R2:W-:Y:S02]  /*3f60*/  MUFU.EX2 R249, R0 ;  /* 0x0000000000f97308 */ /* 0x0005e40000000800 */
[----:B--2---:R-:W-:-:S06]  /*3f70*/  FFMA.FTZ R0, R23, c[0x0][0x2d0], -R3 ;  /* 0x0000b40017007a23 */ /* 0x004fcc0000010803 */
[----:B------:R2:W-:Y:S02]  /*3f80*/  MUFU.EX2 R245, R0 ;  /* 0x0000000000f57308 */ /* 0x0005e40000000800 */
[----:B--2---:R-:W-:-:S05]  /*3f90*/  FMNMX.FTZ R0, R4, R6, !PT ;  /* 0x0000000604007209 */ /* 0x004fca0007810000 */
[----:B------:R-:W2:Y:S01]  /*3fa0*/  SHFL.BFLY PT, R6, R0, 0x1, 0x1f ;  /* 0x0c201f0000067f89 */ /* 0x000ea200000e0000 */
[----:B-1----:R-:W-:-:S05]  /*3fb0*/  FMNMX.FTZ R2, R2, R5, !PT ;  /* 0x0000000502027209 */ /* 0x002fca0007810000 */
[----:B------:R-:W1:Y:S01]  /*3fc0*/  SHFL.BFLY PT, R13, R2, 0x1, 0x1f ;  /* 0x0c201f00020d7f89 */ /* 0x000e6200000e0000 */
[----:B------:R-:W-:Y:S01]  /*3fd0*/  FFMA.FTZ R4, R24, c[0x0][0x2d0], -R3 ;  /* 0x0000b40018047a23 */ /* 0x000fe20000010803 */
[----:B---3--:R-:W-:Y:S02]  /*3fe0*/  F2FP.BF16.PACK_AB R8, R32, R90 ;  /* 0x0000005a2008723e */ /* 0x008fe400000010ff */
[----:B------:R-:W-:Y:S01]  /*3ff0*/  F2FP.BF16.PACK_AB R10, R183, R7 ;  /* 0x00000007b70a723e */ /* 0x000fe200000010ff */
[----:B------:R3:W1:Y:S01]  /*4000*/  MUFU.EX2 R246, R4 ;  /* 0x0000000400f67308 */ /* 0x0006620000000800 */
[----:B----4-:R-:W-:Y:S02]  /*4010*/  F2FP.BF16.PACK_AB R9, R150, R151 ;  /* 0x000000979609723e */ /* 0x010fe400000010ff */
[----:B------:R-:W-:Y:S02]  /*4020*/  F2FP.BF16.PACK_AB R11, R182, R27 ;  /* 0x0000001bb60b723e */ /* 0x000fe400000010ff */
[----:B--2---:R-:W-:-:S04]  /*4030*/  FMNMX.FTZ R145, R0, R6, !PT ;  /* 0x0000000600917209 */ /* 0x004fc80007810000 */
[C---:B------:R-:W-:Y:S01]  /*4040*/  FSETP.NEU.FTZ.AND P0, PT, R145.reuse, -INF , PT ;  /* 0xff8000009100780b */ /* 0x040fe20003f1d000 */
[----:B------:R-:W-:Y:S02]  /*4050*/  FMUL.FTZ R0, R145, c[0x0][0x2d0] ;  /* 0x0000b40091007a20 */ /* 0x000fe40000410000 */
[----:B---3--:R-:W-:-:S03]  /*4060*/  FFMA.FTZ R4, R25, c[0x0][0x2d0], -R3 ;  /* 0x0000b40019047a23 */ /* 0x008fc60000010803 */
[----:B------:R-:W-:Y:S01]  /*4070*/  FSEL R0, R0, RZ, P0 ;  /* 0x000000ff00007208 */ /* 0x000fe20000000000 */
[----:B------:R2:W-:Y:S01]  /*4080*/  MUFU.EX2 R247, R4 ;  /* 0x0000000400f77308 */ /* 0x0005e20000000800 */
[----:B------:R-:W-:Y:S01]  /*4090*/  IMAD.MOV.U32 R146, RZ, RZ, R32 ;  /* 0x000000ffff927224 */ /* 0x000fe200078e0020 */
[----:B------:R-:W-:Y:S01]  /*40a0*/  HMMA.16816.F32.BF16 R124, R8, R52, RZ ;  /* 0x00000034087c723c */ /* 0x000fe200000418ff */
[----:B------:R-:W-:Y:S01]  /*40b0*/  IMAD.MOV.U32 R147, RZ, RZ, R27 ;  /* 0x000000ffff937224 */ /* 0x000fe200078e001b */
[----:B-1----:R-:W-:Y:S01]  /*40c0*/  FMNMX.FTZ R144, R2, R13, !PT ;  /* 0x0000000d02907209 */ /* 0x002fe20007810000 */
[----:B------:R-:W-:-:S05]  /*40d0*/  FFMA.FTZ R2, R41, c[0x0][0x2d0], -R0 ;  /* 0x0000b40029027a23 */ /* 0x000fca0000010800 */
[----:B------:R-:W-:Y:S01]  /*40e0*/  HMMA.16816.F32.BF16 R120, R8, R76, RZ ;  /* 0x0000004c0878723c */ /* 0x000fe200000418ff */
[----:B--2---:R-:W-:-:S07]  /*40f0*/  FFMA.FTZ R4, R26, c[0x0][0x2d0], -R3 ;  /* 0x0000b4001a047a23 */ /* 0x004fce0000010803 */
[C---:B------:R-:W-:Y:S01]  /*4100*/  HMMA.16816.F32.BF16 R116, R8.reuse, R84, RZ ;  /* 0x000000540874723c */ /* 0x040fe200000418ff */
[----:B------:R1:W-:Y:S07]  /*4110*/  MUFU.EX2 R241, R2 ;  /* 0x0000000200f17308 */ /* 0x0003ee0000000800 */
[----:B------:R-:W-:Y:S01]  /*4120*/  HMMA.16816.F32.BF16 R104, R8, R96, RZ ;  /* 0x000000600868723c */ /* 0x000fe200000418ff */
[----:B------:R-:W-:-:S07]  /*4130*/  FSETP.NEU.FTZ.AND P0, PT, R144, -INF , PT ;  /* 0xff8000009000780b */ /* 0x000fce0003f1d000 */
[----:B------:R-:W-:Y:S01]  /*4140*/  HMMA.16816.F32.BF16 R100, R8, R108, RZ ;  /* 0x0000006c0864723c */ /* 0x000fe200000418ff */
[----:B-1----:R-:W-:-:S07]  /*4150*/  FMUL.FTZ R2, R144, c[0x0][0x2d0] ;  /* 0x0000b40090027a20 */ /* 0x002fce0000410000 */
[C---:B------:R-:W-:Y:S08]  /*4160*/  HMMA.16816.F32.BF16 R80, R8.reuse, R112, RZ ;  /* 0x000000700850723c */ /* 0x040ff000000418ff */
[C---:B------:R-:W-:Y:S08]  /*4170*/  HMMA.16816.F32.BF16 R36, R8.reuse, R54, RZ ;  /* 0x000000360824723c */ /* 0x040ff000000418ff */
[C---:B------:R-:W-:Y:S08]  /*4180*/  HMMA.16816.F32.BF16 R32, R8.reuse, R78, RZ ;  /* 0x0000004e0820723c */ /* 0x040ff000000418ff */
[C---:B------:R-:W-:Y:S08]  /*4190*/  HMMA.16816.F32.BF16 R28, R8.reuse, R86, RZ ;  /* 0x00000056081c723c */ /* 0x040ff000000418ff */
[C---:B------:R-:W-:Y:S08]  /*41a0*/  HMMA.16816.F32.BF16 R24, R8.reuse, R98, RZ ;  /* 0x000000620818723c */ /* 0x040ff000000418ff */
[C---:B------:R-:W-:Y:S08]  /*41b0*/  HMMA.16816.F32.BF16 R20, R8.reuse, R110, RZ ;  /* 0x0000006e0814723c */ /* 0x040ff000000418ff */
[----:B------:R-:W-:Y:S07]  /*41c0*/  HMMA.16816.F32.BF16 R16, R8, R114, RZ ;  /* 0x000000720810723c */ /* 0x000fee00000418ff */
[----:B------:R-:W-:-:S04]  /*41d0*/  FFMA.FTZ R8, R40, c[0x0][0x2d0], -R0 ;  /* 0x0000b40028087a23 */ /* 0x000fc80000010800 */
[----:B------:R1:W-:Y:S01]  /*41e0*/  MUFU.EX2 R244, R8 ;  /* 0x0000000800f47308 */ /* 0x0003e20000000800 */
[----:B------:R-:W-:Y:S01]  /*41f0*/  FSEL R2, R2, RZ, P0 ;  /* 0x000000ff02027208 */ /* 0x000fe20000000000 */
[----:B-1----:R-:W-:-:S06]  /*4200*/  FFMA.FTZ R8, R42, c[0x0][0x2d0], -R0 ;  /* 0x0000b4002a087a23 */ /* 0x002fcc0000010800 */
[----:B------:R1:W-:Y:S02]  /*4210*/  MUFU.EX2 R242, R8 ;  /* 0x0000000800f27308 */ /* 0x0003e40000000800 */
        /* <DEDUP_REMOVED lines=9> */
[----:B------:R1:W-:Y:S08]  /*42b0*/  MUFU.EX2 R231, R8 ;  /* 0x0000000800e77308 */ /* 0x0003f00000000800 */
[----:B------:R-:W2:Y:S01]  /*42c0*/  MUFU.EX2 R248, R4 ;  /* 0x0000000400f87308 */ /* 0x000ea20000000800 */
[----:B-1----:R-:W-:-:S07]  /*42d0*/  FFMA.FTZ R8, R43, c[0x0][0x2d0], -R0 ;  /* 0x0000b4002b087a23 */ /* 0x002fce0000010800 */
[----:B------:R1:W-:Y:S02]  /*42e0*/  MUFU.EX2 R207, R8 ;  /* 0x0000000800cf7308 */ /* 0x0003e40000000800 */
[----:B-1----:R-:W-:-:S06]  /*42f0*/  FFMA.FTZ R8, R49, c[0x0][0x2d0], -R0 ;  /* 0x0000b40031087a23 */ /* 0x002fcc0000010800 */
[----:B------:R1:W3:Y:S01]  /*4300*/  MUFU.EX2 R211, R8 ;  /* 0x0000000800d37308 */ /* 0x0002e20000000800 */
[----:B------:R-:W-:Y:S01]  /*4310*/  IMAD.MOV.U32 R11, RZ, RZ, R7 ;  /* 0x000000ffff0b7224 */ /* 0x000fe200078e0007 */
[----:B------:R-:W-:Y:S02]  /*4320*/  F2FP.BF16.PACK_AB R4, R252, R250 ;  /* 0x000000fafc04723e */ /* 0x000fe400000010ff */
[----:B------:R-:W-:Y:S01]  /*4330*/  F2FP.BF16.PACK_AB R5, R246, R245 ;  /* 0x000000f5f605723e */ /* 0x000fe200000010ff */
[----:B-1----:R-:W-:-:S04]  /*4340*/  FFMA.FTZ R8, R50, c[0x0][0x2d0], -R0 ;  /* 0x0000b40032087a23 */ /* 0x002fc80000010800 */
[----:B------:R1:W-:Y:S01]  /*4350*/  MUFU.EX2 R210, R8 ;  /* 0x0000000800d27308 */ /* 0x0003e20000000800 */
[----:B------:R-:W-:Y:S02]  /*4360*/  F2FP.BF16.PACK_AB R6, R249, R251 ;  /* 0x000000fbf906723e */ /* 0x000fe400000010ff */
[----:B--2---:R-:W-:Y:S01]  /*4370*/  F2FP.BF16.PACK_AB R7, R248, R247 ;  /* 0x000000f7f807723e */ /* 0x004fe200000010ff */
[----:B-1----:R-:W-:-:S04]  /*4380*/  FFMA.FTZ R8, R51, c[0x0][0x2d0], -R0 ;  /* 0x0000b40033087a23 */ /* 0x002fc80000010800 */
[----:B------:R1:W-:Y:S02]  /*4390*/  MUFU.EX2 R209, R8 ;  /* 0x0000000800d17308 */ /* 0x0003e40000000800 */
[----:B------:R-:W-:Y:S01]  /*43a0*/  HMMA.16816.F32.BF16 R156, R4, R64, R124 ;  /* 0x00000040049c723c */ /* 0x000fe2000004187c */
[----:B-1----:R-:W-:-:S05]  /*43b0*/  FFMA.FTZ R8, R88, c[0x0][0x2d0], -R2 ;  /* 0x0000b40058087a23 */ /* 0x002fca0000010802 */
[----:B------:R1:W-:Y:S02]  /*43c0*/  MUFU.EX2 R200, R8 ;  /* 0x0000000800c87308 */ /* 0x0003e40000000800 */
[C---:B------:R-:W-:Y:S08]  /*43d0*/  HMMA.16816.F32.BF16 R120, R4.reuse, R56, R120 ;  /* 0x000000380478723c */ /* 0x040ff00000041878 */
[----:B------:R-:W-:Y:S01]  /*43e0*/  HMMA.16816.F32.BF16 R196, R4, R60, R116 ;  /* 0x0000003c04c4723c */ /* 0x000fe20000041874 */
[----:B-1----:R-:W-:-:S07]  /*43f0*/  FFMA.FTZ R8, R89, c[0x0][0x2d0], -R2 ;  /* 0x0000b40059087a23 */ /* 0x002fce0000010802 */
[C---:B------:R-:W-:Y:S01]  /*4400*/  HMMA.16816.F32.BF16 R188, R4.reuse, R68, R104 ;  /* 0x0000004404bc723c */ /* 0x040fe20000041868 */
[----:B------:R1:W2:Y:S07]  /*4410*/  MUFU.EX2 R203, R8 ;  /* 0x0000000800cb7308 */ /* 0x0002ae0000000800 */
[C---:B------:R-:W-:Y:S08]  /*4420*/  HMMA.16816.F32.BF16 R176, R4.reuse, R72, R100 ;  /* 0x0000004804b0723c */ /* 0x040ff00000041864 */
[----:B------:R-:W-:Y:S01]  /*4430*/  HMMA.16816.F32.BF16 R184, R4, R92, R80 ;  /* 0x0000005c04b8723c */ /* 0x000fe20000041850 */
[----:B-1----:R-:W-:-:S07]  /*4440*/  FFMA.FTZ R8, R14, c[0x0][0x2d0], -R2 ;  /* 0x0000b4000e087a23 */ /* 0x002fce0000010802 */
[C---:B------:R-:W-:Y:S01]  /*4450*/  HMMA.16816.F32.BF16 R160, R4.reuse, R66, R36 ;  /* 0x0000004204a0723c */ /* 0x040fe20000041824 */
[----:B------:R1:W-:Y:S07]  /*4460*/  MUFU.EX2 R202, R8 ;  /* 0x0000000800ca7308 */ /* 0x0003ee0000000800 */
[C---:B------:R-:W-:Y:S08]  /*4470*/  HMMA.16816.F32.BF16 R168, R4.reuse, R58, R32 ;  /* 0x0000003a04a8723c */ /* 0x040ff00000041820 */
[----:B------:R-:W-:Y:S01]  /*4480*/  HMMA.16816.F32.BF16 R124, R4, R62, R28 ;  /* 0x0000003e047c723c */ /* 0x000fe2000004181c */
[----:B-1----:R-:W-:-:S07]  /*4490*/  FFMA.FTZ R8, R15, c[0x0][0x2d0], -R2 ;  /* 0x0000b4000f087a23 */ /* 0x002fce0000010802 */
[C---:B------:R-:W-:Y:S08]  /*44a0*/  HMMA.16816.F32.BF16 R172, R4.reuse, R70, R24 ;  /* 0x0000004604ac723c */ /* 0x040ff00000041818 */
[C---:B------:R-:W-:Y:S08]  /*44b0*/  HMMA.16816.F32.BF16 R164, R4.reuse, R74, R20 ;  /* 0x0000004a04a4723c */ /* 0x040ff00000041814 */
[----:B------:R-:W-:Y:S07]  /*44c0*/  HMMA.16816.F32.BF16 R152, R4, R94, R16 ;  /* 0x0000005e0498723c */ /* 0x000fee0000041810 */
[----:B------:R-:W-:-:S02]  /*44d0*/  F2FP.BF16.PACK_AB R4, R241, R244 ;  /* 0x000000f4f104723e */ /* 0x000fc400000010ff */
[----:B------:R-:W-:Y:S02]  /*44e0*/  F2FP.BF16.PACK_AB R6, R239, R242 ;  /* 0x000000f2ef06723e */ /* 0x000fe400000010ff */
[----:B------:R-:W-:Y:S02]  /*44f0*/  F2FP.BF16.PACK_AB R5, R229, R232 ;  /* 0x000000e8e505723e */ /* 0x000fe400000010ff */
[----:B------:R-:W-:Y:S01]  /*4500*/  F2FP.BF16.PACK_AB R7, R231, R230 ;  /* 0x000000e6e707723e */ /* 0x000fe200000010ff */
[----:B------:R1:W4:Y:S06]  /*4510*/  MUFU.EX2 R201, R8 ;  /* 0x0000000800c97308 */ /* 0x00032c0000000800 */
[C---:B------:R-:W-:Y:S08]  /*4520*/  HMMA.16816.F32.BF16 R44, R4.reuse, R52, RZ ;  /* 0x00000034042c723c */ /* 0x040ff000000418ff */
[----:B------:R-:W-:Y:S01]  /*4530*/  HMMA.16816.F32.BF16 R28, R4, R84, RZ ;  /* 0x00000054041c723c */ /* 0x000fe200000418ff */
[----:B-1----:R-:W-:-:S07]  /*4540*/  FFMA.FTZ R8, R128, c[0x0][0x2d0], -R0 ;  /* 0x0000b40080087a23 */ /* 0x002fce0000010800 */
        /* <DEDUP_REMOVED lines=8> */
[----:B------:R-:W-:Y:S01]  /*45d0*/  HMMA.16816.F32.BF16 R24, R4, R112, RZ ;  /* 0x000000700418723c */ /* 0x000fe200000418ff */
[----:B------:R-:W-:-:S02]  /*45e0*/  IMAD.MOV.U32 R110, RZ, RZ, R183 ;  /* 0x000000ffff6e7224 */ /* 0x000fc400078e00b7 */
[----:B------:R1:W-:Y:S05]  /*45f0*/  MUFU.EX2 R183, R8 ;  /* 0x0000000800b77308 */ /* 0x0003ea0000000800 */
[----:B------:R-:W-:Y:S07]  /*4600*/  HMMA.16816.F32.BF16 R80, R4, R114, RZ ;  /* 0x000000720450723c */ /* 0x000fee00000418ff */
[----:B---3--:R-:W-:-:S02]  /*4610*/  F2FP.BF16.PACK_AB R4, R211, R207 ;  /* 0x000000cfd304723e */ /* 0x008fc400000010ff */
[----:B--2---:R-:W-:Y:S02]  /*4620*/  F2FP.BF16.PACK_AB R5, R203, R200 ;  /* 0x000000c8cb05723e */ /* 0x004fe400000010ff */
[----:B------:R-:W-:Y:S02]  /*4630*/  F2FP.BF16.PACK_AB R6, R209, R210 ;  /* 0x000000d2d106723e */ /* 0x000fe400000010ff */
[----:B----4-:R-:W-:Y:S01]  /*4640*/  F2FP.BF16.PACK_AB R7, R201, R202 ;  /* 0x000000cac907723e */ /* 0x010fe200000010ff */
[----:B-1----:R-:W-:-:S06]  /*4650*/  FFMA.FTZ R8, R136, c[0x0][0x2d0], -R12 ;  /* 0x0000b40088087a23 */ /* 0x002fcc000001080c */
[C---:B------:R-:W-:Y:S07]  /*4660*/  HMMA.16816.F32.BF16 R116, R4.reuse, R64, R44 ;  /* 0x000000400474723c */ /* 0x040fee000004182c */
[----:B------:R-:W-:Y:S02]  /*4670*/  IMAD.MOV.U32 R64, RZ, RZ, R182 ;  /* 0x000000ffff407224 */ /* 0x000fe400078e00b6 */
[----:B------:R1:W-:Y:S01]  /*4680*/  MUFU.EX2 R182, R8 ;  /* 0x0000000800b67308 */ /* 0x0003e20000000800 */
[----:B------:R-:W-:Y:S01]  /*4690*/  HMMA.16816.F32.BF16 R100, R4, R60, R28 ;  /* 0x0000003c0464723c */ /* 0x000fe2000004181c */
[----:B------:R-:W-:Y:S01]  /*46a0*/  IMAD.MOV.U32 R108, RZ, RZ, R147 ;  /* 0x000000ffff6c7224 */ /* 0x000fe200078e0093 */
[----:B------:R-:W2:Y:S05]  /*46b0*/  LDSM.16.MT88.4 R28, [R214+0x800] ;  /* 0x00080000d61c783b */ /* 0x000eaa0000004200 */
[----:B------:R-:W-:-:S02]  /*46c0*/  IMAD.MOV.U32 R61, RZ, RZ, R181 ;  /* 0x000000ffff3d7224 */ /* 0x000fc400078e00b5 */
[----:B-1----:R-:W-:-:S04]  /*46d0*/  FFMA.FTZ R8, R137, c[0x0][0x2d0], -R12 ;  /* 0x0000b40089087a23 */ /* 0x002fc8000001080c */
[----:B------:R1:W-:Y:S01]  /*46e0*/  MUFU.EX2 R181, R8 ;  /* 0x0000000800b57308 */ /* 0x0003e20000000800 */
[----:B-----5:R-:W-:Y:S01]  /*46f0*/  IMAD.MOV.U32 R60, RZ, RZ, R180 ;  /* 0x000000ffff3c7224 */ /* 0x020fe200078e00b4 */
[----:B------:R-:W-:Y:S01]  /*4700*/  HMMA.16816.F32.BF16 R84, R4, R92, R24 ;  /* 0x0000005c0454723c */ /* 0x000fe20000041818 */
[----:B------:R-:W-:Y:S01]  /*4710*/  IMAD.MOV.U32 R15, RZ, RZ, R146 ;  /* 0x000000ffff0f7224 */ /* 0x000fe200078e0092 */
[----:B------:R-:W3:Y:S01]  /*4720*/  LDSM.16.MT88.4 R24, [R213+0x1800] ;  /* 0x00180000d518783b */ /* 0x000ee20000004200 */
[----:B-1----:R-:W-:-:S04]  /*4730*/  FFMA.FTZ R8, R140, c[0x0][0x2d0], -R12 ;  /* 0x0000b4008c087a23 */ /* 0x002fc8000001080c */
[----:B------:R1:W-:Y:S02]  /*4740*/  MUFU.EX2 R180, R8 ;  /* 0x0000000800b47308 */ /* 0x0003e40000000800 */
[----:B-1----:R-:W-:-:S06]  /*4750*/  FFMA.FTZ R8, R141, c[0x0][0x2d0], -R12 ;  /* 0x0000b4008d087a23 */ /* 0x002fcc000001080c */
[----:B------:R1:W-:Y:S01]  /*4760*/  MUFU.EX2 R147, R8 ;  /* 0x0000000800937308 */ /* 0x0003e20000000800 */
[----:B------:R-:W-:Y:S01]  /*4770*/  HMMA.16816.F32.BF16 R52, R4, R66, R52 ;  /* 0x000000420434723c */ /* 0x000fe20000041834 */
[----:B-1----:R-:W-:-:S06]  /*4780*/  FFMA.FTZ R8, R138, c[0x0][0x2d0], -R3 ;  /* 0x0000b4008a087a23 */ /* 0x002fcc0000010803 */
[----:B------:R1:W-:Y:S02]  /*4790*/  MUFU.EX2 R146, R8 ;  /* 0x0000000800927308 */ /* 0x0003e40000000800 */
[----:B-1----:R-:W-:Y:S01]  /*47a0*/  FFMA.FTZ R8, R139, c[0x0][0x2d0], -R3 ;  /* 0x0000b4008b087a23 */ /* 0x002fe20000010803 */
[----:B------:R-:W-:Y:S01]  /*47b0*/  HMMA.16816.F32.BF16 R112, R4, R56, R32 ;  /* 0x000000380470723c */ /* 0x000fe20000041820 */
[----:B------:R-:W-:Y:S01]  /*47c0*/  IMAD.MOV.U32 R14, RZ, RZ, R91 ;  /* 0x000000ffff0e7224 */ /* 0x000fe200078e005b */
[----:B------:R-:W-:Y:S03]  /*47d0*/  LDSM.16.MT88.4 R32, [R213+0x800] ;  /* 0x00080000d520783b */ /* 0x000fe60000004200 */
[----:B------:R1:W4:Y:S01]  /*47e0*/  MUFU.EX2 R141, R8 ;  /* 0x00000008008d7308 */ /* 0x0003220000000800 */
[----:B------:R-:W-:Y:S02]  /*47f0*/  IMAD.MOV.U32 R111, RZ, RZ, R90 ;  /* 0x000000ffff6f7224 */ /* 0x000fe400078e005a */
[----:B------:R-:W-:Y:S01]  /*4800*/  FFMA.FTZ R13, R129, c[0x0][0x2d0], -R0 ;  /* 0x0000b400810d7a23 */ /* 0x000fe20000010800 */
[----:B------:R-:W-:Y:S01]  /*4810*/  LDSM.16.MT88.4 R136, [R214+0x1c00] ;  /* 0x001c0000d688783b */ /* 0x000fe20000004200 */
[----:B-1----:R-:W-:-:S04]  /*4820*/  FFMA.FTZ R8, R148, c[0x0][0x2d0], -R3 ;  /* 0x0000b40094087a23 */ /* 0x002fc80000010803 */
[----:B------:R1:W-:Y:S01]  /*4830*/  MUFU.EX2 R67, R8 ;  /* 0x0000000800437308 */ /* 0x0003e20000000800 */
[----:B------:R-:W-:Y:S01]  /*4840*/  HMMA.16816.F32.BF16 R56, R4, R58, R48 ;  /* 0x0000003a0438723c */ /* 0x000fe20000041830 */
[----:B-1----:R-:W-:-:S06]  /*4850*/  FFMA.FTZ R8, R149, c[0x0][0x2d0], -R3 ;  /* 0x0000b40095087a23 */ /* 0x002fcc0000010803 */
[----:B------:R1:W1:Y:S01]  /*4860*/  MUFU.EX2 R140, R8 ;  /* 0x00000008008c7308 */ /* 0x0002620000000800 */
[----:B------:R-:W-:Y:S01]  /*4870*/  HMMA.16816.F32.BF16 R88, R4, R68, R20 ;  /* 0x000000440458723c */ /* 0x000fe20000041814 */
[----:B------:R-:W2:Y:S01]  /*4880*/  LDSM.16.MT88.4 R20, [R214+0x1800] ;  /* 0x00180000d614783b */ /* 0x000ea20000004200 */
[----:B------:R-:W-:-:S06]  /*4890*/  IMAD.MOV.U32 R109, RZ, RZ, R11 ;  /* 0x000000ffff6d7224 */ /* 0x000fcc00078e000b */
[C---:B------:R-:W-:Y:S01]  /*48a0*/  HMMA.16816.F32.BF16 R96, R4.reuse, R72, R16 ;  /* 0x000000480460723c */ /* 0x040fe20000041810 */
[----:B------:R-:W2:Y:S01]  /*48b0*/  LDSM.16.MT88.4 R16, [R213+0x2800] ;  /* 0x00280000d510783b */ /* 0x000ea20000004200 */
[----:B------:R3:W-:Y:S03]  /*48c0*/  MUFU.EX2 R65, R13 ;  /* 0x0000000d00417308 */ /* 0x0007e60000000800 */
[----:B-1----:R-:W1:Y:S03]  /*48d0*/  LDSM.16.MT88.4 R8, [R214+0x2800] ;  /* 0x00280000d608783b */ /* 0x002e660000004200 */
[C---:B------:R-:W-:Y:S08]  /*48e0*/  HMMA.16816.F32.BF16 R40, R4.reuse, R62, R40 ;  /* 0x0000003e0428723c */ /* 0x040ff00000041828 */
[C---:B------:R-:W-:Y:S08]  /*48f0*/  HMMA.16816.F32.BF16 R36, R4.reuse, R70, R36 ;  /* 0x000000460424723c */ /* 0x040ff00000041824 */
[----:B------:R-:W-:Y:S01]  /*4900*/  HMMA.16816.F32.BF16 R44, R4, R74, R76 ;  /* 0x0000004a042c723c */ /* 0x000fe2000004184c */
[----:B---3--:R-:W-:-:S07]  /*4910*/  FFMA.FTZ R13, R130, c[0x0][0x2d0], -R0 ;  /* 0x0000b400820d7a23 */ /* 0x008fce0000010800 */
[----:B------:R-:W-:Y:S01]  /*4920*/  HMMA.16816.F32.BF16 R48, R4, R94, R80 ;  /* 0x0000005e0430723c */ /* 0x000fe20000041850 */
[----:B------:R3:W-:Y:S01]  /*4930*/  MUFU.EX2 R66, R13 ;  /* 0x0000000d00427308 */ /* 0x0007e20000000800 */
[----:B------:R-:W-:Y:S01]  /*4940*/  IMAD.MOV.U32 R69, RZ, RZ, R111 ;  /* 0x000000ffff457224 */ /* 0x000fe200078e006f */
[----:B------:R-:W-:Y:S04]  /*4950*/  LDSM.16.MT88.4 R80, [R213+0x2c00] ;  /* 0x002c0000d550783b */ /* 0x000fe80000004200 */
[----:B------:R-:W-:Y:S01]  /*4960*/  FFMA.FTZ R4, R131, c[0x0][0x2d0], -R0 ;  /* 0x0000b40083047a23 */ /* 0x000fe20000010800 */
[----:B----4-:R-:W-:Y:S01]  /*4970*/  F2FP.BF16.PACK_AB R5, R141, R146 ;  /* 0x000000928d05723e */ /* 0x010fe200000010ff */
[----:B------:R-:W-:Y:S01]  /*4980*/  LDSM.16.MT88.4 R128, [R213+0x1c00] ;  /* 0x001c0000d580783b */ /* 0x000fe20000004200 */
[----:B------:R-:W-:Y:S01]  /*4990*/  F2FP.BF16.PACK_AB R6, R147, R180 ;  /* 0x000000b49306723e */ /* 0x000fe200000010ff */
[----:B------:R4:W1:Y:S01]  /*49a0*/  MUFU.EX2 R63, R4 ;  /* 0x00000004003f7308 */ /* 0x0008620000000800 */
[----:B------:R-:W-:Y:S01]  /*49b0*/  F2FP.BF16.PACK_AB R7, R140, R67 ;  /* 0x000000438c07723e */ /* 0x000fe200000010ff */
[----:B---3--:R-:W-:Y:S01]  /*49c0*/  FFMA.FTZ R13, R134, c[0x0][0x2d0], -R2 ;  /* 0x0000b400860d7a23 */ /* 0x008fe20000010802 */
[----:B----4-:R-:W-:-:S07]  /*49d0*/  F2FP.BF16.PACK_AB R4, R181, R182 ;  /* 0x000000b6b504723e */ /* 0x010fce00000010ff */
[C---:B--2---:R-:W-:Y:S08]  /*49e0*/  HMMA.16816.F32.BF16 R104, R4.reuse, R28, R120 ;  /* 0x0000001c0468723c */ /* 0x044ff00000041878 */
[----:B------:R-:W-:Y:S07]  /*49f0*/  HMMA.16816.F32.BF16 R120, R4, R24, R196 ;  /* 0x000000180478723c */ /* 0x000fee00000418c4 */
[----:B------:R-:W-:-:S02]  /*4a00*/  IMAD.MOV.U32 R198, RZ, RZ, R60 ;  /* 0x000000ffffc67224 */ /* 0x000fc400078e003c */
[----:B------:R2:W-:Y:S01]  /*4a10*/  MUFU.EX2 R60, R13 ;  /* 0x0000000d003c7308 */ /* 0x0005e20000000800 */
[----:B------:R-:W-:Y:S02]  /*4a20*/  IMAD.MOV.U32 R199, RZ, RZ, R61 ;  /* 0x000000ffffc77224 */ /* 0x000fe400078e003d */
[----:B------:R-:W-:Y:S02]  /*4a30*/  IMAD.MOV.U32 R197, RZ, RZ, R64 ;  /* 0x000000ffffc57224 */ /* 0x000fe400078e0040 */
[----:B--2---:R-:W-:-:S04]  /*4a40*/  FFMA.FTZ R13, R135, c[0x0][0x2d0], -R2 ;  /* 0x0000b400870d7a23 */ /* 0x004fc80000010802 */
[----:B------:R2:W3:Y:S02]  /*4a50*/  MUFU.EX2 R61, R13 ;  /* 0x0000000d003d7308 */ /* 0x0004e40000000800 */
[----:B--2---:R-:W-:-:S06]  /*4a60*/  FFMA.FTZ R13, R133, c[0x0][0x2d0], -R2 ;  /* 0x0000b400850d7a23 */ /* 0x004fcc0000010802 */
[----:B------:R2:W-:Y:S02]  /*4a70*/  MUFU.EX2 R62, R13 ;  /* 0x0000000d003e7308 */ /* 0x0005e40000000800 */
[----:B--2---:R-:W-:-:S06]  /*4a80*/  FFMA.FTZ R13, R132, c[0x0][0x2d0], -R2 ;  /* 0x0000b400840d7a23 */ /* 0x004fcc0000010802 */
[----:B------:R2:W4:Y:S01]  /*4a90*/  MUFU.EX2 R64, R13 ;  /* 0x0000000d00407308 */ /* 0x0005220000000800 */
[----:B------:R-:W-:Y:S01]  /*4aa0*/  HMMA.16816.F32.BF16 R72, R4, R20, R188 ;  /* 0x000000140448723c */ /* 0x000fe200000418bc */
[----:B------:R-:W-:-:S06]  /*4ab0*/  IMAD.MOV.U32 R196, RZ, RZ, R110 ;  /* 0x000000ffffc47224 */ /* 0x000fcc00078e006e */
[----:B------:R-:W-:Y:S01]  /*4ac0*/  IMAD.MOV.U32 R191, RZ, RZ, R108 ;  /* 0x000000ffffbf7224 */ /* 0x000fe200078e006c */
[----:B------:R-:W-:Y:S01]  /*4ad0*/  HMMA.16816.F32.BF16 R156, R4, R32, R156 ;  /* 0x00000020049c723c */ /* 0x000fe2000004189c */
[----:B------:R-:W-:Y:S02]  /*4ae0*/  IMAD.MOV.U32 R190, RZ, RZ, R109 ;  /* 0x000000ffffbe7224 */ /* 0x000fe400078e006d */
[----:B------:R-:W-:Y:S02]  /*4af0*/  IMAD.MOV.U32 R189, RZ, RZ, R151 ;  /* 0x000000ffffbd7224 */ /* 0x000fe400078e0097 */
[----:B------:R-:W-:-:S03]  /*4b00*/  IMAD.MOV.U32 R188, RZ, RZ, R150 ;  /* 0x000000ffffbc7224 */ /* 0x000fc600078e0096 */
[----:B------:R-:W-:Y:S01]  /*4b10*/  HMMA.16816.F32.BF16 R76, R4, R16, R176 ;  /* 0x00000010044c723c */ /* 0x000fe200000418b0 */
[----:B--2---:R-:W-:-:S07]  /*4b20*/  FFMA.FTZ R13, R235, c[0x0][0x2d0], -R12 ;  /* 0x0000b400eb0d7a23 */ /* 0x004fce000001080c */
[C---:B-1----:R-:W-:Y:S08]  /*4b30*/  HMMA.16816.F32.BF16 R184, R4.reuse, R8, R184 ;  /* 0x0000000804b8723c */ /* 0x042ff000000418b8 */
[C---:B------:R-:W-:Y:S08]  /*4b40*/  HMMA.16816.F32.BF16 R160, R4.reuse, R34, R160 ;  /* 0x0000002204a0723c */ /* 0x040ff000000418a0 */
[C---:B------:R-:W-:Y:S08]  /*4b50*/  HMMA.16816.F32.BF16 R108, R4.reuse, R30, R168 ;  /* 0x0000001e046c723c */ /* 0x040ff000000418a8 */
[C---:B------:R-:W-:Y:S08]  /*4b60*/  HMMA.16816.F32.BF16 R124, R4.reuse, R26, R124 ;  /* 0x0000001a047c723c */ /* 0x040ff0000004187c */
[C---:B------:R-:W-:Y:S08]  /*4b70*/  HMMA.16816.F32.BF16 R172, R4.reuse, R22, R172 ;  /* 0x0000001604ac723c */ /* 0x040ff000000418ac */
[C---:B------:R-:W-:Y:S08]  /*4b80*/  HMMA.16816.F32.BF16 R148, R4.reuse, R18, R164 ;  /* 0x000000120494723c */ /* 0x040ff000000418a4 */
[----:B------:R-:W-:Y:S01]  /*4b90*/  HMMA.16816.F32.BF16 R152, R4, R10, R152 ;  /* 0x0000000a0498723c */ /* 0x000fe20000041898 */
[----:B------:R-:W-:Y:S01]  /*4ba0*/  IMAD.MOV.U32 R235, RZ, RZ, R69 ;  /* 0x000000ffffeb7224 */ /* 0x000fe200078e0045 */
[----:B------:R-:W-:Y:S05]  /*4bb0*/  LDSM.16.MT88.4 R164, [R213+0xc00] ;  /* 0x000c0000d5a4783b */ /* 0x000fea0000004200 */
[----:B------:R-:W-:-:S02]  /*4bc0*/  F2FP.BF16.PACK_AB R4, R63, R183 ;  /* 0x000000b73f04723e */ /* 0x000fc400000010ff */
[----:B---3--:R-:W-:Y:S02]  /*4bd0*/  F2FP.BF16.PACK_AB R5, R61, R60 ;  /* 0x0000003c3d05723e */ /* 0x008fe400000010ff */
[----:B------:R-:W-:Y:S02]  /*4be0*/  F2FP.BF16.PACK_AB R6, R66, R65 ;  /* 0x000000414206723e */ /* 0x000fe400000010ff */
[----:B----4-:R-:W-:-:S07]  /*4bf0*/  F2FP.BF16.PACK_AB R7, R64, R62 ;  /* 0x0000003e4007723e */ /* 0x010fce00000010ff */
[C---:B------:R-:W-:Y:S08]  /*4c00*/  HMMA.16816.F32.BF16 R176, R4.reuse, R32, R116 ;  /* 0x0000002004b0723c */ /* 0x040ff00000041874 */
[C---:B------:R-:W-:Y:S08]  /*4c10*/  HMMA.16816.F32.BF16 R52, R4.reuse, R34, R52 ;  /* 0x000000220434723c */ /* 0x040ff00000041834 */
[C---:B------:R-:W-:Y:S01]  /*4c20*/  HMMA.16816.F32.BF16 R32, R4.reuse, R28, R112 ;  /* 0x0000001c0420723c */ /* 0x040fe20000041870 */
[----:B------:R1:W-:Y:S01]  /*4c30*/  MUFU.EX2 R28, R13 ;  /* 0x0000000d001c7308 */ /* 0x0003e20000000800 */
[----:B------:R-:W-:Y:S06]  /*4c40*/  LDSM.16.MT88.4 R112, [R214+0xc00] ;  /* 0x000c0000d670783b */ /* 0x000fec0000004200 */
[----:B------:R-:W-:Y:S01]  /*4c50*/  HMMA.16816.F32.BF16 R56, R4, R30, R56 ;  /* 0x0000001e0438723c */ /* 0x000fe20000041838 */
[----:B-1----:R-:W-:-:S04]  /*4c60*/  FFMA.FTZ R13, R237, c[0x0][0x2d0], -R12 ;  /* 0x0000b400ed0d7a23 */ /* 0x002fc8000001080c */
[----:B------:R1:W2:Y:S03]  /*4c70*/  MUFU.EX2 R30, R13 ;  /* 0x0000000d001e7308 */ /* 0x0002a60000000800 */
[----:B------:R-:W-:Y:S01]  /*4c80*/  HMMA.16816.F32.BF16 R116, R4, R24, R100 ;  /* 0x000000180474723c */ /* 0x000fe20000041864 */
[--C-:B-1----:R-:W-:Y:S02]  /*4c90*/  FFMA.FTZ R13, R233, c[0x0][0x2d0], -R12.reuse ;  /* 0x0000b400e90d7a23 */ /* 0x102fe4000001080c */
[----:B------:R-:W-:-:S04]  /*4ca0*/  FFMA.FTZ R12, R236, c[0x0][0x2d0], -R12 ;  /* 0x0000b400ec0c7a23 */ /* 0x000fc8000001080c */
[----:B------:R1:W-:Y:S01]  /*4cb0*/  MUFU.EX2 R25, R12 ;  /* 0x0000000c00197308 */ /* 0x0003e20000000800 */
[----:B------:R-:W-:Y:S01]  /*4cc0*/  HMMA.16816.F32.BF16 R168, R4, R20, R88 ;  /* 0x0000001404a8723c */ /* 0x000fe20000041858 */
[----:B-1----:R-:W-:-:S06]  /*4cd0*/  FFMA.FTZ R12, R234, c[0x0][0x2d0], -R3 ;  /* 0x0000b400ea0c7a23 */ /* 0x002fcc0000010803 */
[----:B------:R1:W-:Y:S01]  /*4ce0*/  MUFU.EX2 R24, R12 ;  /* 0x0000000c00187308 */ /* 0x0003e20000000800 */
[----:B------:R-:W-:Y:S01]  /*4cf0*/  HMMA.16816.F32.BF16 R44, R4, R18, R44 ;  /* 0x00000012042c723c */ /* 0x000fe2000004182c */
[----:B-1----:R-:W-:-:S06]  /*4d00*/  FFMA.FTZ R12, R238, c[0x0][0x2d0], -R3 ;  /* 0x0000b400ee0c7a23 */ /* 0x002fcc0000010803 */
[----:B------:R1:W3:Y:S01]  /*4d10*/  MUFU.EX2 R21, R12 ;  /* 0x0000000c00157308 */ /* 0x0002e20000000800 */
[----:B------:R-:W-:Y:S01]  /*4d20*/  HMMA.16816.F32.BF16 R68, R4, R16, R96 ;  /* 0x000000100444723c */ /* 0x000fe20000041860 */
[--C-:B-1----:R-:W-:Y:S02]  /*4d30*/  FFMA.FTZ R12, R240, c[0x0][0x2d0], -R3.reuse ;  /* 0x0000b400f00c7a23 */ /* 0x102fe40000010803 */
[----:B------:R-:W-:-:S04]  /*4d40*/  FFMA.FTZ R3, R243, c[0x0][0x2d0], -R3 ;  /* 0x0000b400f3037a23 */ /* 0x000fc80000010803 */
[----:B------:R1:W-:Y:S02]  /*4d50*/  MUFU.EX2 R20, R3 ;  /* 0x0000000300147308 */ /* 0x0003e40000000800 */
[----:B-1----:R-:W-:-:S06]  /*4d60*/  FFMA.FTZ R3, R194, c[0x0][0x2d0], -R0 ;  /* 0x0000b400c2037a23 */ /* 0x002fcc0000010800 */
[----:B------:R1:W-:Y:S01]  /*4d70*/  MUFU.EX2 R19, R3 ;  /* 0x0000000300137308 */ /* 0x0003e20000000800 */
[----:B------:R-:W-:Y:S01]  /*4d80*/  HMMA.16816.F32.BF16 R36, R4, R22, R36 ;  /* 0x000000160424723c */ /* 0x000fe20000041824 */
[----:B-1----:R-:W-:-:S06]  /*4d90*/  FFMA.FTZ R3, R192, c[0x0][0x2d0], -R0 ;  /* 0x0000b400c0037a23 */ /* 0x002fcc0000010800 */
[----:B------:R1:W-:Y:S01]  /*4da0*/  MUFU.EX2 R16, R3 ;  /* 0x0000000300107308 */ /* 0x0003e20000000800 */
[----:B------:R-:W-:Y:S01]  /*4db0*/  HMMA.16816.F32.BF16 R40, R4, R26, R40 ;  /* 0x0000001a0428723c */ /* 0x000fe20000041828 */
[--C-:B-1----:R-:W-:Y:S02]  /*4dc0*/  FFMA.FTZ R3, R193, c[0x0][0x2d0], -R0.reuse ;  /* 0x0000b400c1037a23 */ /* 0x102fe40000010800 */
[----:B------:R-:W-:-:S04]  /*4dd0*/  FFMA.FTZ R0, R195, c[0x0][0x2d0], -R0 ;  /* 0x0000b400c3007a23 */ /* 0x000fc80000010800 */
[----:B------:R1:W-:Y:S01]  /*4de0*/  MUFU.EX2 R17, R0 ;  /* 0x0000000000117308 */ /* 0x0003e20000000800 */
[C---:B------:R-:W-:Y:S07]  /*4df0*/  HMMA.16816.F32.BF16 R84, R4.reuse, R8, R84 ;  /* 0x000000080454723c */ /* 0x040fee0000041854 */
[----:B------:R-:W-:Y:S01]  /*4e00*/  MUFU.EX2 R22, R12 ;  /* 0x0000000c00167308 */ /* 0x000fe20000000800 */
[----:B------:R-:W-:Y:S01]  /*4e10*/  HMMA.16816.F32.BF16 R48, R4, R10, R48 ;  /* 0x0000000a0430723c */ /* 0x000fe20000041830 */
[----:B------:R-:W4:Y:S01]  /*4e20*/  LDSM.16.MT88.4 R4, [R214+0x2c00] ;  /* 0x002c0000d604783b */ /* 0x000f220000004200 */
[----:B-1----:R-:W-:-:S05]  /*4e30*/  FFMA.FTZ R0, R204, c[0x0][0x2d0], -R2 ;  /* 0x0000b400cc007a23 */ /* 0x002fca0000010802 */
[----:B------:R1:W-:Y:S01]  /*4e40*/  MUFU.EX2 R12, R0 ;  /* 0x00000000000c7308 */ /* 0x0003e20000000800 */
[----:B------:R-:W-:-:S07]  /*4e50*/  IMAD.MOV.U32 R237, RZ, RZ, R14 ;  /* 0x000000ffffed7224 */ /* 0x000fce00078e000e */
[----:B------:R-:W2:Y:S01]  /*4e60*/  MUFU.EX2 R29, R13 ;  /* 0x0000000d001d7308 */ /* 0x000ea20000000800 */
[----:B-1----:R-:W-:-:S07]  /*4e70*/  FFMA.FTZ R0, R206, c[0x0][0x2d0], -R2 ;  /* 0x0000b400ce007a23 */ /* 0x002fce0000010802 */
[----:B------:R1:W1:Y:S01]  /*4e80*/  MUFU.EX2 R13, R0 ;  /* 0x00000000000d7308 */ /* 0x0002620000000800 */
[----:B------:R-:W-:Y:S02]  /*4e90*/  IMAD.MOV.U32 R31, RZ, RZ, R15 ;  /* 0x000000ffff1f7224 */ /* 0x000fe400078e000f */
[--C-:B-1----:R-:W-:Y:S02]  /*4ea0*/  FFMA.FTZ R0, R205, c[0x0][0x2d0], -R2.reuse ;  /* 0x0000b400cd007a23 */ /* 0x102fe40000010802 */
[----:B------:R-:W-:-:S04]  /*4eb0*/  FFMA.FTZ R2, R208, c[0x0][0x2d0], -R2 ;  /* 0x0000b400d0027a23 */ /* 0x000fc80000010802 */
[----:B------:R1:W-:Y:S08]  /*4ec0*/  MUFU.EX2 R15, R2 ;  /* 0x00000002000f7308 */ /* 0x0003f00000000800 */
[----:B------:R2:W-:Y:S01]  /*4ed0*/  MUFU.EX2 R14, R0 ;  /* 0x00000000000e7308 */ /* 0x0005e20000000800 */
[----:B-1----:R-:W-:-:S07]  /*4ee0*/  @P2 IMAD.HI.U32 R2, R237, c[0x0][0x2c8], RZ ;  /* 0x0000b200ed022a27 */ /* 0x002fce00078e00ff */
[----:B------:R1:W1:Y:S01]  /*4ef0*/  MUFU.EX2 R18, R3 ;  /* 0x0000000300127308 */ /* 0x0002620000000800 */
[----:B--2---:R-:W-:Y:S01]  /*4f00*/  IMAD.MOV.U32 R0, RZ, RZ, R237 ;  /* 0x000000ffff007224 */ /* 0x004fe200078e00ed */
[----:B------:R-:W-:Y:S01]  /*4f10*/  @P2 SHF.R.U32.HI R0, RZ, c[0x0][0x2cc], R2 ;  /* 0x0000b300ff002a19 */ /* 0x000fe20000011602 */
[----:B------:R-:W-:-:S05]  /*4f20*/  IMAD.MOV.U32 R2, RZ, RZ, c[0x0][0x168] ;  /* 0x00005a00ff027624 */ /* 0x000fca00078e00ff */
[----:B------:R-:W-:-:S04]  /*4f30*/  IADD3 R0, R0, c[0x0][0x1d0], -R2 ;  /* 0x0000740000007a10 */ /* 0x000fc80007ffe802 */
[----:B------:R-:W-:Y:S01]  /*4f40*/  SHF.R.S32.HI R2, RZ, 0x1f, R0 ;  /* 0x0000001fff027819 */ /* 0x000fe20000011400 */
[----:B------:R-:W-:-:S03]  /*4f50*/  FADD.FTZ R8, R232, R229 ;  /* 0x000000e5e8087221 */ /* 0x000fc60000010000 */
[----:B------:R-:W-:Y:S01]  /*4f60*/  LEA.HI R23, R2, R0, RZ, 0x6 ;  /* 0x0000000002177211 */ /* 0x000fe200078f30ff */
[----:B------:R-:W-:Y:S02]  /*4f70*/  FADD.FTZ R0, R244, R241 ;  /* 0x000000f1f4007221 */ /* 0x000fe40000010000 */
[----:B-1----:R-:W-:Y:S01]  /*4f80*/  FADD.FTZ R3, R235, R31 ;  /* 0x0000001feb037221 */ /* 0x002fe20000010000 */
[----:B------:R-:W-:Y:S01]  /*4f90*/  F2FP.BF16.PACK_AB R92, R30, R28 ;  /* 0x0000001c1e5c723e */ /* 0x000fe200000010ff */
[----:B------:R-:W-:Y:S01]  /*4fa0*/  FADD.FTZ R2, R189, R188 ;  /* 0x000000bcbd027221 */ /* 0x000fe20000010000 */
[----:B---3--:R-:W-:Y:S01]  /*4fb0*/  F2FP.BF16.PACK_AB R93, R21, R24 ;  /* 0x00000018155d723e */ /* 0x008fe200000010ff */
[----:B------:R-:W-:Y:S01]  /*4fc0*/  FADD.FTZ R0, R242, R0 ;  /* 0x00000000f2007221 */ /* 0x000fe20000010000 */
[----:B------:R-:W-:Y:S01]  /*4fd0*/  F2FP.BF16.PACK_AB R94, R25, R29 ;  /* 0x0000001d195e723e */ /* 0x000fe200000010ff */
[----:B------:R-:W-:Y:S01]  /*4fe0*/  FADD.FTZ R11, R230, R8 ;  /* 0x00000008e60b7221 */ /* 0x000fe20000010000 */
[----:B------:R-:W-:-:S02]  /*4ff0*/  F2FP.BF16.PACK_AB R95, R20, R22 ;  /* 0x00000016145f723e */ /* 0x000fc400000010ff */
[----:B------:R-:W-:Y:S02]  /*5000*/  F2FP.BF16.PACK_AB R96, R16, R19 ;  /* 0x000000131060723e */ /* 0x000fe400000010ff */
[----:B------:R-:W-:Y:S02]  /*5010*/  F2FP.BF16.PACK_AB R97, R13, R12 ;  /* 0x0000000c0d61723e */ /* 0x000fe400000010ff */
[----:B------:R-:W-:Y:S02]  /*5020*/  F2FP.BF16.PACK_AB R98, R17, R18 ;  /* 0x000000121162723e */ /* 0x000fe400000010ff */
[----:B------:R-:W-:Y:S01]  /*5030*/  F2FP.BF16.PACK_AB R99, R15, R14 ;  /* 0x0000000e0f63723e */ /* 0x000fe200000010ff */
[----:B------:R-:W-:Y:S02]  /*5040*/  FADD.FTZ R10, R190, R3 ;  /* 0x00000003be0a7221 */ /* 0x000fe40000010000 */
[----:B------:R-:W-:Y:S02]  /*5050*/  FADD.FTZ R9, R191, R2 ;  /* 0x00000002bf097221 */ /* 0x000fe40000010000 */
[----:B------:R-:W-:-:S02]  /*5060*/  FADD.FTZ R8, R239, R0 ;  /* 0x00000000ef087221 */ /* 0x000fc40000010000 */
[----:B------:R-:W-:Y:S01]  /*5070*/  FADD.FTZ R3, R231, R11 ;  /* 0x0000000be7037221 */ /* 0x000fe20000010000 */
[----:B----4-:R-:W-:Y:S01]  /*5080*/  HMMA.16816.F32.BF16 R88, R92, R4, R184 ;  /* 0x000000045c58723c */ /* 0x010fe200000418b8 */
[----:B------:R-:W-:Y:S02]  /*5090*/  FADD.FTZ R2, R196, R10 ;  /* 0x0000000ac4027221 */ /* 0x000fe40000010000 */
[----:B------:R-:W-:Y:S02]  /*50a0*/  FADD.FTZ R0, R197, R9 ;  /* 0x00000009c5007221 */ /* 0x000fe40000010000 */
[----:B------:R-:W-:-:S03]  /*50b0*/  FADD.FTZ R3, R200, R3 ;  /* 0x00000003c8037221 */ /* 0x000fc60000010000 */
[----:B------:R-:W-:Y:S01]  /*50c0*/  HMMA.16816.F32.BF16 R84, R96, R4, R84 ;  /* 0x000000046054723c */ /* 0x000fe20000041854 */
[----:B------:R-:W-:-:S06]  /*50d0*/  FADD.FTZ R3, R203, R3 ;  /* 0x00000003cb037221 */ /* 0x000fcc0000010000 */
        /* <DEDUP_REMOVED lines=33> */
[----:B------:R-:W-:Y:S01]  /*52f0*/  FADD.FTZ R4, R24, R5 ;  /* 0x0000000518047221 */ /* 0x000fe20000010000 */
[----:B------:R-:W-:Y:S01]  /*5300*/  SHF.R.S32.HI R5, RZ, 0x6, R23 ;  /* 0x00000006ff057819 */ /* 0x000fe20000011417 */
[----:B------:R-:W-:Y:S02]  /*5310*/  FADD.FTZ R3, R16, R3 ;  /* 0x0000000310037221 */ /* 0x000fe40000010000 */
[----:B------:R-:W-:Y:S01]  /*5320*/  FADD.FTZ R2, R13, R2 ;  /* 0x000000020d027221 */ /* 0x000fe20000010000 */
[----:B------:R-:W-:Y:S01]  /*5330*/  IMNMX R5, R199, R5, !PT ;  /* 0x00000005c7057217 */ /* 0x000fe20007800200 */
[----:B------:R-:W-:Y:S01]  /*5340*/  FADD.FTZ R0, R30, R0 ;  /* 0x000000001e007221 */ /* 0x000fe20000010000 */
[----:B------:R-:W-:Y:S01]  /*5350*/  IADD3 R204, R198, -0x2, RZ ;  /* 0xfffffffec6cc7810 */ /* 0x000fe20007ffe0ff */
[----:B------:R-:W-:-:S02]  /*5360*/  FADD.FTZ R4, R21, R4 ;  /* 0x0000000415047221 */ /* 0x000fc40000010000 */
[----:B------:R-:W-:Y:S02]  /*5370*/  FADD.FTZ R3, R18, R3 ;  /* 0x0000000312037221 */ /* 0x000fe40000010000 */
[----:B------:R-:W-:Y:S01]  /*5380*/  FADD.FTZ R2, R14, R2 ;  /* 0x000000020e027221 */ /* 0x000fe20000010000 */
[----:B------:R1:W-:Y:S01]  /*5390*/  STL [R1+0x38], R5 ;  /* 0x0000380501007387 */ /* 0x0003e20000100800 */
[----:B------:R-:W-:Y:S01]  /*53a0*/  FADD.FTZ R0, R29, R0 ;  /* 0x000000001d007221 */ /* 0x000fe20000010000 */
[----:B------:R-:W-:Y:S01]  /*53b0*/  ISETP.GE.AND P0, PT, R204, R5, PT ;  /* 0x00000005cc00720c */ /* 0x000fe20003f06270 */
[----:B------:R-:W-:Y:S01]  /*53c0*/  FADD.FTZ R4, R22, R4 ;  /* 0x0000000416047221 */ /* 0x000fe20000010000 */
[----:B------:R-:W-:Y:S01]  /*53d0*/  HMMA.16816.F32.BF16 R132, R92, R136, R72 ;  /* 0x000000885c84723c */ /* 0x000fe20000041848 */
[----:B-1----:R-:W-:Y:S02]  /*53e0*/  FADD.FTZ R5, R17, R3 ;  /* 0x0000000311057221 */ /* 0x002fe40000010000 */
[----:B------:R-:W-:-:S02]  /*53f0*/  FADD.FTZ R3, R15, R2 ;  /* 0x000000020f037221 */ /* 0x000fc40000010000 */
[----:B------:R-:W-:Y:S02]  /*5400*/  FADD.FTZ R2, R25, R0 ;  /* 0x0000000019027221 */ /* 0x000fe40000010000 */
[----:B------:R-:W-:Y:S01]  /*5410*/  FADD.FTZ R0, R20, R4 ;  /* 0x0000000414007221 */ /* 0x000fe20000010000 */
[----:B------:R1:W-:Y:S04]  /*5420*/  STL [R1+0x20], R5 ;  /* 0x0000200501007387 */ /* 0x0003e80000100800 */
[----:B------:R1:W-:Y:S04]  /*5430*/  STL [R1+0x24], R3 ;  /* 0x0000240301007387 */ /* 0x0003e80000100800 */
[----:B------:R1:W-:Y:S04]  /*5440*/  STL [R1+0x2c], R0 ;  /* 0x00002c0001007387 */ /* 0x0003e80000100800 */
[----:B------:R1:W-:Y:S01]  /*5450*/  STL [R1+0x28], R2 ;  /* 0x0000280201007387 */ /* 0x0003e20000100800 */
        /* <DEDUP_REMOVED lines=21> */
[----:B------:R-:W-:Y:S01]  /*55b0*/  @!UPT UIADD3 URZ, URZ, URZ, URZ ;  /* 0x0000003f3f3ff290 */ /* 0x000fe2000fffe03f */
[----:B------:R-:W-:Y:S11]  /*55c0*/  @!P0 BRA `(.L_x_1010) ;  /* 0x0000411000008947 */ /* 0x000ff60003800000 */
[----:B-1----:R-:W-:Y:S01]  /*55d0*/  MOV R146, R144 ;  /* 0x0000009000927202 */ /* 0x002fe20000000f00 */
[----:B------:R-:W-:Y:S01]  /*55e0*/  IMAD.MOV.U32 R148, RZ, RZ, R142 ;  /* 0x000000ffff947224 */ /* 0x000fe200078e008e */
[----:B------:R-:W-:Y:S01]  /*55f0*/  MOV R140, R145 ;  /* 0x00000091008c7202 */ /* 0x000fe20000000f00 */
[----:B------:R-:W-:Y:S01]  /*5600*/  IMAD.MOV.U32 R229, RZ, RZ, R204 ;  /* 0x000000ffffe57224 */ /* 0x000fe200078e00cc */
[----:B------:R-:W-:-:S07]  /*5610*/  MOV R147, R143 ;  /* 0x0000008f00937202 */ /* 0x000fce0000000f00 */
.L_x_1011:
[----:B------:R-:W2:Y:S01]  /*5620*/  LDL R232, [R1+0x1c] ;  /* 0x00001c0001e87983 */ /* 0x000ea20000100800 */
[----:B------:R-:W-:Y:S04]  /*5630*/  DEPBAR.LE SB0, 0x0 ;  /* 0x000080000000791a */ /* 0x000fe80000000000 */
[----:B------:R-:W3:Y:S01]  /*5640*/  LDL.64 R142, [R1+0x10] ;  /* 0x00001000018e7983 */ /* 0x000ee20000100a00 */
[----:B------:R-:W-:Y:S05]  /*5650*/  WARPSYNC 0xffffffff ;  /* 0xffffffff00007948 */ /* 0x000fea0003800000 */
[----:B------:R-:W4:Y:S04]  /*5660*/  LDL R47, [R1+0x18] ;  /* 0x00001800012f7983 */ /* 0x000f280000100800 */
[----:B------:R-:W5:Y:S04]  /*5670*/  LDL R252, [R1+0x34] ;  /* 0x0000340001fc7983 */ /* 0x000f680000100800 */
[----:B------:R-:W-:Y:S08]  /*5680*/  BAR.SYNC.DEFER_BLOCKING 0x0 ;  /* 0x0000000000007b1d */ /* 0x000ff00000010000 */
[----:B------:R-:W-:Y:S08]  /*5690*/  LDSM.16.M88.4 R64, [R215] ;  /* 0x00000000d740783b */ /* 0x000ff00000000200 */
[----:B-1----:R-:W1:Y:S08]  /*56a0*/  LDSM.16.M88.4 R16, [R212] ;  /* 0x00000000d410783b */ /* 0x002e700000000200 */
[----:B------:R-:W1:Y:S08]  /*56b0*/  LDSM.16.M88.4 R60, [R215+0x1000] ;  /* 0x00100000d73c783b */ /* 0x000e700000000200 */
[----:B------:R-:W1:Y:S08]  /*56c0*/  LDSM.16.M88.4 R32, [R212+0x400] ;  /* 0x00040000d420783b */ /* 0x000e700000000200 */
[----:B------:R-:W5:Y:S04]  /*56d0*/  LDL R231, [R1+0x30] ;  /* 0x0000300001e77983 */ /* 0x000f680000100800 */
[----:B------:R-:W2:Y:S08]  /*56e0*/  LDSM.16.M88.4 R48, [R212+0x800] ;  /* 0x00080000d430783b */ /* 0x000eb00000000200 */
[----:B------:R-:W5:Y:S01]  /*56f0*/  LDL R230, [R1+0x4] ;  /* 0x0000040001e67983 */ /* 0x000f620000100800 */
[-C--:B-1----:R-:W-:Y:S03]  /*5700*/  HMMA.16816.F32.BF16 R4, R64, R16.reuse, RZ ;  /* 0x000000104004723c */ /* 0x082fe600000418ff */
[----:B------:R-:W1:Y:S05]  /*5710*/  LDSM.16.M88.4 R176, [R212+0xc00] ;  /* 0x000c0000d4b0783b */ /* 0x000e6a0000000200 */
[C---:B------:R-:W-:Y:S03]  /*5720*/  HMMA.16816.F32.BF16 R8, R60.reuse, R16, RZ ;  /* 0x000000103c08723c */ /* 0x040fe600000418ff */
[----:B------:R-:W-:Y:S05]  /*5730*/  LDSM.16.M88.4 R180, [R216] ;  /* 0x00000000d8b4783b */ /* 0x000fea0000000200 */
[-C--:B------:R-:W-:Y:S03]  /*5740*/  HMMA.16816.F32.BF16 R12, R60, R18.reuse, RZ ;  /* 0x000000123c0c723c */ /* 0x080fe600000418ff */
[----:B------:R-:W1:Y:S05]  /*5750*/  LDSM.16.M88.4 R184, [R217] ;  /* 0x00000000d9b8783b */ /* 0x000e6a0000000200 */
[C---:B------:R-:W-:Y:S03]  /*5760*/  HMMA.16816.F32.BF16 R16, R64.reuse, R18, RZ ;  /* 0x000000124010723c */ /* 0x040fe600000418ff */
[----:B------:R-:W1:Y:S05]  /*5770*/  LDSM.16.M88.4 R188, [R216+0x1000] ;  /* 0x00100000d8bc783b */ /* 0x000e6a0000000200 */
[-C--:B------:R-:W-:Y:S03]  /*5780*/  HMMA.16816.F32.BF16 R20, R64, R32.reuse, RZ ;  /* 0x000000204014723c */ /* 0x080fe600000418ff */
[----:B------:R-:W1:Y:S05]  /*5790*/  LDSM.16.M88.4 R192, [R228] ;  /* 0x00000000e4c0783b */ /* 0x000e6a0000000200 */
[C---:B------:R-:W-:Y:S03]  /*57a0*/  HMMA.16816.F32.BF16 R24, R60.reuse, R32, RZ ;  /* 0x000000203c18723c */ /* 0x040fe600000418ff */
[----:B------:R-:W1:Y:S08]  /*57b0*/  LDSM.16.M88.4 R196, [R227] ;  /* 0x00000000e3c4783b */ /* 0x000e700000000200 */
[----:B------:R-:W1:Y:S08]  /*57c0*/  LDSM.16.M88.4 R200, [R226] ;  /* 0x00000000e2c8783b */ /* 0x000e700000000200 */
[----:B------:R-:W5:Y:S01]  /*57d0*/  LDL.64 R234, [R1+0x8] ;  /* 0x0000080001ea7983 */ /* 0x000f620000100a00 */
[----:B--2---:R-:W-:Y:S11]  /*57e0*/  ISETP.GT.AND P6, PT, R232, R229, PT ;  /* 0x000000e5e800720c */ /* 0x004ff60003fc4270 */
[----:B------:R-:W-:Y:S02]  /*57f0*/  @!UPT UIADD3 URZ, URZ, URZ, URZ ;  /* 0x0000003f3f3ff290 */ /* 0x000fe4000fffe03f */
[----:B------:R-:W-:Y:S01]  /*5800*/  @!P6 SHF.R.S32.HI R0, RZ, 0x1f, R229 ;  /* 0x0000001fff00e819 */ /* 0x000fe200000114e5 */
[C---:B------:R-:W-:Y:S01]  /*5810*/  @!P6 IMAD.WIDE.U32 R28, R229.reuse, c[0x0][0x208], RZ ;  /* 0x00008200e51cea25 */ /* 0x040fe200078e00ff */
[----:B------:R-:W-:Y:S03]  /*5820*/  @!P6 MOV R32, c[0x0][0x20c] ;  /* 0x000083000020ea02 */ /* 0x000fe60000000f00 */
[----:B------:R-:W-:Y:S02]  /*5830*/  @!P6 IMAD R0, R0, c[0x0][0x208], RZ ;  /* 0x000082000000ea24 */ /* 0x000fe400078e02ff */
[----:B------:R-:W-:Y:S02]  /*5840*/  @!P6 IMAD.MOV.U32 R3, RZ, RZ, c[0x0][0x208] ;  /* 0x00008200ff03e624 */ /* 0x000fe400078e00ff */
[----:B------:R-:W-:Y:S02]  /*5850*/  @!P6 IMAD R0, R229, c[0x0][0x20c], R0 ;  /* 0x00008300e500ea24 */ /* 0x000fe400078e0200 */
[C---:B------:R-:W-:Y:S02]  /*5860*/  @!P6 IMAD.SHL.U32 R2, R28.reuse, 0x40, RZ ;  /* 0x000000401c02e824 */ /* 0x040fe400078e00ff */
[----:B------:R-:W-:Y:S03]  /*5870*/  @!P6 IMAD.IADD R0, R29, 0x1, R0 ;  /* 0x000000011d00e824 */ /* 0x000fe600078e0200 */
[C---:B------:R-:W-:Y:S02]  /*5880*/  @!P6 LEA R44, P1, R3.reuse, R2, 0x5 ;  /* 0x00000002032ce211 */ /* 0x040fe400078228ff */
[----:B------:R-:W-:Y:S02]  /*5890*/  @!P6 SHF.L.U64.HI R0, R28, 0x6, R0 ;  /* 0x000000061c00e819 */ /* 0x000fe40000010200 */
[-C--:B------:R-:W-:Y:S01]  /*58a0*/  HMMA.16816.F32.BF16 R28, R60, R34.reuse, RZ ;  /* 0x000000223c1c723c */ /* 0x080fe200000418ff */
[----:B---3--:R-:W-:Y:S02]  /*58b0*/  @!P6 IADD3 R36, P0, R2, R142, RZ ;  /* 0x0000008e0224e210 */ /* 0x008fe40007f1e0ff */
[----:B------:R-:W-:Y:S02]  /*58c0*/  @!P6 LEA.HI.X R3, R3, R0, R32, 0x5, P1 ;  /* 0x000000000303e211 */ /* 0x000fe400008f2c20 */
[----:B------:R-:W-:Y:S01]  /*58d0*/  @!P6 IADD3 R43, P1, R142, 0x20, RZ ;  /* 0x000000208e2be810 */ /* 0x000fe20007f3e0ff */
[--C-:B----4-:R-:W-:Y:S01]  /*58e0*/  @!P6 IMAD.X R37, R0, 0x1, R47.reuse, P0 ;  /* 0x000000010025e824 */ /* 0x110fe200000e062f */
[----:B------:R-:W-:Y:S01]  /*58f0*/  @!P6 LEA R52, P0, R36, c[0x0][0x1f8], 0x1 ;  /* 0x00007e002434ea11 */ /* 0x000fe200078008ff */
[C---:B------:R-:W-:Y:S04]  /*5900*/  HMMA.16816.F32.BF16 R32, R64.reuse, R34, RZ ;  /* 0x000000224020723c */ /* 0x040fe800000418ff */
[----:B------:R-:W-:Y:S01]  /*5910*/  @!P6 IMAD.X R42, RZ, RZ, R47, P1 ;  /* 0x000000ffff2ae224 */ /* 0x000fe200008e062f */
[----:B------:R-:W-:Y:S02]  /*5920*/  @!P6 IADD3 R41, P1, R2, R43, RZ ;  /* 0x0000002b0229e210 */ /* 0x000fe40007f3e0ff */
[----:B------:R-:W-:Y:S02]  /*5930*/  @!P6 LEA.HI.X R53, R36, c[0x0][0x1fc], R37, 0x1, P0 ;  /* 0x00007f002435ea11 */ /* 0x000fe400000f0c25 */
[-C--:B------:R-:W-:Y:S03]  /*5940*/  HMMA.16816.F32.BF16 R36, R64, R48.reuse, RZ ;  /* 0x000000304024723c */ /* 0x080fe600000418ff */
[----:B------:R-:W-:Y:S01]  /*5950*/  @!P6 IADD3 R40, P0, R142, 0x40, RZ ;  /* 0x000000408e28e810 */ /* 0x000fe20007f1e0ff */
[----:B------:R-:W-:Y:S01]  /*5960*/  @!P6 IMAD.X R46, R0, 0x1, R42, P1 ;  /* 0x00000001002ee824 */ /* 0x000fe200008e062a */
[C---:B------:R-:W-:Y:S02]  /*5970*/  @!P6 LEA R56, P1, R41.reuse, c[0x0][0x1f8], 0x1 ;  /* 0x00007e002938ea11 */ /* 0x040fe400078208ff */
[----:B------:R-:W-:Y:S02]  /*5980*/  @!P6 IADD3.X R45, RZ, R47, RZ, P0, !PT ;  /* 0x0000002fff2de210 */ /* 0x000fe400007fe4ff */
[-C--:B------:R-:W-:Y:S03]  /*5990*/  @!P6 IADD3 R2, P0, R2, R40.reuse, RZ ;  /* 0x000000280202e210 */ /* 0x080fe60007f1e0ff */
[----:B------:R-:W-:Y:S02]  /*59a0*/  @!P6 LEA.HI.X R57, R41, c[0x0][0x1fc], R46, 0x1, P1 ;  /* 0x00007f002939ea11 */ /* 0x000fe400008f0c2e */
[----:B------:R-:W-:Y:S01]  /*59b0*/  @!P6 IADD3 R58, P1, R44, R43, RZ ;  /* 0x0000002b2c3ae210 */ /* 0x000fe20007f3e0ff */
[--C-:B------:R-:W-:Y:S01]  /*59c0*/  @!P6 IMAD.X R54, R0, 0x1, R45.reuse, P0 ;  /* 0x000000010036e824 */ /* 0x100fe200000e062d */
[C---:B------:R-:W-:Y:S03]  /*59d0*/  @!P6 IADD3 R141, P0, R44.reuse, R40, RZ ;  /* 0x000000282c8de210 */ /* 0x040fe60007f1e0ff */
[C---:B------:R-:W-:Y:S01]  /*59e0*/  @!P6 IMAD.X R59, R3.reuse, 0x1, R42, P1 ;  /* 0x00000001033be824 */ /* 0x040fe200008e062a */
[----:B------:R-:W-:Y:S01]  /*59f0*/  @!P6 IADD3 R0, P1, R44, R142, RZ ;  /* 0x0000008e2c00e210 */ /* 0x000fe20007f3e0ff */
[C---:B------:R-:W-:Y:S02]  /*5a00*/  HMMA.16816.F32.BF16 R40, R60.reuse, R48, RZ ;  /* 0x000000303c28723c */ /* 0x040fe400000418ff */
[C---:B------:R-:W-:Y:S01]  /*5a10*/  @!P6 IMAD.X R149, R3.reuse, 0x1, R45, P0 ;  /* 0x000000010395e824 */ /* 0x040fe200000e062d */
[----:B------:R-:W-:Y:S02]  /*5a20*/  @!P6 IADD3.X R3, R3, R47, RZ, P1, !PT ;  /* 0x0000002f0303e210 */ /* 0x000fe40000ffe4ff */
[----:B------:R-:W-:Y:S02]  /*5a30*/  @!P6 LEA R150, P1, R0, c[0x0][0x1f8], 0x1 ;  /* 0x00007e000096ea11 */ /* 0x000fe400078208ff */
[----:B------:R-:W-:Y:S01]  /*5a40*/  @!P6 LEA R144, P0, R2, c[0x0][0x1f8], 0x1 ;  /* 0x00007e000290ea11 */ /* 0x000fe200078008ff */
[-C--:B------:R-:W-:Y:S01]  /*5a50*/  HMMA.16816.F32.BF16 R44, R60, R50.reuse, RZ ;  /* 0x000000323c2c723c */ /* 0x080fe200000418ff */
[----:B------:R-:W-:Y:S03]  /*5a60*/  @!P6 LEA.HI.X R151, R0, c[0x0][0x1fc], R3, 0x1, P1 ;  /* 0x00007f000097ea11 */ /* 0x000fe600008f0c03 */
[----:B-----5:R-:W-:Y:S01]  /*5a70*/  @!P6 IMAD.SHL.U32 R0, R252, 0x2, RZ ;  /* 0x00000002fc00e824 */ /* 0x020fe200078e00ff */
[----:B------:R-:W-:Y:S02]  /*5a80*/  @!P6 LEA.HI.X R145, R2, c[0x0][0x1fc], R54, 0x1, P0 ;  /* 0x00007f000291ea11 */ /* 0x000fe400000f0c36 */
[C---:B------:R-:W-:Y:S01]  /*5a90*/  @!P6 LEA R142, P0, R58.reuse, c[0x0][0x1f8], 0x1 ;  /* 0x00007e003a8eea11 */ /* 0x040fe200078008ff */
[C---:B------:R-:W-:Y:S01]  /*5aa0*/  HMMA.16816.F32.BF16 R48, R64.reuse, R50, RZ ;  /* 0x000000324030723c */ /* 0x040fe200000418ff */
[----:B------:R-:W-:Y:S01]  /*5ab0*/  @!PT LDS RZ, [RZ] ;  /* 0x00000000fffff984 */ /* 0x000fe20000000800 */
[----:B------:R-:W-:Y:S01]  /*5ac0*/  @!PT LDS RZ, [RZ] ;  /* 0x00000000fffff984 */ /* 0x000fe20000000800 */
[----:B------:R-:W-:Y:S01]  /*5ad0*/  @!PT LDS RZ, [RZ] ;  /* 0x00000000fffff984 */ /* 0x000fe20000000800 */
[----:B------:R1:W-:Y:S03]  /*5ae0*/  @!P6 LDGSTS.E.BYPASS.LTC128B.128 [R0+0x100], [R52.64], !P5 ;  /* 0x001000003400efae */ /* 0x0003e6000e901d46 */
[----:B------:R-:W-:Y:S02]  /*5af0*/  @!P6 LEA.HI.X R143, R58, c[0x0][0x1fc], R59, 0x1, P0 ;  /* 0x00007f003a8fea11 */ /* 0x000fe400000f0c3b */
[C---:B------:R-:W-:Y:S03]  /*5b00*/  @!P6 LEA R2, P0, R141.reuse, c[0x0][0x1f8], 0x1 ;  /* 0x00007e008d02ea11 */ /* 0x040fe600078008ff */
[----:B------:R2:W-:Y:S03]  /*5b10*/  @!P6 LDGSTS.E.BYPASS.LTC128B.128 [R0+0x1100], [R56.64], !P4 ;  /* 0x011000003800efae */ /* 0x0005e6000e101d46 */
[----:B------:R-:W-:Y:S05]  /*5b20*/  @!P6 LEA.HI.X R3, R141, c[0x0][0x1fc], R149, 0x1, P0 ;  /* 0x00007f008d03ea11 */ /* 0x000fea00000f0c95 */
[----:B------:R3:W-:Y:S08]  /*5b30*/  @!P6 LDGSTS.E.BYPASS.LTC128B.128 [R0+0x2100], [R144.64], !P3 ;  /* 0x021000009000efae */ /* 0x0007f0000d901d46 */
[----:B------:R4:W-:Y:S01]  /*5b40*/  @!P6 LDGSTS.E.BYPASS.LTC128B.128 [R0+0x900], [R150.64], !P5 ;  /* 0x009000009600efae */ /* 0x0009e2000e901d46 */
[-C--:B-1----:R-:W-:Y:S07]  /*5b50*/  HMMA.16816.F32.BF16 R52, R64, R176.reuse, RZ ;  /* 0x000000b04034723c */ /* 0x082fee00000418ff */
[----:B------:R1:W-:Y:S01]  /*5b60*/  @!P6 LDGSTS.E.BYPASS.LTC128B.128 [R0+0x1900], [R142.64], !P4 ;  /* 0x019000008e00efae */ /* 0x0003e2000e101d46 */
[C---:B--2---:R-:W-:Y:S07]  /*5b70*/  HMMA.16816.F32.BF16 R56, R60.reuse, R176, RZ ;  /* 0x000000b03c38723c */ /* 0x044fee00000418ff */
[----:B------:R2:W-:Y:S01]  /*5b80*/  @!P6 LDGSTS.E.BYPASS.LTC128B.128 [R0+0x2900], [R2.64], !P3 ;  /* 0x029000000200efae */ /* 0x0005e2000d901d46 */
[----:B------:R-:W-:Y:S01]  /*5b90*/  ISETP.GT.AND P6, PT, R229, R232, PT ;  /* 0x000000e8e500720c */ /* 0x000fe20003fc4270 */
[-C--:B------:R-:W-:Y:S06]  /*5ba0*/  HMMA.16816.F32.BF16 R60, R60, R178.reuse, RZ ;  /* 0x000000b23c3c723c */ /* 0x080fec00000418ff */
[----:B------:R-:W-:Y:S02]  /*5bb0*/  LDSM.16.M88.4 R204, [R215+0x2000] ;  /* 0x00200000d7cc783b */ /* 0x000fe40000000200 */
[----:B------:R-:W-:Y:S04]  /*5bc0*/  HMMA.16816.F32.BF16 R64, R64, R178, RZ ;  /* 0x000000b24040723c */ /* 0x000fe800000418ff */
[----:B---3--:R-:W-:Y:S02]  /*5bd0*/  @P6 IMAD.MOV.U32 R144, RZ, RZ, c[0x0][0x1e4] ;  /* 0x00007900ff906624 */ /* 0x008fe400078e00ff */
[----:B------:R-:W0:Y:S02]  /*5be0*/  LDGDEPBAR ;  /* 0x00000000000079af */ /* 0x000e240000000000 */
[-C--:B------:R-:W-:Y:S01]  /*5bf0*/  HMMA.16816.F32.BF16 R4, R180, R184.reuse, R4 ;  /* 0x000000b8b404723c */ /* 0x080fe20000041804 */
[----:B-1----:R-:W-:Y:S05]  /*5c00*/  @P6 MOV R143, c[0x0][0x1e0] ;  /* 0x00007800008f6a02 */ /* 0x002fea0000000f00 */
[----:B------:R-:W1:Y:S01]  /*5c10*/  LDSM.16.M88.4 R208, [R212+0x1000] ;  /* 0x00100000d4d0783b */ /* 0x000e620000000200 */
[----:B------:R-:W-:Y:S01]  /*5c20*/  @P6 IADD3 R149, P1, R234, 0x20, RZ ;  /* 0x00000020ea956810 */ /* 0x000fe20007f3e0ff */
[----:B------:R-:W-:Y:S01]  /*5c30*/  @P2 IMAD.HI.U32 R142, R231, c[0x0][0x2c8], RZ ;  /* 0x0000b200e78e2a27 */ /* 0x000fe200078e00ff */
[C---:B------:R-:W-:Y:S04]  /*5c40*/  HMMA.16816.F32.BF16 R8, R188.reuse, R184, R8 ;  /* 0x000000b8bc08723c */ /* 0x040fe80000041808 */
[----:B------:R-:W-:Y:S01]  /*5c50*/  @P6 IMAD.X R145, RZ, RZ, R230, P1 ;  /* 0x000000ffff916224 */ /* 0x000fe200008e06e6 */
[----:B------:R-:W3:Y:S03]  /*5c60*/  LDSM.16.M88.4 R176, [R215+0x3000] ;  /* 0x00300000d7b0783b */ /* 0x000ee60000000200 */
[-C--:B------:R-:W-:Y:S08]  /*5c70*/  HMMA.16816.F32.BF16 R12, R188, R186.reuse, R12 ;  /* 0x000000babc0c723c */ /* 0x080ff0000004180c */
[C---:B------:R-:W-:Y:S01]  /*5c80*/  HMMA.16816.F32.BF16 R16, R180.reuse, R186, R16 ;  /* 0x000000bab410723c */ /* 0x040fe20000041810 */
[----:B------:R-:W5:Y:S07]  /*5c90*/  LDSM.16.M88.4 R184, [R212+0x1400] ;  /* 0x00140000d4b8783b */ /* 0x000f6e0000000200 */
[-C--:B------:R-:W-:Y:S08]  /*5ca0*/  HMMA.16816.F32.BF16 R20, R180, R192.reuse, R20 ;  /* 0x000000c0b414723c */ /* 0x080ff00000041814 */
[C---:B------:R-:W-:Y:S08]  /*5cb0*/  HMMA.16816.F32.BF16 R24, R188.reuse, R192, R24 ;  /* 0x000000c0bc18723c */ /* 0x040ff00000041818 */
[-C--:B------:R-:W-:Y:S08]  /*5cc0*/  HMMA.16816.F32.BF16 R28, R188, R194.reuse, R28 ;  /* 0x000000c2bc1c723c */ /* 0x080ff0000004181c */
[C---:B------:R-:W-:Y:S01]  /*5cd0*/  HMMA.16816.F32.BF16 R32, R180.reuse, R194, R32 ;  /* 0x000000c2b420723c */ /* 0x040fe20000041820 */
[----:B------:R-:W-:Y:S07]  /*5ce0*/  LDSM.16.M88.4 R192, [R216+0x2000] ;  /* 0x00200000d8c0783b */ /* 0x000fee0000000200 */
[-C--:B------:R-:W-:Y:S08]  /*5cf0*/  HMMA.16816.F32.BF16 R36, R180, R196.reuse, R36 ;  /* 0x000000c4b424723c */ /* 0x080ff00000041824 */
[C---:B------:R-:W-:Y:S08]  /*5d00*/  HMMA.16816.F32.BF16 R40, R188.reuse, R196, R40 ;  /* 0x000000c4bc28723c */ /* 0x040ff00000041828 */
[-C--:B------:R-:W-:Y:S08]  /*5d10*/  HMMA.16816.F32.BF16 R44, R188, R198.reuse, R44 ;  /* 0x000000c6bc2c723c */ /* 0x080ff0000004182c */
[C---:B------:R-:W-:Y:S01]  /*5d20*/  HMMA.16816.F32.BF16 R48, R180.reuse, R198, R48 ;  /* 0x000000c6b430723c */ /* 0x040fe20000041830 */
[----:B------:R-:W-:Y:S07]  /*5d30*/  LDSM.16.M88.4 R196, [R225] ;  /* 0x00000000e1c4783b */ /* 0x000fee0000000200 */
[-C--:B------:R-:W-:Y:S08]  /*5d40*/  HMMA.16816.F32.BF16 R52, R180, R200.reuse, R52 ;  /* 0x000000c8b434723c */ /* 0x080ff00000041834 */
[C---:B------:R-:W-:Y:S08]  /*5d50*/  HMMA.16816.F32.BF16 R56, R188.reuse, R200, R56 ;  /* 0x000000c8bc38723c */ /* 0x040ff00000041838 */
[-C--:B------:R-:W-:Y:S01]  /*5d60*/  HMMA.16816.F32.BF16 R60, R188, R202.reuse, R60 ;  /* 0x000000cabc3c723c */ /* 0x080fe2000004183c */
[----:B------:R-:W2:Y:S07]  /*5d70*/  LDSM.16.M88.4 R188, [R212+0x1800] ;  /* 0x00180000d4bc783b */ /* 0x000eae0000000200 */
[----:B------:R-:W-:Y:S01]  /*5d80*/  HMMA.16816.F32.BF16 R64, R180, R202, R64 ;  /* 0x000000cab440723c */ /* 0x000fe20000041840 */
[----:B------:R-:W2:Y:S07]  /*5d90*/  LDSM.16.M88.4 R180, [R212+0x1c00] ;  /* 0x001c0000d4b4783b */ /* 0x000eae0000000200 */
[-C--:B-1----:R-:W-:Y:S01]  /*5da0*/  HMMA.16816.F32.BF16 R4, R204, R208.reuse, R4 ;  /* 0x000000d0cc04723c */ /* 0x082fe20000041804 */
[----:B------:R-:W1:Y:S07]  /*5db0*/  LDSM.16.M88.4 R200, [R216+0x3000] ;  /* 0x00300000d8c8783b */ /* 0x000e6e0000000200 */
[C---:B---3--:R-:W-:Y:S08]  /*5dc0*/  HMMA.16816.F32.BF16 R8, R176.reuse, R208, R8 ;  /* 0x000000d0b008723c */ /* 0x048ff00000041808 */
[-C--:B------:R-:W-:Y:S08]  /*5dd0*/  HMMA.16816.F32.BF16 R12, R176, R210.reuse, R12 ;  /* 0x000000d2b00c723c */ /* 0x080ff0000004180c */
[C---:B------:R-:W-:Y:S01]  /*5de0*/  HMMA.16816.F32.BF16 R16, R204.reuse, R210, R16 ;  /* 0x000000d2cc10723c */ /* 0x040fe20000041810 */
[----:B------:R-:W3:Y:S07]  /*5df0*/  LDSM.16.M88.4 R208, [R224] ;  /* 0x00000000e0d0783b */ /* 0x000eee0000000200 */
[-C--:B-----5:R-:W-:Y:S08]  /*5e00*/  HMMA.16816.F32.BF16 R20, R204, R184.reuse, R20 ;  /* 0x000000b8cc14723c */ /* 0x0a0ff00000041814 */
[C---:B------:R-:W-:Y:S08]  /*5e10*/  HMMA.16816.F32.BF16 R24, R176.reuse, R184, R24 ;  /* 0x000000b8b018723c */ /* 0x040ff00000041818 */
[-C--:B------:R-:W-:Y:S08]  /*5e20*/  HMMA.16816.F32.BF16 R28, R176, R186.reuse, R28 ;  /* 0x000000bab01c723c */ /* 0x080ff0000004181c */
[C---:B------:R-:W-:Y:S01]  /*5e30*/  HMMA.16816.F32.BF16 R32, R204.reuse, R186, R32 ;  /* 0x000000bacc20723c */ /* 0x040fe20000041820 */
[----:B------:R-:W5:Y:S07]  /*5e40*/  LDSM.16.M88.4 R184, [R223] ;  /* 0x00000000dfb8783b */ /* 0x000f6e0000000200 */
[-C--:B--2---:R-:W-:Y:S08]  /*5e50*/  HMMA.16816.F32.BF16 R36, R204, R188.reuse, R36 ;  /* 0x000000bccc24723c */ /* 0x084ff00000041824 */
[C---:B------:R-:W-:Y:S08]  /*5e60*/  HMMA.16816.F32.BF16 R40, R176.reuse, R188, R40 ;  /* 0x000000bcb028723c */ /* 0x040ff00000041828 */
[-C--:B------:R-:W-:Y:S08]  /*5e70*/  HMMA.16816.F32.BF16 R44, R176, R190.reuse, R44 ;  /* 0x000000beb02c723c */ /* 0x080ff0000004182c */
[C---:B------:R-:W-:Y:S01]  /*5e80*/  HMMA.16816.F32.BF16 R48, R204.reuse, R190, R48 ;  /* 0x000000becc30723c */ /* 0x040fe20000041830 */
[----:B------:R-:W-:Y:S07]  /*5e90*/  LDSM.16.M88.4 R188, [R212+0x2000] ;  /* 0x00200000d4bc783b */ /* 0x000fee0000000200 */
[-C--:B------:R-:W-:Y:S08]  /*5ea0*/  HMMA.16816.F32.BF16 R52, R204, R180.reuse, R52 ;  /* 0x000000b4cc34723c */ /* 0x080ff00000041834 */
[C---:B------:R-:W-:Y:S08]  /*5eb0*/  HMMA.16816.F32.BF16 R56, R176.reuse, R180, R56 ;  /* 0x000000b4b038723c */ /* 0x040ff00000041838 */
[-C--:B------:R-:W-:Y:S01]  /*5ec0*/  HMMA.16816.F32.BF16 R60, R176, R182.reuse, R60 ;  /* 0x000000b6b03c723c */ /* 0x080fe2000004183c */
[----:B------:R-:W2:Y:S07]  /*5ed0*/  LDSM.16.M88.4 R176, [R222] ;  /* 0x00000000deb0783b */ /* 0x000eae0000000200 */
[----:B------:R-:W-:Y:S01]  /*5ee0*/  HMMA.16816.F32.BF16 R64, R204, R182, R64 ;  /* 0x000000b6cc40723c */ /* 0x000fe20000041840 */
[----:B------:R-:W2:Y:S07]  /*5ef0*/  LDSM.16.M88.4 R180, [R215+0x4000] ;  /* 0x00400000d7b4783b */ /* 0x000eae0000000200 */
[-C--:B------:R-:W-:Y:S01]  /*5f00*/  HMMA.16816.F32.BF16 R4, R192, R196.reuse, R4 ;  /* 0x000000c4c004723c */ /* 0x080fe20000041804 */
[----:B------:R-:W-:Y:S07]  /*5f10*/  LDSM.16.M88.4 R204, [R212+0x2400] ;  /* 0x00240000d4cc783b */ /* 0x000fee0000000200 */
[C---:B-1----:R-:W-:Y:S08]  /*5f20*/  HMMA.16816.F32.BF16 R8, R200.reuse, R196, R8 ;  /* 0x000000c4c808723c */ /* 0x042ff00000041808 */
[-C--:B------:R-:W-:Y:S08]  /*5f30*/  HMMA.16816.F32.BF16 R12, R200, R198.reuse, R12 ;  /* 0x000000c6c80c723c */ /* 0x080ff0000004180c */
[C---:B------:R-:W-:Y:S01]  /*5f40*/  HMMA.16816.F32.BF16 R16, R192.reuse, R198, R16 ;  /* 0x000000c6c010723c */ /* 0x040fe20000041810 */
[----:B------:R-:W1:Y:S07]  /*5f50*/  LDSM.16.M88.4 R196, [R215+0x5000] ;  /* 0x00500000d7c4783b */ /* 0x000e6e0000000200 */
[-C--:B---3--:R-:W-:Y:S08]  /*5f60*/  HMMA.16816.F32.BF16 R20, R192, R208.reuse, R20 ;  /* 0x000000d0c014723c */ /* 0x088ff00000041814 */
[C---:B------:R-:W-:Y:S08]  /*5f70*/  HMMA.16816.F32.BF16 R24, R200.reuse, R208, R24 ;  /* 0x000000d0c818723c */ /* 0x040ff00000041818 */
[-C--:B------:R-:W-:Y:S08]  /*5f80*/  HMMA.16816.F32.BF16 R28, R200, R210.reuse, R28 ;  /* 0x000000d2c81c723c */ /* 0x080ff0000004181c */
[C---:B------:R-:W-:Y:S01]  /*5f90*/  HMMA.16816.F32.BF16 R32, R192.reuse, R210, R32 ;  /* 0x000000d2c020723c */ /* 0x040fe20000041820 */
[----:B------:R-:W3:Y:S07]  /*5fa0*/  LDSM.16.M88.4 R208, [R212+0x2800] ;  /* 0x00280000d4d0783b */ /* 0x000eee0000000200 */
[-C--:B-----5:R-:W-:Y:S08]  /*5fb0*/  HMMA.16816.F32.BF16 R36, R192, R184.reuse, R36 ;  /* 0x000000b8c024723c */ /* 0x0a0ff00000041824 */
[C---:B------:R-:W-:Y:S08]  /*5fc0*/  HMMA.16816.F32.BF16 R40, R200.reuse, R184, R40 ;  /* 0x000000b8c828723c */ /* 0x040ff00000041828 */
[-C--:B------:R-:W-:Y:S08]  /*5fd0*/  HMMA.16816.F32.BF16 R44, R200, R186.reuse, R44 ;  /* 0x000000bac82c723c */ /* 0x080ff0000004182c */
[C---:B------:R-:W-:Y:S01]  /*5fe0*/  HMMA.16816.F32.BF16 R48, R192.reuse, R186, R48 ;  /* 0x000000bac030723c */ /* 0x040fe20000041830 */
[----:B------:R-:W5:Y:S07]  /*5ff0*/  LDSM.16.M88.4 R184, [R212+0x2c00] ;  /* 0x002c0000d4b8783b */ /* 0x000f6e0000000200 */
[-C--:B--2---:R-:W-:Y:S08]  /*6000*/  HMMA.16816.F32.BF16 R52, R192, R176.reuse, R52 ;  /* 0x000000b0c034723c */ /* 0x084ff00000041834 */
[C---:B------:R-:W-:Y:S08]  /*6010*/  HMMA.16816.F32.BF16 R56, R200.reuse, R176, R56 ;  /* 0x000000b0c838723c */ /* 0x040ff00000041838 */
[-C--:B------:R-:W-:Y:S01]  /*6020*/  HMMA.16816.F32.BF16 R60, R200, R178.reuse, R60 ;  /* 0x000000b2c83c723c */ /* 0x080fe2000004183c */
[----:B------:R-:W2:Y:S07]  /*6030*/  LDL R200, [R1+0x3c] ;  /* 0x00003c0001c87983 */ /* 0x000eae0000100800 */
[----:B------:R-:W-:Y:S01]  /*6040*/  HMMA.16816.F32.BF16 R64, R192, R178, R64 ;  /* 0x000000b2c040723c */ /* 0x000fe20000041840 */
[----:B------:R-:W-:Y:S07]  /*6050*/  LDSM.16.M88.4 R176, [R216+0x4000] ;  /* 0x00400000d8b0783b */ /* 0x000fee0000000200 */
[-C--:B------:R-:W-:Y:S01]  /*6060*/  HMMA.16816.F32.BF16 R4, R180, R188.reuse, R4 ;  /* 0x000000bcb404723c */ /* 0x080fe20000041804 */
[----:B------:R-:W-:Y:S07]  /*6070*/  LDSM.16.M88.4 R192, [R216+0x5000] ;  /* 0x00500000d8c0783b */ /* 0x000fee0000000200 */
[C---:B-1----:R-:W-:Y:S08]  /*6080*/  HMMA.16816.F32.BF16 R8, R196.reuse, R188, R8 ;  /* 0x000000bcc408723c */ /* 0x042ff00000041808 */
[-C--:B------:R-:W-:Y:S08]  /*6090*/  HMMA.16816.F32.BF16 R12, R196, R190.reuse, R12 ;  /* 0x000000bec40c723c */ /* 0x080ff0000004180c */
[C---:B------:R-:W-:Y:S01]  /*60a0*/  HMMA.16816.F32.BF16 R16, R180.reuse, R190, R16 ;  /* 0x000000beb410723c */ /* 0x040fe20000041810 */
[----:B------:R-:W1:Y:S07]  /*60b0*/  LDSM.16.M88.4 R188, [R221] ;  /* 0x00000000ddbc783b */ /* 0x000e6e0000000200 */
[-C--:B------:R-:W-:Y:S08]  /*60c0*/  HMMA.16816.F32.BF16 R20, R180, R204.reuse, R20 ;  /* 0x000000ccb414723c */ /* 0x080ff00000041814 */
[C---:B------:R-:W-:Y:S07]  /*60d0*/  HMMA.16816.F32.BF16 R24, R196.reuse, R204, R24 ;  /* 0x000000ccc418723c */ /* 0x040fee0000041818 */
[----:B------:R-:W-:Y:S01]  /*60e0*/  IADD3 R204, R229, -0x1, RZ ;  /* 0xffffffffe5cc7810 */ /* 0x000fe20007ffe0ff */
[-C--:B------:R-:W-:Y:S04]  /*60f0*/  HMMA.16816.F32.BF16 R28, R196, R206.reuse, R28 ;  /* 0x000000cec41c723c */ /* 0x080fe8000004181c */
[----:B------:R-:W-:Y:S01]  /*6100*/  @P6 IMAD.WIDE.U32 R2, R204, c[0x0][0x1e0], RZ ;  /* 0x00007800cc026a25 */ /* 0x000fe200078e00ff */
[----:B----4-:R-:W-:Y:S03]  /*6110*/  @P6 SHF.R.S32.HI R0, RZ, 0x1f, R204 ;  /* 0x0000001fff006819 */ /* 0x010fe600000114cc */
[C---:B------:R-:W-:Y:S04]  /*6120*/  HMMA.16816.F32.BF16 R32, R180.reuse, R206, R32 ;  /* 0x000000ceb420723c */ /* 0x040fe80000041820 */
[----:B------:R-:W-:Y:S04]  /*6130*/  @P6 IMAD R0, R0, c[0x0][0x1e0], RZ ;  /* 0x0000780000006a24 */ /* 0x000fe800078e02ff */
[-C--:B---3--:R-:W-:Y:S04]  /*6140*/  HMMA.16816.F32.BF16 R36, R180, R208.reuse, R36 ;  /* 0x000000d0b424723c */ /* 0x088fe80000041824 */
[----:B------:R-:W-:Y:S04]  /*6150*/  @P6 IMAD R0, R204, c[0x0][0x1e4], R0 ;  /* 0x00007900cc006a24 */ /* 0x000fe800078e0200 */
[C---:B------:R-:W-:Y:S04]  /*6160*/  HMMA.16816.F32.BF16 R40, R196.reuse, R208, R40 ;  /* 0x000000d0c428723c */ /* 0x040fe80000041828 */
[----:B------:R-:W-:Y:S02]  /*6170*/  @P6 IMAD.IADD R0, R3, 0x1, R0 ;  /* 0x0000000103006824 */ /* 0x000fe400078e0200 */
[C---:B------:R-:W-:Y:S02]  /*6180*/  @P6 IMAD.SHL.U32 R3, R2.reuse, 0x40, RZ ;  /* 0x0000004002036824 */ /* 0x040fe400078e00ff */
[-C--:B------:R-:W-:Y:S04]  /*6190*/  HMMA.16816.F32.BF16 R44, R196, R210.reuse, R44 ;  /* 0x000000d2c42c723c */ /* 0x080fe8000004182c */
[----:B------:R-:W-:Y:S01]  /*61a0*/  @P6 SHF.L.U64.HI R2, R2, 0x6, R0 ;  /* 0x0000000602026819 */ /* 0x000fe20000010200 */
[----:B------:R-:W-:Y:S01]  /*61b0*/  IMAD.MOV.U32 R0, RZ, RZ, R231 ;  /* 0x000000ffff007224 */ /* 0x000fe200078e00e7 */
[C---:B------:R-:W-:Y:S02]  /*61c0*/  @P6 LEA R141, P0, R143.reuse, R3, 0x5 ;  /* 0x000000038f8d6211 */ /* 0x040fe400078028ff */
[C---:B------:R-:W-:Y:S04]  /*61d0*/  HMMA.16816.F32.BF16 R48, R180.reuse, R210, R48 ;  /* 0x000000d2b430723c */ /* 0x040fe80000041830 */
[----:B------:R-:W-:Y:S02]  /*61e0*/  @P2 SHF.R.U32.HI R0, RZ, c[0x0][0x2cc], R142 ;  /* 0x0000b300ff002a19 */ /* 0x000fe4000001168e */
[----:B------:R-:W-:Y:S02]  /*61f0*/  @P6 LEA.HI.X R142, R143, R2, R144, 0x5, P0 ;  /* 0x000000028f8e6211 */ /* 0x000fe400000f2c90 */
[-C--:B-----5:R-:W-:Y:S04]  /*6200*/  HMMA.16816.F32.BF16 R52, R180, R184.reuse, R52 ;  /* 0x000000b8b434723c */ /* 0x0a0fe80000041834 */
[CC--:B------:R-:W-:Y:S02]  /*6210*/  @P6 IADD3 R144, P1, R3.reuse, R149.reuse, RZ ;  /* 0x0000009503906210 */ /* 0x0c0fe40007f3e0ff */
[----:B------:R-:W-:Y:S02]  /*6220*/  @P6 IADD3 R143, P0, R3, R234, RZ ;  /* 0x000000ea038f6210 */ /* 0x000fe40007f1e0ff */
[C---:B------:R-:W-:Y:S04]  /*6230*/  HMMA.16816.F32.BF16 R56, R196.reuse, R184, R56 ;  /* 0x000000b8c438723c */ /* 0x040fe80000041838 */
[----:B------:R-:W-:Y:S01]  /*6240*/  @P6 IMAD.X R151, R2, 0x1, R145, P1 ;  /* 0x0000000102976824 */ /* 0x000fe200008e0691 */
[----:B------:R-:W-:Y:S01]  /*6250*/  @P6 LEA R202, P1, R144, c[0x0][0x1c8], 0x1 ;  /* 0x0000720090ca6a11 */ /* 0x000fe200078208ff */
[----:B------:R-:W-:Y:S01]  /*6260*/  @P6 IMAD.X R150, R2, 0x1, R230, P0 ;  /* 0x0000000102966824 */ /* 0x000fe200000e06e6 */
[----:B------:R-:W-:Y:S01]  /*6270*/  MOV R184, 0xffffffc0 ;  /* 0xffffffc000b87802 */ /* 0x000fe20000000f00 */
[-C--:B------:R-:W-:Y:S01]  /*6280*/  HMMA.16816.F32.BF16 R60, R196, R186.reuse, R60 ;  /* 0x000000bac43c723c */ /* 0x080fe2000004183c */
[----:B------:R-:W-:Y:S03]  /*6290*/  SHFL.IDX PT, R196, R0, 0x2, 0x1c1f ;  /* 0x005c1f0000c47f89 */ /* 0x000fe600000e0000 */
[----:B------:R-:W-:Y:S02]  /*62a0*/  @P6 LEA.HI.X R203, R144, c[0x0][0x1cc], R151, 0x1, P1 ;  /* 0x0000730090cb6a11 */ /* 0x000fe400008f0c97 */
[C---:B------:R-:W-:Y:S02]  /*62b0*/  @P6 LEA R206, P0, R143.reuse, c[0x0][0x1c8], 0x1 ;  /* 0x000072008fce6a11 */ /* 0x040fe400078008ff */
[----:B------:R-:W-:Y:S01]  /*62c0*/  HMMA.16816.F32.BF16 R64, R180, R186, R64 ;  /* 0x000000bab440723c */ /* 0x000fe20000041840 */
[----:B------:R-:W3:Y:S03]  /*62d0*/  LDSM.16.M88.4 R180, [R220] ;  /* 0x00000000dcb4783b */ /* 0x000ee60000000200 */
[----:B------:R-:W-:Y:S01]  /*62e0*/  @P6 LEA.HI.X R207, R143, c[0x0][0x1cc], R150, 0x1, P0 ;  /* 0x000073008fcf6a11 */ /* 0x000fe200000f0c96 */
[----:B------:R-:W-:Y:S01]  /*62f0*/  IMAD R150, R229, R184, 0x1 ;  /* 0x00000001e5967424 */ /* 0x000fe200078e02b8 */
[----:B------:R-:W-:Y:S02]  /*6300*/  @P6 IADD3 R144, P0, R234, 0x40, RZ ;  /* 0x00000040ea906810 */ /* 0x000fe40007f1e0ff */
[-C--:B-1----:R-:W-:Y:S01]  /*6310*/  HMMA.16816.F32.BF16 R4, R176, R188.reuse, R4 ;  /* 0x000000bcb004723c */ /* 0x082fe20000041804 */
[----:B------:R-:W1:Y:S04]  /*6320*/  LDSM.16.M88.4 R184, [R219] ;  /* 0x00000000dbb8783b */ /* 0x000e680000000200 */
[--C-:B------:R-:W-:Y:S01]  /*6330*/  @P6 IMAD.X R143, RZ, RZ, R230.reuse, P0 ;  /* 0x000000ffff8f6224 */ /* 0x100fe200000e06e6 */
[-C--:B------:R-:W-:Y:S02]  /*6340*/  @P6 IADD3 R3, P0, R3, R144.reuse, RZ ;  /* 0x0000009003036210 */ /* 0x080fe40007f1e0ff */
[C---:B------:R-:W-:Y:S01]  /*6350*/  HMMA.16816.F32.BF16 R8, R192.reuse, R188, R8 ;  /* 0x000000bcc008723c */ /* 0x040fe20000041808 */
[----:B------:R-:W4:Y:S07]  /*6360*/  SHFL.IDX PT, R188, R0, RZ, 0x1c1f ;  /* 0x001c1fff00bc7589 */ /* 0x000f2e00000e0000 */
[-C--:B------:R-:W-:Y:S01]  /*6370*/  HMMA.16816.F32.BF16 R12, R192, R190.reuse, R12 ;  /* 0x000000bec00c723c */ /* 0x080fe2000004180c */
[----:B------:R-:W5:Y:S07]  /*6380*/  SHFL.IDX PT, R189, R0, 0x1, 0x1c1f ;  /* 0x003c1f0000bd7f89 */ /* 0x000f6e00000e0000 */
[C---:B------:R-:W-:Y:S01]  /*6390*/  HMMA.16816.F32.BF16 R16, R176.reuse, R190, R16 ;  /* 0x000000beb010723c */ /* 0x040fe20000041810 */
[----:B------:R1:W1:Y:S06]  /*63a0*/  SHFL.IDX PT, R151, R0, 0x3, 0x1c1f ;  /* 0x007c1f0000977f89 */ /* 0x00026c00000e0000 */
[C---:B------:R-:W-:Y:S01]  /*63b0*/  @P6 IADD3 R190, P1, R141.reuse, R149, RZ ;  /* 0x000000958dbe6210 */ /* 0x040fe20007f3e0ff */
[-C--:B---3--:R-:W-:Y:S04]  /*63c0*/  HMMA.16816.F32.BF16 R20, R176, R180.reuse, R20 ;  /* 0x000000b4b014723c */ /* 0x088fe80000041814 */
[----:B------:R-:W-:Y:S01]  /*63d0*/  @P6 IADD3.X R149, R2, R143, RZ, P0, !PT ;  /* 0x0000008f02956210 */ /* 0x000fe200007fe4ff */
[C---:B------:R-:W-:Y:S01]  /*63e0*/  @P6 IMAD.X R233, R142.reuse, 0x1, R145, P1 ;  /* 0x000000018ee96824 */ /* 0x040fe200008e0691 */
[C---:B------:R-:W-:Y:S02]  /*63f0*/  @P6 IADD3 R191, P0, R141.reuse, R144, RZ ;  /* 0x000000908dbf6210 */ /* 0x040fe40007f1e0ff */
[----:B------:R-:W-:Y:S01]  /*6400*/  @P6 IADD3 R2, P1, R141, R234, RZ ;  /* 0x000000ea8d026210 */ /* 0x000fe20007f3e0ff */
[C---:B------:R-:W-:Y:S04]  /*6410*/  HMMA.16816.F32.BF16 R24, R192.reuse, R180, R24 ;  /* 0x000000b4c018723c */ /* 0x040fe80000041818 */
[C---:B------:R-:W-:Y:S01]  /*6420*/  @P6 IMAD.X R234, R142.reuse, 0x1, R143, P0 ;  /* 0x000000018eea6824 */ /* 0x040fe200000e068f */
[C---:B------:R-:W-:Y:S01]  /*6430*/  @P6 LEA R198, P0, R3.reuse, c[0x0][0x1c8], 0x1 ;  /* 0x0000720003c66a11 */ /* 0x040fe200078008ff */
[----:B------:R-:W-:Y:S02]  /*6440*/  @P6 IMAD.X R142, R142, 0x1, R230, P1 ;  /* 0x000000018e8e6824 */ /* 0x000fe400008e06e6 */
[-C--:B------:R-:W-:Y:S04]  /*6450*/  HMMA.16816.F32.BF16 R28, R192, R182.reuse, R28 ;  /* 0x000000b6c01c723c */ /* 0x080fe8000004181c */
[----:B------:R-:W-:Y:S04]  /*6460*/  @P6 LEA.HI.X R199, R3, c[0x0][0x1cc], R149, 0x1, P0 ;  /* 0x0000730003c76a11 */ /* 0x000fe800000f0c95 */
[C---:B------:R-:W-:Y:S08]  /*6470*/  HMMA.16816.F32.BF16 R32, R176.reuse, R182, R32 ;  /* 0x000000b6b020723c */ /* 0x040ff00000041820 */
[-C--:B-1----:R-:W-:Y:S08]  /*6480*/  HMMA.16816.F32.BF16 R36, R176, R184.reuse, R36 ;  /* 0x000000b8b024723c */ /* 0x082ff00000041824 */
[C---:B------:R-:W-:Y:S08]  /*6490*/  HMMA.16816.F32.BF16 R40, R192.reuse, R184, R40 ;  /* 0x000000b8c028723c */ /* 0x040ff00000041828 */
[-C--:B------:R-:W-:Y:S08]  /*64a0*/  HMMA.16816.F32.BF16 R44, R192, R186.reuse, R44 ;  /* 0x000000bac02c723c */ /* 0x080ff0000004182c */
[C---:B------:R-:W-:Y:S04]  /*64b0*/  HMMA.16816.F32.BF16 R48, R176.reuse, R186, R48 ;  /* 0x000000bab030723c */ /* 0x040fe80000041830 */
[----:B--2---:R-:W-:Y:S02]  /*64c0*/  IADD3 R150, R150, c[0x0][0x1d0], -R200 ;  /* 0x0000740096967a10 */ /* 0x004fe40007ffe8c8 */
[----:B------:R-:W-:Y:S02]  /*64d0*/  @P6 LEA R200, P1, R2, c[0x0][0x1c8], 0x1 ;  /* 0x0000720002c86a11 */ /* 0x000fe400078208ff */
[----:B------:R-:W-:Y:S04]  /*64e0*/  IADD3 R0, R150, -c[0x0][0x168], RZ ;  /* 0x80005a0096007a10 */ /* 0x000fe80007ffe0ff */
[----:B------:R-:W-:Y:S02]  /*64f0*/  @P6 LEA.HI.X R201, R2, c[0x0][0x1cc], R142, 0x1, P1 ;  /* 0x0000730002c96a11 */ /* 0x000fe400008f0c8e */
[C---:B----4-:R-:W-:Y:S01]  /*6500*/  IADD3 R141, R0.reuse, R188, RZ ;  /* 0x000000bc008d7210 */ /* 0x050fe20007ffe0ff */
[C---:B-----5:R-:W-:Y:S02]  /*6510*/  IMAD.IADD R3, R0.reuse, 0x1, R189 ;  /* 0x0000000100037824 */ /* 0x060fe400078e02bd */
[C---:B------:R-:W-:Y:S01]  /*6520*/  IMAD.IADD R2, R0.reuse, 0x1, R196 ;  /* 0x0000000100027824 */ /* 0x040fe200078e02c4 */
[C---:B------:R-:W-:Y:S01]  /*6530*/  ISETP.GT.AND P1, PT, R141.reuse, RZ, PT ;  /* 0x000000ff8d00720c */ /* 0x040fe20003f24270 */
[----:B------:R-:W-:Y:S01]  /*6540*/  IMAD.IADD R0, R0, 0x1, R151 ;  /* 0x0000000100007824 */ /* 0x000fe200078e0297 */
[----:B------:R-:W-:Y:S02]  /*6550*/  ISETP.GT.AND P0, PT, R141, 0x1, PT ;  /* 0x000000018d00780c */ /* 0x000fe40003f04270 */
[----:B------:R-:W-:Y:S02]  /*6560*/  FSEL R149, R4, -INF , P1 ;  /* 0xff80000004957808 */ /* 0x000fe40000800000 */
[----:B------:R-:W-:Y:S02]  /*6570*/  FSEL R142, R5, -INF , P0 ;  /* 0xff800000058e7808 */ /* 0x000fe40000000000 */
[C---:B------:R-:W-:Y:S02]  /*6580*/  ISETP.GT.AND P1, PT, R3.reuse, RZ, PT ;  /* 0x000000ff0300720c */ /* 0x040fe40003f24270 */
[----:B------:R-:W-:Y:S02]  /*6590*/  ISETP.GT.AND P0, PT, R3, 0x1, PT ;  /* 0x000000010300780c */ /* 0x000fe40003f04270 */
[----:B------:R-:W-:Y:S02]  /*65a0*/  FSEL R181, R6, -INF , P1 ;  /* 0xff80000006b57808 */ /* 0x000fe40000800000 */
[----:B------:R-:W-:Y:S02]  /*65b0*/  FSEL R180, R7, -INF , P0 ;  /* 0xff80000007b47808 */ /* 0x000fe40000000000 */
[----:B------:R-:W1:Y:S01]  /*65c0*/  LDSM.16.M88.4 R4, [R218] ;  /* 0x00000000da04783b */ /* 0x000e620000000200 */
[C---:B------:R-:W-:Y:S01]  /*65d0*/  ISETP.GT.AND P1, PT, R2.reuse, RZ, PT ;  /* 0x000000ff0200720c */ /* 0x040fe20003f24270 */
[----:B------:R-:W-:Y:S06]  /*65e0*/  DEPBAR.LE SB0, 0x0 ;  /* 0x000080000000791a */ /* 0x000fec0000000000 */
[----:B------:R-:W-:Y:S01]  /*65f0*/  BAR.SYNC.DEFER_BLOCKING 0x0 ;  /* 0x0000000000007b1d */ /* 0x000fe20000010000 */
[----:B------:R-:W-:Y:S02]  /*6600*/  ISETP.GT.AND P0, PT, R2, 0x1, PT ;  /* 0x000000010200780c */ /* 0x000fe40003f04270 */
[----:B------:R-:W-:Y:S02]  /*6610*/  FSEL R182, R8, -INF , P1 ;  /* 0xff80000008b67808 */ /* 0x000fe40000800000 */
[----:B------:R-:W-:Y:S02]  /*6620*/  FSEL R9, R9, -INF , P0 ;  /* 0xff80000009097808 */ /* 0x000fe40000000000 */
[C---:B------:R-:W-:Y:S02]  /*6630*/  ISETP.GT.AND P1, PT, R0.reuse, RZ, PT ;  /* 0x000000ff0000720c */ /* 0x040fe40003f24270 */
[----:B------:R-:W-:Y:S02]  /*6640*/  ISETP.GT.AND P0, PT, R0, 0x1, PT ;  /* 0x000000010000780c */ /* 0x000fe40003f04270 */
[----:B------:R-:W-:Y:S02]  /*6650*/  FSEL R10, R10, -INF , P1 ;  /* 0xff8000000a0a7808 */ /* 0x000fe40000800000 */
[----:B------:R-:W-:Y:S02]  /*6660*/  FSEL R11, R11, -INF , P0 ;  /* 0xff8000000b0b7808 */ /* 0x000fe40000000000 */
[C---:B------:R-:W-:Y:S02]  /*6670*/  ISETP.GT.AND P1, PT, R2.reuse, 0x8, PT ;  /* 0x000000080200780c */ /* 0x040fe40003f24270 */
[----:B------:R-:W-:Y:S02]  /*6680*/  ISETP.GT.AND P0, PT, R2, 0x9, PT ;  /* 0x000000090200780c */ /* 0x000fe40003f04270 */
[----:B------:R-:W-:Y:S02]  /*6690*/  FSEL R12, R12, -INF , P1 ;  /* 0xff8000000c0c7808 */ /* 0x000fe40000800000 */
[----:B------:R-:W-:Y:S02]  /*66a0*/  FSEL R13, R13, -INF , P0 ;  /* 0xff8000000d0d7808 */ /* 0x000fe40000000000 */
[C---:B------:R-:W-:Y:S02]  /*66b0*/  ISETP.GT.AND P1, PT, R0.reuse, 0x8, PT ;  /* 0x000000080000780c */ /* 0x040fe40003f24270 */
[----:B------:R-:W-:Y:S02]  /*66c0*/  ISETP.GT.AND P0, PT, R0, 0x9, PT ;  /* 0x000000090000780c */ /* 0x000fe40003f04270 */
[----:B------:R-:W-:Y:S02]  /*66d0*/  FSEL R14, R14, -INF , P1 ;  /* 0xff8000000e0e7808 */ /* 0x000fe40000800000 */
[----:B------:R-:W-:Y:S02]  /*66e0*/  ISETP.GT.AND P1, PT, R141, 0x8, PT ;  /* 0x000000088d00780c */ /* 0x000fe40003f24270 */
[----:B------:R-:W-:Y:S01]  /*66f0*/  FSEL R15, R15, -INF , P0 ;  /* 0xff8000000f0f7808 */ /* 0x000fe20000000000 */
[-C--:B-1----:R-:W-:Y:S05]  /*6700*/  HMMA.16816.F32.BF16 R52, R176, R4.reuse, R52 ;  /* 0x00000004b034723c */ /* 0x082fea0000041834 */
[----:B------:R-:W-:Y:S02]  /*6710*/  ISETP.GT.AND P0, PT, R141, 0x9, PT ;  /* 0x000000098d00780c */ /* 0x000fe40003f04270 */
[----:B------:R-:W-:Y:S01]  /*6720*/  FSEL R16, R16, -INF , P1 ;  /* 0xff80000010107808 */ /* 0x000fe20000800000 */
[C---:B------:R-:W-:Y:S04]  /*6730*/  HMMA.16816.F32.BF16 R56, R192.reuse, R4, R56 ;  /* 0x00000004c038723c */ /* 0x040fe80000041838 */
[----:B------:R-:W-:Y:S02]  /*6740*/  FSEL R17, R17, -INF , P0 ;  /* 0xff80000011117808 */ /* 0x000fe40000000000 */
[C---:B------:R-:W-:Y:S02]  /*6750*/  ISETP.GT.AND P1, PT, R3.reuse, 0x8, PT ;  /* 0x000000080300780c */ /* 0x040fe40003f24270 */
[-C--:B------:R-:W-:Y:S03]  /*6760*/  HMMA.16816.F32.BF16 R60, R192, R6.reuse, R60 ;  /* 0x00000006c03c723c */ /* 0x080fe6000004183c */
[----:B------:R-:W-:Y:S02]  /*6770*/  ISETP.GT.AND P0, PT, R3, 0x9, PT ;  /* 0x000000090300780c */ /* 0x000fe40003f04270 */
[----:B------:R-:W-:Y:S02]  /*6780*/  FSEL R18, R18, -INF , P1 ;  /* 0xff80000012127808 */ /* 0x000fe40000800000 */
[----:B------:R-:W-:Y:S01]  /*6790*/  ISETP.GT.AND P1, PT, R141, 0x10, PT ;  /* 0x000000108d00780c */ /* 0x000fe20003f24270 */
[----:B------:R-:W-:Y:S04]  /*67a0*/  HMMA.16816.F32.BF16 R64, R176, R6, R64 ;  /* 0x00000006b040723c */ /* 0x000fe80000041840 */
[----:B------:R-:W-:Y:S02]  /*67b0*/  FSEL R19, R19, -INF , P0 ;  /* 0xff80000013137808 */ /* 0x000fe40000000000 */
[----:B------:R-:W-:Y:S02]  /*67c0*/  ISETP.GT.AND P0, PT, R141, 0x11, PT ;  /* 0x000000118d00780c */ /* 0x000fe40003f04270 */
[----:B------:R-:W-:Y:S02]  /*67d0*/  FSEL R189, R20, -INF , P1 ;  /* 0xff80000014bd7808 */ /* 0x000fe40000800000 */
[----:B------:R-:W-:Y:S02]  /*67e0*/  ISETP.GT.AND P1, PT, R3, 0x10, PT ;  /* 0x000000100300780c */ /* 0x000fe40003f24270 */
[----:B------:R-:W-:Y:S02]  /*67f0*/  FSEL R188, R21, -INF , P0 ;  /* 0xff80000015bc7808 */ /* 0x000fe40000000000 */
[----:B------:R-:W-:Y:S02]  /*6800*/  ISETP.GT.AND P0, PT, R3, 0x11, PT ;  /* 0x000000110300780c */ /* 0x000fe40003f04270 */
[----:B------:R-:W-:Y:S02]  /*6810*/  FSEL R196, R22, -INF , P1 ;  /* 0xff80000016c47808 */ /* 0x000fe40000800000 */
[----:B------:R-:W-:Y:S02]  /*6820*/  FSEL R197, R23, -INF , P0 ;  /* 0xff80000017c57808 */ /* 0x000fe40000000000 */
[----:B------:R-:W-:Y:S02]  /*6830*/  FMNMX.FTZ R4, R149, R140, !PT ;  /* 0x0000008c95047209 */ /* 0x000fe40007810000 */
[C---:B------:R-:W-:Y:S02]  /*6840*/  ISETP.GT.AND P1, PT, R2.reuse, 0x10, PT ;  /* 0x000000100200780c */ /* 0x040fe40003f24270 */
[----:B------:R-:W-:Y:S02]  /*6850*/  ISETP.GT.AND P0, PT, R2, 0x11, PT ;  /* 0x000000110200780c */ /* 0x000fe40003f04270 */
[----:B------:R-:W-:Y:S02]  /*6860*/  FSEL R208, R24, -INF , P1 ;  /* 0xff80000018d07808 */ /* 0x000fe40000800000 */
[----:B------:R-:W-:Y:S02]  /*6870*/  FSEL R205, R25, -INF , P0 ;  /* 0xff80000019cd7808 */ /* 0x000fe40000000000 */
[C---:B------:R-:W-:Y:S02]  /*6880*/  ISETP.GT.AND P1, PT, R0.reuse, 0x10, PT ;  /* 0x000000100000780c */ /* 0x040fe40003f24270 */
[----:B------:R-:W-:Y:S02]  /*6890*/  ISETP.GT.AND P0, PT, R0, 0x11, PT ;  /* 0x000000110000780c */ /* 0x000fe40003f04270 */
[----:B------:R-:W-:Y:S02]  /*68a0*/  FMNMX.FTZ R4, R142, R4, !PT ;  /* 0x000000048e047209 */ /* 0x000fe40007810000 */
[----:B------:R-:W-:Y:S02]  /*68b0*/  FSEL R211, R26, -INF , P1 ;  /* 0xff8000001ad37808 */ /* 0x000fe40000800000 */
[----:B------:R-:W-:Y:S02]  /*68c0*/  FSEL R230, R27, -INF , P0 ;  /* 0xff8000001be67808 */ /* 0x000fe40000000000 */
[C---:B------:R-:W-:Y:S02]  /*68d0*/  ISETP.GT.AND P1, PT, R2.reuse, 0x18, PT ;  /* 0x000000180200780c */ /* 0x040fe40003f24270 */
[----:B------:R-:W-:Y:S02]  /*68e0*/  ISETP.GT.AND P0, PT, R2, 0x19, PT ;  /* 0x000000190200780c */ /* 0x000fe40003f04270 */
[----:B------:R-:W-:Y:S02]  /*68f0*/  FMNMX.FTZ R4, R16, R4, !PT ;  /* 0x0000000410047209 */ /* 0x000fe40007810000 */
[----:B------:R-:W-:Y:S02]  /*6900*/  FSEL R209, R28, -INF , P1 ;  /* 0xff8000001cd17808 */ /* 0x000fe40000800000 */
[----:B------:R-:W-:Y:S02]  /*6910*/  FSEL R210, R29, -INF , P0 ;  /* 0xff8000001dd27808 */ /* 0x000fe40000000000 */
[----:B------:R-:W-:Y:S02]  /*6920*/  FMNMX.FTZ R4, R17, R4, !PT ;  /* 0x0000000411047209 */ /* 0x000fe40007810000 */
[C---:B------:R-:W-:Y:S02]  /*6930*/  ISETP.GT.AND P1, PT, R0.reuse, 0x18, PT ;  /* 0x000000180000780c */ /* 0x040fe40003f24270 */
[----:B------:R-:W-:Y:S02]  /*6940*/  ISETP.GT.AND P0, PT, R0, 0x19, PT ;  /* 0x000000190000780c */ /* 0x000fe40003f04270 */
[----:B------:R-:W-:Y:S02]  /*6950*/  FMNMX.FTZ R4, R189, R4, !PT ;  /* 0x00000004bd047209 */ /* 0x000fe40007810000 */
[----:B------:R-:W-:Y:S02]  /*6960*/  FSEL R231, R30, -INF , P1 ;  /* 0xff8000001ee77808 */ /* 0x000fe40000800000 */
[----:B------:R-:W-:Y:S02]  /*6970*/  ISETP.GT.AND P1, PT, R141, 0x18, PT ;  /* 0x000000188d00780c */ /* 0x000fe40003f24270 */
[----:B------:R-:W-:Y:S02]  /*6980*/  FSEL R232, R31, -INF , P0 ;  /* 0xff8000001fe87808 */ /* 0x000fe40000000000 */
[----:B------:R-:W-:Y:S02]  /*6990*/  ISETP.GT.AND P0, PT, R141, 0x19, PT ;  /* 0x000000198d00780c */ /* 0x000fe40003f04270 */
[----:B------:R-:W-:Y:S01]  /*69a0*/  FSEL R186, R32, -INF , P1 ;  /* 0xff80000020ba7808 */ /* 0x000fe20000800000 */
[----:B------:R-:W-:Y:S01]  /*69b0*/  IMAD.MOV.U32 R32, RZ, RZ, R252 ;  /* 0x000000ffff207224 */ /* 0x000fe200078e00fc */
        /* <DEDUP_REMOVED lines=16> */
[----:B------:R-:W-:Y:S02]  /*6ac0*/  ISETP.GT.AND P1, PT, R2, 0x20, PT ;  /* 0x000000200200780c */ /* 0x000fe40003f24270 */
[C---:B------:R-:W-:Y:S02]  /*6ad0*/  ISETP.GT.AND P0, PT, R141.reuse, 0x28, PT ;  /* 0x000000288d00780c */ /* 0x040fe40003f04270 */
[----:B------:R-:W-:Y:S02]  /*6ae0*/  FMNMX.FTZ R145, R194, R145, !PT ;  /* 0x00000091c2917209 */ /* 0x000fe40007810000 */
[----:B------:R-:W-:Y:S02]  /*6af0*/  FSEL R247, R40, -INF , P1 ;  /* 0xff80000028f77808 */ /* 0x000fe40000800000 */
[----:B------:R-:W-:Y:S02]  /*6b00*/  FSEL R195, R48, -INF , P0 ;  /* 0xff80000030c37808 */ /* 0x000fe40000000000 */
[----:B------:R-:W-:Y:S02]  /*6b10*/  ISETP.GT.AND P1, PT, R141, 0x29, PT ;  /* 0x000000298d00780c */ /* 0x000fe40003f24270 */
[----:B------:R-:W-:Y:S02]  /*6b20*/  FMNMX.FTZ R145, R235, R145, !PT ;  /* 0x00000091eb917209 */ /* 0x000fe40007810000 */
[----:B------:R-:W-:Y:S02]  /*6b30*/  ISETP.GT.AND P0, PT, R141, 0x30, PT ;  /* 0x000000308d00780c */ /* 0x000fe40003f04270 */
[----:B------:R-:W-:Y:S02]  /*6b40*/  FSEL R237, R49, -INF , P1 ;  /* 0xff80000031ed7808 */ /* 0x000fe40000800000 */
[----:B------:R-:W-:Y:S02]  /*6b50*/  FMNMX.FTZ R145, R195, R145, !PT ;  /* 0x00000091c3917209 */ /* 0x000fe40007810000 */
[----:B------:R-:W-:Y:S02]  /*6b60*/  FSEL R243, R52, -INF , P0 ;  /* 0xff80000034f37808 */ /* 0x000fe40000000000 */
[----:B------:R-:W-:Y:S02]  /*6b70*/  ISETP.GT.AND P1, PT, R141, 0x31, PT ;  /* 0x000000318d00780c */ /* 0x000fe40003f24270 */
[----:B------:R-:W-:Y:S02]  /*6b80*/  FMNMX.FTZ R145, R237, R145, !PT ;  /* 0x00000091ed917209 */ /* 0x000fe40007810000 */
[----:B------:R-:W-:Y:S02]  /*6b90*/  FSEL R48, R53, -INF , P1 ;  /* 0xff80000035307808 */ /* 0x000fe40000800000 */
[----:B------:R-:W-:Y:S02]  /*6ba0*/  ISETP.GT.AND P0, PT, R141, 0x38, PT ;  /* 0x000000388d00780c */ /* 0x000fe40003f04270 */
[----:B------:R-:W-:Y:S02]  /*6bb0*/  FMNMX.FTZ R145, R243, R145, !PT ;  /* 0x00000091f3917209 */ /* 0x000fe40007810000 */
[----:B------:R-:W-:Y:S02]  /*6bc0*/  FMNMX.FTZ R4, R181, R146, !PT ;  /* 0x00000092b5047209 */ /* 0x000fe40007810000 */
[----:B------:R-:W-:Y:S02]  /*6bd0*/  FSEL R26, R64, -INF , P0 ;  /* 0xff800000401a7808 */ /* 0x000fe40000000000 */
[----:B------:R-:W-:Y:S02]  /*6be0*/  ISETP.GT.AND P1, PT, R141, 0x39, PT ;  /* 0x000000398d00780c */ /* 0x000fe40003f24270 */
[----:B------:R-:W-:Y:S02]  /*6bf0*/  FMNMX.FTZ R145, R48, R145, !PT ;  /* 0x0000009130917209 */ /* 0x000fe40007810000 */
[----:B------:R-:W-:Y:S02]  /*6c00*/  FMNMX.FTZ R4, R180, R4, !PT ;  /* 0x00000004b4047209 */ /* 0x000fe40007810000 */
[----:B------:R-:W-:Y:S02]  /*6c10*/  FMNMX.FTZ R145, R26, R145, !PT ;  /* 0x000000911a917209 */ /* 0x000fe40007810000 */
[----:B------:R-:W-:Y:S02]  /*6c20*/  FSEL R245, R65, -INF , P1 ;  /* 0xff80000041f57808 */ /* 0x000fe40000800000 */
[----:B------:R-:W-:Y:S02]  /*6c30*/  FMNMX.FTZ R4, R18, R4, !PT ;  /* 0x0000000412047209 */ /* 0x000fe40007810000 */
[----:B------:R-:W-:Y:S02]  /*6c40*/  FMNMX.FTZ R145, R245, R145, !PT ;  /* 0x00000091f5917209 */ /* 0x000fe40007810000 */
[----:B------:R-:W-:Y:S02]  /*6c50*/  FMNMX.FTZ R4, R19, R4, !PT ;  /* 0x0000000413047209 */ /* 0x000fe40007810000 */
[----:B------:R-:W-:Y:S01]  /*6c60*/  ISETP.GT.AND P1, PT, R0, 0x20, PT ;  /* 0x000000200000780c */ /* 0x000fe20003f24270 */
[----:B------:R-:W1:Y:S01]  /*6c70*/  SHFL.BFLY PT, R6, R145, 0x2, 0x1f ;  /* 0x0c401f0091067f89 */ /* 0x000e6200000e0000 */
[----:B------:R-:W-:Y:S02]  /*6c80*/  FMNMX.FTZ R4, R196, R4, !PT ;  /* 0x00000004c4047209 */ /* 0x000fe40007810000 */
[----:B------:R-:W-:Y:S02]  /*6c90*/  FSEL R249, R42, -INF , P1 ;  /* 0xff8000002af97808 */ /* 0x000fe40000800000 */
[----:B------:R-:W-:Y:S02]  /*6ca0*/  FMNMX.FTZ R4, R197, R4, !PT ;  /* 0x00000004c5047209 */ /* 0x000fe40007810000 */
[----:B------:R-:W-:Y:S02]  /*6cb0*/  ISETP.GT.AND P1, PT, R3, 0x28, PT ;  /* 0x000000280300780c */ /* 0x000fe40003f24270 */
[----:B------:R-:W-:Y:S02]  /*6cc0*/  FMNMX.FTZ R4, R192, R4, !PT ;  /* 0x00000004c0047209 */ /* 0x000fe40007810000 */
[----:B------:R-:W-:Y:S02]  /*6cd0*/  FSEL R236, R50, -INF , P1 ;  /* 0xff80000032ec7808 */ /* 0x000fe40000800000 */
[----:B------:R-:W-:Y:S02]  /*6ce0*/  FMNMX.FTZ R4, R193, R4, !PT ;  /* 0x00000004c1047209 */ /* 0x000fe40007810000 */
[----:B------:R-:W-:Y:S02]  /*6cf0*/  ISETP.GT.AND P0, PT, R2, 0x21, PT ;  /* 0x000000210200780c */ /* 0x000fe40003f04270 */
[----:B------:R-:W-:Y:S02]  /*6d00*/  FMNMX.FTZ R4, R241, R4, !PT ;  /* 0x00000004f1047209 */ /* 0x000fe40007810000 */
[----:B------:R-:W-:Y:S02]  /*6d10*/  ISETP.GT.AND P1, PT, R3, 0x30, PT ;  /* 0x000000300300780c */ /* 0x000fe40003f24270 */
[----:B------:R-:W-:Y:S02]  /*6d20*/  FMNMX.FTZ R4, R242, R4, !PT ;  /* 0x00000004f2047209 */ /* 0x000fe40007810000 */
[----:B------:R-:W-:Y:S02]  /*6d30*/  FSEL R244, R41, -INF , P0 ;  /* 0xff80000029f47808 */ /* 0x000fe40000000000 */
[----:B-1----:R-:W-:Y:S02]  /*6d40*/  FMNMX.FTZ R145, R145, R6, !PT ;  /* 0x0000000691917209 */ /* 0x002fe40007810000 */
[----:B------:R-:W-:Y:S02]  /*6d50*/  FMNMX.FTZ R144, R236, R4, !PT ;  /* 0x00000004ec907209 */ /* 0x000fe40007810000 */
[----:B------:R-:W-:Y:S01]  /*6d60*/  ISETP.GT.AND P0, PT, R0, 0x21, PT ;  /* 0x000000210000780c */ /* 0x000fe20003f04270 */
[----:B------:R-:W1:Y:S01]  /*6d70*/  SHFL.BFLY PT, R4, R145, 0x1, 0x1f ;  /* 0x0c201f0091047f89 */ /* 0x000e6200000e0000 */
[----:B------:R-:W-:Y:S02]  /*6d80*/  FSEL R64, R54, -INF , P1 ;  /* 0xff80000036407808 */ /* 0x000fe40000800000 */
[----:B------:R-:W-:Y:S02]  /*6d90*/  ISETP.GT.AND P1, PT, R3, 0x38, PT ;  /* 0x000000380300780c */ /* 0x000fe40003f24270 */
        /* <DEDUP_REMOVED lines=10> */
[----:B------:R-:W-:Y:S02]  /*6e40*/  FMNMX.FTZ R3, R10, R148, !PT ;  /* 0x000000940a037209 */ /* 0x000fe40007810000 */
[----:B------:R-:W-:Y:S02]  /*6e50*/  FMNMX.FTZ R5, R182, R147, !PT ;  /* 0x00000093b6057209 */ /* 0x000fe40007810000 */
[----:B------:R-:W-:Y:S02]  /*6e60*/  FSEL R246, R46, -INF , P1 ;  /* 0xff8000002ef67808 */ /* 0x000fe40000800000 */
[----:B------:R-:W-:Y:S02]  /*6e70*/  ISETP.GT.AND P1, PT, R2, 0x30, PT ;  /* 0x000000300200780c */ /* 0x000fe40003f24270 */
[----:B------:R-:W-:Y:S02]  /*6e80*/  FMNMX.FTZ R3, R11, R3, !PT ;  /* 0x000000030b037209 */ /* 0x000fe40007810000 */
[----:B-1----:R-:W-:Y:S02]  /*6e90*/  FMNMX.FTZ R145, R145, R4, !PT ;  /* 0x0000000491917209 */ /* 0x002fe40007810000 */
[----:B------:R-:W-:Y:S02]  /*6ea0*/  FMNMX.FTZ R5, R9, R5, !PT ;  /* 0x0000000509057209 */ /* 0x000fe40007810000 */
[----:B------:R-:W-:Y:S01]  /*6eb0*/  FSEL R65, R56, -INF , P1 ;  /* 0xff80000038417808 */ /* 0x000fe20000800000 */
[----:B------:R-:W-:Y:S01]  /*6ec0*/  FMUL.FTZ R150, R145, c[0x0][0x2d0] ;  /* 0x0000b40091967a20 */ /* 0x000fe20000410000 */
[----:B------:R-:W-:Y:S02]  /*6ed0*/  ISETP.GT.AND P1, PT, R2, 0x38, PT ;  /* 0x000000380200780c */ /* 0x000fe40003f24270 */
[----:B------:R-:W-:Y:S02]  /*6ee0*/  FSEL R183, R67, -INF , P0 ;  /* 0xff80000043b77808 */ /* 0x000fe40000000000 */
[----:B------:R-:W-:Y:S02]  /*6ef0*/  FMNMX.FTZ R3, R14, R3, !PT ;  /* 0x000000030e037209 */ /* 0x000fe40007810000 */
[----:B------:R-:W-:Y:S02]  /*6f00*/  ISETP.GT.AND P0, PT, R2, 0x29, PT ;  /* 0x000000290200780c */ /* 0x000fe40003f04270 */
[----:B------:R-:W-:Y:S02]  /*6f10*/  FMNMX.FTZ R143, R12, R5, !PT ;  /* 0x000000050c8f7209 */ /* 0x000fe40007810000 */
[----:B------:R-:W-:Y:S02]  /*6f20*/  FSEL R27, R60, -INF , P1 ;  /* 0xff8000003c1b7808 */ /* 0x000fe40000800000 */
[----:B------:R-:W-:Y:S02]  /*6f30*/  FSETP.NEU.FTZ.AND P1, PT, R145, -INF , PT ;  /* 0xff8000009100780b */ /* 0x000fe40003f3d000 */
[----:B------:R-:W-:Y:S02]  /*6f40*/  FSEL R240, R45, -INF , P0 ;  /* 0xff8000002df07808 */ /* 0x000fe40000000000 */
[----:B------:R-:W-:Y:S02]  /*6f50*/  FMNMX.FTZ R3, R15, R3, !PT ;  /* 0x000000030f037209 */ /* 0x000fe40007810000 */
[----:B------:R-:W-:Y:S02]  /*6f60*/  ISETP.GT.AND P0, PT, R0, 0x29, PT ;  /* 0x000000290000780c */ /* 0x000fe40003f04270 */
[----:B------:R-:W-:Y:S02]  /*6f70*/  FMNMX.FTZ R143, R13, R143, !PT ;  /* 0x0000008f0d8f7209 */ /* 0x000fe40007810000 */
[----:B------:R-:W-:Y:S02]  /*6f80*/  FMNMX.FTZ R144, R238, R144, !PT ;  /* 0x00000090ee907209 */ /* 0x000fe40007810000 */
[----:B------:R-:W-:Y:S02]  /*6f90*/  FSEL R150, R150, RZ, P1 ;  /* 0x000000ff96967208 */ /* 0x000fe40000800000 */
[----:B------:R-:W-:Y:S02]  /*6fa0*/  FSEL R248, R47, -INF , P0 ;  /* 0xff8000002ff87808 */ /* 0x000fe40000000000 */
[----:B------:R-:W-:Y:S02]  /*6fb0*/  ISETP.GT.AND P0, PT, R2, 0x31, PT ;  /* 0x000000310200780c */ /* 0x000fe40003f04270 */
[----:B------:R-:W-:Y:S02]  /*6fc0*/  FMNMX.FTZ R3, R211, R3, !PT ;  /* 0x00000003d3037209 */ /* 0x000fe40007810000 */
[----:B------:R-:W-:Y:S02]  /*6fd0*/  FMNMX.FTZ R143, R208, R143, !PT ;  /* 0x0000008fd08f7209 */ /* 0x000fe40007810000 */
[----:B------:R-:W-:Y:S02]  /*6fe0*/  FMNMX.FTZ R144, R64, R144, !PT ;  /* 0x0000009040907209 */ /* 0x000fe40007810000 */
[----:B------:R-:W-:Y:S01]  /*6ff0*/  FSEL R250, R57, -INF , P0 ;  /* 0xff80000039fa7808 */ /* 0x000fe20000000000 */
[----:B------:R-:W-:Y:S01]  /*7000*/  IMAD.MOV.U32 R57, RZ, RZ, R55 ;  /* 0x000000ffff397224 */ /* 0x000fe200078e0037 */
[----:B------:R-:W-:Y:S01]  /*7010*/  ISETP.GT.AND P0, PT, R2, 0x39, PT ;  /* 0x000000390200780c */ /* 0x000fe20003f04270 */
[--C-:B------:R-:W-:Y:S01]  /*7020*/  FFMA.FTZ R2, R149, c[0x0][0x2d0], -R150.reuse ;  /* 0x0000b40095027a23 */ /* 0x100fe20000010896 */
[----:B------:R-:W-:Y:S02]  /*7030*/  FMNMX.FTZ R3, R230, R3, !PT ;  /* 0x00000003e6037209 */ /* 0x000fe40007810000 */
[----:B------:R-:W-:Y:S01]  /*7040*/  FMNMX.FTZ R143, R205, R143, !PT ;  /* 0x0000008fcd8f7209 */ /* 0x000fe20007810000 */
[----:B------:R1:W2:Y:S01]  /*7050*/  MUFU.EX2 R151, R2 ;  /* 0x0000000200977308 */ /* 0x0002a20000000800 */
        /* <DEDUP_REMOVED lines=9> */
[----:B------:R-:W3:Y:S01]  /*70f0*/  SHFL.BFLY PT, R5, R144, 0x2, 0x1f ;  /* 0x0c401f0090057f89 */ /* 0x000ee200000e0000 */
[----:B------:R-:W-:Y:S02]  /*7100*/  FMNMX.FTZ R3, R251, R3, !PT ;  /* 0x00000003fb037209 */ /* 0x000fe40007810000 */
[----:B------:R-:W-:Y:S02]  /*7110*/  FMNMX.FTZ R143, R244, R143, !PT ;  /* 0x0000008ff48f7209 */ /* 0x000fe40007810000 */
[----:B------:R-:W-:Y:S02]  /*7120*/  FSEL R56, R61, -INF , P0 ;  /* 0xff8000003d387808 */ /* 0x000fe40000000000 */
[----:B------:R-:W-:Y:S02]  /*7130*/  FMNMX.FTZ R3, R246, R3, !PT ;  /* 0x00000003f6037209 */ /* 0x000fe40007810000 */
[----:B------:R-:W-:Y:S02]  /*7140*/  ISETP.GT.AND P0, PT, R0, 0x30, PT ;  /* 0x000000300000780c */ /* 0x000fe40003f04270 */
[----:B------:R-:W-:Y:S02]  /*7150*/  FMNMX.FTZ R143, R239, R143, !PT ;  /* 0x0000008fef8f7209 */ /* 0x000fe40007810000 */
[----:B------:R-:W-:Y:S01]  /*7160*/  FSEL R24, R58, -INF , P0 ;  /* 0xff8000003a187808 */ /* 0x000fe20000000000 */
[----:B------:R-:W-:Y:S01]  /*7170*/  IMAD.MOV.U32 R58, RZ, RZ, R27 ;  /* 0x000000ffff3a7224 */ /* 0x000fe200078e001b */
[----:B------:R-:W-:Y:S02]  /*7180*/  FMNMX.FTZ R3, R248, R3, !PT ;  /* 0x00000003f8037209 */ /* 0x000fe40007810000 */
[----:B------:R-:W-:Y:S02]  /*7190*/  FMNMX.FTZ R143, R240, R143, !PT ;  /* 0x0000008ff08f7209 */ /* 0x000fe40007810000 */
[----:B-1----:R-:W-:Y:S01]  /*71a0*/  FMNMX.FTZ R2, R24, R3, !PT ;  /* 0x0000000318027209 */ /* 0x002fe20007810000 */
[--C-:B------:R-:W-:Y:S01]  /*71b0*/  FFMA.FTZ R3, R142, c[0x0][0x2d0], -R150.reuse ;  /* 0x0000b4008e037a23 */ /* 0x100fe20000010896 */
[----:B------:R-:W-:Y:S02]  /*71c0*/  FMNMX.FTZ R143, R65, R143, !PT ;  /* 0x0000008f418f7209 */ /* 0x000fe40007810000 */
[----:B------:R-:W-:Y:S01]  /*71d0*/  ISETP.GT.AND P0, PT, R0, 0x31, PT ;  /* 0x000000310000780c */ /* 0x000fe20003f04270 */
[----:B------:R1:W4:Y:S01]  /*71e0*/  MUFU.EX2 R67, R3 ;  /* 0x0000000300437308 */ /* 0x0003220000000800 */
[----:B------:R-:W-:Y:S02]  /*71f0*/  FMNMX.FTZ R143, R250, R143, !PT ;  /* 0x0000008ffa8f7209 */ /* 0x000fe40007810000 */
[----:B---3--:R-:W-:Y:S02]  /*7200*/  FMNMX.FTZ R144, R144, R5, !PT ;  /* 0x0000000590907209 */ /* 0x008fe40007810000 */
[----:B------:R-:W-:Y:S02]  /*7210*/  FMNMX.FTZ R143, R27, R143, !PT ;  /* 0x0000008f1b8f7209 */ /* 0x000fe40007810000 */
[----:B------:R-:W-:Y:S01]  /*7220*/  FSEL R59, R59, -INF , P0 ;  /* 0xff8000003b3b7808 */ /* 0x000fe20000000000 */
[----:B------:R-:W3:Y:S01]  /*7230*/  SHFL.BFLY PT, R5, R144, 0x1, 0x1f ;  /* 0x0c201f0090057f89 */ /* 0x000ee200000e0000 */
[----:B------:R-:W-:Y:S02]  /*7240*/  FMNMX.FTZ R143, R56, R143, !PT ;  /* 0x0000008f388f7209 */ /* 0x000fe40007810000 */
[----:B------:R-:W-:Y:S02]  /*7250*/  ISETP.GT.AND P0, PT, R0, 0x38, PT ;  /* 0x000000380000780c */ /* 0x000fe40003f04270 */
[----:B------:R-:W-:Y:S02]  /*7260*/  MOV R61, R48 ;  /* 0x00000030003d7202 */ /* 0x000fe40000000f00 */
[----:B------:R-:W-:Y:S01]  /*7270*/  FSEL R62, R62, -INF , P0 ;  /* 0xff8000003e3e7808 */ /* 0x000fe20000000000 */
[----:B------:R-:W5:Y:S01]  /*7280*/  SHFL.BFLY PT, R4, R143, 0x2, 0x1f ;  /* 0x0c401f008f047f89 */ /* 0x000f6200000e0000 */
[----:B------:R-:W-:Y:S02]  /*7290*/  ISETP.GT.AND P0, PT, R0, 0x39, PT ;  /* 0x000000390000780c */ /* 0x000fe40003f04270 */
[----:B------:R-:W-:Y:S01]  /*72a0*/  FMNMX.FTZ R0, R59, R2, !PT ;  /* 0x000000023b007209 */ /* 0x000fe20007810000 */
[----:B------:R-:W-:Y:S01]  /*72b0*/  FFMA.FTZ R2, R16, c[0x0][0x2d0], -R150 ;  /* 0x0000b40010027a23 */ /* 0x000fe20000010896 */
[----:B------:R-:W-:Y:S01]  /*72c0*/  FSEL R149, R63, -INF , P0 ;  /* 0xff8000003f957808 */ /* 0x000fe20000000000 */
[----:B------:R-:W-:Y:S01]  /*72d0*/  IMAD.MOV.U32 R63, RZ, RZ, R26 ;  /* 0x000000ffff3f7224 */ /* 0x000fe200078e001a */
[----:B------:R-:W-:Y:S01]  /*72e0*/  FMNMX.FTZ R0, R62, R0, !PT ;  /* 0x000000003e007209 */ /* 0x000fe20007810000 */
[----:B------:R2:W-:Y:S01]  /*72f0*/  MUFU.EX2 R22, R2 ;  /* 0x0000000200167308 */ /* 0x0005e20000000800 */
[----:B-1----:R-:W-:Y:S01]  /*7300*/  FFMA.FTZ R3, R17, c[0x0][0x2d0], -R150 ;  /* 0x0000b40011037a23 */ /* 0x002fe20000010896 */
[C---:B------:R-:W-:Y:S02]  /*7310*/  @P6 LEA R6, P0, R190.reuse, c[0x0][0x1c8], 0x1 ;  /* 0x00007200be066a11 */ /* 0x040fe400078008ff */
[----:B------:R-:W-:Y:S02]  /*7320*/  FMNMX.FTZ R0, R149, R0, !PT ;  /* 0x0000000095007209 */ /* 0x000fe40007810000 */
[----:B------:R-:W-:Y:S02]  /*7330*/  @P6 LEA.HI.X R7, R190, c[0x0][0x1cc], R233, 0x1, P0 ;  /* 0x00007300be076a11 */ /* 0x000fe400000f0ce9 */
[----:B---3--:R-:W-:Y:S02]  /*7340*/  FMNMX.FTZ R144, R144, R5, !PT ;  /* 0x0000000590907209 */ /* 0x008fe40007810000 */
[----:B------:R1:W-:Y:S01]  /*7350*/  MUFU.EX2 R21, R3 ;  /* 0x0000000300157308 */ /* 0x0003e20000000800 */
[----:B------:R-:W-:Y:S02]  /*7360*/  MOV R233, R25 ;  /* 0x0000001900e97202 */ /* 0x000fe40000000f00 */
[----:B-----5:R-:W-:Y:S02]  /*7370*/  FMNMX.FTZ R143, R143, R4, !PT ;  /* 0x000000048f8f7209 */ /* 0x020fe40007810000 */
[C---:B------:R-:W-:Y:S03]  /*7380*/  @P6 LEA R4, P0, R191.reuse, c[0x0][0x1c8], 0x1 ;  /* 0x00007200bf046a11 */ /* 0x040fe600078008ff */
[----:B------:R-:W3:Y:S01]  /*7390*/  SHFL.BFLY PT, R8, R143, 0x1, 0x1f ;  /* 0x0c201f008f087f89 */ /* 0x000ee200000e0000 */
[----:B------:R-:W-:Y:S01]  /*73a0*/  @P6 LEA.HI.X R5, R191, c[0x0][0x1cc], R234, 0x1, P0 ;  /* 0x00007300bf056a11 */ /* 0x000fe200000f0cea */
[----:B------:R-:W-:Y:S01]  /*73b0*/  IMAD.MOV.U32 R191, RZ, RZ, R24 ;  /* 0x000000ffffbf7224 */ /* 0x000fe200078e0018 */
[----:B--2---:R-:W-:Y:S01]  /*73c0*/  MOV R234, R151 ;  /* 0x0000009700ea7202 */ /* 0x004fe20000000f00 */
[C---:B------:R-:W-:Y:S01]  /*73d0*/  FMUL.FTZ R151, R144.reuse, c[0x0][0x2d0] ;  /* 0x0000b40090977a20 */ /* 0x040fe20000410000 */
[----:B------:R-:W-:Y:S02]  /*73e0*/  FSETP.NEU.FTZ.AND P0, PT, R144, -INF , PT ;  /* 0xff8000009000780b */ /* 0x000fe40003f1d000 */
[----:B----4-:R-:W-:Y:S01]  /*73f0*/  F2FP.BF16.PACK_AB R176, R67, R234 ;  /* 0x000000ea43b0723e */ /* 0x010fe200000010ff */
[----:B------:R-:W2:Y:S01]  /*7400*/  SHFL.BFLY PT, R2, R0, 0x2, 0x1f ;  /* 0x0c401f0000027f89 */ /* 0x000ea200000e0000 */
[----:B------:R-:W-:Y:S05]  /*7410*/  FSEL R151, R151, RZ, P0 ;  /* 0x000000ff97977208 */ /* 0x000fea0000000000 */
[--C-:B-1----:R-:W-:Y:S04]  /*7420*/  FFMA.FTZ R3, R181, c[0x0][0x2d0], -R151.reuse ;  /* 0x0000b400b5037a23 */ /* 0x102fe80000010897 */
[----:B------:R1:W4:Y:S01]  /*7430*/  MUFU.EX2 R31, R3 ;  /* 0x00000003001f7308 */ /* 0x0003220000000800 */
[----:B---3--:R-:W-:Y:S01]  /*7440*/  FMNMX.FTZ R143, R143, R8, !PT ;  /* 0x000000088f8f7209 */ /* 0x008fe20007810000 */
[--C-:B------:R-:W-:Y:S04]  /*7450*/  FFMA.FTZ R8, R19, c[0x0][0x2d0], -R151.reuse ;  /* 0x0000b40013087a23 */ /* 0x100fe80000010897 */
[----:B------:R-:W-:Y:S04]  /*7460*/  FMUL.FTZ R184, R143, c[0x0][0x2d0] ;  /* 0x0000b4008fb87a20 */ /* 0x000fe80000410000 */
[----:B------:R-:W-:Y:S01]  /*7470*/  MUFU.EX2 R23, R8 ;  /* 0x0000000800177308 */ /* 0x000fe20000000800 */
[----:B--2---:R-:W-:Y:S01]  /*7480*/  FMNMX.FTZ R0, R0, R2, !PT ;  /* 0x0000000200007209 */ /* 0x004fe20007810000 */
[--C-:B------:R-:W-:Y:S08]  /*7490*/  FFMA.FTZ R2, R18, c[0x0][0x2d0], -R151.reuse ;  /* 0x0000b40012027a23 */ /* 0x100ff00000010897 */
[----:B------:R2:W-:Y:S01]  /*74a0*/  MUFU.EX2 R190, R2 ;  /* 0x0000000200be7308 */ /* 0x0005e20000000800 */
[----:B-1----:R-:W-:Y:S09]  /*74b0*/  FFMA.FTZ R3, R180, c[0x0][0x2d0], -R151 ;  /* 0x0000b400b4037a23 */ /* 0x002ff20000010897 */
[----:B------:R1:W-:Y:S01]  /*74c0*/  MUFU.EX2 R60, R3 ;  /* 0x00000003003c7308 */ /* 0x0003e20000000800 */
[----:B--2---:R-:W2:Y:S01]  /*74d0*/  SHFL.BFLY PT, R2, R0, 0x1, 0x1f ;  /* 0x0c201f0000027f89 */ /* 0x004ea200000e0000 */
[----:B-1----:R-:W-:Y:S02]  /*74e0*/  FSEL R3, R145, RZ, P1 ;  /* 0x000000ff91037208 */ /* 0x002fe40000800000 */
[----:B------:R-:W-:Y:S04]  /*74f0*/  FSETP.NEU.FTZ.AND P1, PT, R143, -INF , PT ;  /* 0xff8000008f00780b */ /* 0x000fe80003f3d000 */
[----:B------:R-:W-:Y:S05]  /*7500*/  FSEL R184, R184, RZ, P1 ;  /* 0x000000ffb8b87208 */ /* 0x000fea0000800000 */
[--C-:B------:R-:W-:Y:S01]  /*7510*/  FFMA.FTZ R8, R182, c[0x0][0x2d0], -R184.reuse ;  /* 0x0000b400b6087a23 */ /* 0x100fe200000108b8 */
[----:B--2---:R-:W-:Y:S01]  /*7520*/  FMNMX.FTZ R142, R0, R2, !PT ;  /* 0x00000002008e7209 */ /* 0x004fe20007810000 */
[--C-:B------:R-:W-:Y:S01]  /*7530*/  FFMA.FTZ R0, R12, c[0x0][0x2d0], -R184.reuse ;  /* 0x0000b4000c007a23 */ /* 0x100fe200000108b8 */
[----:B------:R-:W-:Y:S01]  /*7540*/  FSEL R2, R144, RZ, P0 ;  /* 0x000000ff90027208 */ /* 0x000fe20000000000 */
[----:B------:R1:W2:Y:S01]  /*7550*/  MUFU.EX2 R30, R8 ;  /* 0x00000008001e7308 */ /* 0x0002a20000000800 */
[C---:B------:R-:W-:Y:S01]  /*7560*/  FSETP.NEU.FTZ.AND P0, PT, R142.reuse, -INF , PT ;  /* 0xff8000008e00780b */ /* 0x040fe20003f1d000 */
[----:B------:R-:W-:Y:S05]  /*7570*/  FMUL.FTZ R185, R142, c[0x0][0x2d0] ;  /* 0x0000b4008eb97a20 */ /* 0x000fea0000410000 */
[----:B------:R-:W-:Y:S03]  /*7580*/  FSEL R185, R185, RZ, P0 ;  /* 0x000000ffb9b97208 */ /* 0x000fe60000000000 */
[----:B------:R3:W-:Y:S01]  /*7590*/  MUFU.EX2 R252, R0 ;  /* 0x0000000000fc7308 */ /* 0x0007e20000000800 */
[--C-:B-1----:R-:W-:Y:S09]  /*75a0*/  FFMA.FTZ R8, R9, c[0x0][0x2d0], -R184.reuse ;  /* 0x0000b40009087a23 */ /* 0x102ff200000108b8 */
[----:B------:R1:W-:Y:S01]  /*75b0*/  MUFU.EX2 R29, R8 ;  /* 0x00000008001d7308 */ /* 0x0003e20000000800 */
[----:B---3--:R-:W-:Y:S09]  /*75c0*/  FFMA.FTZ R0, R13, c[0x0][0x2d0], -R184 ;  /* 0x0000b4000d007a23 */ /* 0x008ff200000108b8 */
[----:B------:R3:W-:Y:S01]  /*75d0*/  MUFU.EX2 R28, R0 ;  /* 0x00000000001c7308 */ /* 0x0007e20000000800 */
[--C-:B-1----:R-:W-:Y:S09]  /*75e0*/  FFMA.FTZ R8, R15, c[0x0][0x2d0], -R185.reuse ;  /* 0x0000b4000f087a23 */ /* 0x102ff200000108b9 */
[----:B------:R-:W1:Y:S01]  /*75f0*/  MUFU.EX2 R8, R8 ;  /* 0x0000000800087308 */ /* 0x000e620000000800 */
[--C-:B---3--:R-:W-:Y:S09]  /*7600*/  FFMA.FTZ R0, R10, c[0x0][0x2d0], -R185.reuse ;  /* 0x0000b4000a007a23 */ /* 0x108ff200000108b9 */
[----:B------:R3:W-:Y:S02]  /*7610*/  MUFU.EX2 R66, R0 ;  /* 0x0000000000427308 */ /* 0x0007e40000000800 */
[--C-:B---3--:R-:W-:Y:S08]  /*7620*/  FFMA.FTZ R0, R11, c[0x0][0x2d0], -R185.reuse ;  /* 0x0000b4000b007a23 */ /* 0x108ff000000108b9 */
[----:B------:R3:W-:Y:S02]  /*7630*/  MUFU.EX2 R20, R0 ;  /* 0x0000000000147308 */ /* 0x0007e40000000800 */
[----:B---3--:R-:W-:Y:S08]  /*7640*/  FFMA.FTZ R0, R14, c[0x0][0x2d0], -R185 ;  /* 0x0000b4000e007a23 */ /* 0x008ff000000108b9 */
[----:B------:R3:W-:Y:S02]  /*7650*/  MUFU.EX2 R16, R0 ;  /* 0x0000000000107308 */ /* 0x0007e40000000800 */
[----:B---3--:R-:W-:Y:S02]  /*7660*/  FADD.FTZ R0, -R3, R140 ;  /* 0x0000008c03007221 */ /* 0x008fe40000010100 */
[----:B------:R-:W-:Y:S02]  /*7670*/  @P6 IMAD.SHL.U32 R3, R32, 0x2, RZ ;  /* 0x0000000220036824 */ /* 0x000fe400078e00ff */
[----:B------:R-:W-:Y:S03]  /*7680*/  FMUL.FTZ R0, R0, c[0x0][0x2d0] ;  /* 0x0000b40000007a20 */ /* 0x000fe60000410000 */
[----:B------:R4:W-:Y:S01]  /*7690*/  @P6 LDGSTS.E.BYPASS.LTC128B.128 [R3+0x3100], [R206.64], !P5 ;  /* 0x03100000ce036fae */ /* 0x0009e2000e901d46 */
[----:B------:R3:W5:Y:S07]  /*76a0*/  MUFU.EX2 R141, R0 ;  /* 0x00000000008d7308 */ /* 0x00076e0000000800 */
[----:B------:R5:W-:Y:S08]  /*76b0*/  @P6 LDGSTS.E.BYPASS.LTC128B.128 [R3+0x4100], [R202.64], !P4 ;  /* 0x04100000ca036fae */ /* 0x000bf0000e101d46 */
[----:B------:R5:W-:Y:S08]  /*76c0*/  @P6 LDGSTS.E.BYPASS.LTC128B.128 [R3+0x5100], [R198.64], !P3 ;  /* 0x05100000c6036fae */ /* 0x000bf0000d901d46 */
[----:B------:R5:W-:Y:S01]  /*76d0*/  @P6 LDGSTS.E.BYPASS.LTC128B.128 [R3+0x3900], [R200.64], !P5 ;  /* 0x03900000c8036fae */ /* 0x000be2000e901d46 */
[----:B---3--:R-:W-:Y:S01]  /*76e0*/  FADD.FTZ R0, -R2, R146 ;  /* 0x0000009202007221 */ /* 0x008fe20000010100 */
[----:B------:R-:W-:Y:S01]  /*76f0*/  FSEL R2, R143, RZ, P1 ;  /* 0x000000ff8f027208 */ /* 0x000fe20000800000 */
[----:B----4-:R-:W-:Y:S01]  /*7700*/  IMAD.MOV.U32 R206, RZ, RZ, R31 ;  /* 0x000000ffffce7224 */ /* 0x010fe200078e001f */
[----:B--2---:R-:W-:Y:S01]  /*7710*/  MOV R207, R30 ;  /* 0x0000001e00cf7202 */ /* 0x004fe20000000f00 */
[----:B------:R-:W-:Y:S02]  /*7720*/  FMUL.FTZ R0, R0, c[0x0][0x2d0] ;  /* 0x0000b40000007a20 */ /* 0x000fe40000410000 */
[----:B-1----:R-:W-:Y:S01]  /*7730*/  IMAD.MOV.U32 R146, RZ, RZ, R8 ;  /* 0x000000ffff927224 */ /* 0x002fe200078e0008 */
[----:B------:R1:W-:Y:S01]  /*7740*/  @P6 LDGSTS.E.BYPASS.LTC128B.128 [R3+0x4900], [R6.64], !P4 ;  /* 0x0490000006036fae */ /* 0x0003e2000e101d46 */
[----:B------:R2:W1:Y:S01]  /*7750*/  MUFU.EX2 R140, R0 ;  /* 0x00000000008c7308 */ /* 0x0004620000000800 */
[----:B------:R-:W-:Y:S01]  /*7760*/  F2FP.BF16.PACK_AB R177, R60, R206 ;  /* 0x000000ce3cb1723e */ /* 0x000fe200000010ff */
[----:B-----5:R-:W-:Y:S02]  /*7770*/  IMAD.MOV.U32 R202, RZ, RZ, R23 ;  /* 0x000000ffffca7224 */ /* 0x020fe400078e0017 */
[----:B------:R-:W-:Y:S02]  /*7780*/  IMAD.MOV.U32 R203, RZ, RZ, R22 ;  /* 0x000000ffffcb7224 */ /* 0x000fe400078e0016 */
[C---:B------:R-:W-:Y:S01]  /*7790*/  FMUL.FTZ R17, R141.reuse, R165 ;  /* 0x000000a58d117220 */ /* 0x040fe20000410000 */
[----:B------:R3:W-:Y:S01]  /*77a0*/  @P6 LDGSTS.E.BYPASS.LTC128B.128 [R3+0x5900], [R4.64], !P3 ;  /* 0x0590000004036fae */ /* 0x0007e2000d901d46 */
[----:B------:R-:W-:Y:S01]  /*77b0*/  F2FP.BF16.PACK_AB R179, R202, R190 ;  /* 0x000000becab3723e */ /* 0x000fe200000010ff */
[C---:B------:R-:W-:Y:S01]  /*77c0*/  FMUL.FTZ R32, R141.reuse, R112 ;  /* 0x000000708d207220 */ /* 0x040fe20000410000 */
[----:B------:R-:W-:Y:S01]  /*77d0*/  MOV R198, R21 ;  /* 0x0000001500c67202 */ /* 0x000fe20000000f00 */
[----:B------:R-:W-:Y:S02]  /*77e0*/  IMAD.MOV.U32 R199, RZ, RZ, R183 ;  /* 0x000000ffffc77224 */ /* 0x000fe400078e00b7 */
[C---:B------:R-:W-:Y:S01]  /*77f0*/  FMUL.FTZ R33, R141.reuse, R113 ;  /* 0x000000718d217220 */ /* 0x040fe20000410000 */
[----:B------:R-:W-:Y:S01]  /*7800*/  F2FP.BF16.PACK_AB R178, R198, R203 ;  /* 0x000000cbc6b2723e */ /* 0x000fe200000010ff */
[----:B------:R-:W-:Y:S01]  /*7810*/  LDSM.16.MT88.4 R36, [R214] ;  /* 0x00000000d624783b */ /* 0x000fe20000004200 */
[C---:B------:R-:W-:Y:S02]  /*7820*/  FMUL.FTZ R48, R141.reuse, R128 ;  /* 0x000000808d307220 */ /* 0x040fe40000410000 */
[C---:B------:R-:W-:Y:S01]  /*7830*/  FMUL.FTZ R49, R141.reuse, R129 ;  /* 0x000000818d317220 */ /* 0x040fe20000410000 */
[----:B------:R-:W-:Y:S01]  /*7840*/  MOV R129, R65 ;  /* 0x0000004100817202 */ /* 0x000fe20000000f00 */
[----:B------:R-:W-:Y:S02]  /*7850*/  IMAD.MOV.U32 R165, RZ, RZ, R191 ;  /* 0x000000ffffa57224 */ /* 0x000fe400078e00bf */
[----:B------:R-:W-:Y:S01]  /*7860*/  IMAD.MOV.U32 R191, RZ, RZ, R56 ;  /* 0x000000ffffbf7224 */ /* 0x000fe200078e0038 */
[----:B------:R-:W-:Y:S01]  /*7870*/  LDSM.16.MT88.4 R52, [R213+0x1000] ;  /* 0x00100000d534783b */ /* 0x000fe20000004200 */
[----:B--2---:R-:W-:Y:S01]  /*7880*/  FADD.FTZ R0, -R2, R147 ;  /* 0x0000009302007221 */ /* 0x004fe20000010100 */
[----:B------:R-:W-:Y:S01]  /*7890*/  FSEL R2, R142, RZ, P0 ;  /* 0x000000ff8e027208 */ /* 0x000fe20000000000 */
[----:B------:R-:W-:Y:S02]  /*78a0*/  IMAD.MOV.U32 R147, RZ, RZ, R20 ;  /* 0x000000ffff937224 */ /* 0x000fe400078e0014 */
[----:B------:R-:W-:Y:S02]  /*78b0*/  FMUL.FTZ R0, R0, c[0x0][0x2d0] ;  /* 0x0000b40000007a20 */ /* 0x000fe40000410000 */
[C---:B-1----:R-:W-:Y:S01]  /*78c0*/  FMUL.FTZ R6, R140.reuse, R154 ;  /* 0x0000009a8c067220 */ /* 0x042fe20000410000 */
[----:B------:R-:W1:Y:S01]  /*78d0*/  LDSM.16.MT88.4 R20, [R213] ;  /* 0x00000000d514783b */ /* 0x000e620000004200 */
[----:B------:R-:W-:Y:S01]  /*78e0*/  FMUL.FTZ R7, R140, R155 ;  /* 0x0000009b8c077220 */ /* 0x000fe20000410000 */
[----:B------:R-:W-:Y:S01]  /*78f0*/  MOV R155, R16 ;  /* 0x00000010009b7202 */ /* 0x000fe20000000f00 */
[----:B---3--:R2:W3:Y:S01]  /*7900*/  MUFU.EX2 R3, R0 ;  /* 0x0000000000037308 */ /* 0x0084e20000000800 */
[----:B------:R-:W-:Y:S01]  /*7910*/  FMUL.FTZ R4, R141, R152 ;  /* 0x000000988d047220 */ /* 0x000fe20000410000 */
[----:B------:R-:W-:Y:S01]  /*7920*/  F2FP.BF16.PACK_AB R181, R147, R66 ;  /* 0x0000004293b5723e */ /* 0x000fe200000010ff */
[C---:B------:R-:W-:Y:S01]  /*7930*/  FMUL.FTZ R5, R141.reuse, R153 ;  /* 0x000000998d057220 */ /* 0x040fe20000410000 */
[----:B------:R-:W-:Y:S01]  /*7940*/  F2FP.BF16.PACK_AB R183, R146, R155 ;  /* 0x0000009b92b7723e */ /* 0x000fe200000010ff */
[----:B------:R-:W-:Y:S01]  /*7950*/  IMAD.MOV.U32 R154, RZ, RZ, R28 ;  /* 0x000000ffff9a7224 */ /* 0x000fe200078e001c */
[----:B------:R-:W0:Y:S01]  /*7960*/  LDGDEPBAR ;  /* 0x00000000000079af */ /* 0x000e220000000000 */
[C---:B------:R-:W-:Y:S02]  /*7970*/  FMUL.FTZ R34, R140.reuse, R114 ;  /* 0x000000728c227220 */ /* 0x040fe40000410000 */
[----:B------:R-:W-:Y:S01]  /*7980*/  FMUL.FTZ R35, R140, R115 ;  /* 0x000000738c237220 */ /* 0x000fe20000410000 */
[----:B------:R-:W-:Y:S01]  /*7990*/  F2FP.BF16.PACK_AB R182, R154, R252 ;  /* 0x000000fc9ab6723e */ /* 0x000fe200000010ff */
[----:B------:R-:W-:Y:S02]  /*79a0*/  IMAD.MOV.U32 R128, RZ, RZ, R66 ;  /* 0x000000ffff807224 */ /* 0x000fe400078e0042 */
[C---:B------:R-:W-:Y:S01]  /*79b0*/  FMUL.FTZ R65, R141.reuse, R137 ;  /* 0x000000898d417220 */ /* 0x040fe20000410000 */
[----:B------:R-:W-:Y:S01]  /*79c0*/  LDSM.16.MT88.4 R112, [R214+0x400] ;  /* 0x00040000d670783b */ /* 0x000fe20000004200 */
[----:B------:R-:W-:Y:S02]  /*79d0*/  FMUL.FTZ R66, R140, R138 ;  /* 0x0000008a8c427220 */ /* 0x000fe40000410000 */
[C---:B------:R-:W-:Y:S02]  /*79e0*/  FMUL.FTZ R16, R141.reuse, R164 ;  /* 0x000000a48d107220 */ /* 0x040fe40000410000 */
[----:B------:R-:W-:Y:S02]  /*79f0*/  IMAD.MOV.U32 R164, RZ, RZ, R206 ;  /* 0x000000ffffa47224 */ /* 0x000fe400078e00ce */
[C---:B------:R-:W-:Y:S02]  /*7a00*/  FMUL.FTZ R68, R141.reuse, R68 ;  /* 0x000000448d447220 */ /* 0x040fe40000410000 */
[----:B------:R-:W-:Y:S02]  /*7a10*/  FMUL.FTZ R69, R141, R69 ;  /* 0x000000458d457220 */ /* 0x000fe40000410000 */
[----:B--2---:R-:W-:Y:S02]  /*7a20*/  FADD.FTZ R0, -R2, R148 ;  /* 0x0000009402007221 */ /* 0x004fe40000010100 */
[--C-:B------:R-:W-:Y:S01]  /*7a30*/  FFMA.FTZ R2, R189, c[0x0][0x2d0], -R150.reuse ;  /* 0x0000b400bd027a23 */ /* 0x100fe20000010896 */
[----:B------:R-:W-:Y:S01]  /*7a40*/  MOV R189, R250 ;  /* 0x000000fa00bd7202 */ /* 0x000fe20000000f00 */
[----:B------:R-:W-:Y:S02]  /*7a50*/  FMUL.FTZ R0, R0, c[0x0][0x2d0] ;  /* 0x0000b40000007a20 */ /* 0x000fe40000410000 */
[----:B------:R-:W-:Y:S02]  /*7a60*/  IMAD.MOV.U32 R148, RZ, RZ, R29 ;  /* 0x000000ffff947224 */ /* 0x000fe400078e001d */
[C---:B---3--:R-:W-:Y:S02]  /*7a70*/  FMUL.FTZ R25, R3.reuse, R105 ;  /* 0x0000006903197220 */ /* 0x048fe40000410000 */
[----:B------:R-:W2:Y:S01]  /*7a80*/  MUFU.EX2 R0, R0 ;  /* 0x0000000000007308 */ /* 0x000ea20000000800 */
[----:B------:R-:W-:Y:S01]  /*7a90*/  F2FP.BF16.PACK_AB R180, R148, R207 ;  /* 0x000000cf94b4723e */ /* 0x000fe200000010ff */
[-C--:B-1----:R-:W-:Y:S03]  /*7aa0*/  HMMA.16816.F32.BF16 R4, R176, R20.reuse, R4 ;  /* 0x00000014b004723c */ /* 0x082fe60000041804 */
[C---:B------:R-:W-:Y:S02]  /*7ab0*/  FMUL.FTZ R8, R3.reuse, R156 ;  /* 0x0000009c03087220 */ /* 0x040fe40000410000 */
[C---:B------:R-:W-:Y:S02]  /*7ac0*/  FMUL.FTZ R9, R3.reuse, R157 ;  /* 0x0000009d03097220 */ /* 0x040fe40000410000 */
[C---:B------:R-:W-:Y:S02]  /*7ad0*/  FMUL.FTZ R24, R3.reuse, R104 ;  /* 0x0000006803187220 */ /* 0x040fe40000410000 */
[C---:B------:R-:W-:Y:S03]  /*7ae0*/  FMUL.FTZ R12, R3.reuse, R160 ;  /* 0x000000a0030c7220 */ /* 0x040fe60000410000 */
[C---:B------:R-:W-:Y:S01]  /*7af0*/  FMUL.FTZ R13, R3.reuse, R161 ;  /* 0x000000a1030d7220 */ /* 0x040fe20000410000 */
[----:B------:R-:W-:Y:S01]  /*7b00*/  MOV R161, R199 ;  /* 0x000000c700a17202 */ /* 0x000fe20000000f00 */
[C---:B------:R-:W-:Y:S02]  /*7b10*/  FMUL.FTZ R18, R140.reuse, R166 ;  /* 0x000000a68c127220 */ /* 0x040fe40000410000 */
[----:B------:R-:W-:Y:S02]  /*7b20*/  FMUL.FTZ R19, R140, R167 ;  /* 0x000000a78c137220 */ /* 0x000fe40000410000 */
[C---:B------:R-:W-:Y:S02]  /*7b30*/  FMUL.FTZ R28, R3.reuse, R108 ;  /* 0x0000006c031c7220 */ /* 0x040fe40000410000 */
[C---:B------:R-:W-:Y:S02]  /*7b40*/  FMUL.FTZ R29, R3.reuse, R109 ;  /* 0x0000006d031d7220 */ /* 0x040fe40000410000 */
[C---:B--2---:R-:W-:Y:S02]  /*7b50*/  FMUL.FTZ R10, R0.reuse, R158 ;  /* 0x0000009e000a7220 */ /* 0x044fe40000410000 */
[----:B------:R1:W-:Y:S01]  /*7b60*/  MUFU.EX2 R158, R2 ;  /* 0x00000002009e7308 */ /* 0x0003e20000000800 */
[C---:B------:R-:W-:Y:S02]  /*7b70*/  FMUL.FTZ R11, R0.reuse, R159 ;  /* 0x0000009f000b7220 */ /* 0x040fe40000410000 */
[C---:B------:R-:W-:Y:S02]  /*7b80*/  FMUL.FTZ R26, R0.reuse, R106 ;  /* 0x0000006a001a7220 */ /* 0x040fe40000410000 */
[C---:B------:R-:W-:Y:S02]  /*7b90*/  FMUL.FTZ R27, R0.reuse, R107 ;  /* 0x0000006b001b7220 */ /* 0x040fe40000410000 */
[----:B------:R-:W-:Y:S01]  /*7ba0*/  FMUL.FTZ R41, R3, R121 ;  /* 0x0000007903297220 */ /* 0x000fe20000410000 */
[C---:B------:R-:W-:Y:S04]  /*7bb0*/  HMMA.16816.F32.BF16 R8, R180.reuse, R20, R8 ;  /* 0x00000014b408723c */ /* 0x040fe80000041808 */
[C---:B------:R-:W-:Y:S02]  /*7bc0*/  FMUL.FTZ R14, R0.reuse, R162 ;  /* 0x000000a2000e7220 */ /* 0x040fe40000410000 */
[----:B------:R-:W-:Y:S01]  /*7bd0*/  FMUL.FTZ R15, R0, R163 ;  /* 0x000000a3000f7220 */ /* 0x000fe20000410000 */
[----:B------:R-:W-:Y:S01]  /*7be0*/  MOV R163, R207 ;  /* 0x000000cf00a37202 */ /* 0x000fe20000000f00 */
[C---:B------:R-:W-:Y:S04]  /*7bf0*/  FMUL.FTZ R20, R141.reuse, R100 ;  /* 0x000000648d147220 */ /* 0x040fe80000410000 */
[----:B------:R-:W-:Y:S01]  /*7c00*/  FMUL.FTZ R21, R141, R101 ;  /* 0x000000658d157220 */ /* 0x000fe20000410000 */
[-C--:B------:R-:W-:Y:S03]  /*7c10*/  HMMA.16816.F32.BF16 R12, R180, R22.reuse, R12 ;  /* 0x00000016b40c723c */ /* 0x080fe6000004180c */
[--C-:B-1----:R-:W-:Y:S02]  /*7c20*/  FFMA.FTZ R2, R188, c[0x0][0x2d0], -R150.reuse ;  /* 0x0000b400bc027a23 */ /* 0x102fe40000010896 */
[C---:B------:R-:W-:Y:S02]  /*7c30*/  FMUL.FTZ R42, R0.reuse, R122 ;  /* 0x0000007a002a7220 */ /* 0x040fe40000410000 */
[----:B------:R1:W2:Y:S01]  /*7c40*/  MUFU.EX2 R46, R2 ;  /* 0x00000002002e7308 */ /* 0x0002a20000000800 */
[C---:B------:R-:W-:Y:S04]  /*7c50*/  HMMA.16816.F32.BF16 R16, R176.reuse, R22, R16 ;  /* 0x00000016b010723c */ /* 0x040fe80000041810 */
[C---:B------:R-:W-:Y:S02]  /*7c60*/  FMUL.FTZ R30, R0.reuse, R110 ;  /* 0x0000006e001e7220 */ /* 0x040fe40000410000 */
[----:B------:R-:W-:Y:S02]  /*7c70*/  FMUL.FTZ R31, R0, R111 ;  /* 0x0000006f001f7220 */ /* 0x000fe40000410000 */
[C---:B------:R-:W-:Y:S04]  /*7c80*/  FMUL.FTZ R22, R140.reuse, R102 ;  /* 0x000000668c167220 */ /* 0x040fe80000410000 */
[----:B------:R-:W-:Y:S02]  /*7c90*/  FMUL.FTZ R23, R140, R103 ;  /* 0x000000678c177220 */ /* 0x000fe40000410000 */
[----:B------:R-:W3:Y:S01]  /*7ca0*/  LDSM.16.MT88.4 R100, [R214+0x1000] ;  /* 0x00100000d664783b */ /* 0x000ee20000004200 */
[----:B------:R-:W-:Y:S02]  /*7cb0*/  FMUL.FTZ R43, R0, R123 ;  /* 0x0000007b002b7220 */ /* 0x000fe40000410000 */
[C---:B------:R-:W-:Y:S02]  /*7cc0*/  FMUL.FTZ R45, R3.reuse, R125 ;  /* 0x0000007d032d7220 */ /* 0x040fe40000410000 */
[-C--:B------:R-:W-:Y:S03]  /*7cd0*/  HMMA.16816.F32.BF16 R20, R176, R36.reuse, R20 ;  /* 0x00000024b014723c */ /* 0x080fe60000041814 */
[C---:B------:R-:W-:Y:S02]  /*7ce0*/  FMUL.FTZ R40, R3.reuse, R120 ;  /* 0x0000007803287220 */ /* 0x040fe40000410000 */
[----:B-1----:R-:W-:Y:S01]  /*7cf0*/  FFMA.FTZ R2, R186, c[0x0][0x2d0], -R150 ;  /* 0x0000b400ba027a23 */ /* 0x002fe20000010896 */
[----:B------:R-:W-:Y:S01]  /*7d00*/  MOV R186, R59 ;  /* 0x0000003b00ba7202 */ /* 0x000fe20000000f00 */
[C---:B------:R-:W-:Y:S01]  /*7d10*/  FMUL.FTZ R44, R3.reuse, R124 ;  /* 0x0000007c032c7220 */ /* 0x040fe20000410000 */
[C---:B------:R-:W-:Y:S01]  /*7d20*/  HMMA.16816.F32.BF16 R24, R180.reuse, R36, R24 ;  /* 0x00000024b418723c */ /* 0x040fe20000041818 */
[----:B------:R1:W-:Y:S03]  /*7d30*/  MUFU.EX2 R152, R2 ;  /* 0x0000000200987308 */ /* 0x0003e60000000800 */
[C---:B------:R-:W-:Y:S02]  /*7d40*/  FMUL.FTZ R47, R0.reuse, R127 ;  /* 0x0000007f002f7220 */ /* 0x040fe40000410000 */
[----:B------:R-:W-:Y:S02]  /*7d50*/  FMUL.FTZ R56, R3, R132 ;  /* 0x0000008403387220 */ /* 0x000fe40000410000 */
[-C--:B------:R-:W-:Y:S04]  /*7d60*/  HMMA.16816.F32.BF16 R28, R180, R38.reuse, R28 ;  /* 0x00000026b41c723c */ /* 0x080fe8000004181c */
[C---:B------:R-:W-:Y:S02]  /*7d70*/  FMUL.FTZ R36, R141.reuse, R116 ;  /* 0x000000748d247220 */ /* 0x040fe40000410000 */
[----:B------:R-:W-:Y:S02]  /*7d80*/  FMUL.FTZ R37, R141, R117 ;  /* 0x000000758d257220 */ /* 0x000fe40000410000 */
[C---:B------:R-:W-:Y:S04]  /*7d90*/  HMMA.16816.F32.BF16 R32, R176.reuse, R38, R32 ;  /* 0x00000026b020723c */ /* 0x040fe80000041820 */
[----:B--2---:R-:W-:Y:S02]  /*7da0*/  IMAD.MOV.U32 R125, RZ, RZ, R46 ;  /* 0x000000ffff7d7224 */ /* 0x004fe400078e002e */
[----:B------:R-:W-:Y:S02]  /*7db0*/  FMUL.FTZ R46, R0, R126 ;  /* 0x0000007e002e7220 */ /* 0x000fe40000410000 */
[C---:B------:R-:W-:Y:S04]  /*7dc0*/  FMUL.FTZ R38, R140.reuse, R118 ;  /* 0x000000768c267220 */ /* 0x040fe80000410000 */
[----:B-1----:R-:W-:Y:S02]  /*7dd0*/  FFMA.FTZ R2, R187, c[0x0][0x2d0], -R150 ;  /* 0x0000b400bb027a23 */ /* 0x002fe40000010896 */
[----:B------:R-:W-:Y:S02]  /*7de0*/  FMUL.FTZ R39, R140, R119 ;  /* 0x000000778c277220 */ /* 0x000fe40000410000 */
[----:B------:R1:W2:Y:S01]  /*7df0*/  MUFU.EX2 R104, R2 ;  /* 0x0000000200687308 */ /* 0x0002a20000000800 */
[----:B------:R-:W-:Y:S01]  /*7e00*/  LDSM.16.MT88.4 R116, [R213+0x1400] ;  /* 0x00140000d574783b */ /* 0x000fe20000004200 */
[----:B------:R-:W-:Y:S02]  /*7e10*/  IMAD.MOV.U32 R166, RZ, RZ, R58 ;  /* 0x000000ffffa67224 */ /* 0x000fe400078e003a */
[----:B------:R-:W-:Y:S01]  /*7e20*/  IMAD.MOV.U32 R167, RZ, RZ, R57 ;  /* 0x000000ffffa77224 */ /* 0x000fe200078e0039 */
[-C--:B------:R-:W-:Y:S03]  /*7e30*/  HMMA.16816.F32.BF16 R36, R176, R52.reuse, R36 ;  /* 0x00000034b024723c */ /* 0x080fe60000041824 */
[----:B------:R-:W-:Y:S01]  /*7e40*/  FMUL.FTZ R57, R3, R133 ;  /* 0x0000008503397220 */ /* 0x000fe20000410000 */
[----:B------:R-:W-:Y:S01]  /*7e50*/  MOV R133, R61 ;  /* 0x0000003d00857202 */ /* 0x000fe20000000f00 */
[C---:B------:R-:W-:Y:S02]  /*7e60*/  FMUL.FTZ R58, R0.reuse, R134 ;  /* 0x00000086003a7220 */ /* 0x040fe40000410000 */
[----:B------:R-:W-:Y:S01]  /*7e70*/  IMAD.MOV.U32 R134, RZ, RZ, R128 ;  /* 0x000000ffff867224 */ /* 0x000fe200078e0080 */
[C---:B------:R-:W-:Y:S04]  /*7e80*/  HMMA.16816.F32.BF16 R40, R180.reuse, R52, R40 ;  /* 0x00000034b428723c */ /* 0x040fe80000041828 */
[----:B------:R-:W-:Y:S02]  /*7e90*/  FMUL.FTZ R59, R0, R135 ;  /* 0x00000087003b7220 */ /* 0x000fe40000410000 */
[----:B------:R-:W-:Y:S02]  /*7ea0*/  IMAD.MOV.U32 R135, RZ, RZ, R164 ;  /* 0x000000ffff877224 */ /* 0x000fe400078e00a4 */
[-C--:B------:R-:W-:Y:S04]  /*7eb0*/  HMMA.16816.F32.BF16 R44, R180, R54.reuse, R44 ;  /* 0x00000036b42c723c */ /* 0x080fe8000004182c */
[----:B-1----:R-:W-:Y:S01]  /*7ec0*/  FFMA.FTZ R2, R196, c[0x0][0x2d0], -R151 ;  /* 0x0000b400c4027a23 */ /* 0x002fe20000010897 */
[----:B------:R-:W-:Y:S01]  /*7ed0*/  MOV R196, R63 ;  /* 0x0000003f00c47202 */ /* 0x000fe20000000f00 */
[C---:B------:R-:W-:Y:S02]  /*7ee0*/  FMUL.FTZ R53, R141.reuse, R169 ;  /* 0x000000a98d357220 */ /* 0x040fe40000410000 */
[----:B------:R1:W-:Y:S01]  /*7ef0*/  MUFU.EX2 R159, R2 ;  /* 0x00000002009f7308 */ /* 0x0003e20000000800 */
[C---:B------:R-:W-:Y:S03]  /*7f00*/  FMUL.FTZ R50, R140.reuse, R130 ;  /* 0x000000828c327220 */ /* 0x040fe60000410000 */
[C---:B------:R-:W-:Y:S02]  /*7f10*/  FMUL.FTZ R51, R140.reuse, R131 ;  /* 0x000000838c337220 */ /* 0x040fe40000410000 */
[----:B------:R-:W-:Y:S02]  /*7f20*/  IMAD.MOV.U32 R130, RZ, RZ, R233 ;  /* 0x000000ffff827224 */ /* 0x000fe400078e00e9 */
[----:B------:R-:W-:Y:S02]  /*7f30*/  FMUL.FTZ R52, R141, R168 ;  /* 0x000000a88d347220 */ /* 0x000fe40000410000 */
[----:B------:R-:W-:Y:S01]  /*7f40*/  IMAD.MOV.U32 R188, RZ, RZ, R60 ;  /* 0x000000ffffbc7224 */ /* 0x000fe200078e003c */
[C---:B------:R-:W-:Y:S04]  /*7f50*/  HMMA.16816.F32.BF16 R48, R176.reuse, R54, R48 ;  /* 0x00000036b030723c */ /* 0x040fe80000041830 */
[----:B------:R-:W-:Y:S02]  /*7f60*/  IMAD.MOV.U32 R156, RZ, RZ, R252 ;  /* 0x000000ffff9c7224 */ /* 0x000fe400078e00fc */
[----:B------:R-:W-:Y:S02]  /*7f70*/  IMAD.MOV.U32 R132, RZ, RZ, R243 ;  /* 0x000000ffff847224 */ /* 0x000fe400078e00f3 */
[C---:B------:R-:W-:Y:S04]  /*7f80*/  FMUL.FTZ R55, R140.reuse, R171 ;  /* 0x000000ab8c377220 */ /* 0x040fe80000410000 */
[----:B------:R-:W-:Y:S02]  /*7f90*/  IMAD.MOV.U32 R162, RZ, RZ, R234 ;  /* 0x000000ffffa27224 */ /* 0x000fe400078e00ea */
[----:B-1----:R-:W-:Y:S02]  /*7fa0*/  FFMA.FTZ R2, R197, c[0x0][0x2d0], -R151 ;  /* 0x0000b400c5027a23 */ /* 0x002fe40000010897 */
[----:B------:R-:W-:Y:S02]  /*7fb0*/  IMAD.MOV.U32 R197, RZ, RZ, R245 ;  /* 0x000000ffffc57224 */ /* 0x000fe400078e00f5 */
[----:B------:R1:W4:Y:S01]  /*7fc0*/  MUFU.EX2 R126, R2 ;  /* 0x00000002007e7308 */ /* 0x0003220000000800 */
[----:B------:R-:W-:Y:S02]  /*7fd0*/  FMUL.FTZ R54, R140, R170 ;  /* 0x000000aa8c367220 */ /* 0x000fe40000410000 */
[----:B--2---:R-:W-:Y:S02]  /*7fe0*/  IMAD.MOV.U32 R170, RZ, RZ, R104 ;  /* 0x000000ffffaa7224 */ /* 0x004fe400078e0068 */
[----:B------:R-:W2:Y:S01]  /*7ff0*/  LDSM.16.MT88.4 R104, [R213+0x2000] ;  /* 0x00200000d568783b */ /* 0x000ea20000004200 */
[C---:B------:R-:W-:Y:S01]  /*8000*/  FMUL.FTZ R60, R3.reuse, R172 ;  /* 0x000000ac033c7220 */ /* 0x040fe20000410000 */
[----:B------:R-:W-:Y:S01]  /*8010*/  MOV R172, R162 ;  /* 0x000000a200ac7202 */ /* 0x000fe20000000f00 */
[-C--:B---3--:R-:W-:Y:S03]  /*8020*/  HMMA.16816.F32.BF16 R52, R176, R100.reuse, R52 ;  /* 0x00000064b034723c */ /* 0x088fe60000041834 */
[----:B------:R-:W-:Y:S02]  /*8030*/  FMUL.FTZ R61, R3, R173 ;  /* 0x000000ad033d7220 */ /* 0x000fe40000410000 */
[C---:B------:R-:W-:Y:S02]  /*8040*/  FMUL.FTZ R63, R0.reuse, R175 ;  /* 0x000000af003f7220 */ /* 0x040fe40000410000 */
[----:B------:R-:W-:Y:S01]  /*8050*/  IMAD.MOV.U32 R187, RZ, RZ, R67 ;  /* 0x000000ffffbb7224 */ /* 0x000fe200078e0043 */
[C---:B------:R-:W-:Y:S04]  /*8060*/  HMMA.16816.F32.BF16 R56, R180.reuse, R100, R56 ;  /* 0x00000064b438723c */ /* 0x040fe80000041838 */
[----:B------:R-:W-:Y:S02]  /*8070*/  IMAD.MOV.U32 R157, RZ, RZ, R62 ;  /* 0x000000ffff9d7224 */ /* 0x000fe400078e003e */
[----:B------:R-:W-:Y:S02]  /*8080*/  FMUL.FTZ R62, R0, R174 ;  /* 0x000000ae003e7220 */ /* 0x000fe40000410000 */
[--C-:B-1----:R-:W-:Y:S04]  /*8090*/  FFMA.FTZ R2, R192, c[0x0][0x2d0], -R151.reuse ;  /* 0x0000b400c0027a23 */ /* 0x102fe80000010897 */
[----:B------:R1:W3:Y:S01]  /*80a0*/  MUFU.EX2 R169, R2 ;  /* 0x0000000200a97308 */ /* 0x0002e20000000800 */
[-C--:B------:R-:W-:Y:S03]  /*80b0*/  HMMA.16816.F32.BF16 R60, R180, R102.reuse, R60 ;  /* 0x00000066b43c723c */ /* 0x080fe6000004183c */
[C---:B------:R-:W-:Y:S02]  /*80c0*/  FMUL.FTZ R67, R140.reuse, R139 ;  /* 0x0000008b8c437220 */ /* 0x040fe40000410000 */
[----:B------:R-:W-:Y:S02]  /*80d0*/  IMAD.MOV.U32 R131, RZ, RZ, R64 ;  /* 0x000000ffff837224 */ /* 0x000fe400078e0040 */
[----:B------:R-:W-:Y:S02]  /*80e0*/  FMUL.FTZ R64, R141, R136 ;  /* 0x000000888d407220 */ /* 0x000fe40000410000 */
[----:B------:R-:W-:Y:S03]  /*80f0*/  LDSM.16.MT88.4 R136, [R214+0x1c00] ;  /* 0x001c0000d688783b */ /* 0x000fe60000004200 */
[C---:B------:R-:W-:Y:S02]  /*8100*/  FMUL.FTZ R70, R140.reuse, R70 ;  /* 0x000000468c467220 */ /* 0x040fe40000410000 */
[C---:B------:R-:W-:Y:S03]  /*8110*/  HMMA.16816.F32.BF16 R64, R176.reuse, R102, R64 ;  /* 0x00000066b040723c */ /* 0x040fe60000041840 */
[----:B------:R-:W5:Y:S01]  /*8120*/  LDSM.16.MT88.4 R100, [R214+0x2000] ;  /* 0x00200000d664783b */ /* 0x000f620000004200 */
[----:B------:R-:W-:Y:S02]  /*8130*/  FMUL.FTZ R71, R140, R71 ;  /* 0x000000478c477220 */ /* 0x000fe40000410000 */
[C---:B------:R-:W-:Y:S02]  /*8140*/  FMUL.FTZ R72, R3.reuse, R72 ;  /* 0x0000004803487220 */ /* 0x040fe40000410000 */
[----:B------:R-:W-:Y:S03]  /*8150*/  FMUL.FTZ R73, R3, R73 ;  /* 0x0000004903497220 */ /* 0x000fe60000410000 */
[-C--:B--2---:R-:W-:Y:S03]  /*8160*/  HMMA.16816.F32.BF16 R68, R176, R104.reuse, R68 ;  /* 0x00000068b044723c */ /* 0x084fe60000041844 */
[--C-:B-1----:R-:W-:Y:S02]  /*8170*/  FFMA.FTZ R2, R193, c[0x0][0x2d0], -R151.reuse ;  /* 0x0000b400c1027a23 */ /* 0x102fe40000010897 */
[C---:B------:R-:W-:Y:S02]  /*8180*/  FMUL.FTZ R74, R0.reuse, R74 ;  /* 0x0000004a004a7220 */ /* 0x040fe40000410000 */
[----:B------:R1:W-:Y:S01]  /*8190*/  MUFU.EX2 R171, R2 ;  /* 0x0000000200ab7308 */ /* 0x0003e20000000800 */
[C---:B------:R-:W-:Y:S04]  /*81a0*/  FMUL.FTZ R75, R0.reuse, R75 ;  /* 0x0000004b004b7220 */ /* 0x040fe80000410000 */
[C---:B------:R-:W-:Y:S02]  /*81b0*/  FMUL.FTZ R76, R3.reuse, R76 ;  /* 0x0000004c034c7220 */ /* 0x040fe40000410000 */
[----:B------:R-:W-:Y:S01]  /*81c0*/  FMUL.FTZ R77, R3, R77 ;  /* 0x0000004d034d7220 */ /* 0x000fe20000410000 */
[C---:B------:R-:W-:Y:S04]  /*81d0*/  HMMA.16816.F32.BF16 R72, R180.reuse, R104, R72 ;  /* 0x00000068b448723c */ /* 0x040fe80000041848 */
[C---:B------:R-:W-:Y:S02]  /*81e0*/  FMUL.FTZ R78, R0.reuse, R78 ;  /* 0x0000004e004e7220 */ /* 0x040fe40000410000 */
[----:B------:R-:W-:Y:S02]  /*81f0*/  FMUL.FTZ R79, R0, R79 ;  /* 0x0000004f004f7220 */ /* 0x000fe40000410000 */
[C---:B------:R-:W-:Y:S04]  /*8200*/  FMUL.FTZ R80, R141.reuse, R80 ;  /* 0x000000508d507220 */ /* 0x040fe80000410000 */
[----:B------:R-:W-:Y:S01]  /*8210*/  FMUL.FTZ R81, R141, R81 ;  /* 0x000000518d517220 */ /* 0x000fe20000410000 */
[-C--:B------:R-:W-:Y:S03]  /*8220*/  HMMA.16816.F32.BF16 R76, R180, R106.reuse, R76 ;  /* 0x0000006ab44c723c */ /* 0x080fe6000004184c */
[--C-:B-1----:R-:W-:Y:S02]  /*8230*/  FFMA.FTZ R2, R208, c[0x0][0x2d0], -R184.reuse ;  /* 0x0000b400d0027a23 */ /* 0x102fe400000108b8 */
[C---:B------:R-:W-:Y:S02]  /*8240*/  FMUL.FTZ R82, R140.reuse, R82 ;  /* 0x000000528c527220 */ /* 0x040fe40000410000 */
[----:B------:R1:W-:Y:S01]  /*8250*/  MUFU.EX2 R124, R2 ;  /* 0x00000002007c7308 */ /* 0x0003e20000000800 */
[C---:B------:R-:W-:Y:S04]  /*8260*/  FMUL.FTZ R83, R140.reuse, R83 ;  /* 0x000000538c537220 */ /* 0x040fe80000410000 */
[C---:B------:R-:W-:Y:S02]  /*8270*/  FMUL.FTZ R88, R3.reuse, R88 ;  /* 0x0000005803587220 */ /* 0x040fe40000410000 */
[----:B------:R-:W-:Y:S01]  /*8280*/  FMUL.FTZ R89, R3, R89 ;  /* 0x0000005903597220 */ /* 0x000fe20000410000 */
[C---:B------:R-:W-:Y:S01]  /*8290*/  HMMA.16816.F32.BF16 R80, R176.reuse, R106, R80 ;  /* 0x0000006ab050723c */ /* 0x040fe20000041850 */
[----:B------:R-:W2:Y:S03]  /*82a0*/  LDSM.16.MT88.4 R104, [R213+0x400] ;  /* 0x00040000d568783b */ /* 0x000ea60000004200 */
[C---:B------:R-:W-:Y:S02]  /*82b0*/  FMUL.FTZ R84, R141.reuse, R84 ;  /* 0x000000548d547220 */ /* 0x040fe40000410000 */
[----:B------:R-:W-:Y:S02]  /*82c0*/  FMUL.FTZ R85, R141, R85 ;  /* 0x000000558d557220 */ /* 0x000fe40000410000 */
[C---:B------:R-:W-:Y:S04]  /*82d0*/  FMUL.FTZ R86, R140.reuse, R86 ;  /* 0x000000568c567220 */ /* 0x040fe80000410000 */
[----:B------:R-:W-:Y:S02]  /*82e0*/  FMUL.FTZ R87, R140, R87 ;  /* 0x000000578c577220 */ /* 0x000fe40000410000 */
[C---:B------:R-:W-:Y:S02]  /*82f0*/  FMUL.FTZ R90, R0.reuse, R90 ;  /* 0x0000005a005a7220 */ /* 0x040fe40000410000 */
[----:B-1----:R-:W-:Y:S02]  /*8300*/  FFMA.FTZ R2, R205, c[0x0][0x2d0], -R184 ;  /* 0x0000b400cd027a23 */ /* 0x002fe400000108b8 */
[C---:B------:R-:W-:Y:S01]  /*8310*/  FMUL.FTZ R91, R0.reuse, R91 ;  /* 0x0000005b005b7220 */ /* 0x040fe20000410000 */
[-C--:B-----5:R-:W-:Y:S01]  /*8320*/  HMMA.16816.F32.BF16 R84, R176, R100.reuse, R84 ;  /* 0x00000064b054723c */ /* 0x0a0fe20000041854 */
[----:B------:R-:W1:Y:S02]  /*8330*/  MUFU.EX2 R127, R2 ;  /* 0x00000002007f7308 */ /* 0x000e640000000800 */
[C---:B------:R-:W-:Y:S02]  /*8340*/  FMUL.FTZ R92, R3.reuse, R92 ;  /* 0x0000005c035c7220 */ /* 0x040fe40000410000 */
[----:B------:R-:W-:Y:S02]  /*8350*/  FMUL.FTZ R93, R3, R93 ;  /* 0x0000005d035d7220 */ /* 0x000fe40000410000 */
[C---:B------:R-:W-:Y:S01]  /*8360*/  FMUL.FTZ R94, R0.reuse, R94 ;  /* 0x0000005e005e7220 */ /* 0x040fe20000410000 */
[C---:B------:R-:W-:Y:S04]  /*8370*/  HMMA.16816.F32.BF16 R88, R180.reuse, R100, R88 ;  /* 0x00000064b458723c */ /* 0x040fe80000041858 */
[----:B------:R-:W-:Y:S02]  /*8380*/  FMUL.FTZ R95, R0, R95 ;  /* 0x0000005f005f7220 */ /* 0x000fe40000410000 */
[----:B------:R-:W-:Y:S01]  /*8390*/  FFMA.FTZ R120, R241, c[0x0][0x2d0], -R151 ;  /* 0x0000b400f1787a23 */ /* 0x000fe20000010897 */
[----:B------:R-:W-:Y:S01]  /*83a0*/  F2FP.BF16.PACK_AB R100, R125, R158 ;  /* 0x0000009e7d64723e */ /* 0x000fe200000010ff */
[----:B------:R-:W-:Y:S01]  /*83b0*/  IMAD.MOV.U32 R153, RZ, RZ, R198 ;  /* 0x000000ffff997224 */ /* 0x000fe200078e00c6 */
[----:B----4-:R-:W-:Y:S02]  /*83c0*/  F2FP.BF16.PACK_AB R101, R126, R159 ;  /* 0x0000009f7e65723e */ /* 0x010fe400000010ff */
[-C--:B------:R-:W-:Y:S01]  /*83d0*/  HMMA.16816.F32.BF16 R92, R180, R102.reuse, R92 ;  /* 0x00000066b45c723c */ /* 0x080fe2000004185c */
[----:B------:R-:W-:Y:S02]  /*83e0*/  LDSM.16.MT88.4 R180, [R213+0x2c00] ;  /* 0x002c0000d5b4783b */ /* 0x000fe40000004200 */
[C---:B------:R-:W-:Y:S01]  /*83f0*/  FMUL.FTZ R96, R141.reuse, R96 ;  /* 0x000000608d607220 */ /* 0x040fe20000410000 */
[----:B---3--:R-:W-:Y:S01]  /*8400*/  MOV R241, R169 ;  /* 0x000000a900f17202 */ /* 0x008fe20000000f00 */
[----:B------:R-:W-:Y:S01]  /*8410*/  FMUL.FTZ R97, R141, R97 ;  /* 0x000000618d617220 */ /* 0x000fe20000410000 */
[----:B-1----:R-:W-:Y:S01]  /*8420*/  F2FP.BF16.PACK_AB R108, R127, R124 ;  /* 0x0000007c7f6c723e */ /* 0x002fe200000010ff */
[----:B------:R-:W-:Y:S02]  /*8430*/  FFMA.FTZ R2, R209, c[0x0][0x2d0], -R184 ;  /* 0x0000b400d1027a23 */ /* 0x000fe400000108b8 */
[C---:B------:R-:W-:Y:S02]  /*8440*/  FMUL.FTZ R98, R140.reuse, R98 ;  /* 0x000000628c627220 */ /* 0x040fe40000410000 */
[----:B------:R1:W-:Y:S01]  /*8450*/  MUFU.EX2 R252, R2 ;  /* 0x0000000200fc7308 */ /* 0x0003e20000000800 */
[----:B------:R-:W-:Y:S02]  /*8460*/  FMUL.FTZ R99, R140, R99 ;  /* 0x000000638c637220 */ /* 0x000fe40000410000 */
[----:B------:R-:W-:Y:S02]  /*8470*/  IMAD.MOV.U32 R168, RZ, RZ, R152 ;  /* 0x000000ffffa87224 */ /* 0x000fe400078e0098 */
[----:B------:R-:W-:Y:S02]  /*8480*/  IMAD.MOV.U32 R152, RZ, RZ, R202 ;  /* 0x000000ffff987224 */ /* 0x000fe400078e00ca */
[----:B------:R-:W-:Y:S01]  /*8490*/  IMAD.MOV.U32 R162, RZ, RZ, R147 ;  /* 0x000000ffffa27224 */ /* 0x000fe200078e0093 */
[----:B------:R-:W-:Y:S04]  /*84a0*/  HMMA.16816.F32.BF16 R96, R176, R102, R96 ;  /* 0x00000066b060723c */ /* 0x000fe80000041860 */
[----:B------:R-:W-:Y:S03]  /*84b0*/  IMAD.MOV.U32 R160, RZ, RZ, R203 ;  /* 0x000000ffffa07224 */ /* 0x000fe600078e00cb */
[----:B------:R-:W-:Y:S02]  /*84c0*/  F2FP.BF16.PACK_AB R102, R170, R168 ;  /* 0x000000a8aa66723e */ /* 0x000fe400000010ff */
[----:B------:R-:W-:Y:S07]  /*84d0*/  F2FP.BF16.PACK_AB R103, R171, R169 ;  /* 0x000000a9ab67723e */ /* 0x000fee00000010ff */
[-C--:B--2---:R-:W-:Y:S05]  /*84e0*/  HMMA.16816.F32.BF16 R4, R100, R104.reuse, R4 ;  /* 0x000000686404723c */ /* 0x084fea0000041804 */
[--C-:B-1----:R-:W-:Y:S02]  /*84f0*/  FFMA.FTZ R2, R210, c[0x0][0x2d0], -R184.reuse ;  /* 0x0000b400d2027a23 */ /* 0x102fe400000108b8 */
[----:B------:R1:W-:Y:S10]  /*8500*/  MUFU.EX2 R210, R120 ;  /* 0x0000007800d27308 */ /* 0x0003f40000000800 */
[----:B------:R2:W3:Y:S01]  /*8510*/  MUFU.EX2 R250, R2 ;  /* 0x0000000200fa7308 */ /* 0x0004e20000000800 */
[----:B-1----:R-:W-:Y:S02]  /*8520*/  FFMA.FTZ R120, R247, c[0x0][0x2d0], -R184 ;  /* 0x0000b400f7787a23 */ /* 0x002fe400000108b8 */
[----:B------:R-:W-:Y:S07]  /*8530*/  IMAD.MOV.U32 R247, RZ, RZ, R125 ;  /* 0x000000fffff77224 */ /* 0x000fee00078e007d */
[----:B------:R1:W-:Y:S01]  /*8540*/  MUFU.EX2 R206, R120 ;  /* 0x0000007800ce7308 */ /* 0x0003e20000000800 */
[--C-:B--2---:R-:W-:Y:S01]  /*8550*/  FFMA.FTZ R2, R211, c[0x0][0x2d0], -R185.reuse ;  /* 0x0000b400d3027a23 */ /* 0x104fe200000108b9 */
[----:B---3--:R-:W-:Y:S08]  /*8560*/  F2FP.BF16.PACK_AB R110, R250, R252 ;  /* 0x000000fcfa6e723e */ /* 0x008ff000000010ff */
[----:B------:R2:W-:Y:S01]  /*8570*/  MUFU.EX2 R245, R2 ;  /* 0x0000000200f57308 */ /* 0x0005e20000000800 */
[----:B-1----:R-:W-:Y:S01]  /*8580*/  LDSM.16.MT88.4 R120, [R214+0x800] ;  /* 0x00080000d678783b */ /* 0x002fe20000004200 */
[--C-:B--2---:R-:W-:Y:S08]  /*8590*/  FFMA.FTZ R2, R230, c[0x0][0x2d0], -R185.reuse ;  /* 0x0000b400e6027a23 */ /* 0x104ff000000108b9 */
[----:B------:R1:W2:Y:S02]  /*85a0*/  MUFU.EX2 R243, R2 ;  /* 0x0000000200f37308 */ /* 0x0002a40000000800 */
[--C-:B-1----:R-:W-:Y:S01]  /*85b0*/  FFMA.FTZ R2, R231, c[0x0][0x2d0], -R185.reuse ;  /* 0x0000b400e7027a23 */ /* 0x102fe200000108b9 */
[----:B--2---:R-:W-:Y:S07]  /*85c0*/  F2FP.BF16.PACK_AB R109, R243, R245 ;  /* 0x000000f5f36d723e */ /* 0x004fee00000010ff */
[----:B------:R1:W-:Y:S02]  /*85d0*/  MUFU.EX2 R234, R2 ;  /* 0x0000000200ea7308 */ /* 0x0003e40000000800 */
[----:B-1----:R-:W-:Y:S08]  /*85e0*/  FFMA.FTZ R2, R232, c[0x0][0x2d0], -R185 ;  /* 0x0000b400e8027a23 */ /* 0x002ff000000108b9 */
[----:B------:R1:W2:Y:S02]  /*85f0*/  MUFU.EX2 R233, R2 ;  /* 0x0000000200e97308 */ /* 0x0002a40000000800 */
[--C-:B-1----:R-:W-:Y:S01]  /*8600*/  FFMA.FTZ R2, R194, c[0x0][0x2d0], -R150.reuse ;  /* 0x0000b400c2027a23 */ /* 0x102fe20000010896 */
[----:B--2---:R-:W-:Y:S07]  /*8610*/  F2FP.BF16.PACK_AB R111, R233, R234 ;  /* 0x000000eae96f723e */ /* 0x004fee00000010ff */
[----:B------:R1:W-:Y:S01]  /*8620*/  MUFU.EX2 R211, R2 ;  /* 0x0000000200d37308 */ /* 0x0003e20000000800 */
[C---:B------:R-:W-:Y:S08]  /*8630*/  HMMA.16816.F32.BF16 R8, R108.reuse, R104, R8 ;  /* 0x000000686c08723c */ /* 0x040ff00000041808 */
[-C--:B------:R-:W-:Y:S08]  /*8640*/  HMMA.16816.F32.BF16 R12, R108, R106.reuse, R12 ;  /* 0x0000006a6c0c723c */ /* 0x080ff0000004180c */
[C---:B------:R-:W-:Y:S01]  /*8650*/  HMMA.16816.F32.BF16 R16, R100.reuse, R106, R16 ;  /* 0x0000006a6410723c */ /* 0x040fe20000041810 */
[----:B------:R-:W2:Y:S03]  /*8660*/  LDSM.16.MT88.4 R104, [R214+0x1400] ;  /* 0x00140000d668783b */ /* 0x000ea60000004200 */
[--C-:B-1----:R-:W-:Y:S02]  /*8670*/  FFMA.FTZ R2, R235, c[0x0][0x2d0], -R150.reuse ;  /* 0x0000b400eb027a23 */ /* 0x102fe40000010896 */
[----:B------:R-:W-:Y:S02]  /*8680*/  IMAD.MOV.U32 R235, RZ, RZ, R171 ;  /* 0x000000ffffeb7224 */ /* 0x000fe400078e00ab */
[-C--:B------:R-:W-:Y:S01]  /*8690*/  HMMA.16816.F32.BF16 R20, R100, R112.reuse, R20 ;  /* 0x000000706414723c */ /* 0x080fe20000041814 */
[----:B------:R1:W3:Y:S07]  /*86a0*/  MUFU.EX2 R231, R2 ;  /* 0x0000000200e77308 */ /* 0x0002ee0000000800 */
[C---:B------:R-:W-:Y:S08]  /*86b0*/  HMMA.16816.F32.BF16 R24, R108.reuse, R112, R24 ;  /* 0x000000706c18723c */ /* 0x040ff00000041818 */
[-C--:B------:R-:W-:Y:S08]  /*86c0*/  HMMA.16816.F32.BF16 R28, R108, R114.reuse, R28 ;  /* 0x000000726c1c723c */ /* 0x080ff0000004181c */
[C---:B------:R-:W-:Y:S01]  /*86d0*/  HMMA.16816.F32.BF16 R32, R100.reuse, R114, R32 ;  /* 0x000000726420723c */ /* 0x040fe20000041820 */
[----:B------:R-:W4:Y:S03]  /*86e0*/  LDSM.16.MT88.4 R112, [R213+0x2400] ;  /* 0x00240000d570783b */ /* 0x000f260000004200 */
[--C-:B-1----:R-:W-:Y:S04]  /*86f0*/  FFMA.FTZ R2, R195, c[0x0][0x2d0], -R150.reuse ;  /* 0x0000b400c3027a23 */ /* 0x102fe80000010896 */
[-C--:B------:R-:W-:Y:S01]  /*8700*/  HMMA.16816.F32.BF16 R36, R100, R116.reuse, R36 ;  /* 0x000000746424723c */ /* 0x080fe20000041824 */
[----:B------:R1:W-:Y:S07]  /*8710*/  MUFU.EX2 R232, R2 ;  /* 0x0000000200e87308 */ /* 0x0003ee0000000800 */
[C---:B------:R-:W-:Y:S08]  /*8720*/  HMMA.16816.F32.BF16 R40, R108.reuse, R116, R40 ;  /* 0x000000746c28723c */ /* 0x040ff00000041828 */
[-C--:B------:R-:W-:Y:S08]  /*8730*/  HMMA.16816.F32.BF16 R44, R108, R118.reuse, R44 ;  /* 0x000000766c2c723c */ /* 0x080ff0000004182c */
[C---:B------:R-:W-:Y:S01]  /*8740*/  HMMA.16816.F32.BF16 R48, R100.reuse, R118, R48 ;  /* 0x000000766430723c */ /* 0x040fe20000041830 */
[----:B------:R-:W5:Y:S03]  /*8750*/  LDSM.16.MT88.4 R116, [R214+0x2400] ;  /* 0x00240000d674783b */ /* 0x000f660000004200 */
[----:B-1----:R-:W-:Y:S02]  /*8760*/  FFMA.FTZ R2, R237, c[0x0][0x2d0], -R150 ;  /* 0x0000b400ed027a23 */ /* 0x002fe40000010896 */
[----:B------:R-:W-:Y:S02]  /*8770*/  IMAD.MOV.U32 R237, RZ, RZ, R170 ;  /* 0x000000ffffed7224 */ /* 0x000fe400078e00aa */
[-C--:B--2---:R-:W-:Y:S01]  /*8780*/  HMMA.16816.F32.BF16 R52, R100, R104.reuse, R52 ;  /* 0x000000686434723c */ /* 0x084fe20000041834 */
[----:B------:R1:W2:Y:S07]  /*8790*/  MUFU.EX2 R230, R2 ;  /* 0x0000000200e67308 */ /* 0x0002ae0000000800 */
[C---:B------:R-:W-:Y:S08]  /*87a0*/  HMMA.16816.F32.BF16 R56, R108.reuse, R104, R56 ;  /* 0x000000686c38723c */ /* 0x040ff00000041838 */
[-C--:B------:R-:W-:Y:S08]  /*87b0*/  HMMA.16816.F32.BF16 R60, R108, R106.reuse, R60 ;  /* 0x0000006a6c3c723c */ /* 0x080ff0000004183c */
[C---:B------:R-:W-:Y:S01]  /*87c0*/  HMMA.16816.F32.BF16 R64, R100.reuse, R106, R64 ;  /* 0x0000006a6440723c */ /* 0x040fe20000041840 */
[----:B------:R-:W2:Y:S03]  /*87d0*/  LDSM.16.MT88.4 R104, [R213+0x800] ;  /* 0x00080000d568783b */ /* 0x000ea60000004200 */
[--C-:B-1----:R-:W-:Y:S02]  /*87e0*/  FFMA.FTZ R2, R242, c[0x0][0x2d0], -R151.reuse ;  /* 0x0000b400f2027a23 */ /* 0x102fe40000010897 */
[----:B------:R-:W-:Y:S02]  /*87f0*/  IMAD.MOV.U32 R242, RZ, RZ, R168 ;  /* 0x000000fffff27224 */ /* 0x000fe400078e00a8 */
[-C--:B----4-:R-:W-:Y:S01]  /*8800*/  HMMA.16816.F32.BF16 R68, R100, R112.reuse, R68 ;  /* 0x000000706444723c */ /* 0x090fe20000041844 */
[----:B------:R1:W4:Y:S07]  /*8810*/  MUFU.EX2 R208, R2 ;  /* 0x0000000200d07308 */ /* 0x00032e0000000800 */
[C---:B------:R-:W-:Y:S08]  /*8820*/  HMMA.16816.F32.BF16 R72, R108.reuse, R112, R72 ;  /* 0x000000706c48723c */ /* 0x040ff00000041848 */
[-C--:B------:R-:W-:Y:S08]  /*8830*/  HMMA.16816.F32.BF16 R76, R108, R114.reuse, R76 ;  /* 0x000000726c4c723c */ /* 0x080ff0000004184c */
[C---:B------:R-:W-:Y:S01]  /*8840*/  HMMA.16816.F32.BF16 R80, R100.reuse, R114, R80 ;  /* 0x000000726450723c */ /* 0x040fe20000041850 */
[----:B------:R-:W2:Y:S03]  /*8850*/  LDSM.16.MT88.4 R112, [R213+0x1800] ;  /* 0x00180000d570783b */ /* 0x000ea60000004200 */
[----:B-1----:R-:W-:Y:S02]  /*8860*/  FFMA.FTZ R2, R236, c[0x0][0x2d0], -R151 ;  /* 0x0000b400ec027a23 */ /* 0x002fe40000010897 */
[----:B------:R-:W-:Y:S02]  /*8870*/  IMAD.MOV.U32 R236, RZ, RZ, R127 ;  /* 0x000000ffffec7224 */ /* 0x000fe400078e007f */
[-C--:B-----5:R-:W-:Y:S01]  /*8880*/  HMMA.16816.F32.BF16 R84, R100, R116.reuse, R84 ;  /* 0x000000746454723c */ /* 0x0a0fe20000041854 */
[----:B------:R1:W-:Y:S07]  /*8890*/  MUFU.EX2 R209, R2 ;  /* 0x0000000200d17308 */ /* 0x0003ee0000000800 */
[C---:B------:R-:W-:Y:S08]  /*88a0*/  HMMA.16816.F32.BF16 R88, R108.reuse, R116, R88 ;  /* 0x000000746c58723c */ /* 0x040ff00000041858 */
[-C--:B------:R-:W-:Y:S08]  /*88b0*/  HMMA.16816.F32.BF16 R92, R108, R118.reuse, R92 ;  /* 0x000000766c5c723c */ /* 0x080ff0000004185c */
[----:B------:R-:W-:Y:S01]  /*88c0*/  HMMA.16816.F32.BF16 R96, R100, R118, R96 ;  /* 0x000000766460723c */ /* 0x000fe20000041860 */
[----:B------:R-:W-:Y:S03]  /*88d0*/  LDSM.16.MT88.4 R116, [R213+0x2800] ;  /* 0x00280000d574783b */ /* 0x000fe60000004200 */
[----:B-1----:R-:W-:Y:S01]  /*88e0*/  FFMA.FTZ R2, R238, c[0x0][0x2d0], -R151 ;  /* 0x0000b400ee027a23 */ /* 0x002fe20000010897 */
[----:B------:R-:W-:Y:S02]  /*88f0*/  MOV R238, R126 ;  /* 0x0000007e00ee7202 */ /* 0x000fe40000000f00 */
[----:B---3--:R-:W-:Y:S01]  /*8900*/  F2FP.BF16.PACK_AB R100, R231, R211 ;  /* 0x000000d3e764723e */ /* 0x008fe200000010ff */
[----:B------:R1:W3:Y:S01]  /*8910*/  MUFU.EX2 R207, R2 ;  /* 0x0000000200cf7308 */ /* 0x0002e20000000800 */
[----:B--2---:R-:W-:Y:S03]  /*8920*/  F2FP.BF16.PACK_AB R102, R230, R232 ;  /* 0x000000e8e666723e */ /* 0x004fe600000010ff */
[----:B----4-:R-:W-:Y:S01]  /*8930*/  F2FP.BF16.PACK_AB R101, R208, R210 ;  /* 0x000000d2d065723e */ /* 0x010fe200000010ff */
[----:B-1----:R-:W-:Y:S01]  /*8940*/  FFMA.FTZ R2, R244, c[0x0][0x2d0], -R184 ;  /* 0x0000b400f4027a23 */ /* 0x002fe200000108b8 */
[----:B---3--:R-:W-:Y:S01]  /*8950*/  F2FP.BF16.PACK_AB R103, R207, R209 ;  /* 0x000000d1cf67723e */ /* 0x008fe200000010ff */
[----:B------:R-:W-:Y:S03]  /*8960*/  IMAD.MOV.U32 R244, RZ, RZ, R124 ;  /* 0x000000fffff47224 */ /* 0x000fe600078e007c */
[----:B------:R1:W2:Y:S03]  /*8970*/  MUFU.EX2 R203, R2 ;  /* 0x0000000200cb7308 */ /* 0x0002a60000000800 */
[-C--:B------:R-:W-:Y:S03]  /*8980*/  HMMA.16816.F32.BF16 R4, R100, R104.reuse, R4 ;  /* 0x000000686404723c */ /* 0x080fe60000041804 */
[--C-:B-1----:R-:W-:Y:S01]  /*8990*/  FFMA.FTZ R2, R239, c[0x0][0x2d0], -R184.reuse ;  /* 0x0000b400ef027a23 */ /* 0x102fe200000108b8 */
[----:B--2---:R-:W-:Y:S02]  /*89a0*/  F2FP.BF16.PACK_AB R108, R203, R206 ;  /* 0x000000cecb6c723e */ /* 0x004fe400000010ff */
[----:B------:R-:W-:Y:S01]  /*89b0*/  MOV R239, R159 ;  /* 0x0000009f00ef7202 */ /* 0x000fe20000000f00 */
[----:B------:R1:W-:Y:S02]  /*89c0*/  MUFU.EX2 R205, R2 ;  /* 0x0000000200cd7308 */ /* 0x0003e40000000800 */
[----:B-1----:R-:W-:Y:S03]  /*89d0*/  FFMA.FTZ R2, R240, c[0x0][0x2d0], -R184 ;  /* 0x0000b400f0027a23 */ /* 0x002fe600000108b8 */
[----:B------:R-:W-:Y:S05]  /*89e0*/  IMAD.MOV.U32 R240, RZ, RZ, R158 ;  /* 0x000000fffff07224 */ /* 0x000fea00078e009e */
[----:B------:R1:W2:Y:S02]  /*89f0*/  MUFU.EX2 R202, R2 ;  /* 0x0000000200ca7308 */ /* 0x0002a40000000800 */
[--C-:B-1----:R-:W-:Y:S01]  /*8a00*/  FFMA.FTZ R2, R249, c[0x0][0x2d0], -R185.reuse ;  /* 0x0000b400f9027a23 */ /* 0x102fe200000108b9 */
[----:B--2---:R-:W-:Y:S07]  /*8a10*/  F2FP.BF16.PACK_AB R110, R202, R205 ;  /* 0x000000cdca6e723e */ /* 0x004fee00000010ff */
[----:B------:R1:W-:Y:S02]  /*8a20*/  MUFU.EX2 R201, R2 ;  /* 0x0000000200c97308 */ /* 0x0003e40000000800 */
[--C-:B-1----:R-:W-:Y:S02]  /*8a30*/  FFMA.FTZ R2, R251, c[0x0][0x2d0], -R185.reuse ;  /* 0x0000b400fb027a23 */ /* 0x102fe400000108b9 */
[----:B------:R-:W-:Y:S06]  /*8a40*/  IMAD.MOV.U32 R251, RZ, RZ, R154 ;  /* 0x000000fffffb7224 */ /* 0x000fec00078e009a */
[----:B------:R1:W2:Y:S02]  /*8a50*/  MUFU.EX2 R199, R2 ;  /* 0x0000000200c77308 */ /* 0x0002a40000000800 */
[--C-:B-1----:R-:W-:Y:S01]  /*8a60*/  FFMA.FTZ R2, R246, c[0x0][0x2d0], -R185.reuse ;  /* 0x0000b400f6027a23 */ /* 0x102fe200000108b9 */
[----:B--2---:R-:W-:Y:S01]  /*8a70*/  F2FP.BF16.PACK_AB R109, R199, R201 ;  /* 0x000000c9c76d723e */ /* 0x004fe200000010ff */
[----:B------:R-:W-:Y:S06]  /*8a80*/  IMAD.MOV.U32 R246, RZ, RZ, R152 ;  /* 0x000000fffff67224 */ /* 0x000fec00078e0098 */
[----:B------:R1:W-:Y:S02]  /*8a90*/  MUFU.EX2 R200, R2 ;  /* 0x0000000200c87308 */ /* 0x0003e40000000800 */
[----:B-1----:R-:W-:Y:S01]  /*8aa0*/  FFMA.FTZ R2, R248, c[0x0][0x2d0], -R185 ;  /* 0x0000b400f8027a23 */ /* 0x002fe200000108b9 */
[----:B------:R-:W-:Y:S07]  /*8ab0*/  MOV R248, R153 ;  /* 0x0000009900f87202 */ /* 0x000fee0000000f00 */
[----:B------:R-:W1:Y:S02]  /*8ac0*/  MUFU.EX2 R198, R2 ;  /* 0x0000000200c67308 */ /* 0x000e640000000800 */
[----:B-1----:R-:W-:Y:S01]  /*8ad0*/  F2FP.BF16.PACK_AB R111, R198, R200 ;  /* 0x000000c8c66f723e */ /* 0x002fe200000010ff */
[--C-:B------:R-:W-:Y:S01]  /*8ae0*/  FFMA.FTZ R2, R132, c[0x0][0x2d0], -R150.reuse ;  /* 0x0000b40084027a23 */ /* 0x100fe20000010896 */
[----:B------:R-:W-:Y:S06]  /*8af0*/  MOV R132, R197 ;  /* 0x000000c500847202 */ /* 0x000fec0000000f00 */
[----:B------:R1:W-:Y:S01]  /*8b00*/  MUFU.EX2 R197, R2 ;  /* 0x0000000200c57308 */ /* 0x0003e20000000800 */
[C---:B------:R-:W-:Y:S08]  /*8b10*/  HMMA.16816.F32.BF16 R8, R108.reuse, R104, R8 ;  /* 0x000000686c08723c */ /* 0x040ff00000041808 */
[-C--:B------:R-:W-:Y:S08]  /*8b20*/  HMMA.16816.F32.BF16 R12, R108, R106.reuse, R12 ;  /* 0x0000006a6c0c723c */ /* 0x080ff0000004180c */
[C---:B------:R-:W-:Y:S01]  /*8b30*/  HMMA.16816.F32.BF16 R16, R100.reuse, R106, R16 ;  /* 0x0000006a6410723c */ /* 0x040fe20000041810 */
[----:B------:R-:W2:Y:S03]  /*8b40*/  LDSM.16.MT88.4 R104, [R214+0x1800] ;  /* 0x00180000d668783b */ /* 0x000ea60000004200 */
[--C-:B-1----:R-:W-:Y:S04]  /*8b50*/  FFMA.FTZ R2, R133, c[0x0][0x2d0], -R150.reuse ;  /* 0x0000b40085027a23 */ /* 0x102fe80000010896 */
[-C--:B------:R-:W-:Y:S01]  /*8b60*/  HMMA.16816.F32.BF16 R20, R100, R120.reuse, R20 ;  /* 0x000000786414723c */ /* 0x080fe20000041814 */
[----:B------:R1:W-:Y:S07]  /*8b70*/  MUFU.EX2 R195, R2 ;  /* 0x0000000200c37308 */ /* 0x0003ee0000000800 */
[C---:B------:R-:W-:Y:S01]  /*8b80*/  HMMA.16816.F32.BF16 R24, R108.reuse, R120, R24 ;  /* 0x000000786c18723c */ /* 0x040fe20000041818 */
[----:B------:R-:W3:Y:S07]  /*8b90*/  LDL R120, [R1+0x38] ;  /* 0x0000380001787983 */ /* 0x000eee0000100800 */
[-C--:B------:R-:W-:Y:S08]  /*8ba0*/  HMMA.16816.F32.BF16 R28, R108, R122.reuse, R28 ;  /* 0x0000007a6c1c723c */ /* 0x080ff0000004181c */
[C---:B------:R-:W-:Y:S04]  /*8bb0*/  HMMA.16816.F32.BF16 R32, R100.reuse, R122, R32 ;  /* 0x0000007a6420723c */ /* 0x040fe80000041820 */
[--C-:B-1----:R-:W-:Y:S02]  /*8bc0*/  FFMA.FTZ R2, R196, c[0x0][0x2d0], -R150.reuse ;  /* 0x0000b400c4027a23 */ /* 0x102fe40000010896 */
[----:B------:R-:W-:Y:S02]  /*8bd0*/  FFMA.FTZ R150, R132, c[0x0][0x2d0], -R150 ;  /* 0x0000b40084967a23 */ /* 0x000fe40000010896 */
[-C--:B------:R-:W-:Y:S01]  /*8be0*/  HMMA.16816.F32.BF16 R36, R100, R112.reuse, R36 ;  /* 0x000000706424723c */ /* 0x080fe20000041824 */
[----:B------:R1:W-:Y:S07]  /*8bf0*/  MUFU.EX2 R196, R2 ;  /* 0x0000000200c47308 */ /* 0x0003ee0000000800 */
[C---:B------:R-:W-:Y:S03]  /*8c00*/  HMMA.16816.F32.BF16 R40, R108.reuse, R112, R40 ;  /* 0x000000706c28723c */ /* 0x040fe60000041828 */
[----:B------:R-:W4:Y:S05]  /*8c10*/  MUFU.EX2 R194, R150 ;  /* 0x0000009600c27308 */ /* 0x000f2a0000000800 */
[-C--:B------:R-:W-:Y:S08]  /*8c20*/  HMMA.16816.F32.BF16 R44, R108, R114.reuse, R44 ;  /* 0x000000726c2c723c */ /* 0x080ff0000004182c */
[C---:B------:R-:W-:Y:S01]  /*8c30*/  HMMA.16816.F32.BF16 R48, R100.reuse, R114, R48 ;  /* 0x000000726430723c */ /* 0x040fe20000041830 */
[----:B------:R-:W5:Y:S03]  /*8c40*/  LDSM.16.MT88.4 R112, [R214+0x2800] ;  /* 0x00280000d670783b */ /* 0x000f660000004200 */
[--C-:B-1----:R-:W-:Y:S01]  /*8c50*/  FFMA.FTZ R2, R131, c[0x0][0x2d0], -R151.reuse ;  /* 0x0000b40083027a23 */ /* 0x102fe20000010897 */
[----:B------:R-:W-:Y:S03]  /*8c60*/  MOV R131, R186 ;  /* 0x000000ba00837202 */ /* 0x000fe60000000f00 */
[-C--:B--2---:R-:W-:Y:S01]  /*8c70*/  HMMA.16816.F32.BF16 R52, R100, R104.reuse, R52 ;  /* 0x000000686434723c */ /* 0x084fe20000041834 */
[----:B------:R1:W-:Y:S03]  /*8c80*/  MUFU.EX2 R193, R2 ;  /* 0x0000000200c17308 */ /* 0x0003e60000000800 */
[----:B----4-:R-:W-:Y:S04]  /*8c90*/  F2FP.BF16.PACK_AB R150, R194, R196 ;  /* 0x000000c4c296723e */ /* 0x010fe800000010ff */
[C---:B------:R-:W-:Y:S08]  /*8ca0*/  HMMA.16816.F32.BF16 R56, R108.reuse, R104, R56 ;  /* 0x000000686c38723c */ /* 0x040ff00000041838 */
[-C--:B------:R-:W-:Y:S08]  /*8cb0*/  HMMA.16816.F32.BF16 R60, R108, R106.reuse, R60 ;  /* 0x0000006a6c3c723c */ /* 0x080ff0000004183c */
[C---:B------:R-:W-:Y:S01]  /*8cc0*/  HMMA.16816.F32.BF16 R64, R100.reuse, R106, R64 ;  /* 0x0000006a6440723c */ /* 0x040fe20000041840 */
[----:B------:R-:W2:Y:S03]  /*8cd0*/  LDL.LU R107, [R1+0x20] ;  /* 0x00002000016b7983 */ /* 0x000ea60000300800 */
[----:B-1----:R-:W-:Y:S01]  /*8ce0*/  FFMA.FTZ R2, R167, c[0x0][0x2d0], -R151 ;  /* 0x0000b400a7027a23 */ /* 0x002fe20000010897 */
[----:B------:R-:W4:Y:S01]  /*8cf0*/  LDL.LU R106, [R1+0x24] ;  /* 0x00002400016a7983 */ /* 0x000f220000300800 */
[----:B------:R-:W-:Y:S02]  /*8d00*/  IMAD.MOV.U32 R167, RZ, RZ, R166 ;  /* 0x000000ffffa77224 */ /* 0x000fe400078e00a6 */
[-C--:B------:R-:W-:Y:S01]  /*8d10*/  HMMA.16816.F32.BF16 R68, R100, R116.reuse, R68 ;  /* 0x000000746444723c */ /* 0x080fe20000041844 */
[----:B------:R-:W4:Y:S03]  /*8d20*/  LDL.LU R105, [R1+0x28] ;  /* 0x0000280001697983 */ /* 0x000f260000300800 */
[----:B------:R-:W-:Y:S01]  /*8d30*/  IMAD.MOV.U32 R166, RZ, RZ, R191 ;  /* 0x000000ffffa67224 */ /* 0x000fe200078e00bf */
[----:B------:R-:W4:Y:S01]  /*8d40*/  LDL.LU R104, [R1+0x2c] ;  /* 0x00002c0001687983 */ /* 0x000f220000300800 */
[----:B------:R1:W-:Y:S02]  /*8d50*/  MUFU.EX2 R191, R2 ;  /* 0x0000000200bf7308 */ /* 0x0003e40000000800 */
[C---:B------:R-:W-:Y:S08]  /*8d60*/  HMMA.16816.F32.BF16 R72, R108.reuse, R116, R72 ;  /* 0x000000746c48723c */ /* 0x040ff00000041848 */
[-C--:B------:R-:W-:Y:S08]  /*8d70*/  HMMA.16816.F32.BF16 R76, R108, R118.reuse, R76 ;  /* 0x000000766c4c723c */ /* 0x080ff0000004184c */
[C---:B------:R-:W-:Y:S01]  /*8d80*/  HMMA.16816.F32.BF16 R80, R100.reuse, R118, R80 ;  /* 0x000000766450723c */ /* 0x040fe20000041850 */
[----:B------:R-:W-:Y:S03]  /*8d90*/  LDSM.16.MT88.4 R116, [R214+0xc00] ;  /* 0x000c0000d674783b */ /* 0x000fe60000004200 */
[--C-:B-1----:R-:W-:Y:S04]  /*8da0*/  FFMA.FTZ R2, R130, c[0x0][0x2d0], -R151.reuse ;  /* 0x0000b40082027a23 */ /* 0x102fe80000010897 */
[-C--:B-----5:R-:W-:Y:S01]  /*8db0*/  HMMA.16816.F32.BF16 R84, R100, R112.reuse, R84 ;  /* 0x000000706454723c */ /* 0x0a0fe20000041854 */
[----:B------:R1:W-:Y:S03]  /*8dc0*/  MUFU.EX2 R192, R2 ;  /* 0x0000000200c07308 */ /* 0x0003e60000000800 */
[----:B------:R-:W-:Y:S02]  /*8dd0*/  IMAD.MOV.U32 R130, RZ, RZ, R188 ;  /* 0x000000ffff827224 */ /* 0x000fe400078e00bc */
[----:B------:R-:W-:Y:S01]  /*8de0*/  FFMA.FTZ R151, R161, c[0x0][0x2d0], -R151 ;  /* 0x0000b400a1977a23 */ /* 0x000fe20000010897 */
[----:B------:R-:W-:Y:S01]  /*8df0*/  MOV R161, R160 ;  /* 0x000000a000a17202 */ /* 0x000fe20000000f00 */
[C---:B------:R-:W-:Y:S04]  /*8e00*/  HMMA.16816.F32.BF16 R88, R108.reuse, R112, R88 ;  /* 0x000000706c58723c */ /* 0x040fe80000041858 */
[----:B------:R-:W-:Y:S02]  /*8e10*/  IMAD.MOV.U32 R160, RZ, RZ, R190 ;  /* 0x000000ffffa07224 */ /* 0x000fe400078e00be */
[----:B------:R-:W5:Y:S01]  /*8e20*/  MUFU.EX2 R190, R151 ;  /* 0x0000009700be7308 */ /* 0x000f620000000800 */
[----:B------:R-:W-:Y:S01]  /*8e30*/  IMAD.MOV.U32 R132, RZ, RZ, R130 ;  /* 0x000000ffff847224 */ /* 0x000fe200078e0082 */
[-C--:B------:R-:W-:Y:S08]  /*8e40*/  HMMA.16816.F32.BF16 R92, R108, R114.reuse, R92 ;  /* 0x000000726c5c723c */ /* 0x080ff0000004185c */
[----:B------:R-:W-:Y:S04]  /*8e50*/  HMMA.16816.F32.BF16 R96, R100, R114, R96 ;  /* 0x000000726460723c */ /* 0x000fe80000041860 */
[--C-:B-1----:R-:W-:Y:S02]  /*8e60*/  FFMA.FTZ R2, R129, c[0x0][0x2d0], -R184.reuse ;  /* 0x0000b40081027a23 */ /* 0x102fe400000108b8 */
[----:B------:R-:W-:Y:S02]  /*8e70*/  IMAD.MOV.U32 R129, RZ, RZ, R187 ;  /* 0x000000ffff817224 */ /* 0x000fe400078e00bb */
[----:B------:R1:W-:Y:S04]  /*8e80*/  MUFU.EX2 R188, R2 ;  /* 0x0000000200bc7308 */ /* 0x0003e80000000800 */
[----:B------:R-:W-:Y:S02]  /*8e90*/  MOV R133, R129 ;  /* 0x0000008100857202 */ /* 0x000fe40000000f00 */
[----:B-----5:R-:W-:Y:S01]  /*8ea0*/  F2FP.BF16.PACK_AB R151, R190, R192 ;  /* 0x000000c0be97723e */ /* 0x020fe200000010ff */
[--C-:B-1----:R-:W-:Y:S04]  /*8eb0*/  FFMA.FTZ R2, R189, c[0x0][0x2d0], -R184.reuse ;  /* 0x0000b400bd027a23 */ /* 0x102fe800000108b8 */
[----:B------:R1:W5:Y:S02]  /*8ec0*/  MUFU.EX2 R189, R2 ;  /* 0x0000000200bd7308 */ /* 0x0003640000000800 */
[--C-:B-1----:R-:W-:Y:S01]  /*8ed0*/  FFMA.FTZ R2, R167, c[0x0][0x2d0], -R184.reuse ;  /* 0x0000b400a7027a23 */ /* 0x102fe200000108b8 */
[----:B-----5:R-:W-:Y:S01]  /*8ee0*/  F2FP.BF16.PACK_AB R176, R189, R188 ;  /* 0x000000bcbdb0723e */ /* 0x020fe200000010ff */
[----:B------:R-:W-:Y:S06]  /*8ef0*/  FFMA.FTZ R184, R166, c[0x0][0x2d0], -R184 ;  /* 0x0000b400a6b87a23 */ /* 0x000fec00000108b8 */
[----:B------:R1:W-:Y:S10]  /*8f00*/  MUFU.EX2 R187, R2 ;  /* 0x0000000200bb7308 */ /* 0x0003f40000000800 */
[----:B------:R-:W5:Y:S01]  /*8f10*/  MUFU.EX2 R186, R184 ;  /* 0x000000b800ba7308 */ /* 0x000f620000000800 */
[--C-:B-1----:R-:W-:Y:S02]  /*8f20*/  FFMA.FTZ R2, R165, c[0x0][0x2d0], -R185.reuse ;  /* 0x0000b400a5027a23 */ /* 0x102fe400000108b9 */
[----:B------:R-:W1:Y:S07]  /*8f30*/  LDSM.16.MT88.4 R164, [R213+0xc00] ;  /* 0x000c0000d5a4783b */ /* 0x000e6e0000004200 */
[----:B------:R1:W-:Y:S01]  /*8f40*/  MUFU.EX2 R147, R2 ;  /* 0x0000000200937308 */ /* 0x0003e20000000800 */
[----:B-----5:R-:W-:Y:S01]  /*8f50*/  F2FP.BF16.PACK_AB R178, R186, R187 ;  /* 0x000000bbbab2723e */ /* 0x020fe200000010ff */
[--C-:B-1----:R-:W-:Y:S02]  /*8f60*/  FFMA.FTZ R2, R131, c[0x0][0x2d0], -R185.reuse ;  /* 0x0000b40083027a23 */ /* 0x102fe400000108b9 */
[----:B------:R-:W1:Y:S06]  /*8f70*/  LDSM.16.MT88.4 R128, [R213+0x1c00] ;  /* 0x001c0000d580783b */ /* 0x000e6c0000004200 */
[----:B------:R5:W5:Y:S02]  /*8f80*/  MUFU.EX2 R184, R2 ;  /* 0x0000000200b87308 */ /* 0x000b640000000800 */
[--C-:B-----5:R-:W-:Y:S01]  /*8f90*/  FFMA.FTZ R2, R157, c[0x0][0x2d0], -R185.reuse ;  /* 0x0000b4009d027a23 */ /* 0x120fe200000108b9 */
[----:B------:R-:W-:Y:S01]  /*8fa0*/  F2FP.BF16.PACK_AB R177, R184, R147 ;  /* 0x00000093b8b1723e */ /* 0x000fe200000010ff */
[----:B------:R-:W-:Y:S06]  /*8fb0*/  IMAD.MOV.U32 R157, RZ, RZ, R146 ;  /* 0x000000ffff9d7224 */ /* 0x000fec00078e0092 */
[----:B------:R-:W-:Y:S01]  /*8fc0*/  MUFU.EX2 R146, R2 ;  /* 0x0000000200927308 */ /* 0x000fe20000000800 */
[----:B------:R-:W-:Y:S01]  /*8fd0*/  FFMA.FTZ R185, R149, c[0x0][0x2d0], -R185 ;  /* 0x0000b40095b97a23 */ /* 0x000fe200000108b9 */
[----:B------:R-:W-:Y:S01]  /*8fe0*/  F2FP.BF16.PACK_AB R149, R191, R193 ;  /* 0x000000c1bf95723e */ /* 0x000fe200000010ff */
[----:B------:R-:W-:Y:S01]  /*8ff0*/  IMAD.MOV.U32 R249, RZ, RZ, R157 ;  /* 0x000000fffff97224 */ /* 0x000fe200078e009d */
[----:B---3--:R-:W-:Y:S06]  /*9000*/  ISETP.GT.AND P0, PT, R229, R120, PT ;  /* 0x00000078e500720c */ /* 0x008fec0003f04270 */
[----:B------:R-:W3:Y:S01]  /*9010*/  MUFU.EX2 R185, R185 ;  /* 0x000000b900b97308 */ /* 0x000ee20000000800 */
[----:B------:R-:W-:Y:S01]  /*9020*/  IMAD.MOV.U32 R229, RZ, RZ, R155 ;  /* 0x000000ffffe57224 */ /* 0x000fe200078e009b */
[----:B---3--:R-:W-:Y:S01]  /*9030*/  F2FP.BF16.PACK_AB R179, R185, R146 ;  /* 0x00000092b9b3723e */ /* 0x008fe200000010ff */
[----:B--2---:R-:W-:Y:S02]  /*9040*/  FFMA.FTZ R141, R141, R107, R172 ;  /* 0x0000006b8d8d7223 */ /* 0x004fe400000100ac */
[----:B----4-:R-:W-:Y:S02]  /*9050*/  FFMA.FTZ R140, R140, R106, R135 ;  /* 0x0000006a8c8c7223 */ /* 0x010fe40000010087 */
[----:B------:R-:W-:Y:S01]  /*9060*/  FFMA.FTZ R2, R3, R105, R163 ;  /* 0x0000006903027223 */ /* 0x000fe200000100a3 */
[----:B------:R-:W-:Y:S01]  /*9070*/  MOV R163, R148 ;  /* 0x0000009400a37202 */ /* 0x000fe20000000f00 */
[----:B------:R-:W-:Y:S01]  /*9080*/  FADD.FTZ R3, R133, R141 ;  /* 0x0000008d85037221 */ /* 0x000fe20000010000 */
[----:B------:R-:W-:Y:S01]  /*9090*/  F2FP.BF16.PACK_AB R148, R195, R197 ;  /* 0x000000c5c394723e */ /* 0x000fe200000010ff */
[----:B------:R-:W-:Y:S01]  /*90a0*/  FFMA.FTZ R0, R0, R104, R134 ;  /* 0x0000006800007223 */ /* 0x000fe20000010086 */
[----:B------:R-:W-:Y:S01]  /*90b0*/  MOV R141, R156 ;  /* 0x0000009c008d7202 */ /* 0x000fe20000000f00 */
[----:B------:R-:W-:Y:S04]  /*90c0*/  FADD.FTZ R140, R132, R140 ;  /* 0x0000008c848c7221 */ /* 0x000fe80000010000 */
[-C--:B------:R-:W-:Y:S01]  /*90d0*/  HMMA.16816.F32.BF16 R152, R148, R164.reuse, R4 ;  /* 0x000000a49498723c */ /* 0x080fe20000041804 */
[----:B------:R-:W2:Y:S07]  /*90e0*/  LDSM.16.MT88.4 R4, [R214+0x2c00] ;  /* 0x002c0000d604783b */ /* 0x000eae0000004200 */
[C---:B------:R-:W-:Y:S07]  /*90f0*/  HMMA.16816.F32.BF16 R156, R176.reuse, R164, R8 ;  /* 0x000000a4b09c723c */ /* 0x040fee0000041808 */
[----:B------:R-:W-:Y:S01]  /*9100*/  IMAD.MOV.U32 R10, RZ, RZ, R161 ;  /* 0x000000ffff0a7224 */ /* 0x000fe200078e00a1 */
[----:B------:R-:W-:Y:S01]  /*9110*/  MOV R9, R162 ;  /* 0x000000a200097202 */ /* 0x000fe20000000f00 */
[----:B------:R-:W-:Y:S03]  /*9120*/  IMAD.MOV.U32 R8, RZ, RZ, R163 ;  /* 0x000000ffff087224 */ /* 0x000fe600078e00a3 */
[----:B------:R-:W-:Y:S02]  /*9130*/  IMAD.MOV.U32 R11, RZ, RZ, R160 ;  /* 0x000000ffff0b7224 */ /* 0x000fe400078e00a0 */
[-C--:B------:R-:W-:Y:S03]  /*9140*/  HMMA.16816.F32.BF16 R160, R176, R166.reuse, R12 ;  /* 0x000000a6b0a0723c */ /* 0x080fe6000004180c */
[----:B------:R-:W-:Y:S02]  /*9150*/  FADD.FTZ R2, R8, R2 ;  /* 0x0000000208027221 */ /* 0x000fe40000010000 */
[----:B------:R-:W-:Y:S02]  /*9160*/  FADD.FTZ R0, R9, R0 ;  /* 0x0000000009007221 */ /* 0x000fe40000010000 */
[----:B------:R-:W-:Y:S01]  /*9170*/  FADD.FTZ R3, R10, R3 ;  /* 0x000000030a037221 */ /* 0x000fe20000010000 */
[C---:B------:R-:W-:Y:S04]  /*9180*/  HMMA.16816.F32.BF16 R164, R148.reuse, R166, R16 ;  /* 0x000000a694a4723c */ /* 0x040fe80000041810 */
[----:B------:R-:W-:Y:S02]  /*9190*/  FADD.FTZ R3, R248, R3 ;  /* 0x00000003f8037221 */ /* 0x000fe40000010000 */
[----:B------:R-:W-:Y:S01]  /*91a0*/  FADD.FTZ R9, R11, R140 ;  /* 0x0000008c0b097221 */ /* 0x000fe20000010000 */
[----:B------:R-:W-:Y:S01]  /*91b0*/  MOV R140, R145 ;  /* 0x00000091008c7202 */ /* 0x000fe20000000f00 */
[-C--:B------:R-:W-:Y:S04]  /*91c0*/  HMMA.16816.F32.BF16 R100, R148, R116.reuse, R20 ;  /* 0x000000749464723c */ /* 0x080fe80000041814 */
[----:B------:R-:W-:Y:S02]  /*91d0*/  FADD.FTZ R10, R240, R3 ;  /* 0x00000003f00a7221 */ /* 0x000fe40000010000 */
[----:B------:R-:W-:Y:S02]  /*91e0*/  FADD.FTZ R8, R141, R2 ;  /* 0x000000028d087221 */ /* 0x000fe40000010000 */
        /* <DEDUP_REMOVED lines=37> */
[----:B------:R-:W-:Y:S01]  /*9440*/  FADD.FTZ R10, R208, R3 ;  /* 0x00000003d00a7221 */ /* 0x000fe20000010000 */
[C---:B------:R-:W-:Y:S04]  /*9450*/  HMMA.16816.F32.BF16 R72, R176.reuse, R180, R72 ;  /* 0x000000b4b048723c */ /* 0x040fe80000041848 */
[----:B------:R-:W-:Y:S02]  /*9460*/  FADD.FTZ R9, R203, R2 ;  /* 0x00000002cb097221 */ /* 0x000fe40000010000 */
[----:B------:R-:W-:Y:S02]  /*9470*/  FADD.FTZ R8, R199, R0 ;  /* 0x00000000c7087221 */ /* 0x000fe40000010000 */
[----:B------:R-:W-:Y:S01]  /*9480*/  FADD.FTZ R3, R232, R11 ;  /* 0x0000000be8037221 */ /* 0x000fe20000010000 */
[-C--:B------:R-:W-:Y:S03]  /*9490*/  HMMA.16816.F32.BF16 R76, R176, R182.reuse, R76 ;  /* 0x000000b6b04c723c */ /* 0x080fe6000004184c */
[----:B------:R-:W-:Y:S02]  /*94a0*/  FADD.FTZ R2, R209, R10 ;  /* 0x0000000ad1027221 */ /* 0x000fe40000010000 */
[----:B------:R-:W-:Y:S02]  /*94b0*/  FADD.FTZ R0, R205, R9 ;  /* 0x00000009cd007221 */ /* 0x000fe40000010000 */
[----:B------:R-:W-:Y:S01]  /*94c0*/  FADD.FTZ R9, R200, R8 ;  /* 0x00000008c8097221 */ /* 0x000fe20000010000 */
[C---:B------:R-:W-:Y:S04]  /*94d0*/  HMMA.16816.F32.BF16 R80, R148.reuse, R182, R80 ;  /* 0x000000b69450723c */ /* 0x040fe80000041850 */
[----:B------:R-:W-:Y:S02]  /*94e0*/  FADD.FTZ R8, R230, R3 ;  /* 0x00000003e6087221 */ /* 0x000fe40000010000 */
[----:B------:R-:W-:Y:S02]  /*94f0*/  FADD.FTZ R3, R198, R9 ;  /* 0x00000009c6037221 */ /* 0x000fe40000010000 */
[-C--:B--2---:R-:W-:Y:S04]  /*9500*/  HMMA.16816.F32.BF16 R84, R148, R4.reuse, R84 ;  /* 0x000000049454723c */ /* 0x084fe80000041854 */
[----:B------:R-:W-:Y:S02]  /*9510*/  FADD.FTZ R3, R147, R3 ;  /* 0x0000000393037221 */ /* 0x000fe40000010000 */
[----:B------:R-:W-:Y:S02]  /*9520*/  IMAD.MOV.U32 R147, RZ, RZ, R143 ;  /* 0x000000ffff937224 */ /* 0x000fe400078e008f */
[----:B------:R-:W-:Y:S01]  /*9530*/  FADD.FTZ R3, R184, R3 ;  /* 0x00000003b8037221 */ /* 0x000fe20000010000 */
        /* <DEDUP_REMOVED lines=8> */
[----:B------:R-:W-:Y:S02]  /*95c0*/  FADD.FTZ R2, R195, R2 ;  /* 0x00000002c3027221 */ /* 0x000fe40000010000 */
[----:B------:R-:W-:Y:S04]  /*95d0*/  FADD.FTZ R4, R191, R0 ;  /* 0x00000000bf047221 */ /* 0x000fe80000010000 */
[----:B------:R-:W-:Y:S02]  /*95e0*/  FADD.FTZ R0, R189, R5 ;  /* 0x00000005bd007221 */ /* 0x000fe40000010000 */
[----:B------:R-:W-:Y:S02]  /*95f0*/  FADD.FTZ R5, R196, R2 ;  /* 0x00000002c4057221 */ /* 0x000fe40000010000 */
[----:B------:R-:W-:Y:S02]  /*9600*/  FADD.FTZ R4, R192, R4 ;  /* 0x00000004c0047221 */ /* 0x000fe40000010000 */
[----:B------:R-:W-:Y:S02]  /*9610*/  FADD.FTZ R5, R194, R5 ;  /* 0x00000005c2057221 */ /* 0x000fe40000010000 */
[----:B------:R-:W-:Y:S02]  /*9620*/  FADD.FTZ R2, R187, R0 ;  /* 0x00000000bb027221 */ /* 0x000fe40000010000 */
[----:B------:R-:W-:Y:S01]  /*9630*/  FADD.FTZ R0, R146, R3 ;  /* 0x0000000392007221 */ /* 0x000fe20000010000 */
[----:B------:R1:W-:Y:S01]  /*9640*/  STL [R1+0x20], R5 ;  /* 0x0000200501007387 */ /* 0x0003e20000100800 */
[----:B------:R-:W-:Y:S02]  /*9650*/  FADD.FTZ R3, R190, R4 ;  /* 0x00000004be037221 */ /* 0x000fe40000010000 */
[----:B------:R-:W-:Y:S02]  /*9660*/  FADD.FTZ R2, R186, R2 ;  /* 0x00000002ba027221 */ /* 0x000fe40000010000 */
[----:B------:R-:W-:Y:S01]  /*9670*/  FADD.FTZ R0, R185, R0 ;  /* 0x00000000b9007221 */ /* 0x000fe20000010000 */
[----:B------:R1:W-:Y:S01]  /*9680*/  STL [R1+0x24], R3 ;  /* 0x0000240301007387 */ /* 0x0003e20000100800 */
[----:B------:R-:W-:Y:S02]  /*9690*/  IMAD.MOV.U32 R148, RZ, RZ, R142 ;  /* 0x000000ffff947224 */ /* 0x000fe400078e008e */
[----:B------:R-:W-:Y:S01]  /*96a0*/  IMAD.MOV.U32 R146, RZ, RZ, R144 ;  /* 0x000000ffff927224 */ /* 0x000fe200078e0090 */
[----:B------:R1:W-:Y:S04]  /*96b0*/  STL [R1+0x28], R2 ;  /* 0x0000280201007387 */ /* 0x0003e80000100800 */
[----:B------:R1:W-:Y:S01]  /*96c0*/  STL [R1+0x2c], R0 ;  /* 0x00002c0001007387 */ /* 0x0003e20000100800 */
[----:B------:R-:W-:-:S05]  /*96d0*/  @P0 BRA `(.L_x_1011) ;  /* 0xffffbf4000000947 */ /* 0x000fca000383ffff */
.L_x_1010:
[----:B-1----:R-:W2:Y:S02]  /*96e0*/  LDL R0, [R1+0x1c] ;  /* 0x00001c0001007983 */ /* 0x002ea40000100800 */
[----:B--2---:R-:W-:-:S13]  /*96f0*/  ISETP.GE.AND P0, PT, R204, R0, PT ;  /* 0x00000000cc00720c */ /* 0x004fda0003f06270 */
[----:B------:R-:W-:Y:S05]  /*9700*/  @!P0 BRA `(.L_x_1012) ;  /* 0x000031a000008947 */ /* 0x000fea0003800000 */
[----:B------:R-:W-:Y:S01]  /*9710*/  IMAD.MOV.U32 R2, RZ, RZ, R144 ;  /* 0x000000ffff027224 */ /* 0x000fe200078e0090 */
[----:B------:R-:W-:Y:S01]  /*9720*/  MOV R146, R142 ;  /* 0x0000008e00927202 */ /* 0x000fe20000000f00 */
[----:B------:R-:W-:Y:S01]  /*9730*/  IMAD.MOV.U32 R0, RZ, RZ, R145 ;  /* 0x000000ffff007224 */ /* 0x000fe200078e0091 */
[----:B------:R-:W-:Y:S02]  /*9740*/  MOV R3, R143 ;  /* 0x0000008f00037202 */ /* 0x000fe40000000f00 */
.L_x_1013:
[----:B------:R-:W2:Y:S01]  /*9750*/  LDL.64 R208, [R1+0x10] ;  /* 0x0000100001d07983 */ /* 0x000ea20000100a00 */
[----:B------:R-:W-:Y:S04]  /*9760*/  DEPBAR.LE SB0, 0x0 ;  /* 0x000080000000791a */ /* 0x000fe80000000000 */
[----:B------:R-:W-:Y:S01]  /*9770*/  WARPSYNC 0xffffffff ;  /* 0xffffffff00007948 */ /* 0x000fe20003800000 */
[----:B------:R-:W3:Y:S01]  /*9780*/  LDL R206, [R1+0x18] ;  /* 0x0000180001ce7983 */ /* 0x000ee20000100800 */
[----:B------:R-:W-:Y:S01]  /*9790*/  SHF.R.S32.HI R40, RZ, 0x1f, R204 ;  /* 0x0000001fff287819 */ /* 0x000fe200000114cc */
[----:B------:R-:W-:Y:S01]  /*97a0*/  IMAD.WIDE.U32 R144, R204, c[0x0][0x208], RZ ;  /* 0x00008200cc907a25 */ /* 0x000fe200078e00ff */
[----:B------:R-:W-:Y:S01]  /*97b0*/  MOV R147, c[0x0][0x208] ;  /* 0x0000820000937a02 */ /* 0x000fe20000000f00 */
[----:B------:R-:W4:Y:S01]  /*97c0*/  LDL R184, [R1+0x34] ;  /* 0x0000340001b87983 */ /* 0x000f220000100800 */
[----:B------:R-:W-:Y:S01]  /*97d0*/  MOV R180, c[0x0][0x20c] ;  /* 0x0000830000b47a02 */ /* 0x000fe20000000f00 */
[----:B------:R-:W-:Y:S01]  /*97e0*/  IMAD R44, R40, c[0x0][0x208], RZ ;  /* 0x00008200282c7a24 */ /* 0x000fe200078e02ff */
[----:B------:R-:W-:Y:S01]  /*97f0*/  SHF.L.U32 R196, R144, 0x6, RZ ;  /* 0x0000000690c47819 */ /* 0x000fe200000006ff */
[----:B------:R-:W-:Y:S02]  /*9800*/  BAR.SYNC.DEFER_BLOCKING 0x0 ;  /* 0x0000000000007b1d */ /* 0x000fe40000010000 */
[----:B------:R-:W-:Y:S06]  /*9810*/  IMAD R44, R204, c[0x0][0x20c], R44 ;  /* 0x00008300cc2c7a24 */ /* 0x000fec00078e022c */
[----:B------:R-:W-:Y:S08]  /*9820*/  LDSM.16.M88.4 R64, [R215] ;  /* 0x00000000d740783b */ /* 0x000ff00000000200 */
[----:B------:R-:W1:Y:S08]  /*9830*/  LDSM.16.M88.4 R16, [R212] ;  /* 0x00000000d410783b */ /* 0x000e700000000200 */
[----:B------:R-:W5:Y:S08]  /*9840*/  LDSM.16.M88.4 R60, [R215+0x1000] ;  /* 0x00100000d73c783b */ /* 0x000f700000000200 */
[----:B------:R-:W5:Y:S08]  /*9850*/  LDSM.16.M88.4 R32, [R212+0x400] ;  /* 0x00040000d420783b */ /* 0x000f700000000200 */
[----:B------:R-:W4:Y:S04]  /*9860*/  LDL R207, [R1+0x1c] ;  /* 0x00001c0001cf7983 */ /* 0x000f280000100800 */
[----:B------:R-:W5:Y:S08]  /*9870*/  LDSM.16.M88.4 R48, [R212+0x800] ;  /* 0x00080000d430783b */ /* 0x000f700000000200 */
[----:B------:R-:W5:Y:S01]  /*9880*/  LDSM.16.M88.4 R140, [R212+0xc00] ;  /* 0x000c0000d48c783b */ /* 0x000f620000000200 */
[-C--:B-1----:R-:W-:Y:S07]  /*9890*/  HMMA.16816.F32.BF16 R4, R64, R16.reuse, RZ ;  /* 0x000000104004723c */ /* 0x082fee00000418ff */
[----:B------:R-:W-:Y:S01]  /*98a0*/  LDSM.16.M88.4 R148, [R216] ;  /* 0x00000000d894783b */ /* 0x000fe20000000200 */
[C---:B-----5:R-:W-:Y:S07]  /*98b0*/  HMMA.16816.F32.BF16 R8, R60.reuse, R16, RZ ;  /* 0x000000103c08723c */ /* 0x060fee00000418ff */
[----:B------:R-:W1:Y:S01]  /*98c0*/  LDSM.16.M88.4 R176, [R217] ;  /* 0x00000000d9b0783b */ /* 0x000e620000000200 */
[-C--:B------:R-:W-:Y:S07]  /*98d0*/  HMMA.16816.F32.BF16 R12, R60, R18.reuse, RZ ;  /* 0x000000123c0c723c */ /* 0x080fee00000418ff */
[----:B------:R-:W-:Y:S01]  /*98e0*/  LDSM.16.M88.4 R188, [R227] ;  /* 0x00000000e3bc783b */ /* 0x000fe20000000200 */
[C---:B------:R-:W-:Y:S07]  /*98f0*/  HMMA.16816.F32.BF16 R16, R64.reuse, R18, RZ ;  /* 0x000000124010723c */ /* 0x040fee00000418ff */
[----:B------:R-:W-:Y:S01]  /*9900*/  LDSM.16.M88.4 R192, [R226] ;  /* 0x00000000e2c0783b */ /* 0x000fe20000000200 */
[-C--:B------:R-:W-:Y:S08]  /*9910*/  HMMA.16816.F32.BF16 R20, R64, R32.reuse, RZ ;  /* 0x000000204014723c */ /* 0x080ff000000418ff */
[C---:B------:R-:W-:Y:S08]  /*9920*/  HMMA.16816.F32.BF16 R24, R60.reuse, R32, RZ ;  /* 0x000000203c18723c */ /* 0x040ff000000418ff */
[-C--:B------:R-:W-:Y:S08]  /*9930*/  HMMA.16816.F32.BF16 R28, R60, R34.reuse, RZ ;  /* 0x000000223c1c723c */ /* 0x080ff000000418ff */
[C---:B------:R-:W-:Y:S08]  /*9940*/  HMMA.16816.F32.BF16 R32, R64.reuse, R34, RZ ;  /* 0x000000224020723c */ /* 0x040ff000000418ff */
[-C--:B------:R-:W-:Y:S08]  /*9950*/  HMMA.16816.F32.BF16 R36, R64, R48.reuse, RZ ;  /* 0x000000304024723c */ /* 0x080ff000000418ff */
[C---:B------:R-:W-:Y:S07]  /*9960*/  HMMA.16816.F32.BF16 R40, R60.reuse, R48, RZ ;  /* 0x000000303c28723c */ /* 0x040fee00000418ff */
[----:B------:R-:W-:Y:S02]  /*9970*/  IADD3 R48, R145, R44, RZ ;  /* 0x0000002c91307210 */ /* 0x000fe40007ffe0ff */
[-C--:B------:R-:W-:Y:S03]  /*9980*/  HMMA.16816.F32.BF16 R44, R60, R50.reuse, RZ ;  /* 0x000000323c2c723c */ /* 0x080fe600000418ff */
[----:B------:R-:W-:Y:S05]  /*9990*/  SHF.L.U64.HI R144, R144, 0x6, R48 ;  /* 0x0000000690907819 */ /* 0x000fea0000010230 */
[C---:B------:R-:W-:Y:S08]  /*99a0*/  HMMA.16816.F32.BF16 R48, R64.reuse, R50, RZ ;  /* 0x000000324030723c */ /* 0x040ff000000418ff */
[-C--:B------:R-:W-:Y:S01]  /*99b0*/  HMMA.16816.F32.BF16 R52, R64, R140.reuse, RZ ;  /* 0x0000008c4034723c */ /* 0x080fe200000418ff */
[----:B--2---:R-:W-:Y:S03]  /*99c0*/  IADD3 R200, P0, R208, 0x20, RZ ;  /* 0x00000020d0c87810 */ /* 0x004fe60007f1e0ff */
[C---:B------:R-:W-:Y:S02]  /*99d0*/  IADD3 R57, P1, R196.reuse, R208, RZ ;  /* 0x000000d0c4397210 */ /* 0x040fe40007f3e0ff */
[----:B------:R-:W-:Y:S02]  /*99e0*/  IADD3 R56, P2, R196, R200, RZ ;  /* 0x000000c8c4387210 */ /* 0x000fe40007f5e0ff */
[----:B---3--:R-:W-:Y:S04]  /*99f0*/  IADD3.X R201, RZ, R206, RZ, P0, !PT ;  /* 0x000000ceffc97210 */ /* 0x008fe800007fe4ff */
[----:B------:R-:W-:Y:S02]  /*9a00*/  LEA R145, P0, R147, R196, 0x5 ;  /* 0x000000c493917211 */ /* 0x000fe400078028ff */
[----:B------:R-:W-:Y:S02]  /*9a10*/  LEA R198, P6, R57, c[0x0][0x1f8], 0x1 ;  /* 0x00007e0039c67a11 */ /* 0x000fe400078c08ff */
[----:B------:R-:W-:Y:S02]  /*9a20*/  LEA.HI.X R147, R147, R144, R180, 0x5, P0 ;  /* 0x0000009093937211 */ /* 0x000fe400000f2cb4 */
[----:B------:R-:W2:Y:S01]  /*9a30*/  LDSM.16.M88.4 R180, [R216+0x1000] ;  /* 0x00100000d8b4783b */ /* 0x000ea20000000200 */
[-C--:B------:R-:W-:Y:S02]  /*9a40*/  IADD3.X R58, R144, R206.reuse, RZ, P1, !PT ;  /* 0x000000ce903a7210 */ /* 0x080fe40000ffe4ff */
[----:B------:R-:W-:Y:S02]  /*9a50*/  LEA R202, P1, R56, c[0x0][0x1f8], 0x1 ;  /* 0x00007e0038ca7a11 */ /* 0x000fe400078208ff */
[----:B------:R-:W-:Y:S02]  /*9a60*/  IADD3.X R59, R144, R201, RZ, P2, !PT ;  /* 0x000000c9903b7210 */ /* 0x000fe400017fe4ff */
[----:B------:R-:W-:Y:S02]  /*9a70*/  LEA.HI.X R199, R57, c[0x0][0x1fc], R58, 0x1, P6 ;  /* 0x00007f0039c77a11 */ /* 0x000fe400030f0c3a */
[----:B------:R-:W-:Y:S02]  /*9a80*/  LEA.HI.X R203, R56, c[0x0][0x1fc], R59, 0x1, P1 ;  /* 0x00007f0038cb7a11 */ /* 0x000fe400008f0c3b */
[C---:B------:R-:W-:Y:S02]  /*9a90*/  HMMA.16816.F32.BF16 R56, R60.reuse, R140, RZ ;  /* 0x0000008c3c38723c */ /* 0x040fe400000418ff */
[----:B------:R-:W-:Y:S02]  /*9aa0*/  IADD3 R197, P1, R208, 0x40, RZ ;  /* 0x00000040d0c57810 */ /* 0x000fe40007f3e0ff */
[----:B----4-:R-:W-:Y:S02]  /*9ab0*/  SHF.L.U32 R205, R184, 0x1, RZ ;  /* 0x00000001b8cd7819 */ /* 0x010fe400000006ff */
[----:B------:R-:W3:Y:S01]  /*9ac0*/  LDSM.16.M88.4 R184, [R228] ;  /* 0x00000000e4b8783b */ /* 0x000ee20000000200 */
[----:B------:R-:W-:Y:S01]  /*9ad0*/  IADD3.X R140, RZ, R206, RZ, P1, !PT ;  /* 0x000000ceff8c7210 */ /* 0x000fe20000ffe4ff */
[-C--:B------:R-:W-:Y:S01]  /*9ae0*/  HMMA.16816.F32.BF16 R60, R60, R142.reuse, RZ ;  /* 0x0000008e3c3c723c */ /* 0x080fe200000418ff */
[----:B------:R-:W-:Y:S03]  /*9af0*/  IADD3 R141, P1, R145, R200, RZ ;  /* 0x000000c8918d7210 */ /* 0x000fe60007f3e0ff */
[----:B------:R-:W-:Y:S02]  /*9b00*/  IADD3 R196, P0, R196, R197, RZ ;  /* 0x000000c5c4c47210 */ /* 0x000fe40007f1e0ff */
[----:B------:R-:W-:Y:S01]  /*9b10*/  @!PT LDS RZ, [RZ] ;  /* 0x00000000fffff984 */ /* 0x000fe20000000800 */
[----:B------:R-:W-:Y:S01]  /*9b20*/  @!PT LDS RZ, [RZ] ;  /* 0x00000000fffff984 */ /* 0x000fe20000000800 */
[----:B------:R-:W-:Y:S01]  /*9b30*/  @!PT LDS RZ, [RZ] ;  /* 0x00000000fffff984 */ /* 0x000fe20000000800 */
[----:B------:R4:W-:Y:S01]  /*9b40*/  LDGSTS.E.BYPASS.LTC128B.128 [R205+0x100], [R198.64], !P5 ;  /* 0x00100000c6cd7fae */ /* 0x0009e2000e901d46 */
[----:B------:R-:W-:Y:S01]  /*9b50*/  IADD3.X R201, R147, R201, RZ, P1, !PT ;  /* 0x000000c993c97210 */ /* 0x000fe20000ffe4ff */
[----:B------:R-:W-:Y:S04]  /*9b60*/  HMMA.16816.F32.BF16 R64, R64, R142, RZ ;  /* 0x0000008e4040723c */ /* 0x000fe800000418ff */
[----:B------:R-:W-:Y:S02]  /*9b70*/  IADD3.X R144, R144, R140, RZ, P0, !PT ;  /* 0x0000008c90907210 */ /* 0x000fe400007fe4ff */
[----:B------:R3:W-:Y:S01]  /*9b80*/  LDGSTS.E.BYPASS.LTC128B.128 [R205+0x1100], [R202.64], !P4 ;  /* 0x01100000cacd7fae */ /* 0x0007e2000e101d46 */
[C---:B------:R-:W-:Y:S01]  /*9b90*/  IADD3 R197, P0, R145.reuse, R197, RZ ;  /* 0x000000c591c57210 */ /* 0x040fe20007f1e0ff */
[-C--:B-1----:R-:W-:Y:S05]  /*9ba0*/  HMMA.16816.F32.BF16 R4, R148, R176.reuse, R4 ;  /* 0x000000b09404723c */ /* 0x082fea0000041804 */
[----:B------:R-:W-:Y:S02]  /*9bb0*/  IADD3 R145, P6, R145, R208, RZ ;  /* 0x000000d091917210 */ /* 0x000fe40007fde0ff */
[----:B------:R-:W5:Y:S01]  /*9bc0*/  LDL.64 R208, [R1+0x8] ;  /* 0x0000080001d07983 */ /* 0x000f620000100a00 */
[C---:B--2---:R-:W-:Y:S08]  /*9bd0*/  HMMA.16816.F32.BF16 R8, R180.reuse, R176, R8 ;  /* 0x000000b0b408723c */ /* 0x044ff00000041808 */
[-C--:B------:R-:W-:Y:S04]  /*9be0*/  HMMA.16816.F32.BF16 R12, R180, R178.reuse, R12 ;  /* 0x000000b2b40c723c */ /* 0x080fe8000004180c */
[C---:B----4-:R-:W-:Y:S04]  /*9bf0*/  LEA R198, P2, R196.reuse, c[0x0][0x1f8], 0x1 ;  /* 0x00007e00c4c67a11 */ /* 0x050fe800078408ff */
[C---:B------:R-:W-:Y:S04]  /*9c00*/  HMMA.16816.F32.BF16 R16, R148.reuse, R178, R16 ;  /* 0x000000b29410723c */ /* 0x040fe80000041810 */
[----:B------:R-:W-:Y:S02]  /*9c10*/  LEA.HI.X R199, R196, c[0x0][0x1fc], R144, 0x1, P2 ;  /* 0x00007f00c4c77a11 */ /* 0x000fe400010f0c90 */
[----:B------:R-:W-:Y:S02]  /*9c20*/  IADD3.X R196, R147, R140, RZ, P0, !PT ;  /* 0x0000008c93c47210 */ /* 0x000fe400007fe4ff */
[-C--:B---3--:R-:W-:Y:S01]  /*9c30*/  HMMA.16816.F32.BF16 R20, R148, R184.reuse, R20 ;  /* 0x000000b89414723c */ /* 0x088fe20000041814 */
[----:B------:R1:W-:Y:S03]  /*9c40*/  LDGSTS.E.BYPASS.LTC128B.128 [R205+0x2100], [R198.64], !P3 ;  /* 0x02100000c6cd7fae */ /* 0x0003e6000d901d46 */
[----:B------:R-:W-:Y:S02]  /*9c50*/  LEA R142, P2, R145, c[0x0][0x1f8], 0x1 ;  /* 0x00007e00918e7a11 */ /* 0x000fe400078408ff */
[----:B------:R-:W-:Y:S02]  /*9c60*/  IADD3.X R147, R147, R206, RZ, P6, !PT ;  /* 0x000000ce93937210 */ /* 0x000fe400037fe4ff */
[C---:B------:R-:W-:Y:S01]  /*9c70*/  HMMA.16816.F32.BF16 R24, R180.reuse, R184, R24 ;  /* 0x000000b8b418723c */ /* 0x040fe20000041818 */
[----:B------:R-:W2:Y:S03]  /*9c80*/  LDL R206, [R1+0x4] ;  /* 0x0000040001ce7983 */ /* 0x000ea60000100800 */
[----:B------:R-:W-:Y:S01]  /*9c90*/  LEA.HI.X R143, R145, c[0x0][0x1fc], R147, 0x1, P2 ;  /* 0x00007f00918f7a11 */ /* 0x000fe200010f0c93 */
[----:B------:R-:W3:Y:S01]  /*9ca0*/  LDL.LU R243, [R1+0x20] ;  /* 0x0000200001f37983 */ /* 0x000ee20000300800 */
[C---:B------:R-:W-:Y:S02]  /*9cb0*/  LEA R144, P0, R141.reuse, c[0x0][0x1f8], 0x1 ;  /* 0x00007e008d907a11 */ /* 0x040fe400078008ff */
[-C--:B------:R-:W-:Y:S01]  /*9cc0*/  HMMA.16816.F32.BF16 R28, R180, R186.reuse, R28 ;  /* 0x000000bab41c723c */ /* 0x080fe2000004181c */
[----:B------:R4:W-:Y:S03]  /*9cd0*/  LDGSTS.E.BYPASS.LTC128B.128 [R205+0x900], [R142.64], !P5 ;  /* 0x009000008ecd7fae */ /* 0x0009e6000e901d46 */
[----:B------:R-:W-:Y:S02]  /*9ce0*/  LEA.HI.X R145, R141, c[0x0][0x1fc], R201, 0x1, P0 ;  /* 0x00007f008d917a11 */ /* 0x000fe400000f0cc9 */
[C---:B------:R-:W-:Y:S02]  /*9cf0*/  LEA R140, P0, R197.reuse, c[0x0][0x1f8], 0x1 ;  /* 0x00007e00c58c7a11 */ /* 0x040fe400078008ff */
[C---:B------:R-:W-:Y:S01]  /*9d00*/  HMMA.16816.F32.BF16 R32, R148.reuse, R186, R32 ;  /* 0x000000ba9420723c */ /* 0x040fe20000041820 */
[----:B------:R2:W-:Y:S03]  /*9d10*/  LDGSTS.E.BYPASS.LTC128B.128 [R205+0x1900], [R144.64], !P4 ;  /* 0x0190000090cd7fae */ /* 0x0005e6000e101d46 */
[----:B------:R-:W-:Y:S02]  /*9d20*/  LEA.HI.X R141, R197, c[0x0][0x1fc], R196, 0x1, P0 ;  /* 0x00007f00c58d7a11 */ /* 0x000fe400000f0cc4 */
[C---:B------:R-:W-:Y:S02]  /*9d30*/  ISETP.GT.AND P0, PT, R204.reuse, R207, PT ;  /* 0x000000cfcc00720c */ /* 0x040fe40003f04270 */
[-C--:B------:R-:W-:Y:S01]  /*9d40*/  HMMA.16816.F32.BF16 R36, R148, R188.reuse, R36 ;  /* 0x000000bc9424723c */ /* 0x080fe20000041824 */
[----:B------:R4:W-:Y:S03]  /*9d50*/  LDGSTS.E.BYPASS.LTC128B.128 [R205+0x2900], [R140.64], !P3 ;  /* 0x029000008ccd7fae */ /* 0x0009e6000d901d46 */
[----:B------:R-:W-:Y:S04]  /*9d60*/  IADD3 R204, R204, -0x1, RZ ;  /* 0xffffffffcccc7810 */ /* 0x000fe80007ffe0ff */
[C---:B------:R-:W-:Y:S01]  /*9d70*/  HMMA.16816.F32.BF16 R40, R180.reuse, R188, R40 ;  /* 0x000000bcb428723c */ /* 0x040fe20000041828 */
[----:B-1----:R-:W-:Y:S07]  /*9d80*/  LDSM.16.M88.4 R196, [R212+0x1000] ;  /* 0x00100000d4c4783b */ /* 0x002fee0000000200 */
[-C--:B------:R-:W-:Y:S01]  /*9d90*/  HMMA.16816.F32.BF16 R44, R180, R190.reuse, R44 ;  /* 0x000000beb42c723c */ /* 0x080fe2000004182c */
[----:B------:R-:W0:Y:S07]  /*9da0*/  LDGDEPBAR ;  /* 0x00000000000079af */ /* 0x000e2e0000000000 */
[C---:B------:R-:W-:Y:S01]  /*9db0*/  HMMA.16816.F32.BF16 R48, R148.reuse, R190, R48 ;  /* 0x000000be9430723c */ /* 0x040fe20000041830 */
[----:B------:R-:W-:Y:S07]  /*9dc0*/  LDSM.16.M88.4 R200, [R215+0x3000] ;  /* 0x00300000d7c8783b */ /* 0x000fee0000000200 */
[-C--:B------:R-:W-:Y:S01]  /*9dd0*/  HMMA.16816.F32.BF16 R52, R148, R192.reuse, R52 ;  /* 0x000000c09434723c */ /* 0x080fe20000041834 */
[----:B----4-:R-:W1:Y:S07]  /*9de0*/  LDSM.16.M88.4 R140, [R215+0x2000] ;  /* 0x00200000d78c783b */ /* 0x010e6e0000000200 */
[C---:B------:R-:W-:Y:S01]  /*9df0*/  HMMA.16816.F32.BF16 R56, R180.reuse, R192, R56 ;  /* 0x000000c0b438723c */ /* 0x040fe20000041838 */
[----:B------:R-:W4:Y:S04]  /*9e00*/  LDL.LU R242, [R1+0x24] ;  /* 0x0000240001f27983 */ /* 0x000f280000300800 */
[----:B------:R-:W1:Y:S03]  /*9e10*/  LDSM.16.M88.4 R176, [R212+0x1400] ;  /* 0x00140000d4b0783b */ /* 0x000e660000000200 */
[-C--:B------:R-:W-:Y:S05]  /*9e20*/  HMMA.16816.F32.BF16 R60, R180, R194.reuse, R60 ;  /* 0x000000c2b43c723c */ /* 0x080fea000004183c */
[----:B------:R-:W2:Y:S03]  /*9e30*/  LDL.LU R241, [R1+0x28] ;  /* 0x0000280001f17983 */ /* 0x000ea60000300800 */
[----:B------:R-:W-:Y:S01]  /*9e40*/  HMMA.16816.F32.BF16 R64, R148, R194, R64 ;  /* 0x000000c29440723c */ /* 0x000fe20000041840 */
[----:B------:R-:W1:Y:S08]  /*9e50*/  LDSM.16.M88.4 R184, [R212+0x1800] ;  /* 0x00180000d4b8783b */ /* 0x000e700000000200 */
[----:B------:R-:W2:Y:S04]  /*9e60*/  LDL.LU R240, [R1+0x2c] ;  /* 0x00002c0001f07983 */ /* 0x000ea80000300800 */
[----:B------:R-:W1:Y:S02]  /*9e70*/  LDSM.16.M88.4 R148, [R212+0x1c00] ;  /* 0x001c0000d494783b */ /* 0x000e640000000200 */
[-C--:B-1----:R-:W-:Y:S06]  /*9e80*/  HMMA.16816.F32.BF16 R4, R140, R196.reuse, R4 ;  /* 0x000000c48c04723c */ /* 0x082fec0000041804 */
[----:B------:R-:W-:Y:S02]  /*9e90*/  LDSM.16.M88.4 R180, [R216+0x2000] ;  /* 0x00200000d8b4783b */ /* 0x000fe40000000200 */
[C---:B------:R-:W-:Y:S06]  /*9ea0*/  HMMA.16816.F32.BF16 R8, R200.reuse, R196, R8 ;  /* 0x000000c4c808723c */ /* 0x040fec0000041808 */
[----:B------:R-:W1:Y:S02]  /*9eb0*/  LDSM.16.M88.4 R188, [R225] ;  /* 0x00000000e1bc783b */ /* 0x000e640000000200 */
[-C--:B------:R-:W-:Y:S06]  /*9ec0*/  HMMA.16816.F32.BF16 R12, R200, R198.reuse, R12 ;  /* 0x000000c6c80c723c */ /* 0x080fec000004180c */
[----:B------:R-:W1:Y:S02]  /*9ed0*/  LDSM.16.M88.4 R192, [R216+0x3000] ;  /* 0x00300000d8c0783b */ /* 0x000e640000000200 */
[C---:B------:R-:W-:Y:S06]  /*9ee0*/  HMMA.16816.F32.BF16 R16, R140.reuse, R198, R16 ;  /* 0x000000c68c10723c */ /* 0x040fec0000041810 */
[----:B------:R-:W-:Y:S02]  /*9ef0*/  LDSM.16.M88.4 R196, [R222] ;  /* 0x00000000dec4783b */ /* 0x000fe40000000200 */
[-C--:B------:R-:W-:Y:S08]  /*9f00*/  HMMA.16816.F32.BF16 R20, R140, R176.reuse, R20 ;  /* 0x000000b08c14723c */ /* 0x080ff00000041814 */
[C---:B------:R-:W-:Y:S08]  /*9f10*/  HMMA.16816.F32.BF16 R24, R200.reuse, R176, R24 ;  /* 0x000000b0c818723c */ /* 0x040ff00000041818 */
[-C--:B------:R-:W-:Y:S08]  /*9f20*/  HMMA.16816.F32.BF16 R28, R200, R178.reuse, R28 ;  /* 0x000000b2c81c723c */ /* 0x080ff0000004181c */
[C---:B------:R-:W-:Y:S01]  /*9f30*/  HMMA.16816.F32.BF16 R32, R140.reuse, R178, R32 ;  /* 0x000000b28c20723c */ /* 0x040fe20000041820 */
[----:B------:R-:W1:Y:S07]  /*9f40*/  LDSM.16.M88.4 R176, [R224] ;  /* 0x00000000e0b0783b */ /* 0x000e6e0000000200 */
[-C--:B------:R-:W-:Y:S08]  /*9f50*/  HMMA.16816.F32.BF16 R36, R140, R184.reuse, R36 ;  /* 0x000000b88c24723c */ /* 0x080ff00000041824 */
[C---:B------:R-:W-:Y:S08]  /*9f60*/  HMMA.16816.F32.BF16 R40, R200.reuse, R184, R40 ;  /* 0x000000b8c828723c */ /* 0x040ff00000041828 */
[-C--:B------:R-:W-:Y:S08]  /*9f70*/  HMMA.16816.F32.BF16 R44, R200, R186.reuse, R44 ;  /* 0x000000bac82c723c */ /* 0x080ff0000004182c */
[C---:B------:R-:W-:Y:S01]  /*9f80*/  HMMA.16816.F32.BF16 R48, R140.reuse, R186, R48 ;  /* 0x000000ba8c30723c */ /* 0x040fe20000041830 */
[----:B------:R-:W5:Y:S07]  /*9f90*/  LDSM.16.M88.4 R184, [R223] ;  /* 0x00000000dfb8783b */ /* 0x000f6e0000000200 */
[-C--:B------:R-:W-:Y:S08]  /*9fa0*/  HMMA.16816.F32.BF16 R52, R140, R148.reuse, R52 ;  /* 0x000000948c34723c */ /* 0x080ff00000041834 */
[C---:B------:R-:W-:Y:S08]  /*9fb0*/  HMMA.16816.F32.BF16 R56, R200.reuse, R148, R56 ;  /* 0x00000094c838723c */ /* 0x040ff00000041838 */
[-C--:B------:R-:W-:Y:S01]  /*9fc0*/  HMMA.16816.F32.BF16 R60, R200, R150.reuse, R60 ;  /* 0x00000096c83c723c */ /* 0x080fe2000004183c */
[----:B------:R-:W-:Y:S07]  /*9fd0*/  LDSM.16.M88.4 R200, [R215+0x5000] ;  /* 0x00500000d7c8783b */ /* 0x000fee0000000200 */
[----:B------:R-:W-:Y:S01]  /*9fe0*/  HMMA.16816.F32.BF16 R64, R140, R150, R64 ;  /* 0x000000968c40723c */ /* 0x000fe20000041840 */
[----:B------:R-:W-:Y:S07]  /*9ff0*/  LDSM.16.M88.4 R140, [R215+0x4000] ;  /* 0x00400000d78c783b */ /* 0x000fee0000000200 */
[-C--:B-1----:R-:W-:Y:S01]  /*a000*/  HMMA.16816.F32.BF16 R4, R180, R188.reuse, R4 ;  /* 0x000000bcb404723c */ /* 0x082fe20000041804 */
[----:B------:R-:W1:Y:S07]  /*a010*/  LDSM.16.M88.4 R148, [R212+0x2000] ;  /* 0x00200000d494783b */ /* 0x000e6e0000000200 */
        /* <DEDUP_REMOVED lines=8> */
[----:B------:R-:W1:Y:S07]  /*a0a0*/  LDSM.16.M88.4 R176, [R212+0x2800] ;  /* 0x00280000d4b0783b */ /* 0x000e6e0000000200 */
[-C--:B-----5:R-:W-:Y:S08]  /*a0b0*/  HMMA.16816.F32.BF16 R36, R180, R184.reuse, R36 ;  /* 0x000000b8b424723c */ /* 0x0a0ff00000041824 */
[C---:B------:R-:W-:Y:S08]  /*a0c0*/  HMMA.16816.F32.BF16 R40, R192.reuse, R184, R40 ;  /* 0x000000b8c028723c */ /* 0x040ff00000041828 */
[-C--:B------:R-:W-:Y:S08]  /*a0d0*/  HMMA.16816.F32.BF16 R44, R192, R186.reuse, R44 ;  /* 0x000000bac02c723c */ /* 0x080ff0000004182c */
[C---:B------:R-:W-:Y:S01]  /*a0e0*/  HMMA.16816.F32.BF16 R48, R180.reuse, R186, R48 ;  /* 0x000000bab430723c */ /* 0x040fe20000041830 */
[----:B------:R-:W-:Y:S07]  /*a0f0*/  LDSM.16.M88.4 R184, [R221] ;  /* 0x00000000ddb8783b */ /* 0x000fee0000000200 */
[-C--:B------:R-:W-:Y:S08]  /*a100*/  HMMA.16816.F32.BF16 R52, R180, R196.reuse, R52 ;  /* 0x000000c4b434723c */ /* 0x080ff00000041834 */
[C---:B------:R-:W-:Y:S08]  /*a110*/  HMMA.16816.F32.BF16 R56, R192.reuse, R196, R56 ;  /* 0x000000c4c038723c */ /* 0x040ff00000041838 */
[-C--:B------:R-:W-:Y:S01]  /*a120*/  HMMA.16816.F32.BF16 R60, R192, R198.reuse, R60 ;  /* 0x000000c6c03c723c */ /* 0x080fe2000004183c */
[----:B------:R-:W-:Y:S07]  /*a130*/  LDSM.16.M88.4 R192, [R220] ;  /* 0x00000000dcc0783b */ /* 0x000fee0000000200 */
        /* <DEDUP_REMOVED lines=12> */
[----:B------:R-:W5:Y:S07]  /*a200*/  LDSM.16.M88.4 R188, [R216+0x5000] ;  /* 0x00500000d8bc783b */ /* 0x000f6e0000000200 */
[-C--:B------:R-:W-:Y:S08]  /*a210*/  HMMA.16816.F32.BF16 R36, R140, R176.reuse, R36 ;  /* 0x000000b08c24723c */ /* 0x080ff00000041824 */
        /* <DEDUP_REMOVED lines=10> */
[----:B------:R-:W-:Y:S01]  /*a2c0*/  @P0 IADD3 R150, P2, R208, 0x40, RZ ;  /* 0x00000040d0960810 */ /* 0x000fe20007f5e0ff */
[-C--:B------:R-:W-:Y:S05]  /*a2d0*/  HMMA.16816.F32.BF16 R4, R180, R184.reuse, R4 ;  /* 0x000000b8b404723c */ /* 0x080fea0000041804 */
[----:B--2---:R-:W-:Y:S03]  /*a2e0*/  @P0 IADD3.X R151, RZ, R206, RZ, P2, !PT ;  /* 0x000000ceff970210 */ /* 0x004fe600017fe4ff */
[C---:B-----5:R-:W-:Y:S08]  /*a2f0*/  HMMA.16816.F32.BF16 R8, R188.reuse, R184, R8 ;  /* 0x000000b8bc08723c */ /* 0x060ff00000041808 */
        /* <DEDUP_REMOVED lines=78> */
[----:B------:R-:W5:Y:S01]  /*a7e0*/  SHFL.BFLY PT, R147, R141, 0x2, 0x1f ;  /* 0x0c401f008d937f89 */ /* 0x000f6200000e0000 */
[----:B-1----:R-:W-:Y:S02]  /*a7f0*/  FMNMX.FTZ R145, R145, R148, !PT ;  /* 0x0000009491917209 */ /* 0x002fe40007810000 */
[----:B------:R-:W-:Y:S03]  /*a800*/  @P0 IADD3 R148, P1, R208, 0x20, RZ ;  /* 0x00000020d0940810 */ /* 0x000fe60007f3e0ff */
[C---:B------:R-:W-:Y:S01]  /*a810*/  FADD.FTZ R0, -R145.reuse, R0 ;  /* 0x0000000091007221 */ /* 0x040fe20000010100 */
[----:B------:R-:W-:Y:S01]  /*a820*/  @P0 IADD3.X R149, RZ, R206, RZ, P1, !PT ;  /* 0x000000ceff950210 */ /* 0x000fe20000ffe4ff */
[----:B------:R-:W-:Y:S01]  /*a830*/  FMUL.FTZ R184, R145, c[0x0][0x2d0] ;  /* 0x0000b40091b87a20 */ /* 0x000fe20000410000 */
[----:B--2---:R-:W-:Y:S01]  /*a840*/  FMNMX.FTZ R144, R140, R144, !PT ;  /* 0x000000908c907209 */ /* 0x004fe20007810000 */
[----:B------:R-:W-:Y:S01]  /*a850*/  FMUL.FTZ R0, R0, c[0x0][0x2d0] ;  /* 0x0000b40000007a20 */ /* 0x000fe20000410000 */
[----:B------:R-:W-:Y:S01]  /*a860*/  FMNMX.FTZ R140, R46, R142, !PT ;  /* 0x0000008e2e8c7209 */ /* 0x000fe20007810000 */
[--C-:B------:R-:W-:Y:S02]  /*a870*/  FFMA.FTZ R4, R4, c[0x0][0x2d0], -R184.reuse ;  /* 0x0000b40004047a23 */ /* 0x100fe400000108b8 */
[----:B------:R-:W-:Y:S01]  /*a880*/  FMUL.FTZ R185, R144, c[0x0][0x2d0] ;  /* 0x0000b40090b97a20 */ /* 0x000fe20000410000 */
[----:B------:R-:W-:Y:S01]  /*a890*/  FMNMX.FTZ R142, R47, R140, !PT ;  /* 0x0000008c2f8e7209 */ /* 0x000fe20007810000 */
[----:B------:R1:W-:Y:S01]  /*a8a0*/  MUFU.EX2 R232, R4 ;  /* 0x0000000400e87308 */ /* 0x0003e20000000800 */
[----:B-----5:R-:W-:Y:S01]  /*a8b0*/  FMNMX.FTZ R141, R141, R147, !PT ;  /* 0x000000938d8d7209 */ /* 0x020fe20007810000 */
[--C-:B------:R-:W-:Y:S01]  /*a8c0*/  FFMA.FTZ R6, R6, c[0x0][0x2d0], -R185.reuse ;  /* 0x0000b40006067a23 */ /* 0x100fe200000108b9 */
[----:B------:R-:W-:Y:S01]  /*a8d0*/  FMNMX.FTZ R142, R58, R142, !PT ;  /* 0x0000008e3a8e7209 */ /* 0x000fe20007810000 */
[--C-:B------:R-:W-:Y:S02]  /*a8e0*/  FFMA.FTZ R5, R5, c[0x0][0x2d0], -R184.reuse ;  /* 0x0000b40005057a23 */ /* 0x100fe400000108b8 */
[----:B------:R-:W2:Y:S01]  /*a8f0*/  SHFL.BFLY PT, R143, R141, 0x1, 0x1f ;  /* 0x0c201f008d8f7f89 */ /* 0x000ea200000e0000 */
[--C-:B------:R-:W-:Y:S02]  /*a900*/  FFMA.FTZ R7, R7, c[0x0][0x2d0], -R185.reuse ;  /* 0x0000b40007077a23 */ /* 0x100fe400000108b9 */
[--C-:B------:R-:W-:Y:S01]  /*a910*/  FFMA.FTZ R19, R19, c[0x0][0x2d0], -R185.reuse ;  /* 0x0000b40013137a23 */ /* 0x100fe200000108b9 */
[----:B------:R5:W3:Y:S01]  /*a920*/  MUFU.EX2 R140, R0 ;  /* 0x00000000008c7308 */ /* 0x000ae20000000800 */
[--C-:B------:R-:W-:Y:S02]  /*a930*/  FFMA.FTZ R17, R17, c[0x0][0x2d0], -R184.reuse ;  /* 0x0000b40011117a23 */ /* 0x100fe400000108b8 */
[--C-:B------:R-:W-:Y:S02]  /*a940*/  FFMA.FTZ R18, R18, c[0x0][0x2d0], -R185.reuse ;  /* 0x0000b40012127a23 */ /* 0x100fe400000108b9 */
[--C-:B------:R-:W-:Y:S02]  /*a950*/  FFMA.FTZ R16, R16, c[0x0][0x2d0], -R184.reuse ;  /* 0x0000b40010107a23 */ /* 0x100fe400000108b8 */
[--C-:B------:R-:W-:Y:S02]  /*a960*/  FFMA.FTZ R32, R32, c[0x0][0x2d0], -R184.reuse ;  /* 0x0000b40020207a23 */ /* 0x100fe400000108b8 */
[--C-:B------:R-:W-:Y:S01]  /*a970*/  FFMA.FTZ R36, R36, c[0x0][0x2d0], -R184.reuse ;  /* 0x0000b40024247a23 */ /* 0x100fe200000108b8 */
[----:B------:R3:W-:Y:S01]  /*a980*/  MUFU.EX2 R233, R6 ;  /* 0x0000000600e97308 */ /* 0x0007e20000000800 */
[----:B------:R-:W-:Y:S02]  /*a990*/  FFMA.FTZ R37, R37, c[0x0][0x2d0], -R184 ;  /* 0x0000b40025257a23 */ /* 0x000fe400000108b8 */
[--C-:B------:R-:W-:Y:S01]  /*a9a0*/  FFMA.FTZ R38, R38, c[0x0][0x2d0], -R185.reuse ;  /* 0x0000b40026267a23 */ /* 0x100fe200000108b9 */
[----:B-1----:R-:W-:Y:S01]  /*a9b0*/  @P0 SHF.R.S32.HI R4, RZ, 0x1f, R204 ;  /* 0x0000001fff040819 */ /* 0x002fe200000114cc */
[--C-:B------:R-:W-:Y:S02]  /*a9c0*/  FFMA.FTZ R39, R39, c[0x0][0x2d0], -R185.reuse ;  /* 0x0000b40027277a23 */ /* 0x100fe400000108b9 */
[--C-:B------:R-:W-:Y:S02]  /*a9d0*/  FFMA.FTZ R48, R48, c[0x0][0x2d0], -R184.reuse ;  /* 0x0000b40030307a23 */ /* 0x100fe400000108b8 */
[----:B------:R-:W-:Y:S01]  /*a9e0*/  FFMA.FTZ R49, R49, c[0x0][0x2d0], -R184 ;  /* 0x0000b40031317a23 */ /* 0x000fe200000108b8 */
[----:B--2---:R-:W-:Y:S01]  /*a9f0*/  FMNMX.FTZ R143, R141, R143, !PT ;  /* 0x0000008f8d8f7209 */ /* 0x004fe20007810000 */
[----:B------:R1:W-:Y:S01]  /*aa00*/  MUFU.EX2 R237, R5 ;  /* 0x0000000500ed7308 */ /* 0x0003e20000000800 */
[--C-:B------:R-:W-:Y:S02]  /*aa10*/  FFMA.FTZ R50, R50, c[0x0][0x2d0], -R185.reuse ;  /* 0x0000b40032327a23 */ /* 0x100fe400000108b9 */
[----:B-----5:R-:W-:Y:S02]  /*aa20*/  FADD.FTZ R0, -R144, R2 ;  /* 0x0000000290007221 */ /* 0x020fe40000010100 */
[----:B------:R-:W-:Y:S02]  /*aa30*/  FMUL.FTZ R186, R143, c[0x0][0x2d0] ;  /* 0x0000b4008fba7a20 */ /* 0x000fe40000410000 */
[----:B------:R-:W-:Y:S01]  /*aa40*/  FMUL.FTZ R2, R0, c[0x0][0x2d0] ;  /* 0x0000b40000027a20 */ /* 0x000fe20000410000 */
[----:B------:R-:W-:Y:S01]  /*aa50*/  FMNMX.FTZ R0, R59, R142, !PT ;  /* 0x0000008e3b007209 */ /* 0x000fe20007810000 */
[--C-:B------:R-:W-:Y:S01]  /*aa60*/  FFMA.FTZ R8, R8, c[0x0][0x2d0], -R186.reuse ;  /* 0x0000b40008087a23 */ /* 0x100fe200000108ba */
[----:B------:R2:W-:Y:S01]  /*aa70*/  MUFU.EX2 R236, R7 ;  /* 0x0000000700ec7308 */ /* 0x0005e20000000800 */
[--C-:B------:R-:W-:Y:S01]  /*aa80*/  FFMA.FTZ R9, R9, c[0x0][0x2d0], -R186.reuse ;  /* 0x0000b40009097a23 */ /* 0x100fe200000108ba */
[----:B------:R-:W-:Y:S01]  /*aa90*/  FMNMX.FTZ R0, R62, R0, !PT ;  /* 0x000000003e007209 */ /* 0x000fe20007810000 */
[----:B---3--:R-:W-:Y:S02]  /*aaa0*/  @P0 IMAD R6, R4, c[0x0][0x1e0], RZ ;  /* 0x0000780004060a24 */ /* 0x008fe400078e02ff */
[----:B------:R-:W-:Y:S01]  /*aab0*/  FFMA.FTZ R12, R12, c[0x0][0x2d0], -R186 ;  /* 0x0000b4000c0c7a23 */ /* 0x000fe200000108ba */
[----:B------:R-:W-:Y:S01]  /*aac0*/  FMNMX.FTZ R0, R63, R0, !PT ;  /* 0x000000003f007209 */ /* 0x000fe20007810000 */
[----:B------:R-:W-:Y:S02]  /*aad0*/  @P0 IMAD R6, R204, c[0x0][0x1e4], R6 ;  /* 0x00007900cc060a24 */ /* 0x000fe400078e0206 */
[--C-:B------:R-:W-:Y:S01]  /*aae0*/  FFMA.FTZ R13, R13, c[0x0][0x2d0], -R186.reuse ;  /* 0x0000b4000d0d7a23 */ /* 0x100fe200000108ba */
[----:B------:R3:W5:Y:S01]  /*aaf0*/  MUFU.EX2 R141, R2 ;  /* 0x00000002008d7308 */ /* 0x0007620000000800 */
[C---:B------:R-:W-:Y:S02]  /*ab00*/  FMUL.FTZ R100, R140.reuse, R100 ;  /* 0x000000648c647220 */ /* 0x040fe40000410000 */
[----:B------:R-:W-:Y:S02]  /*ab10*/  FMUL.FTZ R101, R140, R101 ;  /* 0x000000658c657220 */ /* 0x000fe40000410000 */
[----:B-1----:R-:W-:Y:S04]  /*ab20*/  @P0 IMAD.WIDE.U32 R4, R204, c[0x0][0x1e0], RZ ;  /* 0x00007800cc040a25 */ /* 0x002fe800078e00ff */
[C---:B------:R-:W-:Y:S01]  /*ab30*/  FMUL.FTZ R112, R140.reuse, R112 ;  /* 0x000000708c707220 */ /* 0x040fe20000410000 */
[----:B------:R-:W-:Y:S01]  /*ab40*/  MUFU.EX2 R234, R19 ;  /* 0x0000001300ea7308 */ /* 0x000fe20000000800 */
[----:B------:R-:W-:Y:S01]  /*ab50*/  @P0 IADD3 R6, R5, R6, RZ ;  /* 0x0000000605060210 */ /* 0x000fe20007ffe0ff */
[----:B------:R-:W-:Y:S01]  /*ab60*/  FMUL.FTZ R113, R140, R113 ;  /* 0x000000718c717220 */ /* 0x000fe20000410000 */
[----:B------:R-:W-:Y:S01]  /*ab70*/  @P0 SHF.L.U32 R5, R4, 0x6, RZ ;  /* 0x0000000604050819 */ /* 0x000fe200000006ff */
[----:B------:R-:W-:Y:S01]  /*ab80*/  FFMA.FTZ R51, R51, c[0x0][0x2d0], -R185 ;  /* 0x0000b40033337a23 */ /* 0x000fe200000108b9 */
[----:B--2---:R-:W-:Y:S01]  /*ab90*/  @P0 MOV R7, c[0x0][0x1e0] ;  /* 0x0000780000070a02 */ /* 0x004fe20000000f00 */
[----:B------:R-:W-:Y:S01]  /*aba0*/  FFMA.FTZ R40, R40, c[0x0][0x2d0], -R186 ;  /* 0x0000b40028287a23 */ /* 0x000fe200000108ba */
[----:B------:R-:W-:Y:S01]  /*abb0*/  @P0 SHF.L.U64.HI R4, R4, 0x6, R6 ;  /* 0x0000000604040819 */ /* 0x000fe20000010206 */
[--C-:B------:R-:W-:Y:S01]  /*abc0*/  FFMA.FTZ R41, R41, c[0x0][0x2d0], -R186.reuse ;  /* 0x0000b40029297a23 */ /* 0x100fe200000108ba */
[----:B------:R-:W-:Y:S01]  /*abd0*/  @P0 LEA R6, P6, R7, R5, 0x5 ;  /* 0x0000000507060211 */ /* 0x000fe200078c28ff */
[----:B------:R1:W-:Y:S01]  /*abe0*/  MUFU.EX2 R239, R17 ;  /* 0x0000001100ef7308 */ /* 0x0003e20000000800 */
[--C-:B------:R-:W-:Y:S02]  /*abf0*/  FFMA.FTZ R44, R44, c[0x0][0x2d0], -R186.reuse ;  /* 0x0000b4002c2c7a23 */ /* 0x100fe400000108ba */
[----:B------:R-:W-:Y:S02]  /*ac00*/  FFMA.FTZ R45, R45, c[0x0][0x2d0], -R186 ;  /* 0x0000b4002d2d7a23 */ /* 0x000fe400000108ba */
[----:B---3--:R-:W-:Y:S02]  /*ac10*/  FADD.FTZ R2, -R143, R3 ;  /* 0x000000038f027221 */ /* 0x008fe40000010100 */
[C---:B-----5:R-:W-:Y:S02]  /*ac20*/  FMUL.FTZ R102, R141.reuse, R102 ;  /* 0x000000668d667220 */ /* 0x060fe40000410000 */
[----:B------:R-:W-:Y:S01]  /*ac30*/  FMUL.FTZ R2, R2, c[0x0][0x2d0] ;  /* 0x0000b40002027a20 */ /* 0x000fe20000410000 */
        /* <DEDUP_REMOVED lines=8> */
[----:B------:R-:W-:Y:S01]  /*acc0*/  FMUL.FTZ R119, R141, R119 ;  /* 0x000000778d777220 */ /* 0x000fe20000410000 */
[----:B-1----:R-:W-:Y:S01]  /*acd0*/  @P0 IADD3 R17, P2, R5, R148, RZ ;  /* 0x0000009405110210 */ /* 0x002fe20007f5e0ff */
[C---:B------:R-:W-:Y:S02]  /*ace0*/  FMUL.FTZ R128, R140.reuse, R128 ;  /* 0x000000808c807220 */ /* 0x040fe40000410000 */
[----:B------:R-:W-:Y:S01]  /*acf0*/  FMUL.FTZ R129, R140, R129 ;  /* 0x000000818c817220 */ /* 0x000fe20000410000 */
[----:B------:R-:W-:Y:S01]  /*ad00*/  @P0 IADD3.X R176, R4, R149, RZ, P2, !PT ;  /* 0x0000009504b00210 */ /* 0x000fe200017fe4ff */
[C---:B------:R-:W-:Y:S01]  /*ad10*/  FMUL.FTZ R130, R141.reuse, R130 ;  /* 0x000000828d827220 */ /* 0x040fe20000410000 */
[----:B------:R-:W1:Y:S01]  /*ad20*/  MUFU.EX2 R238, R16 ;  /* 0x0000001000ee7308 */ /* 0x000e620000000800 */
[----:B------:R-:W-:Y:S02]  /*ad30*/  FMUL.FTZ R131, R141, R131 ;  /* 0x000000838d837220 */ /* 0x000fe40000410000 */
[C---:B------:R-:W-:Y:S01]  /*ad40*/  FMUL.FTZ R136, R140.reuse, R136 ;  /* 0x000000888c887220 */ /* 0x040fe20000410000 */
[----:B--2---:R-:W-:Y:S01]  /*ad50*/  @P0 LEA R18, P2, R17, c[0x0][0x1c8], 0x1 ;  /* 0x0000720011120a11 */ /* 0x004fe200078408ff */
[C---:B------:R-:W-:Y:S02]  /*ad60*/  FMUL.FTZ R137, R140.reuse, R137 ;  /* 0x000000898c897220 */ /* 0x040fe40000410000 */
[C---:B------:R-:W-:Y:S02]  /*ad70*/  FMUL.FTZ R138, R141.reuse, R138 ;  /* 0x0000008a8d8a7220 */ /* 0x040fe40000410000 */
[----:B------:R-:W-:Y:S01]  /*ad80*/  FMUL.FTZ R139, R141, R139 ;  /* 0x0000008b8d8b7220 */ /* 0x000fe20000410000 */
[----:B------:R-:W-:Y:S01]  /*ad90*/  MUFU.EX2 R231, R8 ;  /* 0x0000000800e77308 */ /* 0x000fe20000000800 */
[C---:B------:R-:W-:Y:S02]  /*ada0*/  FMUL.FTZ R68, R140.reuse, R68 ;  /* 0x000000448c447220 */ /* 0x040fe40000410000 */
[----:B------:R-:W-:Y:S01]  /*adb0*/  FMUL.FTZ R69, R140, R69 ;  /* 0x000000458c457220 */ /* 0x000fe20000410000 */
[----:B---3--:R-:W2:Y:S01]  /*adc0*/  SHFL.BFLY PT, R2, R0, 0x2, 0x1f ;  /* 0x0c401f0000027f89 */ /* 0x008ea200000e0000 */
[C---:B-----5:R-:W-:Y:S02]  /*add0*/  FMUL.FTZ R104, R3.reuse, R104 ;  /* 0x0000006803687220 */ /* 0x060fe40000410000 */
        /* <DEDUP_REMOVED lines=12> */
[----:B------:R-:W-:Y:S01]  /*aea0*/  FMUL.FTZ R71, R141, R71 ;  /* 0x000000478d477220 */ /* 0x000fe20000410000 */
[----:B--2---:R-:W-:Y:S01]  /*aeb0*/  FMNMX.FTZ R0, R0, R2, !PT ;  /* 0x0000000200007209 */ /* 0x004fe20007810000 */
[C---:B------:R-:W-:Y:S01]  /*aec0*/  FMUL.FTZ R72, R3.reuse, R72 ;  /* 0x0000004803487220 */ /* 0x040fe20000410000 */
[----:B------:R2:W-:Y:S01]  /*aed0*/  MUFU.EX2 R211, R13 ;  /* 0x0000000d00d37308 */ /* 0x0005e20000000800 */
[C---:B------:R-:W-:Y:S02]  /*aee0*/  FMUL.FTZ R73, R3.reuse, R73 ;  /* 0x0000004903497220 */ /* 0x040fe40000410000 */
[----:B------:R-:W5:Y:S01]  /*aef0*/  SHFL.BFLY PT, R2, R0, 0x1, 0x1f ;  /* 0x0c201f0000027f89 */ /* 0x000f6200000e0000 */
[C---:B------:R-:W-:Y:S02]  /*af00*/  FMUL.FTZ R76, R3.reuse, R76 ;  /* 0x0000004c034c7220 */ /* 0x040fe40000410000 */
[----:B------:R-:W-:Y:S02]  /*af10*/  FMUL.FTZ R77, R3, R77 ;  /* 0x0000004d034d7220 */ /* 0x000fe40000410000 */
[C---:B------:R-:W-:Y:S02]  /*af20*/  FMUL.FTZ R80, R140.reuse, R80 ;  /* 0x000000508c507220 */ /* 0x040fe40000410000 */
[----:B------:R-:W-:Y:S01]  /*af30*/  MUFU.EX2 R197, R36 ;  /* 0x0000002400c57308 */ /* 0x000fe20000000800 */
[C---:B------:R-:W-:Y:S02]  /*af40*/  FMUL.FTZ R81, R140.reuse, R81 ;  /* 0x000000518c517220 */ /* 0x040fe40000410000 */
[----:B------:R-:W-:Y:S02]  /*af50*/  FMUL.FTZ R82, R141, R82 ;  /* 0x000000528d527220 */ /* 0x000fe40000410000 */
[----:B---3--:R-:W-:Y:S02]  /*af60*/  FMUL.FTZ R12, R3, R160 ;  /* 0x000000a0030c7220 */ /* 0x008fe40000410000 */
[C---:B------:R-:W-:Y:S02]  /*af70*/  FMUL.FTZ R83, R141.reuse, R83 ;  /* 0x000000538d537220 */ /* 0x040fe40000410000 */
[C---:B------:R-:W-:Y:S01]  /*af80*/  FMUL.FTZ R84, R140.reuse, R84 ;  /* 0x000000548c547220 */ /* 0x040fe20000410000 */
[----:B------:R-:W-:Y:S01]  /*af90*/  MUFU.EX2 R196, R37 ;  /* 0x0000002500c47308 */ /* 0x000fe20000000800 */
[----:B------:R-:W-:Y:S02]  /*afa0*/  FMUL.FTZ R85, R140, R85 ;  /* 0x000000558c557220 */ /* 0x000fe40000410000 */
[----:B------:R-:W-:Y:S02]  /*afb0*/  FMUL.FTZ R86, R141, R86 ;  /* 0x000000568d567220 */ /* 0x000fe40000410000 */
[----:B--2---:R-:W-:Y:S01]  /*afc0*/  FMUL.FTZ R13, R3, R161 ;  /* 0x000000a1030d7220 */ /* 0x004fe20000410000 */
[----:B-----5:R-:W-:Y:S01]  /*afd0*/  FMNMX.FTZ R142, R0, R2, !PT ;  /* 0x00000002008e7209 */ /* 0x020fe20007810000 */
[----:B------:R-:W-:Y:S01]  /*afe0*/  FMUL.FTZ R87, R141, R87 ;  /* 0x000000578d577220 */ /* 0x000fe20000410000 */
[----:B------:R-:W-:Y:S02]  /*aff0*/  @P0 MOV R2, c[0x0][0x1e4] ;  /* 0x0000790000020a02 */ /* 0x000fe40000000f00 */
[----:B------:R-:W-:Y:S01]  /*b000*/  MUFU.EX2 R195, R38 ;  /* 0x0000002600c37308 */ /* 0x000fe20000000800 */
[----:B------:R-:W-:Y:S01]  /*b010*/  FMUL.FTZ R88, R3, R88 ;  /* 0x0000005803587220 */ /* 0x000fe20000410000 */
[----:B------:R-:W-:Y:S01]  /*b020*/  @P0 LEA.HI.X R2, R7, R4, R2, 0x5, P6 ;  /* 0x0000000407020211 */ /* 0x000fe200030f2c02 */
[----:B------:R-:W-:Y:S01]  /*b030*/  FADD.FTZ R0, -R142, R146 ;  /* 0x000000928e007221 */ /* 0x000fe20000010100 */
[----:B------:R-:W-:Y:S01]  /*b040*/  @P0 IADD3 R7, P6, R5, R208, RZ ;  /* 0x000000d005070210 */ /* 0x000fe20007fde0ff */
[----:B------:R-:W-:Y:S01]  /*b050*/  FMUL.FTZ R89, R3, R89 ;  /* 0x0000005903597220 */ /* 0x000fe20000410000 */
[----:B------:R-:W-:Y:S01]  /*b060*/  @P0 IADD3 R5, P1, R5, R150, RZ ;  /* 0x0000009605050210 */ /* 0x000fe20007f3e0ff */
[----:B------:R-:W-:Y:S01]  /*b070*/  FMUL.FTZ R0, R0, c[0x0][0x2d0] ;  /* 0x0000b40000007a20 */ /* 0x000fe20000410000 */
[C---:B------:R-:W-:Y:S02]  /*b080*/  @P0 IADD3.X R19, R4.reuse, R206, RZ, P6, !PT ;  /* 0x000000ce04130210 */ /* 0x040fe400037fe4ff */
[----:B------:R-:W-:Y:S01]  /*b090*/  MUFU.EX2 R194, R39 ;  /* 0x0000002700c27308 */ /* 0x000fe20000000800 */
[----:B------:R-:W-:Y:S01]  /*b0a0*/  @P0 LEA R146, P6, R7, c[0x0][0x1c8], 0x1 ;  /* 0x0000720007920a11 */ /* 0x000fe200078c08ff */
[C---:B------:R-:W-:Y:S01]  /*b0b0*/  FMUL.FTZ R92, R3.reuse, R92 ;  /* 0x0000005c035c7220 */ /* 0x040fe20000410000 */
[----:B------:R-:W-:Y:S01]  /*b0c0*/  @P0 IADD3.X R4, R4, R151, RZ, P1, !PT ;  /* 0x0000009704040210 */ /* 0x000fe20000ffe4ff */
[----:B------:R-:W-:Y:S01]  /*b0d0*/  FMUL.FTZ R93, R3, R93 ;  /* 0x0000005d035d7220 */ /* 0x000fe20000410000 */
[----:B------:R-:W-:Y:S01]  /*b0e0*/  @P0 LEA.HI.X R147, R7, c[0x0][0x1cc], R19, 0x1, P6 ;  /* 0x0000730007930a11 */ /* 0x000fe200030f0c13 */
[C---:B------:R-:W-:Y:S01]  /*b0f0*/  FMUL.FTZ R96, R140.reuse, R96 ;  /* 0x000000608c607220 */ /* 0x040fe20000410000 */
[----:B------:R-:W-:Y:S01]  /*b100*/  @P0 LEA.HI.X R19, R17, c[0x0][0x1cc], R176, 0x1, P2 ;  /* 0x0000730011130a11 */ /* 0x000fe200010f0cb0 */
[----:B------:R-:W-:Y:S01]  /*b110*/  FMUL.FTZ R97, R140, R97 ;  /* 0x000000618c617220 */ /* 0x000fe20000410000 */
[C---:B------:R-:W-:Y:S01]  /*b120*/  @P0 LEA R16, P1, R5.reuse, c[0x0][0x1c8], 0x1 ;  /* 0x0000720005100a11 */ /* 0x040fe200078208ff */
[----:B------:R2:W-:Y:S01]  /*b130*/  @P0 LDGSTS.E.BYPASS.LTC128B.128 [R205+0x3100], [R146.64], !P5 ;  /* 0x0310000092cd0fae */ /* 0x0005e2000e901d46 */
[C---:B------:R-:W-:Y:S01]  /*b140*/  @P0 IADD3 R148, P6, R6.reuse, R148, RZ ;  /* 0x0000009406940210 */ /* 0x040fe20007fde0ff */
[----:B------:R-:W3:Y:S01]  /*b150*/  MUFU.EX2 R0, R0 ;  /* 0x0000000000007308 */ /* 0x000ee20000000800 */
[----:B------:R-:W-:Y:S01]  /*b160*/  @P0 LEA.HI.X R17, R5, c[0x0][0x1cc], R4, 0x1, P1 ;  /* 0x0000730005110a11 */ /* 0x000fe200008f0c04 */
[C---:B------:R-:W-:Y:S01]  /*b170*/  FMUL.FTZ R98, R141.reuse, R98 ;  /* 0x000000628d627220 */ /* 0x040fe20000410000 */
[C---:B------:R-:W-:Y:S01]  /*b180*/  @P0 IADD3 R7, P2, R6.reuse, R208, RZ ;  /* 0x000000d006070210 */ /* 0x040fe20007f5e0ff */
[----:B------:R-:W-:Y:S01]  /*b190*/  FMUL.FTZ R99, R141, R99 ;  /* 0x000000638d637220 */ /* 0x000fe20000410000 */
[----:B------:R-:W-:Y:S01]  /*b1a0*/  @P0 IADD3 R5, P1, R6, R150, RZ ;  /* 0x0000009606050210 */ /* 0x000fe20007f3e0ff */
[----:B------:R5:W-:Y:S01]  /*b1b0*/  @P0 LDGSTS.E.BYPASS.LTC128B.128 [R205+0x4100], [R18.64], !P4 ;  /* 0x0410000012cd0fae */ /* 0x000be2000e101d46 */
[----:B------:R-:W-:Y:S01]  /*b1c0*/  @P0 IADD3.X R149, R2, R149, RZ, P6, !PT ;  /* 0x0000009502950210 */ /* 0x000fe200037fe4ff */
[--C-:B------:R-:W-:Y:S01]  /*b1d0*/  FFMA.FTZ R20, R20, c[0x0][0x2d0], -R184.reuse ;  /* 0x0000b40014147a23 */ /* 0x100fe200000108b8 */
[----:B------:R-:W-:Y:S01]  /*b1e0*/  @P0 LEA R8, P6, R7, c[0x0][0x1c8], 0x1 ;  /* 0x0000720007080a11 */ /* 0x000fe200078c08ff */
[----:B------:R-:W-:Y:S01]  /*b1f0*/  MUFU.EX2 R208, R32 ;  /* 0x0000002000d07308 */ /* 0x000fe20000000800 */
[C---:B------:R-:W-:Y:S01]  /*b200*/  @P0 IADD3.X R151, R2.reuse, R151, RZ, P1, !PT ;  /* 0x0000009702970210 */ /* 0x040fe20000ffe4ff */
[----:B------:R-:W-:Y:S01]  /*b210*/  FFMA.FTZ R21, R21, c[0x0][0x2d0], -R184 ;  /* 0x0000b40015157a23 */ /* 0x000fe200000108b8 */
[----:B------:R-:W-:Y:S01]  /*b220*/  @P0 IADD3.X R2, R2, R206, RZ, P2, !PT ;  /* 0x000000ce02020210 */ /* 0x000fe200017fe4ff */
[----:B------:R2:W-:Y:S01]  /*b230*/  @P0 LDGSTS.E.BYPASS.LTC128B.128 [R205+0x5100], [R16.64], !P3 ;  /* 0x0510000010cd0fae */ /* 0x0005e2000d901d46 */
[----:B------:R-:W-:Y:S01]  /*b240*/  @P0 LEA R6, P2, R148, c[0x0][0x1c8], 0x1 ;  /* 0x0000720094060a11 */ /* 0x000fe200078408ff */
[----:B------:R-:W-:Y:S01]  /*b250*/  FFMA.FTZ R22, R22, c[0x0][0x2d0], -R185 ;  /* 0x0000b40016167a23 */ /* 0x000fe200000108b9 */
[----:B------:R-:W-:Y:S01]  /*b260*/  @P0 LEA.HI.X R9, R7, c[0x0][0x1cc], R2, 0x1, P6 ;  /* 0x0000730007090a11 */ /* 0x000fe200030f0c02 */
[----:B------:R-:W-:Y:S01]  /*b270*/  FMUL.FTZ R2, R142, c[0x0][0x2d0] ;  /* 0x0000b4008e027a20 */ /* 0x000fe20000410000 */
[----:B------:R-:W-:Y:S01]  /*b280*/  @P0 LEA.HI.X R7, R148, c[0x0][0x1cc], R149, 0x1, P2 ;  /* 0x0000730094070a11 */ /* 0x000fe200010f0c95 */
[----:B------:R-:W-:Y:S01]  /*b290*/  MUFU.EX2 R193, R48 ;  /* 0x0000003000c17308 */ /* 0x000fe20000000800 */
[----:B------:R-:W-:Y:S01]  /*b2a0*/  @P0 LEA R4, P1, R5, c[0x0][0x1c8], 0x1 ;  /* 0x0000720005040a11 */ /* 0x000fe200078208ff */
[----:B------:R4:W-:Y:S01]  /*b2b0*/  @P0 LDGSTS.E.BYPASS.LTC128B.128 [R205+0x3900], [R8.64], !P5 ;  /* 0x0390000008cd0fae */ /* 0x0009e2000e901d46 */
[--C-:B------:R-:W-:Y:S01]  /*b2c0*/  FFMA.FTZ R10, R10, c[0x0][0x2d0], -R2.reuse ;  /* 0x0000b4000a0a7a23 */ /* 0x100fe20000010802 */
[----:B------:R-:W-:Y:S01]  /*b2d0*/  F2FP.BF16.PACK_AB R148, R237, R232 ;  /* 0x000000e8ed94723e */ /* 0x000fe200000010ff */
[--C-:B------:R-:W-:Y:S01]  /*b2e0*/  FFMA.FTZ R11, R11, c[0x0][0x2d0], -R2.reuse ;  /* 0x0000b4000b0b7a23 */ /* 0x100fe20000010802 */
[----:B------:R-:W-:Y:S01]  /*b2f0*/  @P0 LEA.HI.X R5, R5, c[0x0][0x1cc], R151, 0x1, P1 ;  /* 0x0000730005050a11 */ /* 0x000fe200008f0c97 */
[--C-:B------:R-:W-:Y:S01]  /*b300*/  FFMA.FTZ R14, R14, c[0x0][0x2d0], -R2.reuse ;  /* 0x0000b4000e0e7a23 */ /* 0x100fe20000010802 */
[----:B-1----:R-:W-:Y:S01]  /*b310*/  F2FP.BF16.PACK_AB R150, R239, R238 ;  /* 0x000000eeef96723e */ /* 0x002fe200000010ff */
[--C-:B------:R-:W-:Y:S01]  /*b320*/  FFMA.FTZ R15, R15, c[0x0][0x2d0], -R2.reuse ;  /* 0x0000b4000f0f7a23 */ /* 0x100fe20000010802 */
[----:B------:R1:W-:Y:S01]  /*b330*/  @P0 LDGSTS.E.BYPASS.LTC128B.128 [R205+0x4900], [R6.64], !P4 ;  /* 0x0490000006cd0fae */ /* 0x0003e2000e101d46 */
[----:B------:R1:W-:Y:S01]  /*b340*/  MUFU.EX2 R187, R10 ;  /* 0x0000000a00bb7308 */ /* 0x0003e20000000800 */
[----:B------:R-:W-:Y:S01]  /*b350*/  F2FP.BF16.PACK_AB R149, R236, R233 ;  /* 0x000000e9ec95723e */ /* 0x000fe200000010ff */
[C---:B-----5:R-:W-:Y:S01]  /*b360*/  FMUL.FTZ R18, R141.reuse, R166 ;  /* 0x000000a68d127220 */ /* 0x060fe20000410000 */
[----:B------:R-:W-:Y:S01]  /*b370*/  F2FP.BF16.PACK_AB R151, R234, R235 ;  /* 0x000000ebea97723e */ /* 0x000fe200000010ff */
[----:B------:R-:W-:Y:S02]  /*b380*/  FMUL.FTZ R19, R141, R167 ;  /* 0x000000a78d137220 */ /* 0x000fe40000410000 */
[C---:B---3--:R-:W-:Y:S01]  /*b390*/  FMUL.FTZ R106, R0.reuse, R106 ;  /* 0x0000006a006a7220 */ /* 0x048fe20000410000 */
[----:B------:R3:W-:Y:S01]  /*b3a0*/  @P0 LDGSTS.E.BYPASS.LTC128B.128 [R205+0x5900], [R4.64], !P3 ;  /* 0x0590000004cd0fae */ /* 0x0007e2000d901d46 */
[----:B------:R-:W-:Y:S02]  /*b3b0*/  FMUL.FTZ R107, R0, R107 ;  /* 0x0000006b006b7220 */ /* 0x000fe40000410000 */
[----:B------:R-:W5:Y:S01]  /*b3c0*/  MUFU.EX2 R188, R11 ;  /* 0x0000000b00bc7308 */ /* 0x000f620000000800 */
[C---:B--2---:R-:W-:Y:S02]  /*b3d0*/  FMUL.FTZ R16, R140.reuse, R164 ;  /* 0x000000a48c107220 */ /* 0x044fe40000410000 */
[----:B------:R-:W-:Y:S02]  /*b3e0*/  FMUL.FTZ R17, R140, R165 ;  /* 0x000000a58c117220 */ /* 0x000fe40000410000 */
[----:B------:R-:W2:Y:S01]  /*b3f0*/  LDSM.16.MT88.4 R176, [R213] ;  /* 0x00000000d5b0783b */ /* 0x000ea20000004200 */
[C---:B------:R-:W-:Y:S02]  /*b400*/  FMUL.FTZ R110, R0.reuse, R110 ;  /* 0x0000006e006e7220 */ /* 0x040fe40000410000 */
[C---:B----4-:R-:W-:Y:S02]  /*b410*/  FMUL.FTZ R8, R3.reuse, R156 ;  /* 0x0000009c03087220 */ /* 0x050fe40000410000 */
[----:B------:R4:W-:Y:S01]  /*b420*/  MUFU.EX2 R189, R14 ;  /* 0x0000000e00bd7308 */ /* 0x0009e20000000800 */
[----:B------:R-:W-:Y:S02]  /*b430*/  FMUL.FTZ R9, R3, R157 ;  /* 0x0000009d03097220 */ /* 0x000fe40000410000 */
[----:B------:R-:W2:Y:S01]  /*b440*/  LDSM.16.MT88.4 R180, [R214] ;  /* 0x00000000d6b4783b */ /* 0x000ea20000004200 */
[C---:B-1----:R-:W-:Y:S02]  /*b450*/  FMUL.FTZ R10, R0.reuse, R158 ;  /* 0x0000009e000a7220 */ /* 0x042fe40000410000 */
[----:B------:R-:W-:Y:S01]  /*b460*/  FMUL.FTZ R6, R141, R154 ;  /* 0x0000009a8d067220 */ /* 0x000fe20000410000 */
[----:B------:R-:W-:Y:S01]  /*b470*/  F2FP.BF16.PACK_AB R154, R211, R229 ;  /* 0x000000e5d39a723e */ /* 0x000fe200000010ff */
[----:B------:R-:W-:Y:S02]  /*b480*/  FMUL.FTZ R7, R141, R155 ;  /* 0x0000009b8d077220 */ /* 0x000fe40000410000 */
[----:B------:R-:W1:Y:S01]  /*b490*/  MUFU.EX2 R190, R15 ;  /* 0x0000000f00be7308 */ /* 0x000e620000000800 */
[----:B------:R-:W-:Y:S01]  /*b4a0*/  FMUL.FTZ R111, R0, R111 ;  /* 0x0000006f006f7220 */ /* 0x000fe20000410000 */
[----:B------:R-:W-:Y:S01]  /*b4b0*/  LDSM.16.MT88.4 R164, [R214+0x400] ;  /* 0x00040000d6a4783b */ /* 0x000fe20000004200 */
[--C-:B------:R-:W-:Y:S02]  /*b4c0*/  FFMA.FTZ R42, R42, c[0x0][0x2d0], -R2.reuse ;  /* 0x0000b4002a2a7a23 */ /* 0x100fe40000010802 */
[----:B---3--:R-:W-:Y:S01]  /*b4d0*/  FMUL.FTZ R4, R140, R152 ;  /* 0x000000988c047220 */ /* 0x008fe20000410000 */
[----:B------:R-:W-:Y:S01]  /*b4e0*/  F2FP.BF16.PACK_AB R152, R230, R231 ;  /* 0x000000e7e698723e */ /* 0x000fe200000010ff */
[----:B------:R-:W-:Y:S01]  /*b4f0*/  FMUL.FTZ R5, R140, R153 ;  /* 0x000000998c057220 */ /* 0x000fe20000410000 */
[----:B-----5:R-:W-:Y:S01]  /*b500*/  F2FP.BF16.PACK_AB R153, R188, R187 ;  /* 0x000000bbbc99723e */ /* 0x020fe200000010ff */
[C---:B------:R-:W-:Y:S01]  /*b510*/  FMUL.FTZ R11, R0.reuse, R159 ;  /* 0x0000009f000b7220 */ /* 0x040fe20000410000 */
[----:B------:R-:W-:Y:S01]  /*b520*/  LDSM.16.MT88.4 R36, [R213+0x2400] ;  /* 0x00240000d524783b */ /* 0x000fe20000004200 */
[----:B------:R-:W-:Y:S01]  /*b530*/  MUFU.EX2 R192, R49 ;  /* 0x0000003100c07308 */ /* 0x000fe20000000800 */
[--C-:B------:R-:W-:Y:S02]  /*b540*/  FFMA.FTZ R43, R43, c[0x0][0x2d0], -R2.reuse ;  /* 0x0000b4002b2b7a23 */ /* 0x100fe40000010802 */
[----:B----4-:R-:W-:Y:S02]  /*b550*/  FMUL.FTZ R14, R0, R162 ;  /* 0x000000a2000e7220 */ /* 0x010fe40000410000 */
[--C-:B------:R-:W-:Y:S02]  /*b560*/  FFMA.FTZ R46, R46, c[0x0][0x2d0], -R2.reuse ;  /* 0x0000b4002e2e7a23 */ /* 0x100fe40000010802 */
[----:B------:R-:W3:Y:S01]  /*b570*/  LDSM.16.MT88.4 R156, [R213+0x1000] ;  /* 0x00100000d59c783b */ /* 0x000ee20000004200 */
[----:B------:R-:W-:Y:S02]  /*b580*/  FFMA.FTZ R47, R47, c[0x0][0x2d0], -R2 ;  /* 0x0000b4002f2f7a23 */ /* 0x000fe40000010802 */
[----:B------:R-:W-:Y:S01]  /*b590*/  MUFU.EX2 R191, R51 ;  /* 0x0000003300bf7308 */ /* 0x000fe20000000800 */
[----:B------:R-:W-:Y:S01]  /*b5a0*/  FMUL.FTZ R122, R0, R122 ;  /* 0x0000007a007a7220 */ /* 0x000fe20000410000 */
[----:B-1----:R-:W-:Y:S01]  /*b5b0*/  F2FP.BF16.PACK_AB R155, R190, R189 ;  /* 0x000000bdbe9b723e */ /* 0x002fe200000010ff */
[-C--:B--2---:R-:W-:Y:S02]  /*b5c0*/  HMMA.16816.F32.BF16 R4, R148, R176.reuse, R4 ;  /* 0x000000b09404723c */ /* 0x084fe40000041804 */
[----:B------:R-:W0:Y:S03]  /*b5d0*/  LDGDEPBAR ;  /* 0x00000000000079af */ /* 0x000e260000000000 */
[C---:B------:R-:W-:Y:S02]  /*b5e0*/  FMUL.FTZ R15, R0.reuse, R163 ;  /* 0x000000a3000f7220 */ /* 0x040fe40000410000 */
[----:B------:R-:W-:Y:S01]  /*b5f0*/  MUFU.EX2 R147, R46 ;  /* 0x0000002e00937308 */ /* 0x000fe20000000800 */
[C---:B------:R-:W-:Y:S01]  /*b600*/  FMUL.FTZ R123, R0.reuse, R123 ;  /* 0x0000007b007b7220 */ /* 0x040fe20000410000 */
[C---:B------:R-:W-:Y:S01]  /*b610*/  HMMA.16816.F32.BF16 R8, R152.reuse, R176, R8 ;  /* 0x000000b09808723c */ /* 0x040fe20000041808 */
[----:B------:R-:W1:Y:S03]  /*b620*/  LDSM.16.MT88.4 R160, [R214+0x1000] ;  /* 0x00100000d6a0783b */ /* 0x000e660000004200 */
[C---:B------:R-:W-:Y:S02]  /*b630*/  FMUL.FTZ R126, R0.reuse, R126 ;  /* 0x0000007e007e7220 */ /* 0x040fe40000410000 */
[C---:B------:R-:W-:Y:S02]  /*b640*/  FMUL.FTZ R127, R0.reuse, R127 ;  /* 0x0000007f007f7220 */ /* 0x040fe40000410000 */
[-C--:B------:R-:W-:Y:S01]  /*b650*/  HMMA.16816.F32.BF16 R12, R152, R178.reuse, R12 ;  /* 0x000000b2980c723c */ /* 0x080fe2000004180c */
[----:B------:R2:W-:Y:S03]  /*b660*/  MUFU.EX2 R210, R20 ;  /* 0x0000001400d27308 */ /* 0x0005e60000000800 */
[C---:B------:R-:W-:Y:S02]  /*b670*/  FMUL.FTZ R134, R0.reuse, R134 ;  /* 0x0000008600867220 */ /* 0x040fe40000410000 */
[C---:B------:R-:W-:Y:S02]  /*b680*/  FMUL.FTZ R135, R0.reuse, R135 ;  /* 0x0000008700877220 */ /* 0x040fe40000410000 */
[C---:B------:R-:W-:Y:S03]  /*b690*/  HMMA.16816.F32.BF16 R16, R148.reuse, R178, R16 ;  /* 0x000000b29410723c */ /* 0x040fe60000041810 */
[----:B------:R4:W5:Y:S01]  /*b6a0*/  MUFU.EX2 R209, R21 ;  /* 0x0000001500d17308 */ /* 0x0009620000000800 */
[--C-:B------:R-:W-:Y:S02]  /*b6b0*/  FFMA.FTZ R146, R35, c[0x0][0x2d0], -R185.reuse ;  /* 0x0000b40023927a23 */ /* 0x100fe400000108b9 */
[C---:B------:R-:W-:Y:S02]  /*b6c0*/  FMUL.FTZ R35, R0.reuse, R175 ;  /* 0x000000af00237220 */ /* 0x040fe40000410000 */
[-C--:B------:R-:W-:Y:S04]  /*b6d0*/  HMMA.16816.F32.BF16 R100, R148, R180.reuse, R100 ;  /* 0x000000b49464723c */ /* 0x080fe80000041864 */
[C---:B------:R-:W-:Y:S01]  /*b6e0*/  FMUL.FTZ R74, R0.reuse, R74 ;  /* 0x0000004a004a7220 */ /* 0x040fe20000410000 */
[----:B------:R-:W-:Y:S01]  /*b6f0*/  MUFU.EX2 R202, R146 ;  /* 0x0000009200ca7308 */ /* 0x000fe20000000800 */
[----:B------:R-:W-:Y:S02]  /*b700*/  FMUL.FTZ R75, R0, R75 ;  /* 0x0000004b004b7220 */ /* 0x000fe40000410000 */
[C---:B------:R-:W-:Y:S04]  /*b710*/  HMMA.16816.F32.BF16 R104, R152.reuse, R180, R104 ;  /* 0x000000b49868723c */ /* 0x040fe80000041868 */
[----:B--2---:R-:W-:Y:S02]  /*b720*/  FMUL.FTZ R20, R140, R168 ;  /* 0x000000a88c147220 */ /* 0x004fe40000410000 */
[----:B------:R-:W-:Y:S01]  /*b730*/  FMUL.FTZ R78, R0, R78 ;  /* 0x0000004e004e7220 */ /* 0x000fe20000410000 */
[----:B------:R-:W-:Y:S01]  /*b740*/  MUFU.EX2 R181, R40 ;  /* 0x0000002800b57308 */ /* 0x000fe20000000800 */
[-C--:B------:R-:W-:Y:S04]  /*b750*/  HMMA.16816.F32.BF16 R108, R152, R182.reuse, R108 ;  /* 0x000000b6986c723c */ /* 0x080fe8000004186c */
[----:B----4-:R-:W-:Y:S02]  /*b760*/  FMUL.FTZ R21, R140, R169 ;  /* 0x000000a98c157220 */ /* 0x010fe40000410000 */
[C---:B------:R-:W-:Y:S02]  /*b770*/  FMUL.FTZ R79, R0.reuse, R79 ;  /* 0x0000004f004f7220 */ /* 0x040fe40000410000 */
[C---:B------:R-:W-:Y:S01]  /*b780*/  HMMA.16816.F32.BF16 R112, R148.reuse, R182, R112 ;  /* 0x000000b69470723c */ /* 0x040fe20000041870 */
[----:B------:R2:W-:Y:S03]  /*b790*/  MUFU.EX2 R183, R50 ;  /* 0x0000003200b77308 */ /* 0x0005e60000000800 */
[C---:B------:R-:W-:Y:S02]  /*b7a0*/  FMUL.FTZ R90, R0.reuse, R90 ;  /* 0x0000005a005a7220 */ /* 0x040fe40000410000 */
[C---:B------:R-:W-:Y:S02]  /*b7b0*/  FMUL.FTZ R91, R0.reuse, R91 ;  /* 0x0000005b005b7220 */ /* 0x040fe40000410000 */
[-C--:B---3--:R-:W-:Y:S03]  /*b7c0*/  HMMA.16816.F32.BF16 R116, R148, R156.reuse, R116 ;  /* 0x0000009c9474723c */ /* 0x088fe60000041874 */
[----:B------:R3:W-:Y:S01]  /*b7d0*/  MUFU.EX2 R206, R22 ;  /* 0x0000001600ce7308 */ /* 0x0007e20000000800 */
[C---:B------:R-:W-:Y:S02]  /*b7e0*/  FMUL.FTZ R94, R0.reuse, R94 ;  /* 0x0000005e005e7220 */ /* 0x040fe40000410000 */
[----:B------:R-:W-:Y:S02]  /*b7f0*/  FMUL.FTZ R95, R0, R95 ;  /* 0x0000005f005f7220 */ /* 0x000fe40000410000 */
[C---:B------:R-:W-:Y:S04]  /*b800*/  HMMA.16816.F32.BF16 R120, R152.reuse, R156, R120 ;  /* 0x0000009c9878723c */ /* 0x040fe80000041878 */
[----:B------:R-:W-:Y:S01]  /*b810*/  FFMA.FTZ R33, R33, c[0x0][0x2d0], -R184 ;  /* 0x0000b40021217a23 */ /* 0x000fe200000108b8 */
[----:B------:R-:W-:Y:S01]  /*b820*/  MUFU.EX2 R182, R41 ;  /* 0x0000002900b67308 */ /* 0x000fe20000000800 */
[--C-:B------:R-:W-:Y:S02]  /*b830*/  FFMA.FTZ R32, R23, c[0x0][0x2d0], -R185.reuse ;  /* 0x0000b40017207a23 */ /* 0x100fe400000108b9 */
[-C--:B------:R-:W-:Y:S01]  /*b840*/  HMMA.16816.F32.BF16 R124, R152, R158.reuse, R124 ;  /* 0x0000009e987c723c */ /* 0x080fe2000004187c */
[----:B--2---:R-:W-:Y:S03]  /*b850*/  LDSM.16.MT88.4 R48, [R214+0x2400] ;  /* 0x00240000d630783b */ /* 0x004fe60000004200 */
[--C-:B------:R-:W-:Y:S02]  /*b860*/  FFMA.FTZ R34, R34, c[0x0][0x2d0], -R185.reuse ;  /* 0x0000b40022227a23 */ /* 0x100fe400000108b9 */
[C---:B------:R-:W-:Y:S01]  /*b870*/  FMUL.FTZ R23, R141.reuse, R171 ;  /* 0x000000ab8d177220 */ /* 0x040fe20000410000 */
[----:B------:R2:W-:Y:S01]  /*b880*/  MUFU.EX2 R207, R33 ;  /* 0x0000002100cf7308 */ /* 0x0005e20000000800 */
[C---:B------:R-:W-:Y:S01]  /*b890*/  HMMA.16816.F32.BF16 R128, R148.reuse, R158, R128 ;  /* 0x0000009e9480723c */ /* 0x040fe20000041880 */
[----:B------:R-:W4:Y:S03]  /*b8a0*/  LDSM.16.MT88.4 R156, [R213+0x2000] ;  /* 0x00200000d59c783b */ /* 0x000f260000004200 */
[----:B---3--:R-:W-:Y:S02]  /*b8b0*/  FMUL.FTZ R22, R141, R170 ;  /* 0x000000aa8d167220 */ /* 0x008fe40000410000 */
[--C-:B------:R-:W-:Y:S02]  /*b8c0*/  FFMA.FTZ R24, R24, c[0x0][0x2d0], -R186.reuse ;  /* 0x0000b40018187a23 */ /* 0x100fe400000108ba */
[----:B------:R-:W-:Y:S01]  /*b8d0*/  FFMA.FTZ R25, R25, c[0x0][0x2d0], -R186 ;  /* 0x0000b40019197a23 */ /* 0x000fe200000108ba */
[----:B------:R3:W3:Y:S02]  /*b8e0*/  MUFU.EX2 R205, R32 ;  /* 0x0000002000cd7308 */ /* 0x0006e40000000800 */
[-C--:B-1----:R-:W-:Y:S03]  /*b8f0*/  HMMA.16816.F32.BF16 R20, R148, R160.reuse, R20 ;  /* 0x000000a09414723c */ /* 0x082fe60000041814 */
[--C-:B------:R-:W-:Y:S02]  /*b900*/  FFMA.FTZ R26, R26, c[0x0][0x2d0], -R2.reuse ;  /* 0x0000b4001a1a7a23 */ /* 0x100fe40000010802 */
[----:B------:R-:W-:Y:S02]  /*b910*/  FFMA.FTZ R27, R27, c[0x0][0x2d0], -R2 ;  /* 0x0000b4001b1b7a23 */ /* 0x000fe40000010802 */
[--C-:B------:R-:W-:Y:S01]  /*b920*/  FFMA.FTZ R28, R28, c[0x0][0x2d0], -R186.reuse ;  /* 0x0000b4001c1c7a23 */ /* 0x100fe200000108ba */
[C---:B------:R-:W-:Y:S01]  /*b930*/  HMMA.16816.F32.BF16 R132, R152.reuse, R160, R132 ;  /* 0x000000a09884723c */ /* 0x040fe20000041884 */
[----:B------:R1:W1:Y:S03]  /*b940*/  MUFU.EX2 R203, R34 ;  /* 0x0000002200cb7308 */ /* 0x0002660000000800 */
[----:B--2---:R-:W-:Y:S02]  /*b950*/  FMUL.FTZ R33, R3, R173 ;  /* 0x000000ad03217220 */ /* 0x004fe40000410000 */
[----:B------:R-:W-:Y:S02]  /*b960*/  FFMA.FTZ R29, R29, c[0x0][0x2d0], -R186 ;  /* 0x0000b4001d1d7a23 */ /* 0x000fe400000108ba */
[--C-:B------:R-:W-:Y:S03]  /*b970*/  FFMA.FTZ R30, R30, c[0x0][0x2d0], -R2.reuse ;  /* 0x0000b4001e1e7a23 */ /* 0x100fe60000010802 */
[----:B------:R5:W-:Y:S01]  /*b980*/  MUFU.EX2 R201, R24 ;  /* 0x0000001800c97308 */ /* 0x000be20000000800 */
[----:B------:R-:W-:Y:S02]  /*b990*/  FFMA.FTZ R31, R31, c[0x0][0x2d0], -R2 ;  /* 0x0000b4001f1f7a23 */ /* 0x000fe40000010802 */
[----:B---3--:R-:W-:Y:S02]  /*b9a0*/  FMUL.FTZ R32, R3, R172 ;  /* 0x000000ac03207220 */ /* 0x008fe40000410000 */
[--C-:B------:R-:W-:Y:S02]  /*b9b0*/  FFMA.FTZ R65, R65, c[0x0][0x2d0], -R184.reuse ;  /* 0x0000b40041417a23 */ /* 0x100fe400000108b8 */
[--C-:B------:R-:W-:Y:S02]  /*b9c0*/  FFMA.FTZ R67, R67, c[0x0][0x2d0], -R185.reuse ;  /* 0x0000b40043437a23 */ /* 0x100fe400000108b9 */
[----:B------:R-:W-:Y:S01]  /*b9d0*/  FFMA.FTZ R52, R52, c[0x0][0x2d0], -R184 ;  /* 0x0000b40034347a23 */ /* 0x000fe200000108b8 */
[----:B------:R2:W3:Y:S01]  /*b9e0*/  MUFU.EX2 R200, R25 ;  /* 0x0000001900c87308 */ /* 0x0004e20000000800 */
[----:B------:R-:W-:Y:S02]  /*b9f0*/  FFMA.FTZ R61, R61, c[0x0][0x2d0], -R186 ;  /* 0x0000b4003d3d7a23 */ /* 0x000fe400000108ba */
[--C-:B------:R-:W-:Y:S02]  /*ba00*/  FFMA.FTZ R53, R53, c[0x0][0x2d0], -R184.reuse ;  /* 0x0000b40035357a23 */ /* 0x100fe400000108b8 */
[----:B-1----:R-:W-:Y:S02]  /*ba10*/  FMUL.FTZ R34, R0, R174 ;  /* 0x000000ae00227220 */ /* 0x002fe40000410000 */
[--C-:B------:R-:W-:Y:S02]  /*ba20*/  FFMA.FTZ R54, R54, c[0x0][0x2d0], -R185.reuse ;  /* 0x0000b40036367a23 */ /* 0x100fe400000108b9 */
[--C-:B------:R-:W-:Y:S01]  /*ba30*/  FFMA.FTZ R55, R55, c[0x0][0x2d0], -R185.reuse ;  /* 0x0000b40037377a23 */ /* 0x100fe200000108b9 */
[----:B------:R-:W-:Y:S01]  /*ba40*/  MUFU.EX2 R180, R45 ;  /* 0x0000002d00b47308 */ /* 0x000fe20000000800 */
[----:B------:R-:W-:Y:S01]  /*ba50*/  FFMA.FTZ R64, R64, c[0x0][0x2d0], -R184 ;  /* 0x0000b40040407a23 */ /* 0x000fe200000108b8 */
[-C--:B------:R-:W-:Y:S03]  /*ba60*/  HMMA.16816.F32.BF16 R32, R152, R162.reuse, R32 ;  /* 0x000000a29820723c */ /* 0x080fe60000041820 */
[----:B-----5:R-:W-:Y:S01]  /*ba70*/  F2FP.BF16.PACK_AB R24, R209, R210 ;  /* 0x000000d2d118723e */ /* 0x020fe200000010ff */
[----:B------:R-:W-:Y:S02]  /*ba80*/  FFMA.FTZ R66, R66, c[0x0][0x2d0], -R185 ;  /* 0x0000b40042427a23 */ /* 0x000fe400000108b9 */
[----:B------:R-:W-:Y:S02]  /*ba90*/  FFMA.FTZ R57, R57, c[0x0][0x2d0], -R186 ;  /* 0x0000b40039397a23 */ /* 0x000fe400000108ba */
[C---:B------:R-:W-:Y:S01]  /*baa0*/  HMMA.16816.F32.BF16 R136, R148.reuse, R162, R136 ;  /* 0x000000a29488723c */ /* 0x040fe20000041888 */
[----:B------:R-:W1:Y:S01]  /*bab0*/  LDSM.16.MT88.4 R160, [R214+0x2000] ;  /* 0x00200000d6a0783b */ /* 0x000e620000004200 */
[----:B------:R-:W-:Y:S02]  /*bac0*/  MUFU.EX2 R146, R47 ;  /* 0x0000002f00927308 */ /* 0x000fe40000000800 */
[----:B--2---:R-:W-:Y:S01]  /*bad0*/  F2FP.BF16.PACK_AB R25, R205, R206 ;  /* 0x000000cecd19723e */ /* 0x004fe200000010ff */
[--C-:B------:R-:W-:Y:S02]  /*bae0*/  FFMA.FTZ R58, R58, c[0x0][0x2d0], -R2.reuse ;  /* 0x0000b4003a3a7a23 */ /* 0x100fe40000010802 */
[----:B------:R-:W-:Y:S01]  /*baf0*/  FFMA.FTZ R59, R59, c[0x0][0x2d0], -R2 ;  /* 0x0000b4003b3b7a23 */ /* 0x000fe20000010802 */
[-C--:B----4-:R-:W-:Y:S04]  /*bb00*/  HMMA.16816.F32.BF16 R68, R148, R156.reuse, R68 ;  /* 0x0000009c9444723c */ /* 0x090fe80000041844 */
[----:B------:R-:W-:Y:S01]  /*bb10*/  MUFU.EX2 R65, R65 ;  /* 0x0000004100417308 */ /* 0x000fe20000000800 */
[----:B------:R-:W-:Y:S02]  /*bb20*/  FFMA.FTZ R60, R60, c[0x0][0x2d0], -R186 ;  /* 0x0000b4003c3c7a23 */ /* 0x000fe400000108ba */
[--C-:B------:R-:W-:Y:S01]  /*bb30*/  FFMA.FTZ R62, R62, c[0x0][0x2d0], -R2.reuse ;  /* 0x0000b4003e3e7a23 */ /* 0x100fe20000010802 */
[C---:B------:R-:W-:Y:S04]  /*bb40*/  HMMA.16816.F32.BF16 R72, R152.reuse, R156, R72 ;  /* 0x0000009c9848723c */ /* 0x040fe80000041848 */
[----:B------:R-:W-:Y:S02]  /*bb50*/  FFMA.FTZ R2, R63, c[0x0][0x2d0], -R2 ;  /* 0x0000b4003f027a23 */ /* 0x000fe40000010802 */
[----:B------:R-:W-:Y:S01]  /*bb60*/  MUFU.EX2 R67, R67 ;  /* 0x0000004300437308 */ /* 0x000fe20000000800 */
[----:B------:R-:W-:Y:S01]  /*bb70*/  FFMA.FTZ R56, R56, c[0x0][0x2d0], -R186 ;  /* 0x0000b40038387a23 */ /* 0x000fe200000108ba */
[-C--:B------:R-:W-:Y:S04]  /*bb80*/  HMMA.16816.F32.BF16 R76, R152, R158.reuse, R76 ;  /* 0x0000009e984c723c */ /* 0x080fe8000004184c */
[----:B------:R-:W-:Y:S02]  /*bb90*/  FFMA.FTZ R3, R3, R241, R231 ;  /* 0x000000f103037223 */ /* 0x000fe400000100e7 */
[----:B------:R-:W-:Y:S02]  /*bba0*/  FFMA.FTZ R140, R140, R243, R232 ;  /* 0x000000f38c8c7223 */ /* 0x000fe400000100e8 */
[C---:B------:R-:W-:Y:S01]  /*bbb0*/  HMMA.16816.F32.BF16 R80, R148.reuse, R158, R80 ;  /* 0x0000009e9450723c */ /* 0x040fe20000041850 */
[----:B------:R-:W2:Y:S01]  /*bbc0*/  LDSM.16.MT88.4 R156, [R213+0x400] ;  /* 0x00040000d59c783b */ /* 0x000ea20000004200 */
[----:B------:R-:W-:Y:S02]  /*bbd0*/  MUFU.EX2 R61, R61 ;  /* 0x0000003d003d7308 */ /* 0x000fe40000000800 */
[----:B------:R-:W-:Y:S02]  /*bbe0*/  FADD.FTZ R3, R230, R3 ;  /* 0x00000003e6037221 */ /* 0x000fe40000010000 */
[----:B------:R-:W-:Y:S02]  /*bbf0*/  FFMA.FTZ R141, R141, R242, R233 ;  /* 0x000000f28d8d7223 */ /* 0x000fe400000100e9 */
[----:B------:R-:W-:Y:S01]  /*bc00*/  FADD.FTZ R3, R229, R3 ;  /* 0x00000003e5037221 */ /* 0x000fe20000010000 */
[-C--:B-1----:R-:W-:Y:S03]  /*bc10*/  HMMA.16816.F32.BF16 R84, R148, R160.reuse, R84 ;  /* 0x000000a09454723c */ /* 0x082fe60000041854 */
[----:B------:R1:W-:Y:S05]  /*bc20*/  MUFU.EX2 R179, R26 ;  /* 0x0000001a00b37308 */ /* 0x0003ea0000000800 */
[C---:B------:R-:W-:Y:S05]  /*bc30*/  HMMA.16816.F32.BF16 R88, R152.reuse, R160, R88 ;  /* 0x000000a09858723c */ /* 0x040fea0000041858 */
[----:B------:R4:W5:Y:S03]  /*bc40*/  MUFU.EX2 R178, R27 ;  /* 0x0000001b00b27308 */ /* 0x0009660000000800 */
[-C--:B------:R-:W-:Y:S01]  /*bc50*/  HMMA.16816.F32.BF16 R92, R152, R162.reuse, R92 ;  /* 0x000000a2985c723c */ /* 0x080fe2000004185c */
[----:B------:R-:W-:Y:S06]  /*bc60*/  LDSM.16.MT88.4 R152, [R214+0x1400] ;  /* 0x00140000d698783b */ /* 0x000fec0000004200 */
[----:B------:R3:W-:Y:S01]  /*bc70*/  MUFU.EX2 R199, R28 ;  /* 0x0000001c00c77308 */ /* 0x0007e20000000800 */
[----:B------:R-:W-:Y:S01]  /*bc80*/  HMMA.16816.F32.BF16 R96, R148, R162, R96 ;  /* 0x000000a29460723c */ /* 0x000fe20000041860 */
[----:B------:R-:W5:Y:S03]  /*bc90*/  LDSM.16.MT88.4 R148, [R213+0x1400] ;  /* 0x00140000d594783b */ /* 0x000f660000004200 */
[----:B-1----:R-:W-:Y:S05]  /*bca0*/  F2FP.BF16.PACK_AB R26, R207, R208 ;  /* 0x000000d0cf1a723e */ /* 0x002fea00000010ff */
[----:B------:R5:W1:Y:S03]  /*bcb0*/  MUFU.EX2 R198, R29 ;  /* 0x0000001d00c67308 */ /* 0x000a660000000800 */
[----:B----4-:R-:W-:Y:S07]  /*bcc0*/  F2FP.BF16.PACK_AB R27, R202, R203 ;  /* 0x000000cbca1b723e */ /* 0x010fee00000010ff */
[----:B------:R1:W-:Y:S01]  /*bcd0*/  MUFU.EX2 R177, R30 ;  /* 0x0000001e00b17308 */ /* 0x0003e20000000800 */
[-C--:B--2---:R-:W-:Y:S05]  /*bce0*/  HMMA.16816.F32.BF16 R4, R24, R156.reuse, R4 ;  /* 0x0000009c1804723c */ /* 0x084fea0000041804 */
[----:B---3--:R-:W-:Y:S04]  /*bcf0*/  F2FP.BF16.PACK_AB R28, R200, R201 ;  /* 0x000000c9c81c723e */ /* 0x008fe800000010ff */
[----:B------:R-:W2:Y:S03]  /*bd00*/  MUFU.EX2 R176, R31 ;  /* 0x0000001f00b07308 */ /* 0x000ea60000000800 */
[----:B-----5:R-:W-:Y:S07]  /*bd10*/  F2FP.BF16.PACK_AB R29, R178, R179 ;  /* 0x000000b3b21d723e */ /* 0x020fee00000010ff */
[----:B------:R-:W-:Y:S01]  /*bd20*/  MUFU.EX2 R53, R53 ;  /* 0x0000003500357308 */ /* 0x000fe20000000800 */
[----:B-1----:R-:W-:Y:S09]  /*bd30*/  F2FP.BF16.PACK_AB R30, R198, R199 ;  /* 0x000000c7c61e723e */ /* 0x002ff200000010ff */
[----:B------:R-:W-:Y:S01]  /*bd40*/  MUFU.EX2 R54, R54 ;  /* 0x0000003600367308 */ /* 0x000fe20000000800 */
[----:B--2---:R-:W-:Y:S09]  /*bd50*/  F2FP.BF16.PACK_AB R31, R176, R177 ;  /* 0x000000b1b01f723e */ /* 0x004ff200000010ff */
[----:B------:R-:W-:Y:S01]  /*bd60*/  MUFU.EX2 R55, R55 ;  /* 0x0000003700377308 */ /* 0x000fe20000000800 */
[C---:B------:R-:W-:Y:S08]  /*bd70*/  HMMA.16816.F32.BF16 R8, R28.reuse, R156, R8 ;  /* 0x0000009c1c08723c */ /* 0x040ff00000041808 */
[-C--:B------:R-:W-:Y:S01]  /*bd80*/  HMMA.16816.F32.BF16 R12, R28, R158.reuse, R12 ;  /* 0x0000009e1c0c723c */ /* 0x080fe2000004180c */
[----:B------:R-:W-:Y:S07]  /*bd90*/  MUFU.EX2 R64, R64 ;  /* 0x0000004000407308 */ /* 0x000fee0000000800 */
[C---:B------:R-:W-:Y:S03]  /*bda0*/  HMMA.16816.F32.BF16 R16, R24.reuse, R158, R16 ;  /* 0x0000009e1810723c */ /* 0x040fe60000041810 */
[----:B------:R-:W-:Y:S05]  /*bdb0*/  MUFU.EX2 R66, R66 ;  /* 0x0000004200427308 */ /* 0x000fea0000000800 */
[-C--:B------:R-:W-:Y:S05]  /*bdc0*/  HMMA.16816.F32.BF16 R100, R24, R164.reuse, R100 ;  /* 0x000000a41864723c */ /* 0x080fea0000041864 */
[----:B------:R-:W-:Y:S03]  /*bdd0*/  MUFU.EX2 R57, R57 ;  /* 0x0000003900397308 */ /* 0x000fe60000000800 */
[C---:B------:R-:W-:Y:S07]  /*bde0*/  HMMA.16816.F32.BF16 R104, R28.reuse, R164, R104 ;  /* 0x000000a41c68723c */ /* 0x040fee0000041868 */
[----:B------:R-:W-:Y:S01]  /*bdf0*/  MUFU.EX2 R60, R60 ;  /* 0x0000003c003c7308 */ /* 0x000fe20000000800 */
[-C--:B------:R-:W-:Y:S08]  /*be00*/  HMMA.16816.F32.BF16 R108, R28, R166.reuse, R108 ;  /* 0x000000a61c6c723c */ /* 0x080ff0000004186c */
[C---:B------:R-:W-:Y:S01]  /*be10*/  HMMA.16816.F32.BF16 R112, R24.reuse, R166, R112 ;  /* 0x000000a61870723c */ /* 0x040fe20000041870 */
[----:B------:R-:W-:Y:S01]  /*be20*/  LDSM.16.MT88.4 R164, [R213+0xc00] ;  /* 0x000c0000d5a4783b */ /* 0x000fe20000004200 */
[----:B------:R-:W-:Y:S06]  /*be30*/  MUFU.EX2 R62, R62 ;  /* 0x0000003e003e7308 */ /* 0x000fec0000000800 */
[-C--:B------:R-:W-:Y:S04]  /*be40*/  HMMA.16816.F32.BF16 R116, R24, R148.reuse, R116 ;  /* 0x000000941874723c */ /* 0x080fe80000041874 */
[----:B------:R-:W-:Y:S04]  /*be50*/  MUFU.EX2 R56, R56 ;  /* 0x0000003800387308 */ /* 0x000fe80000000800 */
[C---:B------:R-:W-:Y:S06]  /*be60*/  HMMA.16816.F32.BF16 R120, R28.reuse, R148, R120 ;  /* 0x000000941c78723c */ /* 0x040fec0000041878 */
[----:B------:R-:W-:Y:S02]  /*be70*/  MUFU.EX2 R148, R42 ;  /* 0x0000002a00947308 */ /* 0x000fe40000000800 */
[-C--:B------:R-:W-:Y:S08]  /*be80*/  HMMA.16816.F32.BF16 R124, R28, R150.reuse, R124 ;  /* 0x000000961c7c723c */ /* 0x080ff0000004187c */
[C---:B------:R-:W-:Y:S01]  /*be90*/  HMMA.16816.F32.BF16 R128, R24.reuse, R150, R128 ;  /* 0x000000961880723c */ /* 0x040fe20000041880 */
[----:B------:R1:W2:Y:S07]  /*bea0*/  MUFU.EX2 R149, R43 ;  /* 0x0000002b00957308 */ /* 0x0002ae0000000800 */
[-C--:B------:R-:W-:Y:S03]  /*beb0*/  HMMA.16816.F32.BF16 R20, R24, R152.reuse, R20 ;  /* 0x000000981814723c */ /* 0x080fe60000041814 */
[----:B------:R3:W4:Y:S05]  /*bec0*/  MUFU.EX2 R151, R44 ;  /* 0x0000002c00977308 */ /* 0x00072a0000000800 */
[C---:B------:R-:W-:Y:S05]  /*bed0*/  HMMA.16816.F32.BF16 R132, R28.reuse, R152, R132 ;  /* 0x000000981c84723c */ /* 0x040fea0000041884 */
[----:B------:R-:W-:Y:S03]  /*bee0*/  MUFU.EX2 R150, R52 ;  /* 0x0000003400967308 */ /* 0x000fe60000000800 */
[-C--:B------:R-:W-:Y:S01]  /*bef0*/  HMMA.16816.F32.BF16 R32, R28, R154.reuse, R32 ;  /* 0x0000009a1c20723c */ /* 0x080fe20000041820 */
[----:B-1----:R-:W1:Y:S06]  /*bf00*/  LDSM.16.MT88.4 R40, [R213+0x800] ;  /* 0x00080000d528783b */ /* 0x002e6c0000004200 */
[----:B------:R5:W-:Y:S01]  /*bf10*/  MUFU.EX2 R52, R2 ;  /* 0x0000000200347308 */ /* 0x000be20000000800 */
[C---:B------:R-:W-:Y:S01]  /*bf20*/  HMMA.16816.F32.BF16 R136, R24.reuse, R154, R136 ;  /* 0x0000009a1888723c */ /* 0x040fe20000041888 */
[----:B---3--:R-:W-:Y:S07]  /*bf30*/  LDSM.16.MT88.4 R44, [R213+0x1800] ;  /* 0x00180000d52c783b */ /* 0x008fee0000004200 */
[-C--:B------:R-:W-:Y:S01]  /*bf40*/  HMMA.16816.F32.BF16 R68, R24, R36.reuse, R68 ;  /* 0x000000241844723c */ /* 0x080fe20000041844 */
[----:B------:R-:W-:Y:S07]  /*bf50*/  MUFU.EX2 R58, R58 ;  /* 0x0000003a003a7308 */ /* 0x000fee0000000800 */
[C---:B------:R-:W-:Y:S03]  /*bf60*/  HMMA.16816.F32.BF16 R72, R28.reuse, R36, R72 ;  /* 0x000000241c48723c */ /* 0x040fe60000041848 */
[----:B------:R-:W3:Y:S01]  /*bf70*/  MUFU.EX2 R59, R59 ;  /* 0x0000003b003b7308 */ /* 0x000ee20000000800 */
[----:B-----5:R-:W-:Y:S04]  /*bf80*/  FFMA.FTZ R2, R0, R240, R187 ;  /* 0x000000f000027223 */ /* 0x020fe800000100bb */
[-C--:B------:R-:W-:Y:S04]  /*bf90*/  HMMA.16816.F32.BF16 R76, R28, R38.reuse, R76 ;  /* 0x000000261c4c723c */ /* 0x080fe8000004184c */
[----:B------:R-:W-:Y:S02]  /*bfa0*/  FADD.FTZ R2, R188, R2 ;  /* 0x00000002bc027221 */ /* 0x000fe40000010000 */
[----:B------:R-:W-:Y:S02]  /*bfb0*/  FADD.FTZ R0, R237, R140 ;  /* 0x0000008ced007221 */ /* 0x000fe40000010000 */
[C---:B------:R-:W-:Y:S01]  /*bfc0*/  HMMA.16816.F32.BF16 R80, R24.reuse, R38, R80 ;  /* 0x000000261850723c */ /* 0x040fe20000041850 */
[----:B------:R-:W5:Y:S03]  /*bfd0*/  LDSM.16.MT88.4 R36, [R214+0x800] ;  /* 0x00080000d624783b */ /* 0x000f660000004200 */
[----:B------:R-:W-:Y:S02]  /*bfe0*/  FADD.FTZ R2, R189, R2 ;  /* 0x00000002bd027221 */ /* 0x000fe40000010000 */
[----:B------:R-:W-:Y:S02]  /*bff0*/  FADD.FTZ R0, R238, R0 ;  /* 0x00000000ee007221 */ /* 0x000fe40000010000 */
[-C--:B------:R-:W-:Y:S04]  /*c000*/  HMMA.16816.F32.BF16 R84, R24, R48.reuse, R84 ;  /* 0x000000301854723c */ /* 0x080fe80000041854 */
[----:B------:R-:W-:Y:S04]  /*c010*/  FADD.FTZ R0, R239, R0 ;  /* 0x00000000ef007221 */ /* 0x000fe80000010000 */
[C---:B------:R-:W-:Y:S08]  /*c020*/  HMMA.16816.F32.BF16 R88, R28.reuse, R48, R88 ;  /* 0x000000301c58723c */ /* 0x040ff00000041858 */
[-C--:B------:R-:W-:Y:S07]  /*c030*/  HMMA.16816.F32.BF16 R92, R28, R50.reuse, R92 ;  /* 0x000000321c5c723c */ /* 0x080fee000004185c */
[----:B------:R-:W-:Y:S01]  /*c040*/  F2FP.BF16.PACK_AB R28, R182, R181 ;  /* 0x000000b5b61c723e */ /* 0x000fe200000010ff */
[----:B------:R-:W-:Y:S01]  /*c050*/  HMMA.16816.F32.BF16 R96, R24, R50, R96 ;  /* 0x000000321860723c */ /* 0x000fe20000041860 */
[----:B------:R-:W-:Y:S03]  /*c060*/  LDSM.16.MT88.4 R48, [R214+0x1c00] ;  /* 0x001c0000d630783b */ /* 0x000fe60000004200 */
[----:B--2---:R-:W-:Y:S02]  /*c070*/  F2FP.BF16.PACK_AB R29, R149, R148 ;  /* 0x00000094951d723e */ /* 0x004fe400000010ff */
[----:B----4-:R-:W-:Y:S02]  /*c080*/  F2FP.BF16.PACK_AB R30, R180, R151 ;  /* 0x00000097b41e723e */ /* 0x010fe400000010ff */
[----:B------:R-:W-:Y:S04]  /*c090*/  F2FP.BF16.PACK_AB R24, R196, R197 ;  /* 0x000000c5c418723e */ /* 0x000fe800000010ff */
[----:B------:R-:W-:Y:S02]  /*c0a0*/  F2FP.BF16.PACK_AB R25, R194, R195 ;  /* 0x000000c3c219723e */ /* 0x000fe400000010ff */
[----:B------:R-:W-:Y:S02]  /*c0b0*/  F2FP.BF16.PACK_AB R26, R192, R193 ;  /* 0x000000c1c01a723e */ /* 0x000fe400000010ff */
[----:B------:R-:W-:Y:S02]  /*c0c0*/  F2FP.BF16.PACK_AB R27, R191, R183 ;  /* 0x000000b7bf1b723e */ /* 0x000fe400000010ff */
[----:B------:R-:W-:Y:S05]  /*c0d0*/  F2FP.BF16.PACK_AB R31, R146, R147 ;  /* 0x00000093921f723e */ /* 0x000fea00000010ff */
[-C--:B-1----:R-:W-:Y:S08]  /*c0e0*/  HMMA.16816.F32.BF16 R4, R24, R40.reuse, R4 ;  /* 0x000000281804723c */ /* 0x082ff00000041804 */
[C---:B------:R-:W-:Y:S08]  /*c0f0*/  HMMA.16816.F32.BF16 R8, R28.reuse, R40, R8 ;  /* 0x000000281c08723c */ /* 0x040ff00000041808 */
[-C--:B------:R-:W-:Y:S08]  /*c100*/  HMMA.16816.F32.BF16 R12, R28, R42.reuse, R12 ;  /* 0x0000002a1c0c723c */ /* 0x080ff0000004180c */
[C---:B------:R-:W-:Y:S01]  /*c110*/  HMMA.16816.F32.BF16 R16, R24.reuse, R42, R16 ;  /* 0x0000002a1810723c */ /* 0x040fe20000041810 */
[----:B------:R-:W1:Y:S07]  /*c120*/  LDSM.16.MT88.4 R40, [R214+0x1800] ;  /* 0x00180000d628783b */ /* 0x000e6e0000004200 */
[-C--:B-----5:R-:W-:Y:S08]  /*c130*/  HMMA.16816.F32.BF16 R100, R24, R36.reuse, R100 ;  /* 0x000000241864723c */ /* 0x0a0ff00000041864 */
[C---:B------:R-:W-:Y:S08]  /*c140*/  HMMA.16816.F32.BF16 R104, R28.reuse, R36, R104 ;  /* 0x000000241c68723c */ /* 0x040ff00000041868 */
[-C--:B------:R-:W-:Y:S08]  /*c150*/  HMMA.16816.F32.BF16 R108, R28, R38.reuse, R108 ;  /* 0x000000261c6c723c */ /* 0x080ff0000004186c */
[C---:B------:R-:W-:Y:S01]  /*c160*/  HMMA.16816.F32.BF16 R112, R24.reuse, R38, R112 ;  /* 0x000000261870723c */ /* 0x040fe20000041870 */
[----:B------:R-:W2:Y:S07]  /*c170*/  LDSM.16.MT88.4 R36, [R213+0x2800] ;  /* 0x00280000d524783b */ /* 0x000eae0000004200 */
[-C--:B------:R-:W-:Y:S08]  /*c180*/  HMMA.16816.F32.BF16 R116, R24, R44.reuse, R116 ;  /* 0x0000002c1874723c */ /* 0x080ff00000041874 */
[C---:B------:R-:W-:Y:S08]  /*c190*/  HMMA.16816.F32.BF16 R120, R28.reuse, R44, R120 ;  /* 0x0000002c1c78723c */ /* 0x040ff00000041878 */
[-C--:B------:R-:W-:Y:S08]  /*c1a0*/  HMMA.16816.F32.BF16 R124, R28, R46.reuse, R124 ;  /* 0x0000002e1c7c723c */ /* 0x080ff0000004187c */
[C---:B------:R-:W-:Y:S01]  /*c1b0*/  HMMA.16816.F32.BF16 R128, R24.reuse, R46, R128 ;  /* 0x0000002e1880723c */ /* 0x040fe20000041880 */
[----:B------:R-:W4:Y:S07]  /*c1c0*/  LDSM.16.MT88.4 R44, [R214+0x2800] ;  /* 0x00280000d62c783b */ /* 0x000f2e0000004200 */
        /* <DEDUP_REMOVED lines=10> */
[-C--:B----4-:R-:W-:Y:S08]  /*c270*/  HMMA.16816.F32.BF16 R84, R24, R44.reuse, R84 ;  /* 0x0000002c1854723c */ /* 0x090ff00000041854 */
[C---:B------:R-:W-:Y:S08]  /*c280*/  HMMA.16816.F32.BF16 R88, R28.reuse, R44, R88 ;  /* 0x0000002c1c58723c */ /* 0x040ff00000041858 */
[-C--:B------:R-:W-:Y:S07]  /*c290*/  HMMA.16816.F32.BF16 R92, R28, R46.reuse, R92 ;  /* 0x0000002e1c5c723c */ /* 0x080fee000004185c */
[----:B------:R-:W-:Y:S01]  /*c2a0*/  F2FP.BF16.PACK_AB R28, R57, R56 ;  /* 0x00000038391c723e */ /* 0x000fe200000010ff */
[----:B------:R-:W-:Y:S01]  /*c2b0*/  HMMA.16816.F32.BF16 R96, R24, R46, R96 ;  /* 0x0000002e1860723c */ /* 0x000fe20000041860 */
[----:B------:R-:W2:Y:S03]  /*c2c0*/  LDSM.16.MT88.4 R44, [R213+0x2c00] ;  /* 0x002c0000d52c783b */ /* 0x000ea60000004200 */
[----:B---3--:R-:W-:Y:S02]  /*c2d0*/  F2FP.BF16.PACK_AB R29, R59, R58 ;  /* 0x0000003a3b1d723e */ /* 0x008fe400000010ff */
[----:B------:R-:W-:Y:S02]  /*c2e0*/  F2FP.BF16.PACK_AB R30, R61, R60 ;  /* 0x0000003c3d1e723e */ /* 0x000fe400000010ff */
[----:B------:R-:W-:Y:S04]  /*c2f0*/  F2FP.BF16.PACK_AB R24, R53, R150 ;  /* 0x000000963518723e */ /* 0x000fe800000010ff */
[----:B------:R-:W-:Y:S02]  /*c300*/  F2FP.BF16.PACK_AB R25, R55, R54 ;  /* 0x000000363719723e */ /* 0x000fe400000010ff */
[----:B------:R-:W-:Y:S02]  /*c310*/  F2FP.BF16.PACK_AB R26, R65, R64 ;  /* 0x00000040411a723e */ /* 0x000fe400000010ff */
[----:B------:R-:W-:Y:S02]  /*c320*/  F2FP.BF16.PACK_AB R27, R67, R66 ;  /* 0x00000042431b723e */ /* 0x000fe400000010ff */
[----:B------:R-:W-:Y:S05]  /*c330*/  F2FP.BF16.PACK_AB R31, R52, R62 ;  /* 0x0000003e341f723e */ /* 0x000fea00000010ff */
[-C--:B------:R-:W-:Y:S01]  /*c340*/  HMMA.16816.F32.BF16 R152, R24, R164.reuse, R4 ;  /* 0x000000a41898723c */ /* 0x080fe20000041804 */
[----:B------:R-:W3:Y:S07]  /*c350*/  LDSM.16.MT88.4 R4, [R214+0x2c00] ;  /* 0x002c0000d604783b */ /* 0x000eee0000004200 */
        /* <DEDUP_REMOVED lines=12> */
[----:B------:R-:W-:Y:S04]  /*c420*/  FADD.FTZ R11, R235, R11 ;  /* 0x0000000beb0b7221 */ /* 0x000fe80000010000 */
[-C--:B------:R-:W-:Y:S04]  /*c430*/  HMMA.16816.F32.BF16 R108, R28, R38.reuse, R108 ;  /* 0x000000261c6c723c */ /* 0x080fe8000004186c */
[----:B------:R-:W-:Y:S04]  /*c440*/  FADD.FTZ R11, R234, R11 ;  /* 0x0000000bea0b7221 */ /* 0x000fe80000010000 */
        /* <DEDUP_REMOVED lines=35> */
[----:B------:R-:W-:Y:S01]  /*c680*/  FADD.FTZ R8, R150, R8 ;  /* 0x0000000896087221 */ /* 0x000fe20000010000 */
[C---:B------:R-:W-:Y:S08]  /*c690*/  HMMA.16816.F32.BF16 R80, R24.reuse, R46, R80 ;  /* 0x0000002e1850723c */ /* 0x040ff00000041850 */
[-C--:B---3--:R-:W-:Y:S08]  /*c6a0*/  HMMA.16816.F32.BF16 R84, R24, R4.reuse, R84 ;  /* 0x000000041854723c */ /* 0x088ff00000041854 */
[C---:B------:R-:W-:Y:S07]  /*c6b0*/  HMMA.16816.F32.BF16 R88, R28.reuse, R4, R88 ;  /* 0x000000041c58723c */ /* 0x040fee0000041858 */
[----:B------:R-:W-:Y:S01]  /*c6c0*/  FADD.FTZ R5, R151, R3 ;  /* 0x0000000397057221 */ /* 0x000fe20000010000 */
[-C--:B------:R-:W-:Y:S04]  /*c6d0*/  HMMA.16816.F32.BF16 R92, R28, R6.reuse, R92 ;  /* 0x000000061c5c723c */ /* 0x080fe8000004185c */
[----:B------:R-:W-:Y:S02]  /*c6e0*/  FADD.FTZ R4, R147, R2 ;  /* 0x0000000293047221 */ /* 0x000fe40000010000 */
[----:B------:R-:W-:Y:S02]  /*c6f0*/  FADD.FTZ R3, R191, R9 ;  /* 0x00000009bf037221 */ /* 0x000fe40000010000 */
[----:B------:R-:W-:Y:S01]  /*c700*/  FADD.FTZ R2, R180, R5 ;  /* 0x00000005b4027221 */ /* 0x000fe20000010000 */
[----:B------:R-:W-:Y:S04]  /*c710*/  HMMA.16816.F32.BF16 R96, R24, R6, R96 ;  /* 0x000000061860723c */ /* 0x000fe80000041860 */
[----:B------:R-:W-:Y:S01]  /*c720*/  FADD.FTZ R0, R146, R4 ;  /* 0x0000000492007221 */ /* 0x000fe20000010000 */
[----:B------:R-:W-:Y:S01]  /*c730*/  MOV R146, R142 ;  /* 0x0000008e00927202 */ /* 0x000fe20000000f00 */
[----:B------:R-:W-:Y:S02]  /*c740*/  FADD.FTZ R5, R54, R3 ;  /* 0x0000000336057221 */ /* 0x000fe40000010000 */
        /* <DEDUP_REMOVED lines=10> */
[----:B------:R-:W-:Y:S01]  /*c7f0*/  STL [R1+0x20], R4 ;  /* 0x0000200401007387 */ /* 0x000fe20000100800 */
[----:B------:R-:W-:Y:S02]  /*c800*/  FADD.FTZ R2, R61, R2 ;  /* 0x000000023d027221 */ /* 0x000fe40000010000 */
[----:B------:R-:W-:Y:S02]  /*c810*/  FADD.FTZ R3, R67, R3 ;  /* 0x0000000343037221 */ /* 0x000fe40000010000 */
[----:B------:R-:W-:Y:S03]  /*c820*/  FADD.FTZ R0, R62, R6 ;  /* 0x000000063e007221 */ /* 0x000fe60000010000 */
[----:B------:R1:W-:Y:S01]  /*c830*/  STL [R1+0x24], R3 ;  /* 0x0000240301007387 */ /* 0x0003e20000100800 */
[----:B------:R-:W-:Y:S03]  /*c840*/  FADD.FTZ R0, R52, R0 ;  /* 0x0000000034007221 */ /* 0x000fe60000010000 */
[----:B------:R2:W-:Y:S04]  /*c850*/  STL [R1+0x28], R2 ;  /* 0x0000280201007387 */ /* 0x0005e80000100800 */
[----:B------:R3:W-:Y:S01]  /*c860*/  STL [R1+0x2c], R0 ;  /* 0x00002c0001007387 */ /* 0x0007e20000100800 */
[----:B-1----:R-:W-:Y:S02]  /*c870*/  MOV R3, R143 ;  /* 0x0000008f00037202 */ /* 0x002fe40000000f00 */
[----:B--2---:R-:W-:Y:S02]  /*c880*/  MOV R2, R144 ;  /* 0x0000009000027202 */ /* 0x004fe40000000f00 */
[----:B---3--:R-:W-:Y:S01]  /*c890*/  MOV R0, R145 ;  /* 0x0000009100007202 */ /* 0x008fe20000000f00 */
[----:B------:R-:W-:-:S05]  /*c8a0*/  @P0 BRA `(.L_x_1013) ;  /* 0xffffcea000000947 */ /* 0x000fca000383ffff */
.L_x_1012:
[----:B------:R-:W-:Y:S02]  /*c8b0*/  MOV R10, 0x1f ;  /* 0x0000001f000a7802 */ /* 0x000fe40000000f00 */
[----:B------:R-:W-:Y:S01]  /*c8c0*/  MOV R9, 0xffffffff ;  /* 0xffffffff00097802 */ /* 0x000fe20000000f00 */
[----:B------:R-:W-:Y:S05]  /*c8d0*/  BRA.DIV ~URZ, `(.L_x_1014) ;  /* 0x000028a27f007947 */ /* 0x000fea000b800000 */
[----:B------:R-:W2:Y:S04]  /*c8e0*/  LDL R0, [R1+0x20] ;  /* 0x0000200001007983 */ /* 0x000ea80000100800 */
[----:B--2---:R1:W2:Y:S02]  /*c8f0*/  SHFL.BFLY PT, R5, R0, 0x2, 0x1f ;  /* 0x0c401f0000057f89 */ /* 0x0042a400000e0000 */
.L_x_1038:
[----:B-1----:R-:W3:Y:S02]  /*c900*/  LDL.LU R0, [R1+0x20] ;  /* 0x0000200001007983 */ /* 0x002ee40000300800 */
[----:B--23--:R-:W-:Y:S01]  /*c910*/  FADD.FTZ R5, R5, R0 ;  /* 0x0000000005057221 */ /* 0x00cfe20000010000 */
[----:B------:R-:W-:Y:S05]  /*c920*/  BRA.DIV ~URZ, `(.L_x_1015) ;  /* 0x000028b27f007947 */ /* 0x000fea000b800000 */
[----:B------:R-:W2:Y:S04]  /*c930*/  LDL.LU R2, [R1+0x24] ;  /* 0x0000240001027983 */ /* 0x000ea80000300800 */
[----:B------:R-:W3:Y:S04]  /*c940*/  LDL.LU R0, [R1+0x28] ;  /* 0x0000280001007983 */ /* 0x000ee80000300800 */
[----:B------:R-:W4:Y:S04]  /*c950*/  LDL.LU R9, [R1+0x2c] ;  /* 0x00002c0001097983 */ /* 0x000f280000300800 */
[----:B--2---:R-:W1:Y:S04]  /*c960*/  SHFL.BFLY PT, R4, R2, 0x2, 0x1f ;  /* 0x0c401f0002047f89 */ /* 0x004e6800000e0000 */
[----:B---3--:R-:W2:Y:S04]  /*c970*/  SHFL.BFLY PT, R7, R0, 0x2, 0x1f ;  /* 0x0c401f0000077f89 */ /* 0x008ea800000e0000 */
[----:B----4-:R-:W3:Y:S01]  /*c980*/  SHFL.BFLY PT, R6, R9, 0x2, 0x1f ;  /* 0x0c401f0009067f89 */ /* 0x010ee200000e0000 */
[----:B-1----:R-:W-:-:S02]  /*c990*/  FADD.FTZ R4, R4, R2 ;  /* 0x0000000204047221 */ /* 0x002fc40000010000 */
[----:B--2---:R-:W-:-:S03]  /*c9a0*/  FADD.FTZ R7, R7, R0 ;  /* 0x0000000007077221 */ /* 0x004fc60000010000 */
[----:B------:R-:W1:Y:S01]  /*c9b0*/  SHFL.BFLY PT, R2, R4, 0x1, 0x1f ;  /* 0x0c201f0004027f89 */ /* 0x000e6200000e0000 */
[----:B---3--:R-:W-:-:S03]  /*c9c0*/  FADD.FTZ R6, R6, R9 ;  /* 0x0000000906067221 */ /* 0x008fc60000010000 */
[----:B------:R-:W2:Y:S04]  /*c9d0*/  SHFL.BFLY PT, R0, R5, 0x1, 0x1f ;  /* 0x0c201f0005007f89 */ /* 0x000ea800000e0000 */
[----:B------:R-:W3:Y:S04]  /*c9e0*/  SHFL.BFLY PT, R3, R7, 0x1, 0x1f ;  /* 0x0c201f0007037f89 */ /* 0x000ee800000e0000 */
[----:B------:R4:W4:Y:S01]  /*c9f0*/  SHFL.BFLY PT, R8, R6, 0x1, 0x1f ;  /* 0x0c201f0006087f89 */ /* 0x00092200000e0000 */
[----:B-1----:R-:W-:Y:S02]  /*ca00*/  FADD.FTZ R4, R4, R2 ;  /* 0x0000000204047221 */ /* 0x002fe40000010000 */
[----:B--2---:R-:W-:-:S02]  /*ca10*/  FADD.FTZ R5, R5, R0 ;  /* 0x0000000005057221 */ /* 0x004fc40000010000 */
[----:B---3--:R-:W-:-:S03]  /*ca20*/  FADD.FTZ R7, R7, R3 ;  /* 0x0000000307077221 */ /* 0x008fc60000010000 */
.L_x_1039:
[----:B------:R-:W-:Y:S01]  /*ca30*/  FSETP.NE.FTZ.AND P3, PT, R5, RZ, PT ;  /* 0x000000ff0500720b */ /* 0x000fe20003f75000 */
[----:B------:R-:W-:Y:S01]  /*ca40*/  CS2R R2, SRZ ;  /* 0x0000000000027805 */ /* 0x000fe2000001ff00 */
[----:B------:R-:W-:Y:S01]  /*ca50*/  MOV R0, RZ ;  /* 0x000000ff00007202 */ /* 0x000fe20000000f00 */
[----:B----4-:R-:W-:Y:S01]  /*ca60*/  FADD.FTZ R6, R8, R6 ;  /* 0x0000000608067221 */ /* 0x010fe20000010000 */
[----:B------:R-:W-:Y:S02]  /*ca70*/  FSETP.NE.FTZ.AND P2, PT, R4, RZ, PT ;  /* 0x000000ff0400720b */ /* 0x000fe40003f55000 */
[----:B------:R-:W-:Y:S02]  /*ca80*/  FSETP.NE.FTZ.AND P1, PT, R7, RZ, PT ;  /* 0x000000ff0700720b */ /* 0x000fe40003f35000 */
[----:B------:R-:W-:Y:S02]  /*ca90*/  FSETP.NE.FTZ.AND P0, PT, R6, RZ, PT ;  /* 0x000000ff0600720b */ /* 0x000fe40003f15000 */
[----:B------:R-:W-:-:S02]  /*caa0*/  MOV R21, 0xff800000 ;  /* 0xff80000000157802 */ /* 0x000fc40000000f00 */
[----:B------:R-:W-:Y:S01]  /*cab0*/  MOV R20, 0xff800000 ;  /* 0xff80000000147802 */ /* 0x000fe20000000f00 */
[----:B------:R-:W1:Y:S01]  /*cac0*/  @P3 MUFU.RCP R0, R5 ;  /* 0x0000000500003308 */ /* 0x000e620000001000 */
[----:B------:R-:W-:Y:S02]  /*cad0*/  MOV R19, 0xff800000 ;  /* 0xff80000000137802 */ /* 0x000fe40000000f00 */
[----:B------:R-:W-:-:S03]  /*cae0*/  MOV R18, 0xff800000 ;  /* 0xff80000000127802 */ /* 0x000fc60000000f00 */
[----:B------:R-:W-:Y:S02]  /*caf0*/  @P1 MOV R10, 0x3f317218 ;  /* 0x3f317218000a1802 */ /* 0x000fe40000000f00 */
[----:B------:R-:W2:Y:S08]  /*cb00*/  @P3 MUFU.LG2 R5, R5 ;  /* 0x0000000500053308 */ /* 0x000eb00000000c00 */
[----:B------:R-:W3:Y:S01]  /*cb10*/  @P2 MUFU.RCP R3, R4 ;  /* 0x0000000400032308 */ /* 0x000ee20000001000 */
[----:B-1----:R-:W-:-:S02]  /*cb20*/  FMUL.FTZ R152, R0, R152 ;  /* 0x0000009800987220 */ /* 0x002fc40000410000 */
[C---:B------:R-:W-:Y:S02]  /*cb30*/  FMUL.FTZ R153, R0.reuse, R153 ;  /* 0x0000009900997220 */ /* 0x040fe40000410000 */
[C---:B------:R-:W-:Y:S02]  /*cb40*/  FMUL.FTZ R164, R0.reuse, R164 ;  /* 0x000000a400a47220 */ /* 0x040fe40000410000 */
[C---:B------:R-:W-:Y:S01]  /*cb50*/  FMUL.FTZ R165, R0.reuse, R165 ;  /* 0x000000a500a57220 */ /* 0x040fe20000410000 */
[----:B------:R-:W1:Y:S01]  /*cb60*/  @P1 MUFU.RCP R2, R7 ;  /* 0x0000000700021308 */ /* 0x000e620000001000 */
[C---:B------:R-:W-:Y:S02]  /*cb70*/  FMUL.FTZ R100, R0.reuse, R100 ;  /* 0x0000006400647220 */ /* 0x040fe40000410000 */
[C---:B------:R-:W-:Y:S02]  /*cb80*/  FMUL.FTZ R101, R0.reuse, R101 ;  /* 0x0000006500657220 */ /* 0x040fe40000410000 */
[----:B------:R-:W-:-:S02]  /*cb90*/  FMUL.FTZ R112, R0, R112 ;  /* 0x0000007000707220 */ /* 0x000fc40000410000 */
[C---:B------:R-:W-:Y:S01]  /*cba0*/  FMUL.FTZ R113, R0.reuse, R113 ;  /* 0x0000007100717220 */ /* 0x040fe20000410000 */
[----:B------:R-:W4:Y:S01]  /*cbb0*/  @P2 MUFU.LG2 R4, R4 ;  /* 0x0000000400042308 */ /* 0x000f220000000c00 */
[C---:B------:R-:W-:Y:S02]  /*cbc0*/  FMUL.FTZ R116, R0.reuse, R116 ;  /* 0x0000007400747220 */ /* 0x040fe40000410000 */
[C---:B------:R-:W-:Y:S02]  /*cbd0*/  FMUL.FTZ R117, R0.reuse, R117 ;  /* 0x0000007500757220 */ /* 0x040fe40000410000 */
[C---:B------:R-:W-:Y:S02]  /*cbe0*/  FMUL.FTZ R128, R0.reuse, R128 ;  /* 0x0000008000807220 */ /* 0x040fe40000410000 */
[C---:B------:R-:W-:Y:S01]  /*cbf0*/  FMUL.FTZ R129, R0.reuse, R129 ;  /* 0x0000008100817220 */ /* 0x040fe20000410000 */
[----:B------:R-:W5:Y:S01]  /*cc00*/  @P1 MUFU.LG2 R7, R7 ;  /* 0x0000000700071308 */ /* 0x000f620000000c00 */
        /* <DEDUP_REMOVED lines=13> */
[----:B--2---:R-:W-:-:S02]  /*cce0*/  @P3 FMUL.FTZ R9, R5, 0.69314718246459960938 ;  /* 0x3f31721805093820 */ /* 0x004fc40000410000 */
[C---:B---3--:R-:W-:Y:S02]  /*ccf0*/  FMUL.FTZ R154, R3.reuse, R154 ;  /* 0x0000009a039a7220 */ /* 0x048fe40000410000 */
[----:B------:R-:W-:Y:S01]  /*cd00*/  @P3 FMUL.FTZ R5, R0, c[0x0][0x2d0] ;  /* 0x0000b40000053a20 */ /* 0x000fe20000410000 */
[----:B------:R-:W-:Y:S01]  /*cd10*/  MOV R0, RZ ;  /* 0x000000ff00007202 */ /* 0x000fe20000000f00 */
[C---:B------:R-:W-:Y:S02]  /*cd20*/  FMUL.FTZ R155, R3.reuse, R155 ;  /* 0x0000009b039b7220 */ /* 0x040fe40000410000 */
[C---:B------:R-:W-:Y:S02]  /*cd30*/  FMUL.FTZ R166, R3.reuse, R166 ;  /* 0x000000a603a67220 */ /* 0x040fe40000410000 */
[C---:B------:R-:W-:Y:S01]  /*cd40*/  FMUL.FTZ R167, R3.reuse, R167 ;  /* 0x000000a703a77220 */ /* 0x040fe20000410000 */
[----:B------:R-:W2:Y:S01]  /*cd50*/  @P0 MUFU.RCP R0, R6 ;  /* 0x0000000600000308 */ /* 0x000ea20000001000 */
        /* <DEDUP_REMOVED lines=20> */
[----:B------:R-:W-:Y:S01]  /*cea0*/  @P2 MOV R3, 0x3f317218 ;  /* 0x3f31721800032802 */ /* 0x000fe20000000f00 */
[C---:B-1----:R-:W-:Y:S02]  /*ceb0*/  FMUL.FTZ R156, R2.reuse, R156 ;  /* 0x0000009c029c7220 */ /* 0x042fe40000410000 */
        /* <DEDUP_REMOVED lines=23> */
[----:B------:R-:W1:Y:S01]  /*d030*/  @P0 MUFU.LG2 R2, R6 ;  /* 0x0000000600020308 */ /* 0x000e620000000c00 */
[----:B----4-:R-:W-:Y:S02]  /*d040*/  @P2 FMUL.FTZ R8, R4, 0.69314718246459960938 ;  /* 0x3f31721804082820 */ /* 0x010fe40000410000 */
[----:B------:R-:W-:Y:S02]  /*d050*/  @P2 FMUL.FTZ R4, R3, c[0x0][0x2d0] ;  /* 0x0000b40003042a20 */ /* 0x000fe40000410000 */
[----:B-----5:R-:W-:Y:S02]  /*d060*/  @P1 FMUL.FTZ R7, R7, 0.69314718246459960938 ;  /* 0x3f31721807071820 */ /* 0x020fe40000410000 */
[----:B------:R-:W-:Y:S02]  /*d070*/  @P1 FMUL.FTZ R3, R10, c[0x0][0x2d0] ;  /* 0x0000b4000a031a20 */ /* 0x000fe40000410000 */
[----:B------:R-:W-:Y:S01]  /*d080*/  @P2 FFMA.FTZ R20, R4, R144, R8 ;  /* 0x0000009004142223 */ /* 0x000fe20000010008 */
[----:B------:R-:W-:Y:S01]  /*d090*/  MOV R4, 0x1 ;  /* 0x0000000100047802 */ /* 0x000fe20000000f00 */
[----:B------:R-:W-:Y:S01]  /*d0a0*/  @P1 FFMA.FTZ R21, R3, R143, R7 ;  /* 0x0000008f03151223 */ /* 0x000fe20000010007 */
[----:B------:R-:W-:Y:S01]  /*d0b0*/  @P0 MOV R3, 0x3f317218 ;  /* 0x3f31721800030802 */ /* 0x000fe20000000f00 */
[----:B--2---:R-:W-:-:S02]  /*d0c0*/  FMUL.FTZ R158, R0, R158 ;  /* 0x0000009e009e7220 */ /* 0x004fc40000410000 */
[----:B------:R-:W-:Y:S02]  /*d0d0*/  FMUL.FTZ R159, R0, R159 ;  /* 0x0000009f009f7220 */ /* 0x000fe40000410000 */
[----:B-1----:R-:W-:Y:S02]  /*d0e0*/  @P0 FMUL.FTZ R2, R2, 0.69314718246459960938 ;  /* 0x3f31721802020820 */ /* 0x002fe40000410000 */
[----:B------:R-:W-:Y:S02]  /*d0f0*/  @P0 FMUL.FTZ R3, R3, c[0x0][0x2d0] ;  /* 0x0000b40003030a20 */ /* 0x000fe40000410000 */
        /* <DEDUP_REMOVED lines=25> */
.L_x_995:
[----:B--2---:R2:W5:Y:S01]  /*d290*/  LDL R7, [R1+0x58] ;  /* 0x0000580001077983 */ /* 0x0045620000100800 */
[----:B------:R-:W-:Y:S03]  /*d2a0*/  BSSY B0, `(.L_x_1016) ;  /* 0x0000012000007945 */ /* 0x000fe60003800000 */
[----:B------:R-:W3:Y:S02]  /*d2b0*/  S2R R6, SR_TID.X ;  /* 0x0000000000067919 */ /* 0x000ee40000002100 */
[----:B---3--:R-:W-:-:S13]  /*d2c0*/  LOP3.LUT P0, RZ, R6, 0x7f, RZ, 0xc0, !PT ;  /* 0x0000007f06ff7812 */ /* 0x008fda000780c0ff */
[----:B------:R-:W-:Y:S05]  /*d2d0*/  @P0 BRA `(.L_x_1017) ;  /* 0x000000e000000947 */ /* 0x000fea0003800000 */
[----:B--2---:R-:W2:Y:S01]  /*d2e0*/  S2R R4, SR_LANEID ;  /* 0x0000000000047919 */ /* 0x004ea20000000000 */
        /* <DEDUP_REMOVED lines=11> */
[----:B---3-5:R-:W-:-:S05]  /*d3a0*/  IADD3 R7, R3, c[0x0][0xc], R2 ;  /* 0x0000030003077a10 */ /* 0x028fca0007ffe002 */
[----:B------:R2:W-:Y:S02]  /*d3b0*/  STL [R1+0x58], R7 ;  /* 0x0000580701007387 */ /* 0x0005e40000100800 */
.L_x_1017:
[----:B--2---:R-:W-:Y:S05]  /*d3c0*/  BSYNC B0 ;  /* 0x0000000000007941 */ /* 0x004fea0003800000 */
.L_x_1016:
[----:B------:R-:W-:Y:S01]  /*d3d0*/  PRMT R0, R0, 0x9910, RZ ;  /* 0x0000991000007816 */ /* 0x000fe200000000ff */
[----:B------:R-:W-:Y:S01]  /*d3e0*/  BSSY B1, `(.L_x_1018) ;  /* 0x000018d000017945 */ /* 0x000fe20003800000 */
[----:B-----5:R-:W-:Y:S02]  /*d3f0*/  IMAD.MOV.U32 R36, RZ, RZ, R7 ;  /* 0x000000ffff247224 */ /* 0x020fe400078e0007 */
[----:B------:R-:W-:-:S13]  /*d400*/  ISETP.NE.AND P0, PT, R0, RZ, PT ;  /* 0x000000ff0000720c */ /* 0x000fda0003f05270 */
[----:B------:R-:W-:Y:S05]  /*d410*/  @!P0 BRA `(.L_x_1019) ;  /* 0x000015d000008947 */ /* 0x000fea0003800000 */
[----:B------:R-:W-:Y:S01]  /*d420*/  WARPSYNC 0xffffffff ;  /* 0xffffffff00007948 */ /* 0x000fe20003800000 */
[----:B------:R-:W-:Y:S06]  /*d430*/  BAR.SYNC.DEFER_BLOCKING 0x1, 0x80 ;  /* 0x0042000000007b1d */ /* 0x000fec0000010000 */
[----:B------:R-:W-:Y:S05]  /*d440*/  BRA.CONV ~URZ, `(.L_x_1020) ;  /* 0x000000737f007947 */ /* 0x000fea000b800000 */
[----:B------:R-:W-:Y:S01]  /*d450*/  SHF.R.S32.HI R7, RZ, 0x1f, R6 ;  /* 0x0000001fff077819 */ /* 0x000fe20000011406 */
[----:B------:R-:W-:Y:S01]  /*d460*/  IMAD.MOV.U32 R3, RZ, RZ, 0x1f ;  /* 0x0000001fff037424 */ /* 0x000fe200078e00ff */
[----:B------:R-:W-:Y:S02]  /*d470*/  MOV R2, 0xd4c0 ;  /* 0x0000d4c000027802 */ /* 0x000fe40000000f00 */
[----:B------:R-:W-:Y:S01]  /*d480*/  LEA.HI R7, R7, R6, RZ, 0x7 ;  /* 0x0000000607077211 */ /* 0x000fe200078f38ff */
[----:B------:R-:W-:-:S03]  /*d490*/  IMAD.MOV.U32 R6, RZ, RZ, RZ ;  /* 0x000000ffff067224 */ /* 0x000fc600078e00ff */
[----:B------:R-:W-:Y:S02]  /*d4a0*/  SHF.R.S32.HI R7, RZ, 0x7, R7 ;  /* 0x00000007ff077819 */ /* 0x000fe40000011407 */
[----:B-1----:R-:W-:Y:S05]  /*d4b0*/  CALL.REL.NOINC `($__internal_17_$__cuda_sm70_shflsync_idx_p) ;  /* 0x0000203000007944 */ /* 0x002fea0003c00000 */
.L_x_1020:
[----:B------:R-:W2:Y:S04]  /*d4c0*/  LDL R8, [R1+0x64] ;  /* 0x0000640001087983 */ /* 0x000ea80000100800 */
[----:B------:R-:W3:Y:S04]  /*d4d0*/  LDL.LU R5, [R1+0x40] ;  /* 0x0000400001057983 */ /* 0x000ee80000300800 */
[----:B-1----:R-:W4:Y:S04]  /*d4e0*/  LDL.LU R11, [R1+0x44] ;  /* 0x00004400010b7983 */ /* 0x002f280000300800 */
[----:B------:R-:W5:Y:S04]  /*d4f0*/  LDL.LU R17, [R1+0x50] ;  /* 0x0000500001117983 */ /* 0x000f680000300800 */
[----:B------:R-:W2:Y:S01]  /*d500*/  LDL.LU R16, [R1+0x54] ;  /* 0x0000540001107983 */ /* 0x000ea20000300800 */
[----:B------:R-:W-:-:S03]  /*d510*/  IMAD.MOV.U32 R3, RZ, RZ, 0x1 ;  /* 0x00000001ff037424 */ /* 0x000fc600078e00ff */
[----:B------:R-:W5:Y:S02]  /*d520*/  LDL R15, [R1+0x6c] ;  /* 0x00006c00010f7983 */ /* 0x000f640000100800 */
[----:B------:R-:W-:Y:S02]  /*d530*/  ISETP.NE.AND P1, PT, R3, c[0x0][0x4e8], PT ;  /* 0x00013a0003007a0c */ /* 0x000fe40003f25270 */
[----:B------:R-:W5:Y:S01]  /*d540*/  LDL R37, [R1+0x3c] ;  /* 0x00003c0001257983 */ /* 0x000f620000100800 */
[----:B------:R-:W-:Y:S02]  /*d550*/  ULDC UR5, c[0x0][0x4e8] ;  /* 0x00013a0000057ab9 */ /* 0x000fe40000000800 */
[----:B------:R-:W-:Y:S02]  /*d560*/  ULDC UR4, c[0x0][0x388] ;  /* 0x0000e20000047ab9 */ /* 0x000fe40000000800 */
[----:B------:R-:W-:Y:S01]  /*d570*/  UIMAD UR4, UR5, UR4, URZ ;  /* 0x00000004050472a4 */ /* 0x000fe2000f8e023f */
[----:B------:R-:W-:Y:S01]  /*d580*/  BSSY B0, `(.L_x_1021) ;  /* 0x00000a7000007945 */ /* 0x000fe20003800000 */
[----:B---3--:R-:W-:Y:S01]  /*d590*/  SHF.R.S32.HI R0, RZ, 0x1f, R5 ;  /* 0x0000001fff007819 */ /* 0x008fe20000011405 */
[----:B------:R-:W-:-:S04]  /*d5a0*/  IMAD.WIDE.U32 R6, R5, c[0x0][0x4d0], RZ ;  /* 0x0001340005067a25 */ /* 0x000fc800078e00ff */
[C---:B------:R-:W-:Y:S02]  /*d5b0*/  IMAD R2, R0.reuse, c[0x0][0x4d0], RZ ;  /* 0x0001340000027a24 */ /* 0x040fe400078e02ff */
[----:B------:R-:W-:Y:S02]  /*d5c0*/  IMAD R4, R0, c[0x0][0x438], RZ ;  /* 0x00010e0000047a24 */ /* 0x000fe400078e02ff */
[----:B------:R-:W-:Y:S01]  /*d5d0*/  IMAD R3, R5, c[0x0][0x4d4], R2 ;  /* 0x0001350005037a24 */ /* 0x000fe200078e0202 */
[----:B----4-:R-:W-:Y:S01]  /*d5e0*/  SHF.R.S32.HI R2, RZ, 0x1f, R11 ;  /* 0x0000001fff027819 */ /* 0x010fe2000001140b */
[----:B--2---:R-:W-:Y:S02]  /*d5f0*/  IMAD.IADD R0, R8, 0x1, R16 ;  /* 0x0000000108007824 */ /* 0x004fe400078e0210 */
[----:B------:R-:W-:Y:S02]  /*d600*/  IMAD.IADD R7, R7, 0x1, R3 ;  /* 0x0000000107077824 */ /* 0x000fe400078e0203 */
[----:B------:R-:W-:-:S02]  /*d610*/  IMAD R9, R2, c[0x0][0x4d8], RZ ;  /* 0x0001360002097a24 */ /* 0x000fc400078e02ff */
[----:B------:R-:W-:-:S04]  /*d620*/  IMAD.WIDE.U32 R6, R11, c[0x0][0x4d8], R6 ;  /* 0x000136000b067a25 */ /* 0x000fc800078e0006 */
[----:B------:R-:W-:Y:S02]  /*d630*/  IMAD R9, R11, c[0x0][0x4dc], R9 ;  /* 0x000137000b097a24 */ /* 0x000fe400078e0209 */
[----:B------:R-:W-:Y:S02]  /*d640*/  IMAD R8, R5, c[0x0][0x43c], R4 ;  /* 0x00010f0005087a24 */ /* 0x000fe400078e0204 */
[----:B------:R-:W-:-:S04]  /*d650*/  @P1 IMAD.HI.U32 R10, R0, c[0x0][0x4ec], RZ ;  /* 0x00013b00000a1a27 */ /* 0x000fc800078e00ff */
[----:B------:R-:W-:Y:S01]  /*d660*/  IMAD.IADD R7, R7, 0x1, R9 ;  /* 0x0000000107077824 */ /* 0x000fe200078e0209 */
[----:B-----5:R-:W-:Y:S01]  /*d670*/  SHF.R.S32.HI R9, RZ, 0x1f, R17 ;  /* 0x0000001fff097819 */ /* 0x020fe20000011411 */
[----:B------:R-:W-:-:S04]  /*d680*/  IMAD.WIDE.U32 R4, R5, c[0x0][0x438], RZ ;  /* 0x00010e0005047a25 */ /* 0x000fc800078e00ff */
[----:B------:R-:W-:Y:S01]  /*d690*/  IMAD.MOV.U32 R3, RZ, RZ, R0 ;  /* 0x000000ffff037224 */ /* 0x000fe200078e0000 */
[----:B------:R-:W-:Y:S01]  /*d6a0*/  @P1 SHF.R.U32.HI R3, RZ, c[0x0][0x4f0], R10 ;  /* 0x00013c00ff031a19 */ /* 0x000fe2000001160a */
[----:B------:R-:W-:Y:S02]  /*d6b0*/  IMAD.IADD R5, R5, 0x1, R8 ;  /* 0x0000000105057824 */ /* 0x000fe400078e0208 */
[----:B------:R-:W-:Y:S02]  /*d6c0*/  IMAD R2, R2, c[0x0][0x440], RZ ;  /* 0x0001100002027a24 */ /* 0x000fe400078e02ff */
[----:B------:R-:W-:Y:S02]  /*d6d0*/  IMAD R10, R9, c[0x0][0x4e0], RZ ;  /* 0x00013800090a7a24 */ /* 0x000fe400078e02ff */
[C---:B------:R-:W-:Y:S02]  /*d6e0*/  IMAD R14, R11.reuse, c[0x0][0x444], R2 ;  /* 0x000111000b0e7a24 */ /* 0x040fe400078e0202 */
[----:B------:R-:W-:-:S04]  /*d6f0*/  IMAD.WIDE.U32 R4, R11, c[0x0][0x440], R4 ;  /* 0x000110000b047a25 */ /* 0x000fc800078e0004 */
[----:B------:R-:W-:-:S04]  /*d700*/  IMAD.WIDE.U32 R6, R17, c[0x0][0x4e0], R6 ;  /* 0x0001380011067a25 */ /* 0x000fc800078e0006 */
[----:B------:R-:W-:Y:S02]  /*d710*/  IMAD R11, R17, c[0x0][0x4e4], R10 ;  /* 0x00013900110b7a24 */ /* 0x000fe400078e020a */
[----:B------:R-:W-:Y:S01]  /*d720*/  @P1 IMAD.HI.U32 R10, R0, c[0x0][0x4ec], RZ ;  /* 0x00013b00000a1a27 */ /* 0x000fe200078e00ff */
[----:B------:R-:W-:Y:S02]  /*d730*/  SHF.R.S32.HI R12, RZ, 0x1f, R3 ;  /* 0x0000001fff0c7819 */ /* 0x000fe40000011403 */
[----:B------:R-:W-:Y:S01]  /*d740*/  IADD3 R6, P0, R3, R6, RZ ;  /* 0x0000000603067210 */ /* 0x000fe20007f1e0ff */
[----:B------:R-:W-:Y:S01]  /*d750*/  IMAD.MOV.U32 R2, RZ, RZ, R0 ;  /* 0x000000ffff027224 */ /* 0x000fe200078e0000 */
[----:B------:R-:W-:Y:S01]  /*d760*/  @P1 SHF.R.U32.HI R2, RZ, c[0x0][0x4f0], R10 ;  /* 0x00013c00ff021a19 */ /* 0x000fe2000001160a */
[----:B------:R-:W-:Y:S01]  /*d770*/  IMAD.IADD R5, R5, 0x1, R14 ;  /* 0x0000000105057824 */ /* 0x000fe200078e020e */
[----:B------:R-:W-:Y:S01]  /*d780*/  IADD3.X R7, R12, R7, R11, P0, !PT ;  /* 0x000000070c077210 */ /* 0x000fe200007fe40b */
[----:B------:R-:W-:-:S02]  /*d790*/  IMAD.MOV R8, RZ, RZ, -R3 ;  /* 0x000000ffff087224 */ /* 0x000fc400078e0a03 */
[----:B------:R-:W-:Y:S01]  /*d7a0*/  IMAD.WIDE.U32 R10, R17, c[0x0][0x448], R4 ;  /* 0x00011200110a7a25 */ /* 0x000fe200078e0004 */
[----:B------:R-:W-:-:S03]  /*d7b0*/  SHF.R.S32.HI R5, RZ, 0x1f, R2 ;  /* 0x0000001fff057819 */ /* 0x000fc60000011402 */
[----:B------:R-:W-:Y:S02]  /*d7c0*/  IMAD.MOV R14, RZ, RZ, -R2 ;  /* 0x000000ffff0e7224 */ /* 0x000fe400078e0a02 */
[--C-:B------:R-:W-:Y:S02]  /*d7d0*/  IMAD R8, R8, c[0x0][0x4e8], R0.reuse ;  /* 0x00013a0008087a24 */ /* 0x100fe400078e0200 */
[----:B------:R-:W-:Y:S02]  /*d7e0*/  IMAD R9, R9, c[0x0][0x448], RZ ;  /* 0x0001120009097a24 */ /* 0x000fe400078e02ff */
[----:B------:R-:W-:Y:S02]  /*d7f0*/  IMAD R14, R14, c[0x0][0x4e8], R0 ;  /* 0x00013a000e0e7a24 */ /* 0x000fe400078e0200 */
[----:B------:R-:W-:Y:S02]  /*d800*/  IMAD R0, R5, c[0x0][0x430], RZ ;  /* 0x00010c0005007a24 */ /* 0x000fe400078e02ff */
[----:B------:R-:W-:-:S02]  /*d810*/  IMAD R9, R17, c[0x0][0x44c], R9 ;  /* 0x0001130011097a24 */ /* 0x000fc400078e0209 */
[----:B------:R-:W-:Y:S02]  /*d820*/  IMAD R17, R2, c[0x0][0x434], R0 ;  /* 0x00010d0002117a24 */ /* 0x000fe400078e0200 */
[----:B------:R-:W-:Y:S02]  /*d830*/  IMAD.IADD R0, R15, 0x1, R16 ;  /* 0x000000010f007824 */ /* 0x000fe400078e0210 */
[----:B------:R-:W1:Y:S01]  /*d840*/  S2R R16, SR_TID.X ;  /* 0x0000000000107919 */ /* 0x000e620000002100 */
[----:B------:R-:W-:Y:S01]  /*d850*/  SHF.R.S32.HI R13, RZ, 0x1f, R8 ;  /* 0x0000001fff0d7819 */ /* 0x000fe20000011408 */
[----:B------:R-:W-:-:S04]  /*d860*/  IMAD.WIDE.U32 R6, R8, c[0x0][0x4c8], R6 ;  /* 0x0001320008067a25 */ /* 0x000fc800078e0006 */
[----:B------:R-:W-:-:S04]  /*d870*/  IMAD R3, R13, c[0x0][0x4c8], RZ ;  /* 0x000132000d037a24 */ /* 0x000fc800078e02ff */
[----:B------:R-:W-:Y:S01]  /*d880*/  IMAD R3, R8, c[0x0][0x4cc], R3 ;  /* 0x0001330008037a24 */ /* 0x000fe200078e0203 */
[----:B------:R-:W-:-:S03]  /*d890*/  LEA R4, P0, R6, c[0x0][0x4a8], 0x2 ;  /* 0x00012a0006047a11 */ /* 0x000fc600078010ff */
[----:B------:R-:W-:Y:S01]  /*d8a0*/  IMAD.IADD R3, R7, 0x1, R3 ;  /* 0x0000000107037824 */ /* 0x000fe200078e0203 */
[----:B-1----:R-:W-:-:S04]  /*d8b0*/  SHF.R.S32.HI R15, RZ, 0x1f, R16 ;  /* 0x0000001fff0f7819 */ /* 0x002fc80000011410 */
[----:B------:R-:W-:Y:S02]  /*d8c0*/  LEA.HI.X R3, R6, c[0x0][0x4ac], R3, 0x2, P0 ;  /* 0x00012b0006037a11 */ /* 0x000fe400000f1403 */
[----:B------:R-:W-:Y:S01]  /*d8d0*/  LEA.HI R15, R15, R16, RZ, 0x5 ;  /* 0x000000100f0f7211 */ /* 0x000fe200078f28ff */
[----:B------:R-:W-:-:S03]  /*d8e0*/  IMAD.IADD R9, R11, 0x1, R9 ;  /* 0x000000010b097824 */ /* 0x000fc600078e0209 */
[----:B------:R-:W-:Y:S01]  /*d8f0*/  LOP3.LUT R15, R15, 0xffffffe0, RZ, 0xc0, !PT ;  /* 0xffffffe00f0f7812 */ /* 0x000fe200078ec0ff */
[----:B------:R-:W-:Y:S01]  /*d900*/  IMAD.MOV.U32 R8, RZ, RZ, R10 ;  /* 0x000000ffff087224 */ /* 0x000fe200078e000a */
[----:B------:R-:W-:Y:S04]  /*d910*/  SHFL.IDX PT, R12, R4, RZ, 0x1c1f ;  /* 0x001c1fff040c7589 */ /* 0x000fe800000e0000 */
[----:B------:R-:W1:Y:S01]  /*d920*/  SHFL.IDX PT, R13, R3, RZ, 0x1c1f ;  /* 0x001c1fff030d7589 */ /* 0x000e6200000e0000 */
[----:B------:R-:W-:-:S03]  /*d930*/  IMAD.IADD R15, R16, 0x1, -R15 ;  /* 0x00000001100f7824 */ /* 0x000fc600078e0a0f */
[----:B------:R-:W-:Y:S04]  /*d940*/  SHFL.IDX PT, R10, R4, 0x1, 0x1c1f ;  /* 0x003c1f00040a7f89 */ /* 0x000fe800000e0000 */
[----:B------:R-:W2:Y:S01]  /*d950*/  SHFL.IDX PT, R11, R3, 0x1, 0x1c1f ;  /* 0x003c1f00030b7f89 */ /* 0x000ea200000e0000 */
[----:B------:R-:W-:Y:S01]  /*d960*/  IMAD.WIDE.U32 R8, R2, c[0x0][0x430], R8 ;  /* 0x00010c0002087a25 */ /* 0x000fe200078e0008 */
[----:B------:R-:W-:Y:S02]  /*d970*/  LOP3.LUT P5, RZ, R15, 0x3, RZ, 0xc0, !PT ;  /* 0x000000030fff7812 */ /* 0x000fe400078ac0ff */
[C---:B------:R-:W-:Y:S01]  /*d980*/  IADD3 R2, R0.reuse, 0x8, RZ ;  /* 0x0000000800027810 */ /* 0x040fe20007ffe0ff */
[----:B------:R-:W-:Y:S01]  /*d990*/  SHFL.IDX PT, R6, R4, 0x2, 0x1c1f ;  /* 0x005c1f0004067f89 */ /* 0x000fe200000e0000 */
[----:B------:R-:W-:-:S03]  /*d9a0*/  ISETP.GE.OR P1, PT, R0, UR4, P5 ;  /* 0x0000000400007c0c */ /* 0x000fc6000af26670 */
[----:B------:R-:W3:Y:S01]  /*d9b0*/  SHFL.IDX PT, R7, R3, 0x2, 0x1c1f ;  /* 0x005c1f0003077f89 */ /* 0x000ee200000e0000 */
[----:B------:R-:W-:-:S03]  /*d9c0*/  SHF.R.S32.HI R16, RZ, 0x1f, R14 ;  /* 0x0000001fff107819 */ /* 0x000fc6000001140e */
[----:B------:R-:W-:Y:S01]  /*d9d0*/  SHFL.IDX PT, R4, R4, 0x3, 0x1c1f ;  /* 0x007c1f0004047f89 */ /* 0x000fe200000e0000 */
[----:B------:R-:W-:-:S03]  /*d9e0*/  ISETP.GE.OR P4, PT, R2, UR4, P5 ;  /* 0x0000000402007c0c */ /* 0x000fc6000af86670 */
[----:B------:R4:W5:Y:S01]  /*d9f0*/  SHFL.IDX PT, R5, R3, 0x3, 0x1c1f ;  /* 0x007c1f0003057f89 */ /* 0x00096200000e0000 */
[C---:B------:R-:W-:Y:S02]  /*da00*/  IADD3 R15, R0.reuse, 0x40, RZ ;  /* 0x00000040000f7810 */ /* 0x040fe40007ffe0ff */
[----:B------:R-:W-:Y:S02]  /*da10*/  ISETP.GE.AND P3, PT, R0, UR4, PT ;  /* 0x0000000400007c0c */ /* 0x000fe4000bf66270 */
[----:B------:R-:W-:Y:S01]  /*da20*/  ISETP.GE.AND P2, PT, R2, UR4, PT ;  /* 0x0000000402007c0c */ /* 0x000fe2000bf46270 */
[----:B------:R-:W-:Y:S01]  /*da30*/  IMAD.MOV.U32 R2, RZ, RZ, R8 ;  /* 0x000000ffff027224 */ /* 0x000fe200078e0008 */
[----:B------:R-:W-:Y:S02]  /*da40*/  IADD3 R0, R0, 0x48, RZ ;  /* 0x0000004800007810 */ /* 0x000fe40007ffe0ff */
[----:B------:R-:W-:Y:S02]  /*da50*/  ISETP.GE.OR P0, PT, R15, UR4, P5 ;  /* 0x000000040f007c0c */ /* 0x000fe4000af06670 */
[----:B------:R-:W-:Y:S01]  /*da60*/  ISETP.GE.OR P5, PT, R0, UR4, P5 ;  /* 0x0000000400007c0c */ /* 0x000fe2000afa6670 */
[----:B-1----:R1:W-:Y:S01]  /*da70*/  @!P1 ST.E [R12.64], R19 ;  /* 0x000000130c009985 */ /* 0x0023e2000c101906 */
[----:B----4-:R-:W-:-:S02]  /*da80*/  IMAD.IADD R3, R9, 0x1, R17 ;  /* 0x0000000109037824 */ /* 0x010fc400078e0211 */
[----:B------:R-:W-:Y:S02]  /*da90*/  IMAD R9, R16, c[0x0][0x428], RZ ;  /* 0x00010a0010097a24 */ /* 0x000fe400078e02ff */
[----:B------:R-:W-:-:S04]  /*daa0*/  IMAD.WIDE.U32 R2, R14, c[0x0][0x428], R2 ;  /* 0x00010a000e027a25 */ /* 0x000fc800078e0002 */
[----:B------:R-:W-:Y:S01]  /*dab0*/  IMAD R8, R14, c[0x0][0x42c], R9 ;  /* 0x00010b000e087a24 */ /* 0x000fe200078e0209 */
[----:B--2---:R2:W-:Y:S01]  /*dac0*/  @!P4 ST.E [R10.64], R20 ;  /* 0x000000140a00c985 */ /* 0x0045e2000c101906 */
[C---:B------:R-:W-:Y:S02]  /*dad0*/  LEA R26, P4, R2.reuse, c[0x0][0x400], 0x2 ;  /* 0x00010000021a7a11 */ /* 0x040fe400078810ff */
[----:B------:R-:W-:Y:S01]  /*dae0*/  IMAD.IADD R3, R3, 0x1, R8 ;  /* 0x0000000103037824 */ /* 0x000fe200078e0208 */
[----:B---3--:R3:W-:Y:S04]  /*daf0*/  @!P0 ST.E [R6.64], R21 ;  /* 0x0000001506008985 */ /* 0x0087e8000c101906 */
[----:B------:R-:W-:Y:S01]  /*db00*/  LEA.HI.X R22, R2, c[0x0][0x404], R3, 0x2, P4 ;  /* 0x0001010002167a11 */ /* 0x000fe200020f1403 */
[----:B-----5:R4:W-:Y:S01]  /*db10*/  @!P5 ST.E [R4.64], R18 ;  /* 0x000000120400d985 */ /* 0x0209e2000c101906 */
[----:B------:R-:W-:-:S02]  /*db20*/  ISETP.GE.AND P0, PT, R0, UR4, PT ;  /* 0x0000000400007c0c */ /* 0x000fc4000bf06270 */
[C---:B-1----:R-:W-:Y:S01]  /*db30*/  IADD3 R13, R37.reuse, 0x8, RZ ;  /* 0x00000008250d7810 */ /* 0x042fe20007ffe0ff */
[----:B------:R1:W1:Y:S01]  /*db40*/  SHFL.IDX PT, R0, R26, RZ, 0x1c1f ;  /* 0x001c1fff1a007589 */ /* 0x00026200000e0000 */
[C---:B------:R-:W-:Y:S02]  /*db50*/  IADD3 R12, R37.reuse, 0x10, RZ ;  /* 0x00000010250c7810 */ /* 0x040fe40007ffe0ff */
[C---:B------:R-:W-:Y:S01]  /*db60*/  IADD3 R9, R37.reuse, 0x28, RZ ;  /* 0x0000002825097810 */ /* 0x040fe20007ffe0ff */
[----:B------:R1:W1:Y:S01]  /*db70*/  SHFL.IDX PT, R2, R22, RZ, 0x1c1f ;  /* 0x001c1fff16027589 */ /* 0x00026200000e0000 */
[C---:B------:R-:W-:Y:S02]  /*db80*/  IADD3 R8, R37.reuse, 0x30, RZ ;  /* 0x0000003025087810 */ /* 0x040fe40007ffe0ff */
[----:B------:R-:W-:Y:S02]  /*db90*/  IADD3 R3, R37, 0x40, RZ ;  /* 0x0000004025037810 */ /* 0x000fe40007ffe0ff */
[----:B------:R-:W-:-:S02]  /*dba0*/  ISETP.GE.AND P1, PT, R15, UR4, PT ;  /* 0x000000040f007c0c */ /* 0x000fc4000bf26270 */
[C---:B--2---:R-:W-:Y:S02]  /*dbb0*/  IADD3 R11, R37.reuse, 0x18, RZ ;  /* 0x00000018250b7810 */ /* 0x044fe40007ffe0ff */
[C---:B------:R-:W-:Y:S02]  /*dbc0*/  IADD3 R10, R37.reuse, 0x20, RZ ;  /* 0x00000020250a7810 */ /* 0x040fe40007ffe0ff */
[C---:B---3--:R-:W-:Y:S02]  /*dbd0*/  IADD3 R7, R37.reuse, 0x38, RZ ;  /* 0x0000003825077810 */ /* 0x048fe40007ffe0ff */
[C---:B------:R-:W-:Y:S02]  /*dbe0*/  IADD3 R6, R37.reuse, 0x48, RZ ;  /* 0x0000004825067810 */ /* 0x040fe40007ffe0ff */
[C---:B----4-:R-:W-:Y:S02]  /*dbf0*/  IADD3 R5, R37.reuse, 0x50, RZ ;  /* 0x0000005025057810 */ /* 0x050fe40007ffe0ff */
[----:B------:R-:W-:-:S02]  /*dc00*/  IADD3 R4, R37, 0x58, RZ ;  /* 0x0000005825047810 */ /* 0x000fc40007ffe0ff */
        /* <DEDUP_REMOVED lines=9> */
[----:B------:R-:W-:Y:S02]  /*dca0*/  SHF.R.S32.HI R33, RZ, 0x1f, R6 ;  /* 0x0000001fff217819 */ /* 0x000fe40000011406 */
[----:B------:R-:W-:Y:S02]  /*dcb0*/  SHF.R.S32.HI R34, RZ, 0x1f, R5 ;  /* 0x0000001fff227819 */ /* 0x000fe40000011405 */
[----:B------:R-:W-:Y:S01]  /*dcc0*/  SHF.R.S32.HI R35, RZ, 0x1f, R4 ;  /* 0x0000001fff237819 */ /* 0x000fe20000011404 */
[----:B------:R-:W-:Y:S05]  /*dcd0*/  @P3 BRA `(.L_x_1022) ;  /* 0x0000031000003947 */ /* 0x000fea0003800000 */
[----:B-1----:R-:W-:Y:S02]  /*dce0*/  ISETP.GE.AND P4, PT, R37, c[0x0][0x3c8], PT ;  /* 0x0000f20025007a0c */ /* 0x002fe40003f86270 */
[----:B------:R-:W-:-:S02]  /*dcf0*/  ISETP.GE.AND P3, PT, R13, c[0x0][0x3c8], PT ;  /* 0x0000f2000d007a0c */ /* 0x000fc40003f66270 */
[----:B------:R-:W-:-:S09]  /*dd00*/  ISETP.GE.AND P6, PT, R6, c[0x0][0x3c8], PT ;  /* 0x0000f20006007a0c */ /* 0x000fd20003fc6270 */
[----:B------:R-:W-:-:S04]  /*dd10*/  @!P4 LEA R14, P5, R37, R0, 0x2 ;  /* 0x00000000250ec211 */ /* 0x000fc800078a10ff */
[----:B------:R-:W-:Y:S02]  /*dd20*/  @!P4 LEA.HI.X R15, R37, R2, R24, 0x2, P5 ;  /* 0x00000002250fc211 */ /* 0x000fe400028f1418 */
[----:B------:R-:W-:-:S03]  /*dd30*/  ISETP.GE.AND P5, PT, R12, c[0x0][0x3c8], PT ;  /* 0x0000f2000c007a0c */ /* 0x000fc60003fa6270 */
[----:B------:R1:W-:Y:S02]  /*dd40*/  @!P4 ST.E.64 [R14.64], R152 ;  /* 0x000000980e00c985 */ /* 0x0003e4000c101b06 */
[----:B-1----:R-:W-:-:S04]  /*dd50*/  @!P3 LEA R14, P4, R13, R0, 0x2 ;  /* 0x000000000d0eb211 */ /* 0x002fc800078810ff */
        /* <DEDUP_REMOVED lines=26> */
[----:B------:R1:W-:Y:S01]  /*df00*/  @!P3 ST.E.64 [R14.64], R136 ;  /* 0x000000880e00b985 */ /* 0x0003e2000c101b06 */
[----:B------:R-:W-:-:S04]  /*df10*/  @!P5 LEA R20, P3, R3, R0, 0x2 ;  /* 0x000000000314d211 */ /* 0x000fc800078610ff */
[----:B------:R-:W-:Y:S02]  /*df20*/  @!P5 LEA.HI.X R21, R3, R2, R32, 0x2, P3 ;  /* 0x000000020315d211 */ /* 0x000fe400018f1420 */
[----:B------:R-:W-:Y:S02]  /*df30*/  ISETP.GE.AND P5, PT, R5, c[0x0][0x3c8], PT ;  /* 0x0000f20005007a0c */ /* 0x000fe40003fa6270 */
[----:B------:R-:W-:-:S04]  /*df40*/  @!P6 LEA R18, P3, R6, R0, 0x2 ;  /* 0x000000000612e211 */ /* 0x000fc800078610ff */
[----:B------:R-:W-:-:S07]  /*df50*/  @!P6 LEA.HI.X R19, R6, R2, R33, 0x2, P3 ;  /* 0x000000020613e211 */ /* 0x000fce00018f1421 */
[----:B------:R-:W-:-:S04]  /*df60*/  @!P5 LEA R16, P3, R5, R0, 0x2 ;  /* 0x000000000510d211 */ /* 0x000fc800078610ff */
[----:B------:R-:W-:Y:S02]  /*df70*/  @!P5 LEA.HI.X R17, R5, R2, R34, 0x2, P3 ;  /* 0x000000020511d211 */ /* 0x000fe400018f1422 */
[----:B-1----:R-:W-:-:S04]  /*df80*/  @!P4 LEA R14, P3, R4, R0, 0x2 ;  /* 0x00000000040ec211 */ /* 0x002fc800078610ff */
[----:B------:R-:W-:Y:S02]  /*df90*/  @!P4 LEA.HI.X R15, R4, R2, R35, 0x2, P3 ;  /* 0x00000002040fc211 */ /* 0x000fe400018f1423 */
[----:B------:R-:W-:-:S13]  /*dfa0*/  ISETP.GE.AND P3, PT, R3, c[0x0][0x3c8], PT ;  /* 0x0000f20003007a0c */ /* 0x000fda0003f66270 */
[----:B------:R1:W-:Y:S04]  /*dfb0*/  @!P3 ST.E.64 [R20.64], R68 ;  /* 0x000000441400b985 */ /* 0x0003e8000c101b06 */
[----:B------:R1:W-:Y:S04]  /*dfc0*/  @!P6 ST.E.64 [R18.64], R80 ;  /* 0x000000501200e985 */ /* 0x0003e8000c101b06 */
[----:B------:R1:W-:Y:S04]  /*dfd0*/  @!P5 ST.E.64 [R16.64], R84 ;  /* 0x000000541000d985 */ /* 0x0003e8000c101b06 */
[----:B------:R1:W-:Y:S02]  /*dfe0*/  @!P4 ST.E.64 [R14.64], R96 ;  /* 0x000000600e00c985 */ /* 0x0003e4000c101b06 */
.L_x_1022:
[----:B-1----:R-:W-:Y:S05]  /*dff0*/  BSYNC B0 ;  /* 0x0000000000007941 */ /* 0x002fea0003800000 */
.L_x_1021:
[----:B------:R1:W2:Y:S01]  /*e000*/  SHFL.IDX PT, R2, R22, 0x1, 0x1c1f ;  /* 0x003c1f0016027f89 */ /* 0x0002a200000e0000 */
[----:B------:R-:W-:Y:S03]  /*e010*/  BSSY B0, `(.L_x_1023) ;  /* 0x0000033000007945 */ /* 0x000fe60003800000 */
[----:B------:R1:W3:Y:S01]  /*e020*/  SHFL.IDX PT, R0, R26, 0x1, 0x1c1f ;  /* 0x003c1f001a007f89 */ /* 0x0002e200000e0000 */
[----:B------:R-:W-:Y:S05]  /*e030*/  @P2 BRA `(.L_x_1024) ;  /* 0x0000030000002947 */ /* 0x000fea0003800000 */
[----:B------:R-:W-:Y:S02]  /*e040*/  ISETP.GE.AND P2, PT, R37, c[0x0][0x3c8], PT ;  /* 0x0000f20025007a0c */ /* 0x000fe40003f46270 */
[----:B------:R-:W-:-:S02]  /*e050*/  ISETP.GE.AND P3, PT, R13, c[0x0][0x3c8], PT ;  /* 0x0000f2000d007a0c */ /* 0x000fc40003f66270 */
[----:B------:R-:W-:-:S09]  /*e060*/  ISETP.GE.AND P5, PT, R12, c[0x0][0x3c8], PT ;  /* 0x0000f2000c007a0c */ /* 0x000fd20003fa6270 */
[----:B---3--:R-:W-:-:S04]  /*e070*/  @!P2 LEA R14, P4, R37, R0, 0x2 ;  /* 0x00000000250ea211 */ /* 0x008fc800078810ff */
[----:B--2---:R-:W-:Y:S02]  /*e080*/  @!P2 LEA.HI.X R15, R37, R2, R24, 0x2, P4 ;  /* 0x00000002250fa211 */ /* 0x004fe400020f1418 */
[----:B------:R-:W-:-:S03]  /*e090*/  @!P3 LEA R16, P4, R13, R0, 0x2 ;  /* 0x000000000d10b211 */ /* 0x000fc600078810ff */
[----:B------:R2:W-:Y:S01]  /*e0a0*/  @!P2 ST.E.64 [R14.64], R154 ;  /* 0x0000009a0e00a985 */ /* 0x0005e2000c101b06 */
[----:B------:R-:W-:Y:S02]  /*e0b0*/  @!P3 LEA.HI.X R17, R13, R2, R23, 0x2, P4 ;  /* 0x000000020d11b211 */ /* 0x000fe400020f1417 */
[----:B------:R-:W-:-:S03]  /*e0c0*/  ISETP.GE.AND P2, PT, R11, c[0x0][0x3c8], PT ;  /* 0x0000f2000b007a0c */ /* 0x000fc60003f46270 */
[----:B------:R3:W-:Y:S01]  /*e0d0*/  @!P3 ST.E.64 [R16.64], R166 ;  /* 0x000000a61000b985 */ /* 0x0007e2000c101b06 */
[----:B------:R-:W-:Y:S02]  /*e0e0*/  ISETP.GE.AND P3, PT, R10, c[0x0][0x3c8], PT ;  /* 0x0000f2000a007a0c */ /* 0x000fe40003f66270 */
[----:B--2---:R-:W-:-:S04]  /*e0f0*/  @!P5 LEA R14, P4, R12, R0, 0x2 ;  /* 0x000000000c0ed211 */ /* 0x004fc800078810ff */
[----:B------:R-:W-:-:S03]  /*e100*/  @!P5 LEA.HI.X R15, R12, R2, R25, 0x2, P4 ;  /* 0x000000020c0fd211 */ /* 0x000fc600020f1419 */
[----:B---3--:R-:W-:Y:S02]  /*e110*/  @!P2 LEA R16, P4, R11, R0, 0x2 ;  /* 0x000000000b10a211 */ /* 0x008fe400078810ff */
[----:B------:R2:W-:Y:S01]  /*e120*/  @!P5 ST.E.64 [R14.64], R102 ;  /* 0x000000660e00d985 */ /* 0x0005e2000c101b06 */
[----:B------:R-:W-:Y:S02]  /*e130*/  ISETP.GE.AND P5, PT, R9, c[0x0][0x3c8], PT ;  /* 0x0000f20009007a0c */ /* 0x000fe40003fa6270 */
[----:B------:R-:W-:-:S05]  /*e140*/  @!P2 LEA.HI.X R17, R11, R2, R27, 0x2, P4 ;  /* 0x000000020b11a211 */ /* 0x000fca00020f141b */
[----:B------:R3:W-:Y:S01]  /*e150*/  @!P2 ST.E.64 [R16.64], R114 ;  /* 0x000000721000a985 */ /* 0x0007e2000c101b06 */
[----:B------:R-:W-:Y:S02]  /*e160*/  ISETP.GE.AND P2, PT, R8, c[0x0][0x3c8], PT ;  /* 0x0000f20008007a0c */ /* 0x000fe40003f46270 */
[----:B--2---:R-:W-:-:S04]  /*e170*/  @!P3 LEA R14, P4, R10, R0, 0x2 ;  /* 0x000000000a0eb211 */ /* 0x004fc800078810ff */
[----:B------:R-:W-:Y:S02]  /*e180*/  @!P3 LEA.HI.X R15, R10, R2, R28, 0x2, P4 ;  /* 0x000000020a0fb211 */ /* 0x000fe400020f141c */
[----:B---3--:R-:W-:-:S03]  /*e190*/  @!P5 LEA R16, P4, R9, R0, 0x2 ;  /* 0x000000000910d211 */ /* 0x008fc600078810ff */
        /* <DEDUP_REMOVED lines=9> */
[----:B------:R-:W-:Y:S02]  /*e230*/  @!P3 LEA.HI.X R17, R7, R2, R30, 0x2, P4 ;  /* 0x000000020711b211 */ /* 0x000fe400020f141e */
[----:B------:R-:W-:-:S03]  /*e240*/  ISETP.GE.AND P4, PT, R6, c[0x0][0x3c8], PT ;  /* 0x0000f20006007a0c */ /* 0x000fc60003f86270 */
[----:B------:R3:W-:Y:S01]  /*e250*/  @!P3 ST.E.64 [R16.64], R138 ;  /* 0x0000008a1000b985 */ /* 0x0007e2000c101b06 */
[----:B------:R-:W-:Y:S02]  /*e260*/  ISETP.GE.AND P3, PT, R5, c[0x0][0x3c8], PT ;  /* 0x0000f20005007a0c */ /* 0x000fe40003f66270 */
[----:B--2---:R-:W-:-:S04]  /*e270*/  @!P5 LEA R14, P2, R3, R0, 0x2 ;  /* 0x00000000030ed211 */ /* 0x004fc800078410ff */
[----:B------:R-:W-:Y:S02]  /*e280*/  @!P5 LEA.HI.X R15, R3, R2, R32, 0x2, P2 ;  /* 0x00000002030fd211 */ /* 0x000fe400010f1420 */
[----:B------:R-:W-:-:S03]  /*e290*/  ISETP.GE.AND P2, PT, R4, c[0x0][0x3c8], PT ;  /* 0x0000f20004007a0c */ /* 0x000fc60003f46270 */
[----:B------:R2:W-:Y:S01]  /*e2a0*/  @!P5 ST.E.64 [R14.64], R70 ;  /* 0x000000460e00d985 */ /* 0x0005e2000c101b06 */
[----:B------:R-:W-:-:S04]  /*e2b0*/  @!P4 LEA R18, P5, R6, R0, 0x2 ;  /* 0x000000000612c211 */ /* 0x000fc800078a10ff */
[----:B------:R-:W-:Y:S02]  /*e2c0*/  @!P4 LEA.HI.X R19, R6, R2, R33, 0x2, P5 ;  /* 0x000000020613c211 */ /* 0x000fe400028f1421 */
[----:B---3--:R-:W-:-:S03]  /*e2d0*/  @!P3 LEA R16, P5, R5, R0, 0x2 ;  /* 0x000000000510b211 */ /* 0x008fc600078a10ff */
[----:B------:R3:W-:Y:S01]  /*e2e0*/  @!P4 ST.E.64 [R18.64], R82 ;  /* 0x000000521200c985 */ /* 0x0007e2000c101b06 */
[----:B------:R-:W-:-:S05]  /*e2f0*/  @!P3 LEA.HI.X R17, R5, R2, R34, 0x2, P5 ;  /* 0x000000020511b211 */ /* 0x000fca00028f1422 */
[----:B------:R3:W-:Y:S01]  /*e300*/  @!P3 ST.E.64 [R16.64], R86 ;  /* 0x000000561000b985 */ /* 0x0007e2000c101b06 */
[----:B--2---:R-:W-:-:S04]  /*e310*/  @!P2 LEA R14, P5, R4, R0, 0x2 ;  /* 0x00000000040ea211 */ /* 0x004fc800078a10ff */
[----:B------:R-:W-:-:S05]  /*e320*/  @!P2 LEA.HI.X R15, R4, R2, R35, 0x2, P5 ;  /* 0x00000002040fa211 */ /* 0x000fca00028f1423 */
[----:B------:R3:W-:Y:S04]  /*e330*/  @!P2 ST.E.64 [R14.64], R98 ;  /* 0x000000620e00a985 */ /* 0x0007e8000c101b06 */
.L_x_1024:
[----:B------:R-:W-:Y:S05]  /*e340*/  BSYNC B0 ;  /* 0x0000000000007941 */ /* 0x000fea0003800000 */
.L_x_1023:
[----:B--2---:R2:W4:Y:S01]  /*e350*/  SHFL.IDX PT, R2, R22, 0x2, 0x1c1f ;  /* 0x005c1f0016027f89 */ /* 0x00452200000e0000 */
[----:B------:R-:W-:Y:S03]  /*e360*/  BSSY B0, `(.L_x_1025) ;  /* 0x0000033000007945 */ /* 0x000fe60003800000 */
[----:B---3--:R2:W3:Y:S01]  /*e370*/  SHFL.IDX PT, R0, R26, 0x2, 0x1c1f ;  /* 0x005c1f001a007f89 */ /* 0x0084e200000e0000 */
[----:B------:R-:W-:Y:S05]  /*e380*/  @P1 BRA `(.L_x_1026) ;  /* 0x0000030000001947 */ /* 0x000fea0003800000 */
[----:B------:R-:W-:Y:S02]  /*e390*/  ISETP.GE.AND P3, PT, R37, c[0x0][0x3c8], PT ;  /* 0x0000f20025007a0c */ /* 0x000fe40003f66270 */
[----:B------:R-:W-:Y:S02]  /*e3a0*/  ISETP.GE.AND P5, PT, R13, c[0x0][0x3c8], PT ;  /* 0x0000f2000d007a0c */ /* 0x000fe40003fa6270 */
[----:B------:R-:W-:Y:S02]  /*e3b0*/  ISETP.GE.AND P2, PT, R12, c[0x0][0x3c8], PT ;  /* 0x0000f2000c007a0c */ /* 0x000fe40003f46270 */
[----:B------:R-:W-:-:S07]  /*e3c0*/  ISETP.GE.AND P1, PT, R11, c[0x0][0x3c8], PT ;  /* 0x0000f2000b007a0c */ /* 0x000fce0003f26270 */
[----:B---3--:R-:W-:-:S04]  /*e3d0*/  @!P3 LEA R14, P4, R37, R0, 0x2 ;  /* 0x00000000250eb211 */ /* 0x008fc800078810ff */
[----:B----4-:R-:W-:Y:S02]  /*e3e0*/  @!P3 LEA.HI.X R15, R37, R2, R24, 0x2, P4 ;  /* 0x00000002250fb211 */ /* 0x010fe400020f1418 */
[----:B------:R-:W-:-:S03]  /*e3f0*/  @!P5 LEA R16, P4, R13, R0, 0x2 ;  /* 0x000000000d10d211 */ /* 0x000fc600078810ff */
[----:B------:R3:W-:Y:S01]  /*e400*/  @!P3 ST.E.64 [R14.64], R156 ;  /* 0x0000009c0e00b985 */ /* 0x0007e2000c101b06 */
[----:B------:R-:W-:Y:S02]  /*e410*/  @!P5 LEA.HI.X R17, R13, R2, R23, 0x2, P4 ;  /* 0x000000020d11d211 */ /* 0x000fe400020f1417 */
[----:B------:R-:W-:-:S03]  /*e420*/  ISETP.GE.AND P3, PT, R10, c[0x0][0x3c8], PT ;  /* 0x0000f2000a007a0c */ /* 0x000fc60003f66270 */
[----:B------:R4:W-:Y:S01]  /*e430*/  @!P5 ST.E.64 [R16.64], R160 ;  /* 0x000000a01000d985 */ /* 0x0009e2000c101b06 */
[----:B------:R-:W-:Y:S02]  /*e440*/  ISETP.GE.AND P5, PT, R9, c[0x0][0x3c8], PT ;  /* 0x0000f20009007a0c */ /* 0x000fe40003fa6270 */
[----:B---3--:R-:W-:-:S04]  /*e450*/  @!P2 LEA R14, P4, R12, R0, 0x2 ;  /* 0x000000000c0ea211 */ /* 0x008fc800078810ff */
[----:B------:R-:W-:Y:S02]  /*e460*/  @!P2 LEA.HI.X R15, R12, R2, R25, 0x2, P4 ;  /* 0x000000020c0fa211 */ /* 0x000fe400020f1419 */
[----:B----4-:R-:W-:-:S03]  /*e470*/  @!P1 LEA R16, P4, R11, R0, 0x2 ;  /* 0x000000000b109211 */ /* 0x010fc600078810ff */
[----:B------:R3:W-:Y:S01]  /*e480*/  @!P2 ST.E.64 [R14.64], R104 ;  /* 0x000000680e00a985 */ /* 0x0007e2000c101b06 */
[----:B------:R-:W-:Y:S02]  /*e490*/  @!P1 LEA.HI.X R17, R11, R2, R27, 0x2, P4 ;  /* 0x000000020b119211 */ /* 0x000fe400020f141b */
[----:B------:R-:W-:-:S03]  /*e4a0*/  ISETP.GE.AND P2, PT, R8, c[0x0][0x3c8], PT ;  /* 0x0000f20008007a0c */ /* 0x000fc60003f46270 */
[----:B------:R4:W-:Y:S01]  /*e4b0*/  @!P1 ST.E.64 [R16.64], R108 ;  /* 0x0000006c10009985 */ /* 0x0009e2000c101b06 */
[----:B------:R-:W-:Y:S02]  /*e4c0*/  ISETP.GE.AND P1, PT, R7, c[0x0][0x3c8], PT ;  /* 0x0000f20007007a0c */ /* 0x000fe40003f26270 */
[----:B---3--:R-:W-:-:S04]  /*e4d0*/  @!P3 LEA R14, P4, R10, R0, 0x2 ;  /* 0x000000000a0eb211 */ /* 0x008fc800078810ff */
[----:B------:R-:W-:Y:S02]  /*e4e0*/  @!P3 LEA.HI.X R15, R10, R2, R28, 0x2, P4 ;  /* 0x000000020a0fb211 */ /* 0x000fe400020f141c */
[----:B------:R-:W-:-:S03]  /*e4f0*/  @!P5 LEA R18, P4, R9, R0, 0x2 ;  /* 0x000000000912d211 */ /* 0x000fc600078810ff */
[----:B------:R3:W-:Y:S01]  /*e500*/  @!P3 ST.E.64 [R14.64], R120 ;  /* 0x000000780e00b985 */ /* 0x0007e2000c101b06 */
[----:B------:R-:W-:Y:S02]  /*e510*/  @!P5 LEA.HI.X R19, R9, R2, R29, 0x2, P4 ;  /* 0x000000020913d211 */ /* 0x000fe400020f141d */
[----:B------:R-:W-:Y:S02]  /*e520*/  ISETP.GE.AND P4, PT, R3, c[0x0][0x3c8], PT ;  /* 0x0000f20003007a0c */ /* 0x000fe40003f86270 */
[C---:B----4-:R-:W-:Y:S01]  /*e530*/  @!P2 LEA R16, P3, R8.reuse, R0, 0x2 ;  /* 0x000000000810a211 */ /* 0x050fe200078610ff */
[----:B------:R4:W-:Y:S03]  /*e540*/  @!P5 ST.E.64 [R18.64], R124 ;  /* 0x0000007c1200d985 */ /* 0x0009e6000c101b06 */
        /* <DEDUP_REMOVED lines=8> */
[----:B------:R-:W-:Y:S02]  /*e5d0*/  ISETP.GE.AND P1, PT, R4, c[0x0][0x3c8], PT ;  /* 0x0000f20004007a0c */ /* 0x000fe40003f26270 */
[----:B------:R-:W-:Y:S02]  /*e5e0*/  @!P4 LEA.HI.X R21, R3, R2, R32, 0x2, P5 ;  /* 0x000000020315c211 */ /* 0x000fe400028f1420 */
[----:B----4-:R-:W-:-:S03]  /*e5f0*/  @!P3 LEA R18, P5, R6, R0, 0x2 ;  /* 0x000000000612b211 */ /* 0x010fc600078a10ff */
[----:B------:R4:W-:Y:S01]  /*e600*/  @!P4 ST.E.64 [R20.64], R72 ;  /* 0x000000481400c985 */ /* 0x0009e2000c101b06 */
[----:B------:R-:W-:Y:S02]  /*e610*/  @!P3 LEA.HI.X R19, R6, R2, R33, 0x2, P5 ;  /* 0x000000020613b211 */ /* 0x000fe400028f1421 */
[----:B-----5:R-:W-:-:S03]  /*e620*/  @!P2 LEA R16, P5, R5, R0, 0x2 ;  /* 0x000000000510a211 */ /* 0x020fc600078a10ff */
[----:B------:R4:W-:Y:S01]  /*e630*/  @!P3 ST.E.64 [R18.64], R76 ;  /* 0x0000004c1200b985 */ /* 0x0009e2000c101b06 */
[----:B------:R-:W-:-:S05]  /*e640*/  @!P2 LEA.HI.X R17, R5, R2, R34, 0x2, P5 ;  /* 0x000000020511a211 */ /* 0x000fca00028f1422 */
[----:B------:R4:W-:Y:S01]  /*e650*/  @!P2 ST.E.64 [R16.64], R88 ;  /* 0x000000581000a985 */ /* 0x0009e2000c101b06 */
[----:B---3--:R-:W-:-:S04]  /*e660*/  @!P1 LEA R14, P5, R4, R0, 0x2 ;  /* 0x00000000040e9211 */ /* 0x008fc800078a10ff */
[----:B------:R-:W-:-:S05]  /*e670*/  @!P1 LEA.HI.X R15, R4, R2, R35, 0x2, P5 ;  /* 0x00000002040f9211 */ /* 0x000fca00028f1423 */
[----:B------:R4:W-:Y:S04]  /*e680*/  @!P1 ST.E.64 [R14.64], R92 ;  /* 0x0000005c0e009985 */ /* 0x0009e8000c101b06 */
.L_x_1026:
[----:B------:R-:W-:Y:S05]  /*e690*/  BSYNC B0 ;  /* 0x0000000000007941 */ /* 0x000fea0003800000 */
.L_x_1025:
[----:B----4-:R4:W1:Y:S04]  /*e6a0*/  SHFL.IDX PT, R2, R22, 0x3, 0x1c1f ;  /* 0x007c1f0016027f89 */ /* 0x01086800000e0000 */
[----:B---3--:R4:W3:Y:S01]  /*e6b0*/  SHFL.IDX PT, R0, R26, 0x3, 0x1c1f ;  /* 0x007c1f001a007f89 */ /* 0x0088e200000e0000 */
[----:B------:R-:W-:Y:S05]  /*e6c0*/  @P0 BRA `(.L_x_1027) ;  /* 0x000005e000000947 */ /* 0x000fea0003800000 */
[----:B------:R-:W-:Y:S02]  /*e6d0*/  ISETP.GE.AND P3, PT, R13, c[0x0][0x3c8], PT ;  /* 0x0000f2000d007a0c */ /* 0x000fe40003f66270 */
[----:B------:R-:W-:Y:S02]  /*e6e0*/  ISETP.GE.AND P4, PT, R37, c[0x0][0x3c8], PT ;  /* 0x0000f20025007a0c */ /* 0x000fe40003f86270 */
[----:B------:R-:W-:Y:S02]  /*e6f0*/  ISETP.GE.AND P2, PT, R12, c[0x0][0x3c8], PT ;  /* 0x0000f2000c007a0c */ /* 0x000fe40003f46270 */
[----:B------:R-:W-:-:S07]  /*e700*/  ISETP.GE.AND P1, PT, R11, c[0x0][0x3c8], PT ;  /* 0x0000f2000b007a0c */ /* 0x000fce0003f26270 */
[-C--:B---3--:R-:W-:Y:S02]  /*e710*/  @!P3 LEA R20, P0, R13, R0.reuse, 0x2 ;  /* 0x000000000d14b211 */ /* 0x088fe400078010ff */
[----:B------:R-:W-:Y:S02]  /*e720*/  @!P4 LEA R18, P5, R37, R0, 0x2 ;  /* 0x000000002512c211 */ /* 0x000fe400078a10ff */
[-C--:B-1----:R-:W-:Y:S02]  /*e730*/  @!P3 LEA.HI.X R21, R13, R2.reuse, R23, 0x2, P0 ;  /* 0x000000020d15b211 */ /* 0x082fe400000f1417 */
[----:B------:R-:W-:Y:S02]  /*e740*/  @!P4 LEA.HI.X R19, R37, R2, R24, 0x2, P5 ;  /* 0x000000022513c211 */ /* 0x000fe400028f1418 */
[----:B------:R-:W-:Y:S02]  /*e750*/  ISETP.GE.AND P0, PT, R10, c[0x0][0x3c8], PT ;  /* 0x0000f2000a007a0c */ /* 0x000fe40003f06270 */
[C---:B------:R-:W-:Y:S01]  /*e760*/  @!P2 LEA R16, P5, R12.reuse, R0, 0x2 ;  /* 0x000000000c10a211 */ /* 0x040fe200078a10ff */
[----:B------:R-:W-:Y:S03]  /*e770*/  @!P4 ST.E.64 [R18.64], R158 ;  /* 0x0000009e1200c985 */ /* 0x000fe6000c101b06 */
[----:B------:R-:W-:Y:S01]  /*e780*/  @!P2 LEA.HI.X R17, R12, R2, R25, 0x2, P5 ;  /* 0x000000020c11a211 */ /* 0x000fe200028f1419 */
[----:B------:R-:W-:Y:S01]  /*e790*/  @!P3 ST.E.64 [R20.64], R162 ;  /* 0x000000a21400b985 */ /* 0x000fe2000c101b06 */
[----:B------:R-:W-:-:S02]  /*e7a0*/  @!P1 LEA R14, P5, R11, R0, 0x2 ;  /* 0x000000000b0e9211 */ /* 0x000fc400078a10ff */
[----:B------:R-:W-:Y:S01]  /*e7b0*/  ISETP.GE.AND P3, PT, R7, c[0x0][0x3c8], PT ;  /* 0x0000f20007007a0c */ /* 0x000fe20003f66270 */
[----:B------:R-:W-:Y:S01]  /*e7c0*/  @!P2 ST.E.64 [R16.64], R106 ;  /* 0x0000006a1000a985 */ /* 0x000fe2000c101b06 */
[----:B------:R-:W-:Y:S02]  /*e7d0*/  @!P1 LEA.HI.X R15, R11, R2, R27, 0x2, P5 ;  /* 0x000000020b0f9211 */ /* 0x000fe400028f141b */
[----:B------:R-:W-:Y:S02]  /*e7e0*/  ISETP.GE.AND P5, PT, R9, c[0x0][0x3c8], PT ;  /* 0x0000f20009007a0c */ /* 0x000fe40003fa6270 */
[C---:B------:R-:W-:Y:S01]  /*e7f0*/  @!P0 LEA R12, P4, R10.reuse, R0, 0x2 ;  /* 0x000000000a0c8211 */ /* 0x040fe200078810ff */
[----:B------:R1:W-:Y:S01]  /*e800*/  @!P1 ST.E.64 [R14.64], R110 ;  /* 0x0000006e0e009985 */ /* 0x0003e2000c101b06 */
[----:B------:R-:W-:Y:S02]  /*e810*/  ISETP.GE.AND P2, PT, R3, c[0x0][0x3c8], PT ;  /* 0x0000f20003007a0c */ /* 0x000fe40003f46270 */
[----:B------:R-:W-:-:S02]  /*e820*/  @!P0 LEA.HI.X R13, R10, R2, R28, 0x2, P4 ;  /* 0x000000020a0d8211 */ /* 0x000fc400020f141c */
[----:B------:R-:W-:-:S03]  /*e830*/  ISETP.GE.AND P4, PT, R8, c[0x0][0x3c8], PT ;  /* 0x0000f20008007a0c */ /* 0x000fc60003f86270 */
[----:B------:R3:W-:Y:S02]  /*e840*/  @!P0 ST.E.64 [R12.64], R122 ;  /* 0x0000007a0c008985 */ /* 0x0007e4000c101b06 */
[----:B------:R-:W-:-:S04]  /*e850*/  @!P5 LEA R10, P1, R9, R0, 0x2 ;  /* 0x00000000090ad211 */ /* 0x000fc800078210ff */
[----:B------:R-:W-:Y:S02]  /*e860*/  @!P5 LEA.HI.X R11, R9, R2, R29, 0x2, P1 ;  /* 0x00000002090bd211 */ /* 0x000fe400008f141d */
[----:B------:R-:W-:-:S03]  /*e870*/  ISETP.GE.AND P1, PT, R6, c[0x0][0x3c8], PT ;  /* 0x0000f20006007a0c */ /* 0x000fc60003f26270 */
[----:B------:R5:W-:Y:S01]  /*e880*/  @!P5 ST.E.64 [R10.64], R126 ;  /* 0x0000007e0a00d985 */ /* 0x000be2000c101b06 */
[----:B-1----:R-:W-:-:S04]  /*e890*/  @!P4 LEA R14, P0, R8, R0, 0x2 ;  /* 0x00000000080ec211 */ /* 0x002fc800078010ff */
[----:B------:R-:W-:Y:S02]  /*e8a0*/  @!P4 LEA.HI.X R15, R8, R2, R31, 0x2, P0 ;  /* 0x00000002080fc211 */ /* 0x000fe400000f141f */
[----:B------:R-:W-:Y:S02]  /*e8b0*/  ISETP.GE.AND P0, PT, R5, c[0x0][0x3c8], PT ;  /* 0x0000f20005007a0c */ /* 0x000fe40003f06270 */
[C---:B---3--:R-:W-:Y:S01]  /*e8c0*/  @!P3 LEA R12, P5, R7.reuse, R0, 0x2 ;  /* 0x00000000070cb211 */ /* 0x048fe200078a10ff */
[----:B------:R1:W-:Y:S03]  /*e8d0*/  @!P4 ST.E.64 [R14.64], R134 ;  /* 0x000000860e00c985 */ /* 0x0003e6000c101b06 */
[----:B------:R-:W-:-:S05]  /*e8e0*/  @!P3 LEA.HI.X R13, R7, R2, R30, 0x2, P5 ;  /* 0x00000002070db211 */ /* 0x000fca00028f141e */
[----:B------:R1:W-:Y:S01]  /*e8f0*/  @!P3 ST.E.64 [R12.64], R174 ;  /* 0x000000ae0c00b985 */ /* 0x0003e2000c101b06 */
[----:B-----5:R-:W-:-:S04]  /*e900*/  @!P2 LEA R10, P5, R3, R0, 0x2 ;  /* 0x00000000030aa211 */ /* 0x020fc800078a10ff */
[----:B------:R-:W-:Y:S02]  /*e910*/  @!P2 LEA.HI.X R11, R3, R2, R32, 0x2, P5 ;  /* 0x00000002030ba211 */ /* 0x000fe400028f1420 */
[----:B------:R-:W-:-:S03]  /*e920*/  @!P1 LEA R8, P5, R6, R0, 0x2 ;  /* 0x0000000006089211 */ /* 0x000fc600078a10ff */
[----:B------:R1:W-:Y:S01]  /*e930*/  @!P2 ST.E.64 [R10.64], R74 ;  /* 0x0000004a0a00a985 */ /* 0x0003e2000c101b06 */
[----:B------:R-:W-:Y:S02]  /*e940*/  @!P1 LEA.HI.X R9, R6, R2, R33, 0x2, P5 ;  /* 0x0000000206099211 */ /* 0x000fe400028f1421 */
[----:B------:R-:W-:-:S03]  /*e950*/  @!P0 LEA R6, P5, R5, R0, 0x2 ;  /* 0x0000000005068211 */ /* 0x000fc600078a10ff */
[----:B------:R1:W-:Y:S01]  /*e960*/  @!P1 ST.E.64 [R8.64], R78 ;  /* 0x0000004e08009985 */ /* 0x0003e2000c101b06 */
[----:B------:R-:W-:-:S05]  /*e970*/  @!P0 LEA.HI.X R7, R5, R2, R34, 0x2, P5 ;  /* 0x0000000205078211 */ /* 0x000fca00028f1422 */
[----:B------:R1:W-:Y:S01]  /*e980*/  @!P0 ST.E.64 [R6.64], R90 ;  /* 0x0000005a06008985 */ /* 0x0003e2000c101b06 */
[----:B------:R-:W-:-:S13]  /*e990*/  ISETP.GE.AND P0, PT, R4, c[0x0][0x3c8], PT ;  /* 0x0000f20004007a0c */ /* 0x000fda0003f06270 */
[----:B------:R-:W-:Y:S05]  /*e9a0*/  @P0 BRA `(.L_x_1027) ;  /* 0x0000030000000947 */ /* 0x000fea0003800000 */
[----:B-1----:R-:W-:-:S04]  /*e9b0*/  LEA R6, P0, R4, R0, 0x2 ;  /* 0x0000000004067211 */ /* 0x002fc800078010ff */
[----:B------:R-:W-:-:S05]  /*e9c0*/  LEA.HI.X R7, R4, R2, R35, 0x2, P0 ;  /* 0x0000000204077211 */ /* 0x000fca00000f1423 */
[----:B------:R1:W-:Y:S01]  /*e9d0*/  ST.E.64 [R6.64], R94 ;  /* 0x0000005e06007985 */ /* 0x0003e2000c101b06 */
[----:B------:R-:W-:Y:S05]  /*e9e0*/  BRA `(.L_x_1027) ;  /* 0x000002c000007947 */ /* 0x000fea0003800000 */
.L_x_1019:
[----:B------:R-:W2:Y:S02]  /*e9f0*/  S2R R4, SR_TID.X ;  /* 0x0000000000047919 */ /* 0x000ea40000002100 */
[----:B--2---:R-:W-:-:S13]  /*ea00*/  ISETP.GT.AND P0, PT, R4, 0x7f, PT ;  /* 0x0000007f0400780c */ /* 0x004fda0003f04270 */
[----:B------:R-:W-:Y:S05]  /*ea10*/  @P0 BRA `(.L_x_1027) ;  /* 0x0000029000000947 */ /* 0x000fea0003800000 */
[----:B------:R-:W2:Y:S01]  /*ea20*/  LDL.LU R3, [R1+0x54] ;  /* 0x0000540001037983 */ /* 0x000ea20000300800 */
[----:B------:R-:W-:-:S05]  /*ea30*/  MOV R2, c[0x0][0x4e8] ;  /* 0x00013a0000027a02 */ /* 0x000fca0000000f00 */
[----:B------:R-:W-:Y:S01]  /*ea40*/  IMAD R0, R2, c[0x0][0x388], RZ ;  /* 0x0000e20002007a24 */ /* 0x000fe200078e02ff */
[----:B--2---:R-:W-:-:S04]  /*ea50*/  IADD3 R4, R3, R4, RZ ;  /* 0x0000000403047210 */ /* 0x004fc80007ffe0ff */
[----:B------:R-:W-:-:S13]  /*ea60*/  ISETP.GE.AND P0, PT, R4, R0, PT ;  /* 0x000000000400720c */ /* 0x000fda0003f06270 */
[----:B------:R-:W-:Y:S05]  /*ea70*/  @P0 BRA `(.L_x_1027) ;  /* 0x0000023000000947 */ /* 0x000fea0003800000 */
[----:B------:R-:W2:Y:S04]  /*ea80*/  LDL.LU R3, [R1+0x40] ;  /* 0x0000400001037983 */ /* 0x000ea80000300800 */
[----:B------:R-:W3:Y:S04]  /*ea90*/  LDL.LU R9, [R1+0x44] ;  /* 0x0000440001097983 */ /* 0x000ee80000300800 */
[----:B------:R-:W4:Y:S01]  /*eaa0*/  LDL.LU R8, [R1+0x50] ;  /* 0x0000500001087983 */ /* 0x000f220000300800 */
[----:B------:R-:W-:-:S13]  /*eab0*/  ISETP.NE.AND P0, PT, R2, 0x1, PT ;  /* 0x000000010200780c */ /* 0x000fda0003f05270 */
[----:B------:R-:W-:Y:S01]  /*eac0*/  @P0 IMAD.HI.U32 R7, R4, c[0x0][0x4ec], RZ ;  /* 0x00013b0004070a27 */ /* 0x000fe200078e00ff */
[----:B--2---:R-:W-:Y:S02]  /*ead0*/  SHF.R.S32.HI R0, RZ, 0x1f, R3 ;  /* 0x0000001fff007819 */ /* 0x004fe40000011403 */
[----:B---3--:R-:W-:-:S03]  /*eae0*/  SHF.R.S32.HI R6, RZ, 0x1f, R9 ;  /* 0x0000001fff067819 */ /* 0x008fc60000011409 */
[----:B------:R-:W-:-:S04]  /*eaf0*/  IMAD R0, R0, c[0x0][0x4d0], RZ ;  /* 0x0001340000007a24 */ /* 0x000fc800078e02ff */
[C---:B------:R-:W-:Y:S01]  /*eb00*/  IMAD R5, R3.reuse, c[0x0][0x4d4], R0 ;  /* 0x0001350003057a24 */ /* 0x040fe200078e0200 */
[----:B------:R-:W-:Y:S01]  /*eb10*/  MOV R0, R4 ;  /* 0x0000000400007202 */ /* 0x000fe20000000f00 */
[----:B------:R-:W-:Y:S01]  /*eb20*/  IMAD.WIDE.U32 R2, R3, c[0x0][0x4d0], RZ ;  /* 0x0001340003027a25 */ /* 0x000fe200078e00ff */
[----:B------:R-:W-:-:S03]  /*eb30*/  @P0 SHF.R.U32.HI R0, RZ, c[0x0][0x4f0], R7 ;  /* 0x00013c00ff000a19 */ /* 0x000fc60000011607 */
[----:B------:R-:W-:Y:S01]  /*eb40*/  IMAD R6, R6, c[0x0][0x4d8], RZ ;  /* 0x0001360006067a24 */ /* 0x000fe200078e02ff */
[----:B------:R-:W-:Y:S02]  /*eb50*/  IADD3 R3, R3, R5, RZ ;  /* 0x0000000503037210 */ /* 0x000fe40007ffe0ff */
[----:B----4-:R-:W-:Y:S01]  /*eb60*/  SHF.R.S32.HI R5, RZ, 0x1f, R8 ;  /* 0x0000001fff057819 */ /* 0x010fe20000011408 */
[C---:B------:R-:W-:Y:S01]  /*eb70*/  IMAD R7, R9.reuse, c[0x0][0x4dc], R6 ;  /* 0x0001370009077a24 */ /* 0x040fe200078e0206 */
[----:B------:R-:W-:Y:S01]  /*eb80*/  IADD3 R6, -R0, RZ, RZ ;  /* 0x000000ff00067210 */ /* 0x000fe20007ffe1ff */
[----:B------:R-:W-:-:S04]  /*eb90*/  IMAD.WIDE.U32 R2, R9, c[0x0][0x4d8], R2 ;  /* 0x0001360009027a25 */ /* 0x000fc800078e0002 */
[----:B------:R-:W-:Y:S01]  /*eba0*/  IMAD R5, R5, c[0x0][0x4e0], RZ ;  /* 0x0001380005057a24 */ /* 0x000fe200078e02ff */
[----:B------:R-:W-:Y:S01]  /*ebb0*/  IADD3 R3, R3, R7, RZ ;  /* 0x0000000703037210 */ /* 0x000fe20007ffe0ff */
[----:B------:R-:W-:Y:S01]  /*ebc0*/  IMAD R4, R6, c[0x0][0x4e8], R4 ;  /* 0x00013a0006047a24 */ /* 0x000fe200078e0204 */
[----:B------:R-:W-:Y:S01]  /*ebd0*/  SHF.R.S32.HI R7, RZ, 0x1f, R0 ;  /* 0x0000001fff077819 */ /* 0x000fe20000011400 */
[C---:B------:R-:W-:Y:S02]  /*ebe0*/  IMAD R6, R8.reuse, c[0x0][0x4e4], R5 ;  /* 0x0001390008067a24 */ /* 0x040fe400078e0205 */
[----:B------:R-:W-:Y:S01]  /*ebf0*/  IMAD.WIDE.U32 R2, R8, c[0x0][0x4e0], R2 ;  /* 0x0001380008027a25 */ /* 0x000fe200078e0002 */
[----:B------:R-:W-:-:S04]  /*ec00*/  SHF.R.S32.HI R5, RZ, 0x1f, R4 ;  /* 0x0000001fff057819 */ /* 0x000fc80000011404 */
[----:B------:R-:W-:Y:S01]  /*ec10*/  IADD3 R2, P0, R0, R2, RZ ;  /* 0x0000000200027210 */ /* 0x000fe20007f1e0ff */
[----:B------:R-:W-:-:S03]  /*ec20*/  IMAD R0, R5, c[0x0][0x4c8], RZ ;  /* 0x0001320005007a24 */ /* 0x000fc600078e02ff */
[----:B------:R-:W-:Y:S01]  /*ec30*/  IADD3.X R3, R7, R3, R6, P0, !PT ;  /* 0x0000000307037210 */ /* 0x000fe200007fe406 */
[----:B------:R-:W-:-:S04]  /*ec40*/  IMAD R0, R4, c[0x0][0x4cc], R0 ;  /* 0x0001330004007a24 */ /* 0x000fc800078e0200 */
[----:B------:R-:W-:-:S05]  /*ec50*/  IMAD.WIDE.U32 R2, R4, c[0x0][0x4c8], R2 ;  /* 0x0001320004027a25 */ /* 0x000fca00078e0002 */
[----:B------:R-:W-:Y:S02]  /*ec60*/  IADD3 R0, R3, R0, RZ ;  /* 0x0000000003007210 */ /* 0x000fe40007ffe0ff */
[----:B------:R-:W-:-:S04]  /*ec70*/  LEA R4, P0, R2, c[0x0][0x4a8], 0x2 ;  /* 0x00012a0002047a11 */ /* 0x000fc800078010ff */
[----:B------:R-:W-:Y:S02]  /*ec80*/  LEA.HI.X R5, R2, c[0x0][0x4ac], R0, 0x2, P0 ;  /* 0x00012b0002057a11 */ /* 0x000fe400000f1400 */
[----:B------:R-:W-:-:S05]  /*ec90*/  MOV R0, 0xff800000 ;  /* 0xff80000000007802 */ /* 0x000fca0000000f00 */
[----:B------:R2:W-:Y:S02]  /*eca0*/  STG.E [R4.64], R0 ;  /* 0x0000000004007986 */ /* 0x0005e4000c101906 */
.L_x_1027:
[----:B------:R-:W-:Y:S05]  /*ecb0*/  BSYNC B1 ;  /* 0x0000000000017941 */ /* 0x000fea0003800000 */
.L_x_1018:
[----:B--23--:R-:W2:Y:S02]  /*ecc0*/  LDL R0, [R1+0x68] ;  /* 0x0000680001007983 */ /* 0x00cea40000100800 */
[----:B--2---:R-:W-:-:S13]  /*ecd0*/  ISETP.NE.AND P0, PT, R0, RZ, PT ;  /* 0x000000ff0000720c */ /* 0x004fda0003f05270 */
[----:B------:R-:W-:Y:S01]  /*ece0*/  @P0 WARPSYNC 0xffffffff ;  /* 0xffffffff00000948 */ /* 0x000fe20003800000 */
[----:B------:R-:W-:Y:S06]  /*ecf0*/  @P0 BAR.SYNC.DEFER_BLOCKING 0x5, 0x80 ;  /* 0x0142000000000b1d */ /* 0x000fec0000010000 */
[----:B------:R-:W2:Y:S04]  /*ed00*/  @P0 LDS R0, [0xc100] ;  /* 0x00c10000ff000984 */ /* 0x000ea80000000800 */
[----:B--2---:R2:W-:Y:S04]  /*ed10*/  @P0 STL [R1+0x58], R0 ;  /* 0x0000580001000387 */ /* 0x0045e80000100800 */
[----:B------:R-:W-:Y:S06]  /*ed20*/  @P0 BAR.ARV 0x4, 0x80 ;  /* 0x0102000000000b1d */ /* 0x000fec0000002000 */
[----:B------:R-:W-:Y:S05]  /*ed30*/  @P0 BRA `(.L_x_1028) ;  /* 0x0000009000000947 */ /* 0x000fea0003800000 */
[----:B------:R-:W-:Y:S05]  /*ed40*/  BRA.DIV ~URZ, `(.L_x_1029) ;  /* 0x000006f27f007947 */ /* 0x000fea000b800000 */
[----:B--2---:R2:W3:Y:S02]  /*ed50*/  SHFL.IDX PT, R0, R36, RZ, 0x1f ;  /* 0x00001fff24007589 */ /* 0x0044e400000e0000 */
.L_x_1040:
[----:B-1----:R-:W1:Y:S01]  /*ed60*/  S2R R2, SR_TID.X ;  /* 0x0000000000027919 */ /* 0x002e620000002100 */
[----:B------:R-:W-:Y:S03]  /*ed70*/  WARPSYNC 0xffffffff ;  /* 0xffffffff00007948 */ /* 0x000fe60003800000 */
[----:B------:R-:W-:Y:S06]  /*ed80*/  BAR.SYNC.DEFER_BLOCKING 0x4, 0x80 ;  /* 0x0102000000007b1d */ /* 0x000fec0000010000 */
[----:B---3--:R3:W-:Y:S01]  /*ed90*/  STL [R1+0x58], R0 ;  /* 0x0000580001007387 */ /* 0x0087e20000100800 */
[----:B-1----:R-:W-:-:S13]  /*eda0*/  LOP3.LUT P0, RZ, R2, 0x7f, RZ, 0xc0, !PT ;  /* 0x0000007f02ff7812 */ /* 0x002fda000780c0ff */
[----:B------:R3:W-:Y:S04]  /*edb0*/  @!P0 STS [0xc100], R36 ;  /* 0x00c10024ff008388 */ /* 0x0007e80000000800 */
[----:B------:R-:W-:Y:S06]  /*edc0*/  BAR.ARV 0x5, 0x80 ;  /* 0x0142000000007b1d */ /* 0x000fec0000002000 */
.L_x_1028:
[----:B--23--:R-:W2:Y:S02]  /*edd0*/  LDL R0, [R1+0x58] ;  /* 0x0000580001007983 */ /* 0x00cea40000100800 */
[----:B--2---:R-:W-:-:S13]  /*ede0*/  ISETP.GE.AND P0, PT, R0, c[0x0][0x538], PT ;  /* 0x00014e0000007a0c */ /* 0x004fda0003f06270 */
[----:B-1--4-:R-:W-:Y:S01]  /*edf0*/  @P0 CALL.REL.NOINC `(.L_x_1030) ;  /* 0x0000001000000944 */ /* 0x012fe20003c00000 */
[----:B------:R-:W-:Y:S05]  /*ee00*/  BRA `(.L_x_1031) ;  /* 0xffff1a2000007947 */ /* 0x000fea000383ffff */
.L_x_1030:
[----:B------:R-:W-:Y:S05]  /*ee10*/  EXIT ;  /* 0x000000000000794d */ /* 0x000fea0003800000 */
.L_x_996:
[----:B------:R-:W-:Y:S01]  /*ee20*/  IMAD.MOV.U32 R7, RZ, RZ, R14 ;  /* 0x000000ffff077224 */ /* 0x000fe200078e000e */
[----:B------:R-:W-:Y:S01]  /*ee30*/  MOV R6, RZ ;  /* 0x000000ff00067202 */ /* 0x000fe20000000f00 */
[----:B-1----:R-:W-:Y:S01]  /*ee40*/  IMAD.MOV.U32 R3, RZ, RZ, 0x1c1f ;  /* 0x00001c1fff037424 */ /* 0x002fe200078e00ff */
[----:B------:R-:W-:Y:S02]  /*ee50*/  MOV R2, 0xee70 ;  /* 0x0000ee7000027802 */ /* 0x000fe40000000f00 */
[----:B------:R-:W-:Y:S05]  /*ee60*/  CALL.REL.NOINC `($__internal_17_$__cuda_sm70_shflsync_idx_p) ;  /* 0x0000068000007944 */ /* 0x000fea0003c00000 */
[----:B------:R-:W-:Y:S01]  /*ee70*/  MOV R5, R6 ;  /* 0x0000000600057202 */ /* 0x000fe20000000f00 */
[----:B------:R-:W-:Y:S05]  /*ee80*/  BRA `(.L_x_1032) ;  /* 0xffff29b000007947 */ /* 0x000fea000383ffff */
.L_x_997:
[----:B------:R-:W-:Y:S01]  /*ee90*/  IMAD.MOV.U32 R7, RZ, RZ, R16 ;  /* 0x000000ffff077224 */ /* 0x000fe200078e0010 */
[----:B------:R-:W-:Y:S01]  /*eea0*/  MOV R6, RZ ;  /* 0x000000ff00067202 */ /* 0x000fe20000000f00 */
[----:B-1----:R-:W-:Y:S01]  /*eeb0*/  IMAD.MOV.U32 R3, RZ, RZ, 0x1c1f ;  /* 0x00001c1fff037424 */ /* 0x002fe200078e00ff */
[----:B------:R-:W-:Y:S02]  /*eec0*/  MOV R2, 0xeee0 ;  /* 0x0000eee000027802 */ /* 0x000fe40000000f00 */
[----:B--23--:R-:W-:Y:S05]  /*eed0*/  CALL.REL.NOINC `($__internal_17_$__cuda_sm70_shflsync_idx_p) ;  /* 0x0000061000007944 */ /* 0x00cfea0003c00000 */
[----:B------:R-:W-:Y:S01]  /*eee0*/  MOV R2, R6 ;  /* 0x0000000600027202 */ /* 0x000fe20000000f00 */
[----:B------:R-:W-:Y:S05]  /*eef0*/  BRA `(.L_x_1033) ;  /* 0xffff296000007947 */ /* 0x000fea000383ffff */
.L_x_1000:
[----:B--2---:R-:W-:Y:S01]  /*ef00*/  IMAD.MOV.U32 R7, RZ, RZ, R14 ;  /* 0x000000ffff077224 */ /* 0x004fe200078e000e */
[----:B------:R-:W-:Y:S01]  /*ef10*/  MOV R6, 0x1 ;  /* 0x0000000100067802 */ /* 0x000fe20000000f00 */
[----:B------:R-:W-:Y:S01]  /*ef20*/  IMAD.MOV.U32 R3, RZ, RZ, 0x1c1f ;  /* 0x00001c1fff037424 */ /* 0x000fe200078e00ff */
[----:B----4-:R-:W-:-:S02]  /*ef30*/  MOV R2, 0xef50 ;  /* 0x0000ef5000027802 */ /* 0x010fc40000000f00 */
[----:B-1-3--:R-:W-:Y:S05]  /*ef40*/  CALL.REL.NOINC `($__internal_17_$__cuda_sm70_shflsync_idx_p) ;  /* 0x000005a000007944 */ /* 0x00afea0003c00000 */
[----:B------:R-:W-:Y:S01]  /*ef50*/  IMAD.MOV.U32 R5, RZ, RZ, R6 ;  /* 0x000000ffff057224 */ /* 0x000fe200078e0006 */
[----:B------:R-:W-:Y:S01]  /*ef60*/  MOV R6, 0x1 ;  /* 0x0000000100067802 */ /* 0x000fe20000000f00 */
[----:B------:R-:W-:Y:S01]  /*ef70*/  IMAD.MOV.U32 R7, RZ, RZ, R16 ;  /* 0x000000ffff077224 */ /* 0x000fe200078e0010 */
[----:B------:R-:W-:-:S02]  /*ef80*/  MOV R3, 0x1c1f ;  /* 0x00001c1f00037802 */ /* 0x000fc40000000f00 */
[----:B------:R-:W-:Y:S02]  /*ef90*/  MOV R2, 0xefb0 ;  /* 0x0000efb000027802 */ /* 0x000fe40000000f00 */
[----:B------:R-:W-:Y:S05]  /*efa0*/  CALL.REL.NOINC `($__internal_17_$__cuda_sm70_shflsync_idx_p) ;  /* 0x0000054000007944 */ /* 0x000fea0003c00000 */
[----:B------:R-:W-:Y:S01]  /*efb0*/  MOV R2, R6 ;  /* 0x0000000600027202 */ /* 0x000fe20000000f00 */
[----:B------:R-:W-:Y:S05]  /*efc0*/  BRA `(.L_x_1034) ;  /* 0xffff2a6000007947 */ /* 0x000fea000383ffff */
.L_x_1003:
[----:B-1----:R-:W-:Y:S01]  /*efd0*/  IMAD.MOV.U32 R7, RZ, RZ, R14 ;  /* 0x000000ffff077224 */ /* 0x002fe200078e000e */
[----:B------:R-:W-:Y:S01]  /*efe0*/  MOV R6, 0x2 ;  /* 0x0000000200067802 */ /* 0x000fe20000000f00 */
[----:B------:R-:W-:Y:S01]  /*eff0*/  IMAD.MOV.U32 R3, RZ, RZ, 0x1c1f ;  /* 0x00001c1fff037424 */ /* 0x000fe200078e00ff */
[----:B--2---:R-:W-:Y:S02]  /*f000*/  MOV R2, 0xf020 ;  /* 0x0000f02000027802 */ /* 0x004fe40000000f00 */
[----:B---3--:R-:W-:Y:S05]  /*f010*/  CALL.REL.NOINC `($__internal_17_$__cuda_sm70_shflsync_idx_p) ;  /* 0x000004d000007944 */ /* 0x008fea0003c00000 */
[----:B------:R-:W-:Y:S01]  /*f020*/  MOV R5, R6 ;  /* 0x0000000600057202 */ /* 0x000fe20000000f00 */
[----:B------:R-:W-:Y:S05]  /*f030*/  BRA `(.L_x_1035) ;  /* 0xffff2ba000007947 */ /* 0x000fea000383ffff */
.L_x_1004:
[----:B------:R-:W-:Y:S01]  /*f040*/  IMAD.MOV.U32 R7, RZ, RZ, R16 ;  /* 0x000000ffff077224 */ /* 0x000fe200078e0010 */
[----:B------:R-:W-:Y:S01]  /*f050*/  MOV R6, 0x2 ;  /* 0x0000000200067802 */ /* 0x000fe20000000f00 */
[----:B------:R-:W-:Y:S01]  /*f060*/  IMAD.MOV.U32 R3, RZ, RZ, 0x1c1f ;  /* 0x00001c1fff037424 */ /* 0x000fe200078e00ff */
[----:B--2---:R-:W-:Y:S02]  /*f070*/  MOV R2, 0xf090 ;  /* 0x0000f09000027802 */ /* 0x004fe40000000f00 */
[----:B-1-34-:R-:W-:Y:S05]  /*f080*/  CALL.REL.NOINC `($__internal_17_$__cuda_sm70_shflsync_idx_p) ;  /* 0x0000046000007944 */ /* 0x01afea0003c00000 */
[----:B------:R-:W-:Y:S01]  /*f090*/  MOV R2, R6 ;  /* 0x0000000600027202 */ /* 0x000fe20000000f00 */
[----:B------:R-:W-:Y:S05]  /*f0a0*/  BRA `(.L_x_1036) ;  /* 0xffff2b5000007947 */ /* 0x000fea000383ffff */
.L_x_1007:
[----:B-1----:R-:W-:Y:S01]  /*f0b0*/  IMAD.MOV.U32 R7, RZ, RZ, R14 ;  /* 0x000000ffff077224 */ /* 0x002fe200078e000e */
[----:B------:R-:W-:Y:S01]  /*f0c0*/  MOV R6, 0x3 ;  /* 0x0000000300067802 */ /* 0x000fe20000000f00 */
[----:B------:R-:W-:Y:S01]  /*f0d0*/  IMAD.MOV.U32 R3, RZ, RZ, 0x1c1f ;  /* 0x00001c1fff037424 */ /* 0x000fe200078e00ff */
[----:B------:R-:W-:-:S02]  /*f0e0*/  MOV R2, 0xf100 ;  /* 0x0000f10000027802 */ /* 0x000fc40000000f00 */
[----:B--234-:R-:W-:Y:S05]  /*f0f0*/  CALL.REL.NOINC `($__internal_17_$__cuda_sm70_shflsync_idx_p) ;  /* 0x000003f000007944 */ /* 0x01cfea0003c00000 */
        /* <DEDUP_REMOVED lines=8> */
.L_x_1014:
[----:B------:R1:W5:Y:S01]  /*f180*/  LDL R0, [R1+0x20] ;  /* 0x0000200001007983 */ /* 0x0003620000100800 */
[----:B------:R-:W-:Y:S02]  /*f190*/  MOV R3, 0x2 ;  /* 0x0000000200037802 */ /* 0x000fe40000000f00 */
[----:B------:R-:W-:Y:S02]  /*f1a0*/  MOV R2, 0xf1c0 ;  /* 0x0000f1c000027802 */ /* 0x000fe40000000f00 */
[----:B-1---5:R-:W-:Y:S05]  /*f1b0*/  CALL.REL.NOINC `($__internal_16_$__cuda_sm70_shflsync_bfly_p) ;  /* 0x000002f000007944 */ /* 0x022fea0003c00000 */
[----:B------:R-:W-:Y:S01]  /*f1c0*/  MOV R5, R8 ;  /* 0x0000000800057202 */ /* 0x000fe20000000f00 */
[----:B------:R-:W-:Y:S05]  /*f1d0*/  BRA `(.L_x_1038) ;  /* 0xffffd72000007947 */ /* 0x000fea000383ffff */
.L_x_1015:
[----:B------:R-:W-:Y:S01]  /*f1e0*/  IMAD.MOV.U32 R0, RZ, RZ, R5 ;  /* 0x000000ffff007224 */ /* 0x000fe200078e0005 */
[----:B------:R-:W-:Y:S02]  /*f1f0*/  MOV R3, 0x1 ;  /* 0x0000000100037802 */ /* 0x000fe40000000f00 */
[----:B------:R-:W-:Y:S02]  /*f200*/  MOV R2, 0xf220 ;  /* 0x0000f22000027802 */ /* 0x000fe40000000f00 */
[----:B------:R-:W-:Y:S05]  /*f210*/  CALL.REL.NOINC `($__internal_16_$__cuda_sm70_shflsync_bfly_p) ;  /* 0x0000029000007944 */ /* 0x000fea0003c00000 */
[----:B------:R1:W5:Y:S01]  /*f220*/  LDL R0, [R1+0x24] ;  /* 0x0000240001007983 */ /* 0x0003620000100800 */
[----:B------:R-:W-:Y:S01]  /*f230*/  FADD.FTZ R5, R5, R8 ;  /* 0x0000000805057221 */ /* 0x000fe20000010000 */
[----:B------:R-:W-:-:S02]  /*f240*/  MOV R3, 0x2 ;  /* 0x0000000200037802 */ /* 0x000fc40000000f00 */
[----:B------:R-:W-:Y:S02]  /*f250*/  MOV R2, 0xf270 ;  /* 0x0000f27000027802 */ /* 0x000fe40000000f00 */
[----:B-1---5:R-:W-:Y:S05]  /*f260*/  CALL.REL.NOINC `($__internal_16_$__cuda_sm70_shflsync_bfly_p) ;  /* 0x0000024000007944 */ /* 0x022fea0003c00000 */
[----:B------:R-:W2:Y:S01]  /*f270*/  LDL.LU R0, [R1+0x24] ;  /* 0x0000240001007983 */ /* 0x000ea20000300800 */
[----:B------:R-:W-:Y:S02]  /*f280*/  MOV R3, 0x1 ;  /* 0x0000000100037802 */ /* 0x000fe40000000f00 */
[----:B------:R-:W-:Y:S01]  /*f290*/  MOV R2, 0xf2d0 ;  /* 0x0000f2d000027802 */ /* 0x000fe20000000f00 */
[----:B--2---:R-:W-:-:S05]  /*f2a0*/  FADD.FTZ R4, R0, R8 ;  /* 0x0000000800047221 */ /* 0x004fca0000010000 */
[----:B------:R-:W-:Y:S02]  /*f2b0*/  MOV R0, R4 ;  /* 0x0000000400007202 */ /* 0x000fe40000000f00 */
[----:B------:R-:W-:Y:S05]  /*f2c0*/  CALL.REL.NOINC `($__internal_16_$__cuda_sm70_shflsync_bfly_p) ;  /* 0x000001e000007944 */ /* 0x000fea0003c00000 */
[----:B------:R1:W5:Y:S01]  /*f2d0*/  LDL R0, [R1+0x28] ;  /* 0x0000280001007983 */ /* 0x0003620000100800 */
[----:B------:R-:W-:Y:S01]  /*f2e0*/  FADD.FTZ R4, R4, R8 ;  /* 0x0000000804047221 */ /* 0x000fe20000010000 */
[----:B------:R-:W-:Y:S02]  /*f2f0*/  MOV R3, 0x2 ;  /* 0x0000000200037802 */ /* 0x000fe40000000f00 */
        /* <DEDUP_REMOVED lines=19> */
[----:B------:R-:W-:Y:S05]  /*f430*/  BRA `(.L_x_1039) ;  /* 0xffffd5f000007947 */ /* 0x000fea000383ffff */
.L_x_1029:
[----:B-1----:R-:W-:Y:S01]  /*f440*/  IMAD.MOV.U32 R7, RZ, RZ, R36 ;  /* 0x000000ffff077224 */ /* 0x002fe200078e0024 */
[----:B------:R-:W-:Y:S01]  /*f450*/  MOV R6, RZ ;  /* 0x000000ff00067202 */ /* 0x000fe20000000f00 */
[----:B------:R-:W-:Y:S01]  /*f460*/  IMAD.MOV.U32 R3, RZ, RZ, 0x1f ;  /* 0x0000001fff037424 */ /* 0x000fe200078e00ff */
[----:B------:R-:W-:Y:S02]  /*f470*/  MOV R2, 0xf490 ;  /* 0x0000f49000027802 */ /* 0x000fe40000000f00 */
[----:B--2-4-:R-:W-:Y:S05]  /*f480*/  CALL.REL.NOINC `($__internal_17_$__cuda_sm70_shflsync_idx_p) ;  /* 0x0000006000007944 */ /* 0x014fea0003c00000 */
[----:B------:R-:W-:Y:S01]  /*f490*/  MOV R0, R6 ;  /* 0x0000000600007202 */ /* 0x000fe20000000f00 */
[----:B------:R-:W-:Y:S05]  /*f4a0*/  BRA `(.L_x_1040) ;  /* 0xfffff8b000007947 */ /* 0x000fea000383ffff */
        .weak           $__internal_16_$__cuda_sm70_shflsync_bfly_p
        .type           $__internal_16_$__cuda_sm70_shflsync_bfly_p,@function
        .size           $__internal_16_$__cuda_sm70_shflsync_bfly_p,($__internal_17_$__cuda_sm70_shflsync_idx_p - $__internal_16_$__cuda_sm70_shflsync_bfly_p)
$__internal_16_$__cuda_sm70_shflsync_bfly_p:
[----:B------:R-:W-:Y:S04]  /*f4b0*/  WARPSYNC R9 ;  /* 0x0000000900007348 */ /* 0x000fe80003800000 */
[----:B------:R1:W2:Y:S02]  /*f4c0*/  SHFL.BFLY PT, R8, R0, R3, R10 ;  /* 0x0c00000300087389 */ /* 0x0002a400000e000a */
[----:B-1----:R-:W-:-:S04]  /*f4d0*/  MOV R3, 0x0 ;  /* 0x0000000000037802 */ /* 0x002fc80000000f00 */
[----:B--2---:R-:W-:Y:S05]  /*f4e0*/  RET.REL.NODEC R2 `(_ZN7cutlass13device_kernelIN5flash19enable_sm80_to_sm89INS1_16FlashAttnFwdSm80INS1_25CollectiveMainloopFwdSm80ILi4ELi1ELb0EN4cute5tupleIJNS5_1CILi128EEENS7_ILi64EEENS7_ILi96EEEEEELi96ENS_10bfloat16_tEfNS_4arch4Sm80ELb1ELb0ELb0ELb0ELb0ELb0ELb1ELb1EEENS1_21CollectiveEpilogueFwdINS6_IJS8_SA_S9_EEENS6_IJNS7_ILi1EEESI_SI_EEESC_SE_Li128ELb0ELb1ELb1ELb0EEENS1_30DynamicPersistentTileSchedulerILi128ELi128ELb1ELb1ELb0EEEEEEEEEvNT_6ParamsE) ;  /* 0xffff0b1002007950 */ /* 0x004fea0003c3ffff */
        .weak           $__internal_17_$__cuda_sm70_shflsync_idx_p
        .type           $__internal_17_$__cuda_sm70_shflsync_idx_p,@function
        .size           $__internal_17_$__cuda_sm70_shflsync_idx_p,(.L_x_1446 - $__internal_17_$__cuda_sm70_shflsync_idx_p)
$__internal_17_$__cuda_sm70_shflsync_idx_p:
[----:B------:R-:W-:-:S04]  /*f4f0*/  MOV R8, 0xffffffff ;  /* 0xffffffff00087802 */ /* 0x000fc80000000f00 */
[----:B------:R-:W-:Y:S04]  /*f500*/  WARPSYNC R8 ;  /* 0x0000000800007348 */ /* 0x000fe80003800000 */
[----:B------:R1:W2:Y:S02]  /*f510*/  SHFL.IDX PT, R6, R7, R6, R3 ;  /* 0x0000000607067389 */ /* 0x0002a400000e0003 */
[----:B-1----:R-:W-:-:S04]  /*f520*/  MOV R3, 0x0 ;  /* 0x0000000000037802 */ /* 0x002fc80000000f00 */
[----:B--2---:R-:W-:Y:S05]  /*f530*/  RET.REL.NODEC R2 `(_ZN7cutlass13device_kernelIN5flash19enable_sm80_to_sm89INS1_16FlashAttnFwdSm80INS1_25CollectiveMainloopFwdSm80ILi4ELi1ELb0EN4cute5tupleIJNS5_1CILi128EEENS7_ILi64EEENS7_ILi96EEEEEELi96ENS_10bfloat16_tEfNS_4arch4Sm80ELb1ELb0ELb0ELb0ELb0ELb0ELb1ELb1EEENS1_21CollectiveEpilogueFwdINS6_IJS8_SA_S9_EEENS6_IJNS7_ILi1EEESI_SI_EEESC_SE_Li128ELb0ELb1ELb1ELb0EEENS1_30DynamicPersistentTileSchedulerILi128ELi128ELb1ELb1ELb0EEEEEEEEEvNT_6ParamsE) ;  /* 0xffff0ac002007950 */ /* 0x004fea0003c3ffff */
.L_x_1041:
        /* <DEDUP_REMOVED lines=12> */
.L_x_1446:


//--------------------- .text._ZN7cutlass13device_kernelIN5flash19enable_sm80_to_sm89INS1_16FlashAttnFwdSm80INS1_25CollectiveMainloopFwdSm80ILi4ELi1ELb0EN4cute5tupleIJNS5_1CILi128EEENS7_ILi48EEENS7_ILi96EEEEEELi96ENS_10bfloat16_tEfNS_4arch4Sm80ELb1ELb0ELb0ELb1ELb0ELb0ELb1ELb1EEENS1_21CollectiveEpilogueFwdINS6_IJS8_SA_S9_EEENS6_IJNS7_ILi1EEESI_SI_EEESC_SE_Li128ELb1ELb1ELb1ELb0EEENS1_36VarlenDynamicPersistentTileSchedulerILi128ELi48ELi128ELi128ELb1ELb1ELb0ELb1ELb1ELb1EEEEEEEEEvNT_6ParamsE --------------------------
	.section	.text._ZN7cutlass13device_kernelIN5flash19enable_sm80_to_sm89INS1_16FlashAttnFwdSm80INS1_25CollectiveMainloopFwdSm80ILi4ELi1ELb0EN4cute5tupleIJNS5_1CILi128EEENS7_ILi48EEENS7_ILi96EEEEEELi96ENS_10bfloat16_tEfNS_4arch4Sm80ELb1ELb0ELb0ELb1ELb0ELb0ELb1ELb1EEENS1_21CollectiveEpilogueFwdINS6_IJS8_SA_S9_EEENS6_IJNS7_ILi1EEESI_SI_EEESC_SE_Li128ELb1ELb1ELb1ELb0EEENS1_36VarlenDynamicPersistentTileSchedulerILi128ELi48ELi128ELi128ELb1ELb1ELb0ELb1ELb1ELb1EEEEEEEEEvNT_6ParamsE,"ax",@progbits
	.sectioninfo	@"SHI_REGISTERS=255"
	.align	128
.text._ZN7cutlass13device_kernelIN5flash19enable_sm80_to_sm89INS1_16FlashAttnFwdSm80INS1_25CollectiveMainloopFwdSm80ILi4ELi1ELb0EN4cute5tupleIJNS5_1CILi128EEENS7_ILi48EEENS7_ILi96EEEEEELi96ENS_10bfloat16_tEfNS_4arch4Sm80ELb1ELb0ELb0ELb1ELb0ELb0ELb1ELb1EEENS1_21CollectiveEpilogueFwdINS6_IJS8_SA_S9_EEENS6_IJNS7_ILi1EEESI_SI_EEESC_SE_Li128ELb1ELb1ELb1ELb0EEENS1_36VarlenDynamicPersistentTileSchedulerILi128ELi48ELi128ELi128ELb1ELb1ELb0ELb1ELb1ELb1EEEEEEEEEvNT_6ParamsE:
        .type           _ZN7cutlass13device_kernelIN5flash19enable_sm80_to_sm89INS1_16FlashAttnFwdSm80INS1_25CollectiveMainloopFwdSm80ILi4ELi1ELb0EN4cute5tupleIJNS5_1CILi128EEENS7_ILi48EEENS7_ILi96EEEEEELi96ENS_10bfloat16_tEfNS_4arch4Sm80ELb1ELb0ELb0ELb1ELb0ELb0ELb1ELb1EEENS1_21CollectiveEpilogueFwdINS6_IJS8_SA_S9_EEENS6_IJNS7_ILi1EEESI_SI_EEESC_SE_Li128ELb1ELb1ELb1ELb0EEENS1_36VarlenDynamicPersistentTileSchedulerILi128ELi48ELi128ELi128ELb1ELb1ELb0ELb1ELb1ELb1EEEEEEEEEvNT_6ParamsE,@function
        .size           _ZN7cutlass13device_kernelIN5flash19enable_sm80_to_sm89INS1_16FlashAttnFwdSm80INS1_25CollectiveMainloopFwdSm80ILi4ELi1ELb0EN4cute5tupleIJNS5_1CILi128EEENS7_ILi48EEENS7_ILi96EEEEEELi96ENS_10bfloat16_tEfNS_4arch4Sm80ELb1ELb0ELb0ELb1ELb0ELb0ELb1ELb1EEENS1_21CollectiveEpilogueFwdINS6_IJS8_SA_S9_EEENS6_IJNS7_ILi1EEESI_SI_EEESC_SE_Li128ELb1ELb1ELb1ELb0EEENS1_36VarlenDynamicPersistentTileSchedulerILi128ELi48ELi128ELi128ELb1ELb1ELb0ELb1ELb1ELb1EEEEEEEEEvNT_6ParamsE,(.L_x_1449 - _ZN7cutlass13device_kernelIN5flash19enable_sm80_to_sm89INS1_16FlashAttnFwdSm80INS1_25CollectiveMainloopFwdSm80ILi4ELi1ELb0EN4cute5tupleIJNS5_1CILi128EEENS7_ILi48EEENS7_ILi96EEEEEELi96ENS_10bfloat16_tEfNS_4arch4Sm80ELb1ELb0ELb0ELb1ELb0ELb0ELb1ELb1EEENS1_21CollectiveEpilogueFwdINS6_IJS8_SA_S9_EEENS6_IJNS7_ILi1EEESI_SI_EEESC_SE_Li128ELb1ELb1ELb1ELb0EEENS1_36VarlenDynamicPersistentTileSchedulerILi128ELi48ELi128ELi128ELb1ELb1ELb0ELb1ELb1ELb1EEEEEEEEEvNT_6ParamsE)
        .other          _ZN7cutlass13device_kernelIN5flash19enable_sm80_to_sm89INS1_16FlashAttnFwdSm80INS1_25CollectiveMainloopFwdSm80ILi4ELi1ELb0EN4cute5tupleIJNS5_1CILi128EEENS7_ILi48EEENS7_ILi96EEEEEELi96ENS_10bfloat16_tEfNS_4arch4Sm80ELb1ELb0ELb0ELb1ELb0ELb0ELb1ELb1EEENS1_21CollectiveEpilogueFwdINS6_IJS8_SA_S9_EEENS6_IJNS7_ILi1EEESI_SI_EEESC_SE_Li128ELb1ELb1ELb1ELb0EEENS1_36VarlenDynamicPersistentTileSchedulerILi128ELi48ELi128ELi128ELb1ELb1ELb0ELb1ELb1ELb1EEEEEEEEEvNT_6ParamsE,@"STO_CUDA_ENTRY STV_DEFAULT"
_ZN7cutlass13device_kernelIN5flash19enable_sm80_to_sm89INS1_16FlashAttnFwdSm80INS1_25CollectiveMainloopFwdSm80ILi4ELi1ELb0EN4cute5tupleIJNS5_1CILi128EEENS7_ILi48EEENS7_ILi96EEEEEELi96ENS_10bfloat16_tEfNS_4arch4Sm80ELb1ELb0ELb0ELb1ELb0ELb0ELb1ELb1EEENS1_21CollectiveEpilogueFwdINS6_IJS8_SA_S9_EEENS6_IJNS7_ILi1EEESI_SI_EEESC_SE_Li128ELb1ELb1ELb1ELb0EEENS1_36VarlenDynamicPersistentTileSchedulerILi128ELi48ELi128ELi128ELb1ELb1ELb0ELb1ELb1ELb1EEEEEEEEEvNT_6ParamsE:
        /* <DEDUP_REMOVED lines=54> */
.L_x_1047:
        /* <DEDUP_REMOVED lines=16> */
.L_x_1157:
        /* <DEDUP_REMOVED lines=16> */
.L_x_1158:
[----:B--2---:R-:W-:-:S05]  /*0560*/  IMAD R0, R0, c[0x0][0x538], RZ ;  /* 0x00014e0000007a24 */ /* 0x004fca00078e02ff */
[----:B------:R-:W-:-:S04]  /*0570*/  IADD3 R6, R0, R6, RZ ;  /* 0x0000000600067210 */ /* 0x000fc80007ffe0ff */
[----:B------:R-:W-:-:S13]  /*0580*/  ISETP.GT.AND P0, PT, R6, UR4, PT ;  /* 0x0000000406007c0c */ /* 0x000fda000bf04270 */
[----:B-1----:R-:W-:Y:S05]  /*0590*/  @!P0 BRA `(.L_x_1047) ;  /* 0xfffffdc000008947 */ /* 0x002fea000383ffff */
.L_x_1043:
[----:B------:R-:W-:-:S05]  /*05a0*/  IADD3 R11, -R0, R6, RZ ;  /* 0x00000006000b7210 */ /* 0x000fca0007ffe1ff */
[----:B------:R-:W-:-:S05]  /*05b0*/  IMAD R0, R4, c[0x0][0x538], R11 ;  /* 0x00014e0004007a24 */ /* 0x000fca00078e020b */
[----:B------:R-:W-:Y:S01]  /*05c0*/  ISETP.GT.AND P0, PT, R0, UR4, PT ;  /* 0x0000000400007c0c */ /* 0x000fe2000bf04270 */
[----:B------:R-:W-:-:S12]  /*05d0*/  BRA.DIV ~URZ, `(.L_x_1048) ;  /* 0x00010c527f007947 */ /* 0x000fd8000b800000 */
[----:B------:R-:W-:-:S04]  /*05e0*/  VOTE.ANY R10, PT, !P0 ;  /* 0x00000000000a7806 */ /* 0x000fc800040e0100 */
.L_x_1159:
[----:B------:R-:W1:Y:S02]  /*05f0*/  POPC R6, R10 ;  /* 0x0000000a00067309 */ /* 0x000e640000000000 */
[----:B-1----:R-:W-:-:S05]  /*0600*/  IADD3 R0, R6, R7, RZ ;  /* 0x0000000706007210 */ /* 0x002fca0007ffe0ff */
[----:B------:R1:W-:Y:S01]  /*0610*/  STL [R1+0xc], R0 ;  /* 0x00000c0001007387 */ /* 0x0003e20000100800 */
[----:B------:R-:W-:Y:S05]  /*0620*/  BRA.DIV ~URZ, `(.L_x_1049) ;  /* 0x00010c527f007947 */ /* 0x000fea000b800000 */
[----:B------:R2:W3:Y:S01]  /*0630*/  SHFL.IDX PT, R12, R9, R6, 0x1f ;  /* 0x00001f06090c7589 */ /* 0x0004e200000e0000 */
[----:B------:R-:W-:-:S03]  /*0640*/  MOV R7, RZ ;  /* 0x000000ff00077202 */ /* 0x000fc60000000f00 */
[----:B------:R2:W4:Y:S04]  /*0650*/  SHFL.IDX PT, R9, R8, R6, 0x1f ;  /* 0x00001f0608097589 */ /* 0x00052800000e0000 */
.L_x_1160:
[----:B------:R-:W-:Y:S01]  /*0660*/  ISETP.NE.AND P0, PT, R10, RZ, PT ;  /* 0x000000ff0a00720c */ /* 0x000fe20003f05270 */
[----:B------:R-:W-:-:S12]  /*0670*/  BSSY B0, `(.L_x_1050) ;  /* 0x0000005000007945 */ /* 0x000fd80003800000 */
[----:B------:R-:W-:Y:S05]  /*0680*/  @!P0 BRA `(.L_x_1051) ;  /* 0x0000003000008947 */ /* 0x000fea0003800000 */
[----:B------:R-:W-:Y:S01]  /*0690*/  IADD3 R3, R6, -0x1, RZ ;  /* 0xffffffff06037810 */ /* 0x000fe20007ffe0ff */
[----:B------:R-:W-:Y:S05]  /*06a0*/  BRA.DIV ~URZ, `(.L_x_1052) ;  /* 0x00010cb27f007947 */ /* 0x000fea000b800000 */
[----:B------:R1:W2:Y:S02]  /*06b0*/  SHFL.IDX PT, R7, R4, R3, 0x1f ;  /* 0x00001f0304077589 */ /* 0x0002a400000e0000 */
.L_x_1051:
[----:B------:R-:W-:Y:S05]  /*06c0*/  BSYNC B0 ;  /* 0x0000000000007941 */ /* 0x000fea0003800000 */
.L_x_1050:
[----:B-12---:R-:W-:Y:S01]  /*06d0*/  IMAD R0, R7, c[0x0][0x538], R11 ;  /* 0x00014e0007007a24 */ /* 0x006fe200078e020b */
[----:B----4-:R-:W-:Y:S01]  /*06e0*/  ISETP.NE.AND P0, PT, R9, 0x1, PT ;  /* 0x000000010900780c */ /* 0x010fe20003f05270 */
[----:B------:R-:W-:Y:S03]  /*06f0*/  BSSY B0, `(.L_x_1053) ;  /* 0x0000089000007945 */ /* 0x000fe60003800000 */
[----:B------:R1:W-:Y:S01]  /*0700*/  STL [R1], R0 ;  /* 0x0000000001007387 */ /* 0x0003e20000100800 */
        /* <DEDUP_REMOVED lines=65> */
.L_x_1054:
        /* <DEDUP_REMOVED lines=16> */
[----:B------:R-:W-:Y:S01]  /*0c20*/  IMAD R4, R4, R6, RZ ;  /* 0x0000000604047224 */ /* 0x000fe200078e02ff */
[----:B------:R-:W-:-:S03]  /*0c30*/  MOV R5, R0 ;  /* 0x0000000000057202 */ /* 0x000fc60000000f00 */
        /* <DEDUP_REMOVED lines=52> */
.L_x_1055:
[----:B------:R-:W-:Y:S05]  /*0f80*/  BSYNC B0 ;  /* 0x0000000000007941 */ /* 0x000fea0003800000 */
.L_x_1053:
[----:B------:R-:W-:-:S04]  /*0f90*/  LOP3.LUT R0, RZ, R0, RZ, 0x33, !PT ;  /* 0x00000000ff007212 */ /* 0x000fc800078e33ff */
[----:B------:R-:W-:-:S05]  /*0fa0*/  IADD3 R0, R0, R12, RZ ;  /* 0x0000000c00007210 */ /* 0x000fca0007ffe0ff */
[----:B------:R2:W-:Y:S01]  /*0fb0*/  STL [R1+0x4], R0 ;  /* 0x0000040001007387 */ /* 0x0005e20000100800 */
[----:B------:R-:W-:Y:S05]  /*0fc0*/  BRA `(.L_x_1056) ;  /* 0x0000006000007947 */ /* 0x000fea0003800000 */
.L_x_1044:
[----:B------:R-:W-:Y:S01]  /*0fd0*/  MOV R0, UR4 ;  /* 0x0000000400007c02 */ /* 0x000fe20008000f00 */
[----:B------:R-:W-:Y:S04]  /*0fe0*/  STL [R1+0x4], RZ ;  /* 0x000004ff01007387 */ /* 0x000fe80000100800 */
[----:B------:R1:W-:Y:S04]  /*0ff0*/  STL [R1], R0 ;  /* 0x0000000001007387 */ /* 0x0003e80000100800 */
[----:B------:R2:W-:Y:S01]  /*1000*/  STL [R1+0x8], RZ ;  /* 0x000008ff01007387 */ /* 0x0005e20000100800 */
[----:B-1----:R-:W-:-:S05]  /*1010*/  MOV R0, c[0x0][0x53c] ;  /* 0x00014f0000007a02 */ /* 0x002fca0000000f00 */
[----:B------:R2:W-:Y:S02]  /*1020*/  STL [R1+0xc], R0 ;  /* 0x00000c0001007387 */ /* 0x0005e40000100800 */
.L_x_1056:
[----:B------:R-:W3:Y:S04]  /*1030*/  LDL R4, [R1] ;  /* 0x0000000001047983 */ /* 0x000ee80000100800 */
[----:B------:R-:W3:Y:S04]  /*1040*/  LDL R5, [R1+0x4] ;  /* 0x0000040001057983 */ /* 0x000ee80000100800 */
[----:B------:R-:W3:Y:S04]  /*1050*/  LDL R6, [R1+0x8] ;  /* 0x0000080001067983 */ /* 0x000ee80000100800 */
[----:B------:R-:W3:Y:S01]  /*1060*/  LDL R7, [R1+0xc] ;  /* 0x00000c0001077983 */ /* 0x000ee20000100800 */
[----:B------:R-:W-:Y:S01]  /*1070*/  ISETP.NE.AND P0, PT, R13, RZ, PT ;  /* 0x000000ff0d00720c */ /* 0x000fe20003f05270 */
[----:B------:R-:W-:-:S12]  /*1080*/  WARPSYNC 0xffffffff ;  /* 0xffffffff00007948 */ /* 0x000fd80003800000 */
[----:B---3--:R3:W-:Y:S04]  /*1090*/  @!P0 STS.128 [0xc080], R4 ;  /* 0x00c08004ff008388 */ /* 0x0087e80000000c00 */
[----:B------:R-:W-:Y:S06]  /*10a0*/  BAR.ARV 0x5, 0x80 ;  /* 0x0142000000007b1d */ /* 0x000fec0000002000 */
.L_x_1042:
[----:B--2---:R-:W2:Y:S02]  /*10b0*/  LDL R0, [R1+0xc] ;  /* 0x00000c0001007983 */ /* 0x004ea40000100800 */
[----:B--2---:R-:W-:-:S13]  /*10c0*/  ISETP.GE.AND P0, PT, R0, c[0x0][0x53c], PT ;  /* 0x00014f0000007a0c */ /* 0x004fda0003f06270 */
[----:B------:R-:W-:Y:S05]  /*10d0*/  @P0 EXIT ;  /* 0x000000000000094d */ /* 0x000fea0003800000 */
[----:B------:R-:W2:Y:S02]  /*10e0*/  S2R R11, SR_TID.X ;  /* 0x00000000000b7919 */ /* 0x000ea40000002100 */
[----:B--2---:R-:W-:-:S04]  /*10f0*/  SHF.R.S32.HI R9, RZ, 0x1f, R11 ;  /* 0x0000001fff097819 */ /* 0x004fc8000001140b */
[CC--:B------:R-:W-:Y:S02]  /*1100*/  LEA.HI R17, R9.reuse, R11.reuse, RZ, 0x3 ;  /* 0x0000000b09117211 */ /* 0x0c0fe400078f18ff */
[----:B------:R-:W-:Y:S02]  /*1110*/  LEA.HI R3, R9, R11, RZ, 0x4 ;  /* 0x0000000b09037211 */ /* 0x000fe400078f20ff */
[----:B-1----:R-:W-:Y:S02]  /*1120*/  LOP3.LUT R2, R17, 0xfffffff8, RZ, 0xc0, !PT ;  /* 0xfffffff811027812 */ /* 0x002fe400078ec0ff */
        /* <DEDUP_REMOVED lines=25> */
[----:B------:R-:W-:Y:S02]  /*12c0*/  LEA.HI R5, R6, R247, RZ, 0x1 ;  /* 0x000000f706057211 */ /* 0x000fe400078f08ff */
[----:B------:R-:W-:Y:S01]  /*12d0*/  SHF.R.U32.HI R4, RZ, 0x3, R0 ;  /* 0x00000003ff047819 */ /* 0x000fe20000011600 */
[----:B------:R-:W-:Y:S01]  /*12e0*/  IMAD.IADD R22, R11, 0x1, -R2 ;  /* 0x000000010b167824 */ /* 0x000fe200078e0a02 */
        /* <DEDUP_REMOVED lines=13> */
[----:B------:R-:W-:Y:S01]  /*13c0*/  IMAD.IADD R4, R7, 0x1, -R3 ;  /* 0x0000000107047824 */ /* 0x000fe200078e0a03 */
[----:B------:R-:W-:Y:S01]  /*13d0*/  SHF.R.S32.HI R3, RZ, 0x2, R11 ;  /* 0x00000002ff037819 */ /* 0x000fe2000001140b */
[----:B------:R-:W-:Y:S01]  /*13e0*/  IMAD.U32 R5, R0, 0x20, R5 ;  /* 0x0000002000057824 */ /* 0x000fe200078e0005 */
[----:B------:R-:W-:Y:S02]  /*13f0*/  LOP3.LUT R2, R2, 0xfffffff8, RZ, 0xc0, !PT ;  /* 0xfffffff802027812 */ /* 0x000fe400078ec0ff */
[----:B------:R-:W-:Y:S01]  /*1400*/  LEA.HI R0, R18, R18, RZ, 0x1 ;  /* 0x0000001212007211 */ /* 0x000fe200078f08ff */
[----:B------:R-:W-:Y:S01]  /*1410*/  IMAD R19, R4, 0x10, R3 ;  /* 0x0000001004137824 */ /* 0x000fe200078e0203 */
[----:B------:R-:W-:Y:S01]  /*1420*/  SHF.R.S32.HI R3, RZ, 0x1, R8 ;  /* 0x00000001ff037819 */ /* 0x000fe20000011408 */
[----:B------:R-:W-:Y:S01]  /*1430*/  IMAD.IADD R4, R247, 0x1, -R2 ;  /* 0x00000001f7047824 */ /* 0x000fe200078e0a02 */
[C---:B------:R-:W-:Y:S01]  /*1440*/  LOP3.LUT R2, R0.reuse, 0x1ffffffe, RZ, 0xc0, !PT ;  /* 0x1ffffffe00027812 */ /* 0x040fe200078ec0ff */
[----:B------:R-:W-:Y:S01]  /*1450*/  IMAD.SHL.U32 R0, R0, 0x20, RZ ;  /* 0x0000002000007824 */ /* 0x000fe200078e00ff */
[----:B------:R1:W-:Y:S01]  /*1460*/  STL [R1+0x78], R5 ;  /* 0x0000780501007387 */ /* 0x0003e20000100800 */
[----:B------:R-:W-:-:S02]  /*1470*/  SHF.R.S32.HI R6, RZ, 0x1, R10 ;  /* 0x00000001ff067819 */ /* 0x000fc4000001140a */
[----:B------:R-:W-:Y:S01]  /*1480*/  IMAD.IADD R8, R18, 0x1, -R2 ;  /* 0x0000000112087824 */ /* 0x000fe200078e0a02 */
[----:B------:R-:W-:Y:S01]  /*1490*/  LOP3.LUT R0, R0, 0xffffffc0, RZ, 0xc0, !PT ;  /* 0xffffffc000007812 */ /* 0x000fe200078ec0ff */
[C---:B------:R-:W-:Y:S01]  /*14a0*/  IMAD.SHL.U32 R2, R3.reuse, 0x40, RZ ;  /* 0x0000004003027824 */ /* 0x040fe200078e00ff */
[----:B------:R-:W-:Y:S01]  /*14b0*/  SHF.R.S32.HI R10, RZ, 0x1f, R10 ;  /* 0x0000001fff0a7819 */ /* 0x000fe2000001140a */
[----:B------:R-:W-:Y:S01]  /*14c0*/  STL [R1+0xb4], R19 ;  /* 0x0000b41301007387 */ /* 0x000fe20000100800 */
[----:B------:R-:W-:Y:S01]  /*14d0*/  LOP3.LUT P2, RZ, R3, 0x2, RZ, 0xc0, !PT ;  /* 0x0000000203ff7812 */ /* 0x000fe2000784c0ff */
[----:B------:R-:W-:Y:S01]  /*14e0*/  IMAD R14, R8, 0x8, R0 ;  /* 0x00000008080e7824 */ /* 0x000fe200078e0200 */
[----:B------:R-:W-:Y:S01]  /*14f0*/  LEA.HI R3, R10, R6, RZ, 0x2 ;  /* 0x000000060a037211 */ /* 0x000fe200078f10ff */
[----:B------:R-:W-:Y:S01]  /*1500*/  IMAD.SHL.U32 R8, R7, 0x200, RZ ;  /* 0x0000020007087824 */ /* 0x000fe200078e00ff */
[----:B------:R-:W-:Y:S02]  /*1510*/  LOP3.LUT R0, R2, 0xc0, RZ, 0xc0, !PT ;  /* 0x000000c002007812 */ /* 0x000fe400078ec0ff */
[----:B------:R-:W-:Y:S01]  /*1520*/  LOP3.LUT R2, R3, 0xfffffffc, RZ, 0xc0, !PT ;  /* 0xfffffffc03027812 */ /* 0x000fe200078ec0ff */
[----:B------:R-:W-:Y:S01]  /*1530*/  IMAD R3, R18, 0x2, R8 ;  /* 0x0000000212037824 */ /* 0x000fe200078e0208 */
[----:B------:R-:W-:-:S02]  /*1540*/  LOP3.LUT R7, R0, 0x8, R17, 0xf8, !PT ;  /* 0x0000000800077812 */ /* 0x000fc400078ef811 */
[----:B------:R-:W-:Y:S01]  /*1550*/  IADD3 R252, R20, 0x20, RZ ;  /* 0x0000002014fc7810 */ /* 0x000fe20007ffe0ff */
[----:B------:R-:W-:Y:S01]  /*1560*/  IMAD.IADD R2, R6, 0x1, -R2 ;  /* 0x0000000106027824 */ /* 0x000fe200078e0a02 */
[----:B------:R-:W-:-:S04]  /*1570*/  SHF.R.S32.HI R21, RZ, 0x1f, R20 ;  /* 0x0000001fff157819 */ /* 0x000fc80000011414 */
[C---:B------:R-:W-:Y:S01]  /*1580*/  LOP3.LUT P3, RZ, R2.reuse, 0x2, RZ, 0xc0, !PT ;  /* 0x0000000202ff7812 */ /* 0x040fe2000786c0ff */
[----:B------:R-:W-:Y:S01]  /*1590*/  IMAD.SHL.U32 R2, R2, 0x40, RZ ;  /* 0x0000004002027824 */ /* 0x000fe200078e00ff */
[----:B-1----:R-:W-:-:S04]  /*15a0*/  LEA.HI R5, R4, R4, RZ, 0x1 ;  /* 0x0000000404057211 */ /* 0x002fc800078f08ff */
[----:B------:R-:W-:Y:S02]  /*15b0*/  LOP3.LUT R9, R5, 0x3fffffe, RZ, 0xc0, !PT ;  /* 0x03fffffe05097812 */ /* 0x000fe400078ec0ff */
[----:B------:R-:W-:-:S03]  /*15c0*/  LOP3.LUT R2, R2, 0xc0, RZ, 0xc0, !PT ;  /* 0x000000c002027812 */ /* 0x000fc600078ec0ff */
[----:B------:R-:W-:Y:S01]  /*15d0*/  IMAD.IADD R9, R4, 0x1, -R9 ;  /* 0x0000000104097824 */ /* 0x000fe200078e0a09 */
[----:B------:R-:W-:Y:S02]  /*15e0*/  SHF.R.U32.HI R4, RZ, 0x3, R0 ;  /* 0x00000003ff047819 */ /* 0x000fe40000011600 */
[----:B------:R-:W-:Y:S01]  /*15f0*/  SHF.R.S32.HI R0, RZ, 0x1, R5 ;  /* 0x00000001ff007819 */ /* 0x000fe20000011405 */
[----:B------:R-:W-:Y:S01]  /*1600*/  IMAD R6, R9, 0x20, R3 ;  /* 0x0000002009067824 */ /* 0x000fe200078e0203 */
[----:B------:R-:W-:Y:S01]  /*1610*/  LOP3.LUT R10, R7, R4, RZ, 0x3c, !PT ;  /* 0x00000004070a7212 */ /* 0x000fe200078e3cff */
[----:B------:R-:W-:Y:S01]  /*1620*/  IMAD.SHL.U32 R5, R16, 0x20, RZ ;  /* 0x0000002010057824 */ /* 0x000fe200078e00ff */
[C---:B------:R-:W-:Y:S01]  /*1630*/  LOP3.LUT R4, R0.reuse, 0x1, RZ, 0xc0, !PT ;  /* 0x0000000100047812 */ /* 0x040fe200078ec0ff */
[C---:B------:R-:W-:Y:S01]  /*1640*/  IMAD.SHL.U32 R3, R0.reuse, 0x40, RZ ;  /* 0x0000004000037824 */ /* 0x040fe200078e00ff */
[----:B------:R-:W-:Y:S01]  /*1650*/  LOP3.LUT P0, RZ, R0, 0x2, RZ, 0xc0, !PT ;  /* 0x0000000200ff7812 */ /* 0x000fe2000780c0ff */
[----:B------:R-:W-:Y:S01]  /*1660*/  IMAD.SHL.U32 R7, R12, 0x8, RZ ;  /* 0x000000080c077824 */ /* 0x000fe200078e00ff */
[----:B------:R-:W-:Y:S01]  /*1670*/  ISETP.NE.U32.AND P1, PT, R4, 0x1, PT ;  /* 0x000000010400780c */ /* 0x000fe20003f25070 */
[----:B------:R-:W-:Y:S01]  /*1680*/  IMAD R9, R12, 0x8, R15 ;  /* 0x000000080c097824 */ /* 0x000fe200078e020f */
[----:B------:R-:W-:-:S02]  /*1690*/  LOP3.LUT R3, R3, 0xc0, RZ, 0xc0, !PT ;  /* 0x000000c003037812 */ /* 0x000fc400078ec0ff */
[----:B------:R-:W-:Y:S02]  /*16a0*/  LOP3.LUT R0, R5, 0xffffff00, RZ, 0xc0, !PT ;  /* 0xffffff0005007812 */ /* 0x000fe400078ec0ff */
[----:B------:R-:W-:Y:S02]  /*16b0*/  LEA.HI R3, R3, R3, RZ, 0x1d ;  /* 0x0000000303037211 */ /* 0x000fe400078fe8ff */
[----:B------:R-:W-:Y:S01]  /*16c0*/  SHF.R.U32.HI R5, RZ, 0x3, R2 ;  /* 0x00000003ff057819 */ /* 0x000fe20000011602 */
[----:B------:R-:W-:Y:S02]  /*16d0*/  IMAD.IADD R4, R0, 0x1, R8 ;  /* 0x0000000100047824 */ /* 0x000fe400078e0208 */
[----:B------:R-:W-:Y:S01]  /*16e0*/  IMAD.IADD R3, R3, 0x1, R6 ;  /* 0x0000000103037824 */ /* 0x000fe200078e0206 */
[----:B------:R-:W-:Y:S01]  /*16f0*/  LOP3.LUT R6, R2, 0x8, R7, 0xf8, !PT ;  /* 0x0000000802067812 */ /* 0x000fe200078ef807 */
[----:B------:R-:W-:Y:S01]  /*1700*/  IMAD R2, R13, 0x20, R4 ;  /* 0x000000200d027824 */ /* 0x000fe200078e0204 */
[----:B------:R-:W-:Y:S01]  /*1710*/  LOP3.LUT R4, R11, 0x7ffffffc, RZ, 0xc0, !PT ;  /* 0x7ffffffc0b047812 */ /* 0x000fe200078ec0ff */
[----:B------:R-:W-:Y:S01]  /*1720*/  IMAD.SHL.U32 R18, R3, 0x2, RZ ;  /* 0x0000000203127824 */ /* 0x000fe200078e00ff */
[----:B------:R-:W-:Y:S01]  /*1730*/  LOP3.LUT R3, R6, R5, RZ, 0x3c, !PT ;  /* 0x0000000506037212 */ /* 0x000fe200078e3cff */
[----:B------:R-:W-:-:S02]  /*1740*/  IMAD R7, R13, 0x20, R0 ;  /* 0x000000200d077824 */ /* 0x000fc400078e0200 */
[----:B------:R-:W-:Y:S01]  /*1750*/  IMAD.IADD R4, R22, 0x1, -R4 ;  /* 0x0000000116047824 */ /* 0x000fe200078e0a04 */
[C---:B------:R-:W-:Y:S01]  /*1760*/  IADD3 R5, R18.reuse, 0x80, RZ ;  /* 0x0000008012057810 */ /* 0x040fe20007ffe0ff */
[C---:B------:R-:W-:Y:S01]  /*1770*/  IMAD.IADD R2, R3.reuse, 0x1, R2 ;  /* 0x0000000103027824 */ /* 0x040fe200078e0202 */
[----:B------:R-:W-:Y:S01]  /*1780*/  IADD3 R17, R18, 0x70, RZ ;  /* 0x0000007012117810 */ /* 0x000fe20007ffe0ff */
[----:B------:R-:W-:Y:S01]  /*1790*/  IMAD.IADD R3, R3, 0x1, R7 ;  /* 0x0000000103037824 */ /* 0x000fe200078e0207 */
[----:B------:R-:W-:Y:S01]  /*17a0*/  @P1 IADD3 R17, R5, 0x10, RZ ;  /* 0x0000001005111810 */ /* 0x000fe20007ffe0ff */
[----:B------:R-:W-:Y:S01]  /*17b0*/  STL [R1+0x30], R18 ;  /* 0x0000301201007387 */ /* 0x000fe20000100800 */
[----:B------:R-:W-:Y:S01]  /*17c0*/  IADD3 R5, R20, 0x40, RZ ;  /* 0x0000004014057810 */ /* 0x000fe20007ffe0ff */
[----:B------:R-:W-:Y:S01]  /*17d0*/  IMAD.SHL.U32 R4, R4, 0x2, RZ ;  /* 0x0000000204047824 */ /* 0x000fe200078e00ff */
[----:B------:R-:W-:Y:S01]  /*17e0*/  SHF.R.S32.HI R7, RZ, 0x1f, R252 ;  /* 0x0000001fff077819 */ /* 0x000fe200000114fc */
[----:B------:R-:W-:Y:S01]  /*17f0*/  STL [R1+0x34], R17 ;  /* 0x0000341101007387 */ /* 0x000fe20000100800 */
[----:B------:R-:W-:Y:S01]  /*1800*/  SHF.R.S32.HI R8, RZ, 0x1f, R5 ;  /* 0x0000001fff087819 */ /* 0x000fe20000011405 */
[----:B------:R-:W-:Y:S01]  /*1810*/  IMAD.U32 R0, R9, 0x20, R10 ;  /* 0x0000002009007824 */ /* 0x000fe200078e000a */
[C---:B------:R-:W-:Y:S01]  /*1820*/  IADD3 R16, R4.reuse, 0x10, RZ ;  /* 0x0000001004107810 */ /* 0x040fe20007ffe0ff */
[----:B------:R1:W-:Y:S01]  /*1830*/  STL [R1+0x18], R5 ;  /* 0x0000180501007387 */ /* 0x0003e20000100800 */
[C---:B------:R-:W-:Y:S01]  /*1840*/  IADD3 R15, R4.reuse, 0x18, RZ ;  /* 0x00000018040f7810 */ /* 0x040fe20007ffe0ff */
[----:B------:R-:W-:Y:S01]  /*1850*/  IMAD.MOV.U32 R6, RZ, RZ, 0x20 ;  /* 0x00000020ff067424 */ /* 0x000fe200078e00ff */
[C---:B------:R-:W-:Y:S01]  /*1860*/  IADD3 R13, R4.reuse, 0x28, RZ ;  /* 0x00000028040d7810 */ /* 0x040fe20007ffe0ff */
[----:B------:R-:W-:Y:S01]  /*1870*/  STL.64 [R1+0x10], R20 ;  /* 0x0000101401007387 */ /* 0x000fe20000100a00 */
[----:B------:R-:W-:-:S02]  /*1880*/  IADD3 R12, R4, 0x30, RZ ;  /* 0x00000030040c7810 */ /* 0x000fc40007ffe0ff */
[C---:B------:R-:W-:Y:S01]  /*1890*/  IADD3 R11, R4.reuse, 0x38, RZ ;  /* 0x00000038040b7810 */ /* 0x040fe20007ffe0ff */
[----:B------:R2:W-:Y:S01]  /*18a0*/  STL [R1+0x70], R7 ;  /* 0x0000700701007387 */ /* 0x0005e20000100800 */
[C---:B------:R-:W-:Y:S02]  /*18b0*/  IADD3 R10, R4.reuse, 0x40, RZ ;  /* 0x00000040040a7810 */ /* 0x040fe40007ffe0ff */
[----:B------:R-:W-:Y:S01]  /*18c0*/  IADD3 R9, R4, 0x48, RZ ;  /* 0x0000004804097810 */ /* 0x000fe20007ffe0ff */
[----:B------:R3:W-:Y:S01]  /*18d0*/  STL [R1+0x6c], R8 ;  /* 0x00006c0801007387 */ /* 0x0007e20000100800 */
[----:B------:R-:W-:Y:S02]  /*18e0*/  LEA R184, R0, 0x3c80, 0x1 ;  /* 0x00003c8000b87811 */ /* 0x000fe400078e08ff */
[----:B------:R-:W-:Y:S01]  /*18f0*/  SHF.R.S32.HI R0, RZ, 0x1f, R10 ;  /* 0x0000001fff007819 */ /* 0x000fe2000001140a */
[----:B------:R-:W-:Y:S01]  /*1900*/  STL [R1+0x1c], R4 ;  /* 0x00001c0401007387 */ /* 0x000fe20000100800 */
[----:B------:R-:W-:-:S02]  /*1910*/  IADD3 R189, R184, 0x20, RZ ;  /* 0x00000020b8bd7810 */ /* 0x000fc40007ffe0ff */
[----:B------:R-:W-:Y:S02]  /*1920*/  LEA R187, R2, 0x6080, 0x1 ;  /* 0x0000608002bb7811 */ /* 0x000fe400078e08ff */
[----:B------:R-:W-:Y:S02]  /*1930*/  LEA R185, R3, 0x1880, 0x1 ;  /* 0x0000188003b97811 */ /* 0x000fe400078e08ff */
[----:B------:R-:W-:Y:S02]  /*1940*/  @P2 IADD3 R189, R184, -0x20, RZ ;  /* 0xffffffe0b8bd2810 */ /* 0x000fe40007ffe0ff */
[----:B-1----:R-:W-:Y:S02]  /*1950*/  SEL R5, R6, 0xffffffe0, !P0 ;  /* 0xffffffe006057807 */ /* 0x002fe40004000000 */
[C---:B------:R-:W-:Y:S02]  /*1960*/  IADD3 R197, R189.reuse, 0x400, RZ ;  /* 0x00000400bdc57810 */ /* 0x040fe40007ffe0ff */
[----:B------:R-:W-:-:S02]  /*1970*/  IADD3 R196, R189, 0x800, RZ ;  /* 0x00000800bdc47810 */ /* 0x000fc40007ffe0ff */
[----:B------:R-:W-:Y:S01]  /*1980*/  IADD3 R195, R189, 0xc00, RZ ;  /* 0x00000c00bdc37810 */ /* 0x000fe20007ffe0ff */
[----:B--2---:R-:W-:Y:S01]  /*1990*/  IMAD.IADD R7, R19, 0x1, R14 ;  /* 0x0000000113077824 */ /* 0x004fe200078e020e */
[C---:B------:R-:W-:Y:S02]  /*19a0*/  IADD3 R19, R4.reuse, 0x8, RZ ;  /* 0x0000000804137810 */ /* 0x040fe40007ffe0ff */
[C---:B------:R-:W-:Y:S02]  /*19b0*/  IADD3 R14, R4.reuse, 0x20, RZ ;  /* 0x00000020040e7810 */ /* 0x040fe40007ffe0ff */
[----:B------:R1:W-:Y:S01]  /*19c0*/  STL [R1+0xac], R7 ;  /* 0x0000ac0701007387 */ /* 0x0003e20000100800 */
[----:B---3--:R-:W-:Y:S02]  /*19d0*/  IADD3 R8, R4, 0x50, RZ ;  /* 0x0000005004087810 */ /* 0x008fe40007ffe0ff */
[C---:B------:R-:W-:Y:S02]  /*19e0*/  IADD3 R194, R189.reuse, 0x1000, RZ ;  /* 0x00001000bdc27810 */ /* 0x040fe40007ffe0ff */
[----:B------:R-:W-:-:S02]  /*19f0*/  IADD3 R193, R189, 0x1400, RZ ;  /* 0x00001400bdc17810 */ /* 0x000fc40007ffe0ff */
[C---:B------:R-:W-:Y:S02]  /*1a00*/  IADD3 R192, R189.reuse, 0x1800, RZ ;  /* 0x00001800bdc07810 */ /* 0x040fe40007ffe0ff */
[C---:B------:R-:W-:Y:S02]  /*1a10*/  IADD3 R191, R189.reuse, 0x1c00, RZ ;  /* 0x00001c00bdbf7810 */ /* 0x040fe40007ffe0ff */
[----:B------:R-:W-:Y:S02]  /*1a20*/  IADD3 R190, R189, 0x2000, RZ ;  /* 0x00002000bdbe7810 */ /* 0x000fe40007ffe0ff */
[----:B-1----:R-:W-:-:S05]  /*1a30*/  SHF.R.S32.HI R7, RZ, 0x1f, R4 ;  /* 0x0000001fff077819 */ /* 0x002fca0000011404 */
[----:B------:R1:W-:Y:S04]  /*1a40*/  STL [R1+0xa8], R7 ;  /* 0x0000a80701007387 */ /* 0x0003e80000100800 */
[----:B------:R2:W-:Y:S04]  /*1a50*/  STL [R1+0x60], R19 ;  /* 0x0000601301007387 */ /* 0x0005e80000100800 */
[----:B------:R-:W-:Y:S04]  /*1a60*/  STL [R1+0x5c], R16 ;  /* 0x00005c1001007387 */ /* 0x000fe80000100800 */
[----:B------:R3:W-:Y:S04]  /*1a70*/  STL [R1+0x58], R15 ;  /* 0x0000580f01007387 */ /* 0x0007e80000100800 */
[----:B------:R4:W-:Y:S04]  /*1a80*/  STL [R1+0x54], R14 ;  /* 0x0000540e01007387 */ /* 0x0009e80000100800 */
[----:B------:R-:W-:Y:S04]  /*1a90*/  STL [R1+0x50], R13 ;  /* 0x0000500d01007387 */ /* 0x000fe80000100800 */
[----:B------:R5:W-:Y:S01]  /*1aa0*/  STL [R1+0x4c], R12 ;  /* 0x00004c0c01007387 */ /* 0x000be20000100800 */
[----:B-1----:R-:W-:-:S02]  /*1ab0*/  IADD3 R7, R4, 0x58, RZ ;  /* 0x0000005804077810 */ /* 0x002fc40007ffe0ff */
[----:B------:R-:W-:Y:S01]  /*1ac0*/  SEL R4, R6, 0xffffffe0, !P3 ;  /* 0xffffffe006047807 */ /* 0x000fe20005800000 */
[----:B------:R-:W-:Y:S01]  /*1ad0*/  STL [R1+0x48], R11 ;  /* 0x0000480b01007387 */ /* 0x000fe20000100800 */
[----:B--2---:R-:W-:Y:S02]  /*1ae0*/  SHF.R.S32.HI R19, RZ, 0x1f, R19 ;  /* 0x0000001fff137819 */ /* 0x004fe40000011413 */
[----:B------:R-:W-:Y:S01]  /*1af0*/  SHF.R.S32.HI R6, RZ, 0x1f, R16 ;  /* 0x0000001fff067819 */ /* 0x000fe20000011410 */
[----:B------:R-:W-:Y:S01]  /*1b00*/  STL [R1+0x44], R10 ;  /* 0x0000440a01007387 */ /* 0x000fe20000100800 */
[----:B------:R-:W-:Y:S02]  /*1b10*/  IMAD.IADD R188, R187, 0x1, R4 ;  /* 0x00000001bbbc7824 */ /* 0x000fe400078e0204 */
[----:B------:R-:W-:Y:S01]  /*1b20*/  IMAD.IADD R186, R4, 0x1, R185 ;  /* 0x0000000104ba7824 */ /* 0x000fe200078e02b9 */
[----:B------:R1:W-:Y:S01]  /*1b30*/  STL [R1+0x40], R9 ;  /* 0x0000400901007387 */ /* 0x0003e20000100800 */
[----:B---3--:R-:W-:-:S03]  /*1b40*/  SHF.R.S32.HI R15, RZ, 0x1f, R15 ;  /* 0x0000001fff0f7819 */ /* 0x008fc6000001140f */
[----:B------:R-:W-:Y:S01]  /*1b50*/  STL [R1+0x3c], R8 ;  /* 0x00003c0801007387 */ /* 0x000fe20000100800 */
[----:B----4-:R-:W-:-:S03]  /*1b60*/  SHF.R.S32.HI R14, RZ, 0x1f, R14 ;  /* 0x0000001fff0e7819 */ /* 0x010fc6000001140e */
[----:B------:R-:W-:Y:S04]  /*1b70*/  STL [R1+0xa4], R19 ;  /* 0x0000a41301007387 */ /* 0x000fe80000100800 */
[----:B------:R-:W-:Y:S01]  /*1b80*/  STL [R1+0x38], R7 ;  /* 0x0000380701007387 */ /* 0x000fe20000100800 */
[----:B-----5:R-:W-:-:S03]  /*1b90*/  SHF.R.S32.HI R12, RZ, 0x1f, R12 ;  /* 0x0000001fff0c7819 */ /* 0x020fc6000001140c */
[----:B------:R2:W-:Y:S04]  /*1ba0*/  STL [R1+0xa0], R6 ;  /* 0x0000a00601007387 */ /* 0x0005e80000100800 */
[----:B------:R-:W-:Y:S04]  /*1bb0*/  STL [R1+0x9c], R15 ;  /* 0x00009c0f01007387 */ /* 0x000fe80000100800 */
[----:B------:R-:W-:Y:S01]  /*1bc0*/  STL [R1+0x98], R14 ;  /* 0x0000980e01007387 */ /* 0x000fe20000100800 */
[----:B-1----:R-:W-:Y:S02]  /*1bd0*/  SHF.R.S32.HI R9, RZ, 0x1f, R9 ;  /* 0x0000001fff097819 */ /* 0x002fe40000011409 */
[----:B--2---:R-:W-:-:S05]  /*1be0*/  SHF.R.S32.HI R6, RZ, 0x1f, R13 ;  /* 0x0000001fff067819 */ /* 0x004fca000001140d */
        /* <DEDUP_REMOVED lines=14> */
.L_x_1156:
[----:B-1----:R-:W2:Y:S01]  /*1cd0*/  LDL R0, [R1+0xc] ;  /* 0x00000c0001007983 */ /* 0x002ea20000100800 */
[----:B------:R-:W-:Y:S01]  /*1ce0*/  IMAD.MOV.U32 R13, RZ, RZ, 0x4 ;  /* 0x00000004ff0d7424 */ /* 0x000fe200078e00ff */
[----:B------:R-:W-:Y:S02]  /*1cf0*/  ISETP.NE.U32.AND P2, PT, RZ, c[0x0][0x370], PT ;  /* 0x0000dc00ff007a0c */ /* 0x000fe40003f45070 */
[----:B------:R-:W3:Y:S02]  /*1d00*/  LDL R10, [R1+0x8] ;  /* 0x00000800010a7983 */ /* 0x000ee40000100800 */
[----:B------:R-:W-:Y:S01]  /*1d10*/  ISETP.NE.AND.EX P2, PT, RZ, c[0x0][0x374], PT, P2 ;  /* 0x0000dd00ff007a0c */ /* 0x000fe20003f45320 */
[----:B--2---:R-:W-:-:S05]  /*1d20*/  IMAD.WIDE R2, R0, R13, c[0x0][0x588] ;  /* 0x0001620000027625 */ /* 0x004fca00078e020d */
[----:B------:R-:W2:Y:S01]  /*1d30*/  LDG.E R19, [R2.64] ;  /* 0x0000000602137981 */ /* 0x000ea2000c1e1900 */
[----:B------:R-:W-:Y:S01]  /*1d40*/  ISETP.NE.U32.AND P5, PT, RZ, c[0x0][0x360], PT ;  /* 0x0000d800ff007a0c */ /* 0x000fe20003fa5070 */
[----:B------:R-:W-:Y:S01]  /*1d50*/  CS2R R8, SRZ ;  /* 0x0000000000087805 */ /* 0x000fe2000001ff00 */
[----:B------:R-:W-:Y:S02]  /*1d60*/  ISETP.NE.U32.AND P1, PT, RZ, c[0x0][0x348], PT ;  /* 0x0000d200ff007a0c */ /* 0x000fe40003f25070 */
[----:B------:R-:W-:Y:S02]  /*1d70*/  ISETP.NE.AND.EX P5, PT, RZ, c[0x0][0x364], PT, P5 ;  /* 0x0000d900ff007a0c */ /* 0x000fe40003fa5350 */
[----:B------:R-:W-:Y:S01]  /*1d80*/  ISETP.NE.AND.EX P1, PT, RZ, c[0x0][0x34c], PT, P1 ;  /* 0x0000d300ff007a0c */ /* 0x000fe20003f25310 */
[----:B------:R-:W-:Y:S01]  /*1d90*/  IMAD.MOV.U32 R11, RZ, RZ, RZ ;  /* 0x000000ffff0b7224 */ /* 0x000fe200078e00ff */
[----:B--2---:R-:W-:Y:S01]  /*1da0*/  SHF.R.S32.HI R74, RZ, 0x1f, R19 ;  /* 0x0000001fff4a7819 */ /* 0x004fe20000011413 */
[----:B------:R1:W-:Y:S01]  /*1db0*/  STL [R1+0x20], R19 ;  /* 0x0000201301007387 */ /* 0x0003e20000100800 */
[----:B------:R-:W-:-:S02]  /*1dc0*/  @P2 LEA R2, P0, R19, c[0x0][0x370], 0x2 ;  /* 0x0000dc0013022a11 */ /* 0x000fc400078010ff */
[C---:B------:R-:W-:Y:S01]  /*1dd0*/  LEA R4, P4, R19.reuse, c[0x0][0x348], 0x2 ;  /* 0x0000d20013047a11 */ /* 0x040fe200078810ff */
[----:B------:R1:W-:Y:S01]  /*1de0*/  STL [R1+0x2c], R74 ;  /* 0x00002c4a01007387 */ /* 0x0003e20000100800 */
[----:B------:R-:W-:Y:S02]  /*1df0*/  @P2 LEA.HI.X R3, R19, c[0x0][0x374], R74, 0x2, P0 ;  /* 0x0000dd0013032a11 */ /* 0x000fe400000f144a */
[----:B------:R-:W-:-:S03]  /*1e00*/  ISETP.NE.U32.AND P0, PT, RZ, c[0x0][0x350], PT ;  /* 0x0000d400ff007a0c */ /* 0x000fc60003f05070 */
[----:B------:R2:W5:Y:S01]  /*1e10*/  @P2 LDG.E R8, [R2.64] ;  /* 0x0000000602082981 */ /* 0x000562000c1e1900 */
[----:B------:R-:W-:Y:S02]  /*1e20*/  ISETP.NE.AND.EX P0, PT, RZ, c[0x0][0x354], PT, P0 ;  /* 0x0000d500ff007a0c */ /* 0x000fe40003f05300 */
[C---:B------:R-:W-:Y:S02]  /*1e30*/  @P5 LEA R6, P2, R19.reuse, c[0x0][0x360], 0x2 ;  /* 0x0000d80013065a11 */ /* 0x040fe400078410ff */
[C-C-:B------:R-:W-:Y:S02]  /*1e40*/  LEA.HI.X R5, R19.reuse, c[0x0][0x34c], R74.reuse, 0x2, P4 ;  /* 0x0000d30013057a11 */ /* 0x140fe400020f144a */
[----:B------:R-:W-:-:S03]  /*1e50*/  @P5 LEA.HI.X R7, R19, c[0x0][0x364], R74, 0x2, P2 ;  /* 0x0000d90013075a11 */ /* 0x000fc600010f144a */
[----:B------:R1:W5:Y:S04]  /*1e60*/  @P1 LDG.E R11, [R4.64] ;  /* 0x00000006040b1981 */ /* 0x000368000c1e1900 */
[----:B------:R1:W5:Y:S01]  /*1e70*/  @P5 LDG.E R250, [R6.64] ;  /* 0x0000000606fa5981 */ /* 0x000362000c1e1900 */
[----:B--2---:R-:W-:-:S04]  /*1e80*/  LEA R2, P3, R19, c[0x0][0x350], 0x2 ;  /* 0x0000d40013027a11 */ /* 0x004fc800078610ff */
[----:B------:R-:W-:-:S05]  /*1e90*/  LEA.HI.X R3, R19, c[0x0][0x354], R74, 0x2, P3 ;  /* 0x0000d50013037a11 */ /* 0x000fca00018f144a */
[----:B------:R1:W5:Y:S01]  /*1ea0*/  @P0 LDG.E R9, [R2.64] ;  /* 0x0000000602090981 */ /* 0x000362000c1e1900 */
[----:B---3--:R-:W-:-:S05]  /*1eb0*/  LOP3.LUT R75, R10, 0xffff, RZ, 0xc0, !PT ;  /* 0x0000ffff0a4b7812 */ /* 0x008fca00078ec0ff */
[----:B------:R1:W-:Y:S01]  /*1ec0*/  STL [R1+0x24], R75 ;  /* 0x0000244b01007387 */ /* 0x0003e20000100800 */
[----:B------:R-:W-:Y:S01]  /*1ed0*/  YIELD ;  /* 0x0000000000007946 */ /* 0x000fe20003800000 */
[----:B------:R-:W-:Y:S05]  /*1ee0*/  @P5 BRA `(.L_x_1057) ;  /* 0x0000005000005947 */ /* 0x000fea0003800000 */
[----:B-----5:R-:W-:Y:S01]  /*1ef0*/  MOV R250, c[0x0][0x168] ;  /* 0x00005a0000fa7a02 */ /* 0x020fe20000000f00 */
[----:B------:R-:W-:Y:S05]  /*1f00*/  @!P1 BRA `(.L_x_1057) ;  /* 0x0000003000009947 */ /* 0x000fea0003800000 */
[----:B-1----:R-:W2:Y:S04]  /*1f10*/  LDG.E R6, [R4.64] ;  /* 0x0000000604067981 */ /* 0x002ea8000c1e1900 */
[----:B------:R-:W2:Y:S02]  /*1f20*/  LDG.E R0, [R4.64+0x4] ;  /* 0x0000040604007981 */ /* 0x000ea4000c1e1900 */
[----:B--2---:R-:W-:Y:S02]  /*1f30*/  IADD3 R250, -R6, R0, RZ ;  /* 0x0000000006fa7210 */ /* 0x004fe40007ffe1ff */
.L_x_1057:
[----:B------:R-:W-:-:S04]  /*1f40*/  ISETP.NE.U32.AND P2, PT, RZ, c[0x0][0x368], PT ;  /* 0x0000da00ff007a0c */ /* 0x000fc80003f45070 */
[----:B------:R-:W-:-:S13]  /*1f50*/  ISETP.NE.AND.EX P2, PT, RZ, c[0x0][0x36c], PT, P2 ;  /* 0x0000db00ff007a0c */ /* 0x000fda0003f45320 */
[----:B------:R-:W-:Y:S05]  /*1f60*/  @!P2 BRA `(.L_x_1058) ;  /* 0x000000400000a947 */ /* 0x000fea0003800000 */
[----:B-1----:R-:W-:-:S04]  /*1f70*/  LEA R2, P2, R19, c[0x0][0x368], 0x2 ;  /* 0x0000da0013027a11 */ /* 0x002fc800078410ff */
[----:B------:R-:W-:-:S05]  /*1f80*/  LEA.HI.X R3, R19, c[0x0][0x36c], R74, 0x2, P2 ;  /* 0x0000db0013037a11 */ /* 0x000fca00010f144a */
[----:B------:R1:W5:Y:S01]  /*1f90*/  LDG.E R0, [R2.64] ;  /* 0x0000000602007981 */ /* 0x000362000c1e1900 */
[----:B------:R-:W-:Y:S05]  /*1fa0*/  BRA `(.L_x_1059) ;  /* 0x0000005000007947 */ /* 0x000fea0003800000 */
.L_x_1058:
[----:B------:R-:W-:Y:S01]  /*1fb0*/  MOV R0, c[0x0][0x1d0] ;  /* 0x0000740000007a02 */ /* 0x000fe20000000f00 */
[----:B------:R-:W-:Y:S05]  /*1fc0*/  @!P0 BRA `(.L_x_1059) ;  /* 0x0000003000008947 */ /* 0x000fea0003800000 */
[----:B-1----:R-:W2:Y:S04]  /*1fd0*/  LDG.E R4, [R2.64] ;  /* 0x0000000602047981 */ /* 0x002ea8000c1e1900 */
[----:B------:R-:W2:Y:S02]  /*1fe0*/  LDG.E R0, [R2.64+0x4] ;  /* 0x0000040602007981 */ /* 0x000ea4000c1e1900 */
[----:B--2---:R-:W-:Y:S02]  /*1ff0*/  IADD3 R0, -R4, R0, RZ ;  /* 0x0000000004007210 */ /* 0x004fe40007ffe1ff */
.L_x_1059:
[----:B-1----:R-:W2:Y:S01]  /*2000*/  LDL.LU R3, [R1+0x4] ;  /* 0x0000040001037983 */ /* 0x002ea20000300800 */
[----:B------:R-:W-:Y:S01]  /*2010*/  IMAD.MOV.U32 R2, RZ, RZ, c[0x0][0x2c4] ;  /* 0x0000b100ff027624 */ /* 0x000fe200078e00ff */
[----:B------:R-:W-:Y:S01]  /*2020*/  BSSY B0, `(.L_x_1060) ;  /* 0x000003d000007945 */ /* 0x000fe20003800000 */
[----:B-----5:R-:W-:-:S02]  /*2030*/  IMAD.IADD R251, R0, 0x1, -R8 ;  /* 0x0000000100fb7824 */ /* 0x020fc400078e0a08 */
[----:B------:R-:W-:Y:S01]  /*2040*/  IMAD.IADD R12, R9, 0x1, R8 ;  /* 0x00000001090c7824 */ /* 0x000fe200078e0208 */
[----:B------:R-:W-:Y:S01]  /*2050*/  ISETP.NE.AND P3, PT, R2, 0x1, PT ;  /* 0x000000010200780c */ /* 0x000fe20003f65270 */
[----:B--2---:R-:W-:-:S05]  /*2060*/  IMAD.SHL.U32 R16, R3, 0x80, RZ ;  /* 0x0000008003107824 */ /* 0x004fca00078e00ff */
[----:B------:R-:W-:Y:S01]  /*2070*/  IADD3 R2, R16, 0x7f, RZ ;  /* 0x0000007f10027810 */ /* 0x000fe20007ffe0ff */
[----:B------:R1:W-:Y:S06]  /*2080*/  STL [R1+0x4], R16 ;  /* 0x0000041001007387 */ /* 0x0003ec0000100800 */
[----:B------:R-:W-:-:S04]  /*2090*/  @P3 IMAD.HI.U32 R3, R2, c[0x0][0x2c8], RZ ;  /* 0x0000b20002033a27 */ /* 0x000fc800078e00ff */
[----:B------:R-:W-:Y:S01]  /*20a0*/  IMAD.MOV.U32 R0, RZ, RZ, R2 ;  /* 0x000000ffff007224 */ /* 0x000fe200078e0002 */
[C---:B------:R-:W-:Y:S02]  /*20b0*/  IADD3 R2, R251.reuse, 0x30, -R250 ;  /* 0x00000030fb027810 */ /* 0x040fe40007ffe8fa */
[----:B------:R-:W-:Y:S02]  /*20c0*/  @P3 SHF.R.U32.HI R0, RZ, c[0x0][0x2cc], R3 ;  /* 0x0000b300ff003a19 */ /* 0x000fe40000011603 */
[----:B------:R-:W-:-:S03]  /*20d0*/  IADD3 R3, R251, 0x2f, RZ ;  /* 0x0000002ffb037810 */ /* 0x000fc60007ffe0ff */
[----:B------:R-:W-:Y:S02]  /*20e0*/  IMAD.IADD R0, R2, 0x1, R0 ;  /* 0x0000000102007824 */ /* 0x000fe400078e0200 */
[----:B------:R-:W-:-:S04]  /*20f0*/  IMAD.HI R2, R3, 0x2aaaaaab, RZ ;  /* 0x2aaaaaab03027827 */ /* 0x000fc800078e02ff */
[----:B------:R-:W-:Y:S01]  /*2100*/  IMAD.HI R0, R0, 0x2aaaaaab, RZ ;  /* 0x2aaaaaab00007827 */ /* 0x000fe200078e02ff */
[----:B------:R-:W-:-:S04]  /*2110*/  SHF.R.U32.HI R4, RZ, 0x1f, R2 ;  /* 0x0000001fff047819 */ /* 0x000fc80000011602 */
[----:B------:R-:W-:Y:S02]  /*2120*/  SHF.R.U32.HI R3, RZ, 0x1f, R0 ;  /* 0x0000001fff037819 */ /* 0x000fe40000011600 */
[----:B------:R-:W-:Y:S02]  /*2130*/  LEA.HI.SX32 R4, R2, R4, 0x1d ;  /* 0x0000000402047211 */ /* 0x000fe400078feaff */
[----:B------:R-:W-:Y:S02]  /*2140*/  LOP3.LUT R2, R10, 0xff000000, RZ, 0xc0, !PT ;  /* 0xff0000000a027812 */ /* 0x000fe400078ec0ff */
[----:B------:R-:W-:Y:S02]  /*2150*/  LEA.HI.SX32 R0, R0, R3, 0x1d ;  /* 0x0000000300007211 */ /* 0x000fe400078feaff */
[----:B------:R-:W-:Y:S02]  /*2160*/  LOP3.LUT R3, R10, 0xff0000, RZ, 0xc0, !PT ;  /* 0x00ff00000a037812 */ /* 0x000fe400078ec0ff */
[----:B------:R-:W-:-:S02]  /*2170*/  SHF.R.U32.HI R2, RZ, 0x8, R2 ;  /* 0x00000008ff027819 */ /* 0x000fc40000011602 */
[----:B------:R-:W-:Y:S02]  /*2180*/  IMNMX R6, R4, R0, PT ;  /* 0x0000000004067217 */ /* 0x000fe40003800200 */
[----:B------:R-:W-:Y:S01]  /*2190*/  LEA.HI R3, R3, R2, RZ, 0x10 ;  /* 0x0000000203037211 */ /* 0x000fe200078f80ff */
[----:B------:R-:W-:Y:S01]  /*21a0*/  IMAD.MOV.U32 R2, RZ, RZ, RZ ;  /* 0x000000ffff027224 */ /* 0x000fe200078e00ff */
[----:B------:R-:W-:Y:S02]  /*21b0*/  ISETP.GE.AND P2, PT, R6, 0x1, PT ;  /* 0x000000010600780c */ /* 0x000fe40003f46270 */
        /* <DEDUP_REMOVED lines=35> */
.L_x_1061:
[----:B------:R-:W-:Y:S05]  /*23f0*/  BSYNC B0 ;  /* 0x0000000000007941 */ /* 0x000fea0003800000 */
.L_x_1060:
        /* <DEDUP_REMOVED lines=56> */
[----:B------:R-:W2:Y:S01]  /*2780*/  LDL.64 R20, [R1+0x10] ;  /* 0x0000100001147983 */ /* 0x000ea20000100a00 */
[----:B------:R-:W-:-:S03]  /*2790*/  ISETP.NE.U32.AND P2, PT, RZ, c[0x0][0x340], PT ;  /* 0x0000d000ff007a0c */ /* 0x000fc60003f45070 */
[----:B------:R-:W3:Y:S01]  /*27a0*/  LDL.LU R18, [R1+0x28] ;  /* 0x0000280001127983 */ /* 0x000ee20000300800 */
[----:B------:R-:W-:-:S03]  /*27b0*/  ISETP.NE.AND.EX P2, PT, RZ, c[0x0][0x344], PT, P2 ;  /* 0x0000d100ff007a0c */ /* 0x000fc60003f45320 */
[----:B------:R-:W4:Y:S04]  /*27c0*/  LDL R17, [R1+0x18] ;  /* 0x0000180001117983 */ /* 0x000f280000100800 */
[----:B-1----:R-:W1:Y:S06]  /*27d0*/  S2R R5, SR_TID.X ;  /* 0x0000000000057919 */ /* 0x002e6c0000002100 */
[----:B------:R-:W-:-:S05]  /*27e0*/  @P2 IMAD.WIDE R2, R19, R13, c[0x0][0x340] ;  /* 0x0000d00013022625 */ /* 0x000fca00078e020d */
[----:B------:R5:W3:Y:S01]  /*27f0*/  @P2 LDG.E R15, [R2.64] ;  /* 0x00000006020f2981 */ /* 0x000ae2000c1e1900 */
[----:B------:R-:W-:-:S05]  /*2800*/  SHF.R.S32.HI R0, RZ, 0x1f, R11 ;  /* 0x0000001fff007819 */ /* 0x000fca000001140b */
[----:B------:R-:W-:-:S04]  /*2810*/  IMAD R0, R0, c[0x0][0x178], RZ ;  /* 0x00005e0000007a24 */ /* 0x000fc800078e02ff */
[----:B------:R-:W-:Y:S01]  /*2820*/  IMAD R0, R11, c[0x0][0x17c], R0 ;  /* 0x00005f000b007a24 */ /* 0x000fe200078e0200 */
[----:B-1----:R-:W-:-:S04]  /*2830*/  SHF.R.S32.HI R4, RZ, 0x1f, R5 ;  /* 0x0000001fff047819 */ /* 0x002fc80000011405 */
[----:B------:R-:W-:-:S04]  /*2840*/  LEA.HI R4, R4, R5, RZ, 0x2 ;  /* 0x0000000504047211 */ /* 0x000fc800078f10ff */
[----:B------:R-:W-:Y:S01]  /*2850*/  LOP3.LUT R4, R4, 0xfffffffc, RZ, 0xc0, !PT ;  /* 0xfffffffc04047812 */ /* 0x000fe200078ec0ff */
[----:B-----5:R-:W-:-:S04]  /*2860*/  IMAD.WIDE.U32 R2, R11, c[0x0][0x178], RZ ;  /* 0x00005e000b027a25 */ /* 0x020fc800078e00ff */
[----:B------:R-:W-:Y:S01]  /*2870*/  IMAD.IADD R4, R5, 0x1, -R4 ;  /* 0x0000000105047824 */ /* 0x000fe200078e0a04 */
[----:B------:R-:W-:-:S03]  /*2880*/  IADD3 R3, R3, R0, RZ ;  /* 0x0000000003037210 */ /* 0x000fc60007ffe0ff */
[----:B------:R-:W-:Y:S01]  /*2890*/  IMAD R4, R4, 0x20, R247 ;  /* 0x0000002004047824 */ /* 0x000fe200078e02f7 */
[----:B------:R-:W-:-:S03]  /*28a0*/  SEL R8, R74, RZ, !P1 ;  /* 0x000000ff4a087207 */ /* 0x000fc60004800000 */
[----:B------:R-:W-:Y:S01]  /*28b0*/  IMAD.IADD R10, R16, 0x1, R4 ;  /* 0x00000001100a7824 */ /* 0x000fe200078e0204 */
[----:B------:R-:W-:Y:S01]  /*28c0*/  SHF.R.S32.HI R6, RZ, 0x1f, R12 ;  /* 0x0000001fff067819 */ /* 0x000fe2000001140c */
[----:B------:R-:W-:Y:S01]  /*28d0*/  IMAD.WIDE.U32 R4, R75, c[0x0][0x1b8], R2 ;  /* 0x00006e004b047a25 */ /* 0x000fe200078e0002 */
[----:B------:R-:W-:-:S03]  /*28e0*/  IADD3 R2, P4, R247, R12, RZ ;  /* 0x0000000cf7027210 */ /* 0x000fc60007f9e0ff */
[----:B------:R-:W-:Y:S01]  /*28f0*/  @P3 IMAD.HI.U32 R7, R10, c[0x0][0x2c8], RZ ;  /* 0x0000b2000a073a27 */ /* 0x000fe200078e00ff */
[----:B------:R-:W-:Y:S02]  /*2900*/  MOV R0, R10 ;  /* 0x0000000a00007202 */ /* 0x000fe40000000f00 */
[----:B------:R-:W-:Y:S01]  /*2910*/  SEL R3, R19, RZ, !P1 ;  /* 0x000000ff13037207 */ /* 0x000fe20004800000 */
[----:B------:R-:W-:Y:S01]  /*2920*/  IMAD R9, R8, c[0x0][0x1c0], RZ ;  /* 0x0000700008097a24 */ /* 0x000fe200078e02ff */
[----:B------:R-:W-:Y:S01]  /*2930*/  @P3 SHF.R.U32.HI R0, RZ, c[0x0][0x2cc], R7 ;  /* 0x0000b300ff003a19 */ /* 0x000fe20000011607 */
[----:B------:R-:W-:Y:S01]  /*2940*/  IMAD R5, R75, c[0x0][0x1bc], R5 ;  /* 0x00006f004b057a24 */ /* 0x000fe200078e0205 */
[----:B------:R-:W-:Y:S01]  /*2950*/  LEA.HI.X.SX32 R8, R247, R6, 0x1, P4 ;  /* 0x00000006f7087211 */ /* 0x000fe200020f0eff */
[C---:B------:R-:W-:Y:S01]  /*2960*/  IMAD R12, R3.reuse, c[0x0][0x1c4], R9 ;  /* 0x00007100030c7a24 */ /* 0x040fe200078e0209 */
[----:B------:R-:W-:Y:S01]  /*2970*/  SHF.R.S32.HI R11, RZ, 0x1f, R0 ;  /* 0x0000001fff0b7819 */ /* 0x000fe20000011400 */
[----:B------:R-:W-:-:S04]  /*2980*/  IMAD.WIDE.U32 R4, R3, c[0x0][0x1c0], R4 ;  /* 0x0000700003047a25 */ /* 0x000fc800078e0004 */
[C---:B------:R-:W-:Y:S02]  /*2990*/  IMAD R14, R8.reuse, c[0x0][0x1e0], RZ ;  /* 0x00007800080e7a24 */ /* 0x040fe400078e02ff */
[----:B------:R-:W-:Y:S02]  /*29a0*/  IMAD R13, R8, c[0x0][0x208], RZ ;  /* 0x00008200080d7a24 */ /* 0x000fe400078e02ff */
[----:B------:R-:W-:Y:S02]  /*29b0*/  IMAD.IADD R3, R5, 0x1, R12 ;  /* 0x0000000105037824 */ /* 0x000fe400078e020c */
[C---:B------:R-:W-:Y:S02]  /*29c0*/  IMAD R12, R2.reuse, c[0x0][0x1e4], R14 ;  /* 0x00007900020c7a24 */ /* 0x040fe400078e020e */
[----:B------:R-:W-:Y:S02]  /*29d0*/  IMAD R13, R2, c[0x0][0x20c], R13 ;  /* 0x00008300020d7a24 */ /* 0x000fe400078e020d */
[----:B------:R-:W-:Y:S01]  /*29e0*/  IMAD R5, R11, c[0x0][0x1b0], RZ ;  /* 0x00006c000b057a24 */ /* 0x000fe200078e02ff */
[----:B------:R-:W-:-:S02]  /*29f0*/  IADD3 R11, -R0, RZ, RZ ;  /* 0x000000ff000b7210 */ /* 0x000fc40007ffe1ff */
[----:B------:R-:W-:Y:S02]  /*2a00*/  ISETP.GE.AND P5, PT, R252, c[0x0][0x1d4], PT ;  /* 0x00007500fc007a0c */ /* 0x000fe40003fa6270 */
[----:B------:R-:W-:Y:S01]  /*2a10*/  IADD3 R56, R207, -0x1, RZ ;  /* 0xffffffffcf387810 */ /* 0x000fe20007ffe0ff */
[----:B--2---:R-:W-:-:S04]  /*2a20*/  IMAD.WIDE.U32 R6, R2, c[0x0][0x1e0], R20 ;  /* 0x0000780002067a25 */ /* 0x004fc800078e0014 */
[----:B------:R-:W-:-:S04]  /*2a30*/  IMAD.WIDE.U32 R8, R2, c[0x0][0x208], R20 ;  /* 0x0000820002087a25 */ /* 0x000fc800078e0014 */
[----:B------:R-:W-:Y:S02]  /*2a40*/  IMAD.MOV.U32 R2, RZ, RZ, R4 ;  /* 0x000000ffff027224 */ /* 0x000fe400078e0004 */
[C---:B------:R-:W-:Y:S02]  /*2a50*/  IMAD R4, R0.reuse, c[0x0][0x1b4], R5 ;  /* 0x00006d0000047a24 */ /* 0x040fe400078e0205 */
[----:B------:R-:W-:-:S04]  /*2a60*/  IMAD.WIDE.U32 R2, R0, c[0x0][0x1b0], R2 ;  /* 0x00006c0000027a25 */ /* 0x000fc800078e0002 */
[----:B------:R-:W-:Y:S01]  /*2a70*/  IMAD R0, R11, c[0x0][0x2c4], R10 ;  /* 0x0000b1000b007a24 */ /* 0x000fe200078e020a */
[----:B------:R-:W-:Y:S01]  /*2a80*/  IADD3 R3, R3, R4, RZ ;  /* 0x0000000403037210 */ /* 0x000fe20007ffe0ff */
[----:B------:R-:W-:-:S03]  /*2a90*/  IMAD.MOV.U32 R4, RZ, RZ, R8 ;  /* 0x000000ffff047224 */ /* 0x000fc600078e0008 */
[----:B------:R-:W-:Y:S02]  /*2aa0*/  SHF.R.S32.HI R10, RZ, 0x1f, R0 ;  /* 0x0000001fff0a7819 */ /* 0x000fe40000011400 */
[----:B------:R-:W-:Y:S02]  /*2ab0*/  IADD3 R7, R7, R12, RZ ;  /* 0x0000000c07077210 */ /* 0x000fe40007ffe0ff */
[----:B------:R-:W-:Y:S01]  /*2ac0*/  SEL R8, RZ, 0xffffffff, P5 ;  /* 0xffffffffff087807 */ /* 0x000fe20002800000 */
[----:B------:R-:W-:Y:S01]  /*2ad0*/  IMAD R10, R10, c[0x0][0x1a8], RZ ;  /* 0x00006a000a0a7a24 */ /* 0x000fe200078e02ff */
[----:B------:R-:W-:Y:S01]  /*2ae0*/  ISETP.GE.AND P6, PT, R20, c[0x0][0x1d4], PT ;  /* 0x0000750014007a0c */ /* 0x000fe20003fc6270 */
[----:B------:R-:W-:Y:S01]  /*2af0*/  IMAD.IADD R5, R9, 0x1, R13 ;  /* 0x0000000109057824 */ /* 0x000fe200078e020d */
[----:B------:R-:W-:Y:S01]  /*2b00*/  SHF.L.U32 R11, R8, 0x1, RZ ;  /* 0x00000001080b7819 */ /* 0x000fe200000006ff */
[----:B------:R-:W-:Y:S01]  /*2b10*/  IMAD.WIDE.U32 R8, R75, c[0x0][0x1e8], R6 ;  /* 0x00007a004b087a25 */ /* 0x000fe200078e0006 */
[----:B------:R-:W-:-:S03]  /*2b20*/  SEL R12, RZ, 0x1, P6 ;  /* 0x00000001ff0c7807 */ /* 0x000fc60003000000 */
[C---:B------:R-:W-:Y:S02]  /*2b30*/  IMAD R10, R0.reuse, c[0x0][0x1ac], R10 ;  /* 0x00006b00000a7a24 */ /* 0x040fe400078e020a */
[----:B------:R-:W-:Y:S01]  /*2b40*/  IMAD.WIDE.U32 R6, R0, c[0x0][0x1a8], R2 ;  /* 0x00006a0000067a25 */ /* 0x000fe200078e0002 */
[----:B------:R-:W-:-:S03]  /*2b50*/  LOP3.LUT R13, R11, 0x2, R12, 0xe2, !PT ;  /* 0x000000020b0d7812 */ /* 0x000fc600078ee20c */
[----:B------:R-:W-:Y:S01]  /*2b60*/  IMAD.IADD R7, R7, 0x1, R10 ;  /* 0x0000000107077824 */ /* 0x000fe200078e020a */
[C---:B------:R-:W-:Y:S02]  /*2b70*/  LEA R12, P1, R6.reuse, c[0x0][0x160], 0x1 ;  /* 0x00005800060c7a11 */ /* 0x040fe400078208ff */
[----:B---3--:R-:W-:Y:S02]  /*2b80*/  @P2 SHF.R.S32.HI R0, RZ, 0x1f, R15 ;  /* 0x0000001fff002819 */ /* 0x008fe4000001140f */
[----:B------:R-:W-:Y:S01]  /*2b90*/  LEA.HI.X R11, R6, c[0x0][0x164], R7, 0x1, P1 ;  /* 0x00005900060b7a11 */ /* 0x000fe200008f0c07 */
[----:B------:R-:W-:Y:S01]  /*2ba0*/  @!P2 IMAD.MOV.U32 R0, RZ, RZ, R74 ;  /* 0x000000ffff00a224 */ /* 0x000fe200078e004a */
[----:B------:R-:W-:Y:S02]  /*2bb0*/  ISETP.GE.AND P1, PT, R20, c[0x0][0x198], PT ;  /* 0x0000660014007a0c */ /* 0x000fe40003f26270 */
[----:B------:R-:W-:Y:S02]  /*2bc0*/  @!P2 MOV R15, R19 ;  /* 0x00000013000fa202 */ /* 0x000fe40000000f00 */
[----:B------:R-:W-:-:S02]  /*2bd0*/  SEL R6, R0, RZ, !P0 ;  /* 0x000000ff00067207 */ /* 0x000fc40004000000 */
[----:B------:R-:W-:Y:S02]  /*2be0*/  SEL R0, R15, RZ, !P0 ;  /* 0x000000ff0f007207 */ /* 0x000fe40004000000 */
[----:B------:R-:W-:Y:S02]  /*2bf0*/  ISETP.GE.AND P0, PT, R252, c[0x0][0x198], PT ;  /* 0x00006600fc007a0c */ /* 0x000fe40003f06270 */
[----:B------:R-:W-:Y:S01]  /*2c00*/  LOP3.LUT R18, R18, 0xfffffffd, RZ, 0xc0, !PT ;  /* 0xfffffffd12127812 */ /* 0x000fe200078ec0ff */
[----:B------:R-:W-:-:S03]  /*2c10*/  IMAD.WIDE.U32 R2, R75, c[0x0][0x210], R4 ;  /* 0x000084004b027a25 */ /* 0x000fc600078e0004 */
[----:B------:R-:W-:Y:S01]  /*2c20*/  @P1 LOP3.LUT R18, R18, 0x2, RZ, 0xfc, !PT ;  /* 0x0000000212121812 */ /* 0x000fe200078efcff */
[C---:B------:R-:W-:Y:S01]  /*2c30*/  IMAD R5, R75.reuse, c[0x0][0x1ec], R9 ;  /* 0x00007b004b057a24 */ /* 0x040fe200078e0209 */
[----:B------:R-:W-:Y:S01]  /*2c40*/  MOV R4, R8 ;  /* 0x0000000800047202 */ /* 0x000fe20000000f00 */
[----:B------:R-:W-:Y:S01]  /*2c50*/  IMAD R8, R6, c[0x0][0x1f0], RZ ;  /* 0x00007c0006087a24 */ /* 0x000fe200078e02ff */
[----:B------:R-:W-:Y:S01]  /*2c60*/  LOP3.LUT R18, R18, 0xfffffffe, RZ, 0xc0, !PT ;  /* 0xfffffffe12127812 */ /* 0x000fe200078ec0ff */
[----:B------:R-:W-:Y:S01]  /*2c70*/  IMAD R3, R75, c[0x0][0x214], R3 ;  /* 0x000085004b037a24 */ /* 0x000fe200078e0203 */
[----:B----4-:R-:W-:Y:S01]  /*2c80*/  ISETP.GE.AND P4, PT, R17, c[0x0][0x1d4], PT ;  /* 0x0000750011007a0c */ /* 0x010fe20003f86270 */
[----:B------:R-:W-:Y:S01]  /*2c90*/  IMAD R7, R6, c[0x0][0x218], RZ ;  /* 0x0000860006077a24 */ /* 0x000fe200078e02ff */
[----:B------:R-:W-:Y:S01]  /*2ca0*/  @P0 LOP3.LUT R18, R18, 0x1, RZ, 0xfc, !PT ;  /* 0x0000000112120812 */ /* 0x000fe200078efcff */
[C---:B------:R-:W-:Y:S01]  /*2cb0*/  IMAD R8, R0.reuse, c[0x0][0x1f4], R8 ;  /* 0x00007d0000087a24 */ /* 0x040fe200078e0208 */
[----:B------:R-:W-:Y:S01]  /*2cc0*/  SEL R6, RZ, 0x4, P4 ;  /* 0x00000004ff067807 */ /* 0x000fe20002000000 */
[----:B------:R-:W-:-:S04]  /*2cd0*/  IMAD.WIDE.U32 R238, R0, c[0x0][0x1f0], R4 ;  /* 0x00007c0000ee7a25 */ /* 0x000fc800078e0004 */
[C---:B------:R-:W-:Y:S02]  /*2ce0*/  IMAD R7, R0.reuse, c[0x0][0x21c], R7 ;  /* 0x0000870000077a24 */ /* 0x040fe400078e0207 */
[----:B------:R-:W-:Y:S01]  /*2cf0*/  IMAD.WIDE.U32 R236, R0, c[0x0][0x218], R2 ;  /* 0x0000860000ec7a25 */ /* 0x000fe200078e0002 */
[----:B------:R1:W-:Y:S01]  /*2d00*/  STL [R1+0x28], R18 ;  /* 0x0000281201007387 */ /* 0x0003e20000100800 */
[----:B------:R-:W-:Y:S02]  /*2d10*/  ISETP.GE.AND P2, PT, R17, c[0x0][0x198], PT ;  /* 0x0000660011007a0c */ /* 0x000fe40003f46270 */
[----:B------:R-:W-:Y:S01]  /*2d20*/  IMAD.IADD R9, R247, 0x1, R16 ;  /* 0x00000001f7097824 */ /* 0x000fe200078e0210 */
[----:B------:R-:W-:Y:S01]  /*2d30*/  IADD3 R240, R239, R8, RZ ;  /* 0x00000008eff07210 */ /* 0x000fe20007ffe0ff */
[----:B------:R-:W-:Y:S01]  /*2d40*/  IMAD.IADD R235, R237, 0x1, R7 ;  /* 0x00000001edeb7824 */ /* 0x000fe200078e0207 */
[----:B-1----:R-:W-:Y:S01]  /*2d50*/  LOP3.LUT R18, R13, R6, RZ, 0xfc, !PT ;  /* 0x000000060d127212 */ /* 0x002fe200078efcff */
[----:B------:R-:W-:Y:S05]  /*2d60*/  BRA.DIV ~URZ, `(.L_x_1063) ;  /* 0x0000e6527f007947 */ /* 0x000fea000b800000 */
[----:B------:R1:W2:Y:S02]  /*2d70*/  SHFL.IDX PT, R8, R11, RZ, 0x1c1f ;  /* 0x001c1fff0b087589 */ /* 0x0002a400000e0000 */
.L_x_1161:
[----:B------:R-:W-:Y:S05]  /*2d80*/  BRA.DIV ~URZ, `(.L_x_1064) ;  /* 0x0000e6a27f007947 */ /* 0x000fea000b800000 */
[----:B------:R3:W4:Y:S02]  /*2d90*/  SHFL.IDX PT, R0, R12, RZ, 0x1c1f ;  /* 0x001c1fff0c007589 */ /* 0x00072400000e0000 */
.L_x_1162:
        /* <DEDUP_REMOVED lines=12> */
[----:B------:R-:W-:-:S04]  /*2e60*/  LEA R4, P0, R252, R0, 0x1 ;  /* 0x00000000fc047211 */ /* 0x000fc800078008ff */
[----:B---3--:R-:W-:Y:S02]  /*2e70*/  LEA.HI.X R5, R252, R8, R2, 0x1, P0 ;  /* 0x00000008fc057211 */ /* 0x008fe400000f0c02 */
[----:B----4-:R-:W-:-:S04]  /*2e80*/  LEA R2, P0, R15, R0, 0x1 ;  /* 0x000000000f027211 */ /* 0x010fc800078008ff */
[----:B--2---:R-:W-:Y:S02]  /*2e90*/  LEA.HI.X R3, R15, R8, R16, 0x1, P0 ;  /* 0x000000080f037211 */ /* 0x004fe400000f0c10 */
[C---:B------:R-:W-:Y:S02]  /*2ea0*/  LOP3.LUT P0, RZ, R14.reuse, 0x2, RZ, 0xc0, !PT ;  /* 0x000000020eff7812 */ /* 0x040fe4000780c0ff */
[----:B------:R-:W-:Y:S01]  /*2eb0*/  LOP3.LUT P1, RZ, R14, 0x1, RZ, 0xc0, !PT ;  /* 0x000000010eff7812 */ /* 0x000fe2000782c0ff */
[----:B------:R-:W-:-:S10]  /*2ec0*/  IMAD.SHL.U32 R0, R13, 0x2, RZ ;  /* 0x000000020d007824 */ /* 0x000fd400078e00ff */
[----:B------:R-:W-:Y:S01]  /*2ed0*/  @!PT LDS RZ, [RZ] ;  /* 0x00000000fffff984 */ /* 0x000fe20000000800 */
[----:B------:R-:W-:Y:S01]  /*2ee0*/  @!PT LDS RZ, [RZ] ;  /* 0x00000000fffff984 */ /* 0x000fe20000000800 */
[----:B------:R-:W-:Y:S01]  /*2ef0*/  @!PT LDS RZ, [RZ] ;  /* 0x00000000fffff984 */ /* 0x000fe20000000800 */
[----:B------:R2:W-:Y:S04]  /*2f00*/  LDGSTS.E.BYPASS.LTC128B.128 [R0+0x6080], [R6.64], !P0 ;  /* 0x0608000006007fae */ /* 0x0005e8000c101d46 */
[----:B------:R2:W-:Y:S04]  /*2f10*/  LDGSTS.E.BYPASS.LTC128B.128 [R0+0x8080], [R4.64], !P1 ;  /* 0x0808000004007fae */ /* 0x0005e8000c901d46 */
[----:B------:R2:W-:Y:S02]  /*2f20*/  LDGSTS.E.BYPASS.LTC128B.128 [R0+0xa080], [R2.64], !P2 ;  /* 0x0a08000002007fae */ /* 0x0005e4000d101d46 */
.L_x_1066:
[----:B------:R-:W-:Y:S05]  /*2f30*/  BSYNC B0 ;  /* 0x0000000000007941 */ /* 0x000fea0003800000 */
.L_x_1065:
[----:B------:R-:W-:Y:S05]  /*2f40*/  BRA.DIV ~URZ, `(.L_x_1067) ;  /* 0x0000e5427f007947 */ /* 0x000fea000b800000 */
[----:B--2---:R2:W1:Y:S04]  /*2f50*/  SHFL.IDX PT, R8, R11, 0x1, 0x1c1f ;  /* 0x003c1f000b087f89 */ /* 0x00446800000e0000 */
[----:B----4-:R2:W4:Y:S02]  /*2f60*/  SHFL.IDX PT, R0, R12, 0x1, 0x1c1f ;  /* 0x003c1f000c007f89 */ /* 0x01052400000e0000 */
.L_x_1163:
        /* <DEDUP_REMOVED lines=12> */
[----:B------:R-:W-:-:S04]  /*3030*/  LEA R4, P0, R252, R0, 0x1 ;  /* 0x00000000fc047211 */ /* 0x000fc800078008ff */
[----:B--2---:R-:W-:Y:S02]  /*3040*/  LEA.HI.X R5, R252, R8, R3, 0x1, P0 ;  /* 0x00000008fc057211 */ /* 0x004fe400000f0c03 */
[----:B---3--:R-:W-:-:S04]  /*3050*/  LEA R2, P0, R15, R0, 0x1 ;  /* 0x000000000f027211 */ /* 0x008fc800078008ff */
[----:B----4-:R-:W-:Y:S02]  /*3060*/  LEA.HI.X R3, R15, R8, R16, 0x1, P0 ;  /* 0x000000080f037211 */ /* 0x010fe400000f0c10 */
        /* <DEDUP_REMOVED lines=9> */
.L_x_1069:
[----:B------:R-:W-:Y:S05]  /*3100*/  BSYNC B0 ;  /* 0x0000000000007941 */ /* 0x000fea0003800000 */
.L_x_1068:
[----:B------:R-:W-:Y:S05]  /*3110*/  BRA.DIV ~URZ, `(.L_x_1070) ;  /* 0x0000e4327f007947 */ /* 0x000fea000b800000 */
[----:B-1----:R1:W2:Y:S02]  /*3120*/  SHFL.IDX PT, R8, R11, 0x2, 0x1c1f ;  /* 0x005c1f000b087f89 */ /* 0x0022a400000e0000 */
.L_x_1164:
[----:B------:R-:W-:Y:S05]  /*3130*/  BRA.DIV ~URZ, `(.L_x_1071) ;  /* 0x0000e4827f007947 */ /* 0x000fea000b800000 */
[----:B----4-:R4:W1:Y:S02]  /*3140*/  SHFL.IDX PT, R0, R12, 0x2, 0x1c1f ;  /* 0x005c1f000c007f89 */ /* 0x01086400000e0000 */
.L_x_1165:
        /* <DEDUP_REMOVED lines=25> */
.L_x_1073:
[----:B------:R-:W-:Y:S05]  /*32e0*/  BSYNC B0 ;  /* 0x0000000000007941 */ /* 0x000fea0003800000 */
.L_x_1072:
[----:B------:R-:W-:Y:S05]  /*32f0*/  BRA.DIV ~URZ, `(.L_x_1074) ;  /* 0x0000e3227f007947 */ /* 0x000fea000b800000 */
[----:B-1----:R1:W3:Y:S04]  /*3300*/  SHFL.IDX PT, R6, R11, 0x3, 0x1c1f ;  /* 0x007c1f000b067f89 */ /* 0x0022e800000e0000 */
[----:B------:R1:W4:Y:S02]  /*3310*/  SHFL.IDX PT, R0, R12, 0x3, 0x1c1f ;  /* 0x007c1f000c007f89 */ /* 0x00032400000e0000 */
.L_x_1166:
[----:B------:R-:W5:Y:S04]  /*3320*/  LDL.64 R14, [R1+0x10] ;  /* 0x00001000010e7983 */ /* 0x000f680000100a00 */
[----:B----4-:R-:W4:Y:S04]  /*3330*/  LDL R13, [R1+0x70] ;  /* 0x00007000010d7983 */ /* 0x010f280000100800 */
[----:B--2---:R-:W2:Y:S04]  /*3340*/  LDL R8, [R1+0x28] ;  /* 0x0000280001087983 */ /* 0x004ea80000100800 */
[----:B---3--:R-:W3:Y:S04]  /*3350*/  LDL R7, [R1+0x78] ;  /* 0x0000780001077983 */ /* 0x008ee80000100800 */
[----:B-1----:R-:W3:Y:S04]  /*3360*/  LDL R11, [R1+0x18] ;  /* 0x00001800010b7983 */ /* 0x002ee80000100800 */
[----:B------:R-:W3:Y:S01]  /*3370*/  LDL R12, [R1+0x6c] ;  /* 0x00006c00010c7983 */ /* 0x000ee20000100800 */
[----:B------:R-:W-:-:S04]  /*3380*/  IADD3 R2, R9, 0x60, RZ ;  /* 0x0000006009027810 */ /* 0x000fc80007ffe0ff */
[----:B------:R-:W-:Y:S01]  /*3390*/  ISETP.GE.AND P1, PT, R2, R10, PT ;  /* 0x0000000a0200720c */ /* 0x000fe20003f26270 */
[----:B------:R-:W-:-:S04]  /*33a0*/  IMAD.MOV.U32 R9, RZ, RZ, 0x30 ;  /* 0x00000030ff097424 */ /* 0x000fc800078e00ff */
[----:B------:R-:W-:Y:S01]  /*33b0*/  IMAD R9, R207, -0x30, R9 ;  /* 0xffffffd0cf097824 */ /* 0x000fe200078e0209 */
[----:B------:R-:W-:-:S03]  /*33c0*/  P2R R48, PR, RZ, 0x8 ;  /* 0x00000008ff307803 */ /* 0x000fc60000000000 */
[----:B------:R-:W-:Y:S02]  /*33d0*/  IMAD.IADD R57, R251, 0x1, R9 ;  /* 0x00000001fb397824 */ /* 0x000fe400078e0209 */
[----:B------:R-:W-:Y:S02]  /*33e0*/  IMAD.MOV.U32 R58, RZ, RZ, R238 ;  /* 0x000000ffff3a7224 */ /* 0x000fe400078e00ee */
[----:B------:R-:W-:Y:S02]  /*33f0*/  IMAD.MOV.U32 R59, RZ, RZ, R240 ;  /* 0x000000ffff3b7224 */ /* 0x000fe400078e00f0 */
[----:B------:R-:W-:Y:S01]  /*3400*/  IMAD.MOV.U32 R10, RZ, RZ, 0x20 ;  /* 0x00000020ff0a7424 */ /* 0x000fe200078e00ff */
[----:B------:R-:W-:Y:S02]  /*3410*/  P2R R19, PR, RZ, 0x40 ;  /* 0x00000040ff137803 */ /* 0x000fe40000000000 */
[----:B-----5:R-:W-:-:S04]  /*3420*/  @!P1 LEA R4, P0, R14, R0, 0x1 ;  /* 0x000000000e049211 */ /* 0x020fc800078008ff */
[----:B------:R-:W-:Y:S02]  /*3430*/  @!P1 LEA.HI.X R5, R14, R6, R15, 0x1, P0 ;  /* 0x000000060e059211 */ /* 0x000fe400000f0c0f */
[----:B------:R-:W-:-:S04]  /*3440*/  @!P1 LEA R2, P0, R252, R0, 0x1 ;  /* 0x00000000fc029211 */ /* 0x000fc800078008ff */
[----:B----4-:R-:W-:Y:S02]  /*3450*/  @!P1 LEA.HI.X R3, R252, R6, R13, 0x1, P0 ;  /* 0x00000006fc039211 */ /* 0x010fe400000f0c0d */
[C---:B--2---:R-:W-:Y:S01]  /*3460*/  LOP3.LUT P0, RZ, R8.reuse, 0x2, RZ, 0xc0, !PT ;  /* 0x0000000208ff7812 */ /* 0x044fe2000780c0ff */
[----:B---3--:R-:W-:Y:S01]  /*3470*/  IMAD.SHL.U32 R198, R7, 0x2, RZ ;  /* 0x0000000207c67824 */ /* 0x008fe200078e00ff */
[----:B------:R-:W-:Y:S02]  /*3480*/  LOP3.LUT P3, RZ, R8, 0x1, RZ, 0xc0, !PT ;  /* 0x0000000108ff7812 */ /* 0x000fe4000786c0ff */
[----:B------:R-:W-:-:S09]  /*3490*/  SHF.R.S32.HI R8, RZ, 0x1f, R56 ;  /* 0x0000001fff087819 */ /* 0x000fd20000011438 */
[----:B------:R-:W-:Y:S01]  /*34a0*/  @!PT LDS RZ, [RZ] ;  /* 0x00000000fffff984 */ /* 0x000fe20000000800 */
[----:B------:R-:W-:Y:S01]  /*34b0*/  @!PT LDS RZ, [RZ] ;  /* 0x00000000fffff984 */ /* 0x000fe20000000800 */
[----:B------:R-:W-:Y:S01]  /*34c0*/  @!PT LDS RZ, [RZ] ;  /* 0x00000000fffff984 */ /* 0x000fe20000000800 */
[----:B------:R1:W-:Y:S01]  /*34d0*/  @!P1 LDGSTS.E.BYPASS.LTC128B.128 [R198+0x7880], [R4.64], !P0 ;  /* 0x0788000004c69fae */ /* 0x0003e2000c101d46 */
[----:B------:R-:W-:-:S03]  /*34e0*/  IMAD R7, R8, c[0x0][0x1e0], RZ ;  /* 0x0000780008077a24 */ /* 0x000fc600078e02ff */
[----:B------:R2:W-:Y:S01]  /*34f0*/  @!P1 LDGSTS.E.BYPASS.LTC128B.128 [R198+0x9880], [R2.64], !P3 ;  /* 0x0988000002c69fae */ /* 0x0005e2000d901d46 */
[----:B------:R-:W-:Y:S01]  /*3500*/  IMAD R7, R56, c[0x0][0x1e4], R7 ;  /* 0x0000790038077a24 */ /* 0x000fe200078e0207 */
[----:B-1----:R-:W-:Y:S02]  /*3510*/  @!P1 LEA R4, P0, R11, R0, 0x1 ;  /* 0x000000000b049211 */ /* 0x002fe400078008ff */
[----:B------:R-:W-:Y:S02]  /*3520*/  IMNMX R0, R57, 0x30, PT ;  /* 0x0000003039007817 */ /* 0x000fe40003800200 */
[----:B------:R-:W-:-:S03]  /*3530*/  @!P1 LEA.HI.X R5, R11, R6, R12, 0x1, P0 ;  /* 0x000000060b059211 */ /* 0x000fc600000f0c0c */
[----:B------:R-:W-:Y:S02]  /*3540*/  IMAD.IADD R0, R0, 0x1, -R247 ;  /* 0x0000000100007824 */ /* 0x000fe400078e0af7 */
[----:B--2---:R-:W-:Y:S01]  /*3550*/  IMAD.WIDE.U32 R2, R56, c[0x0][0x1e0], RZ ;  /* 0x0000780038027a25 */ /* 0x004fe200078e00ff */
[----:B------:R1:W-:Y:S02]  /*3560*/  @!P1 LDGSTS.E.BYPASS.LTC128B.128 [R198+0xb880], [R4.64], !P2 ;  /* 0x0b88000004c69fae */ /* 0x0003e4000d101d46 */
[C---:B------:R-:W-:Y:S01]  /*3570*/  ISETP.GE.AND P0, PT, R0.reuse, 0x1, PT ;  /* 0x000000010000780c */ /* 0x040fe20003f06270 */
[----:B------:R-:W-:Y:S01]  /*3580*/  IMAD.IADD R7, R3, 0x1, R7 ;  /* 0x0000000103077824 */ /* 0x000fe200078e0207 */
[----:B------:R-:W0:Y:S01]  /*3590*/  LDGDEPBAR ;  /* 0x00000000000079af */ /* 0x000e220000000000 */
[----:B------:R-:W-:Y:S03]  /*35a0*/  WARPSYNC 0xffffffff ;  /* 0xffffffff00007948 */ /* 0x000fe60003800000 */
[----:B------:R-:W-:Y:S01]  /*35b0*/  BAR.SYNC.DEFER_BLOCKING 0x0 ;  /* 0x0000000000007b1d */ /* 0x000fe20000010000 */
[----:B------:R-:W-:Y:S01]  /*35c0*/  ISETP.GE.AND P1, PT, R0, 0x21, PT ;  /* 0x000000210000780c */ /* 0x000fe20003f26270 */
[----:B------:R-:W-:-:S04]  /*35d0*/  IMAD.WIDE.U32 R2, R2, 0x30, R58 ;  /* 0x0000003002027825 */ /* 0x000fc800078e003a */
[----:B------:R-:W-:Y:S02]  /*35e0*/  IMAD R0, R7, 0x30, RZ ;  /* 0x0000003007007824 */ /* 0x000fe400078e02ff */
[----:B------:R-:W-:-:S04]  /*35f0*/  IMAD.WIDE.U32 R6, R10, c[0x0][0x1e0], RZ ;  /* 0x000078000a067a25 */ /* 0x000fc800078e00ff */
[----:B------:R-:W-:Y:S02]  /*3600*/  IMAD.IADD R0, R3, 0x1, R0 ;  /* 0x0000000103007824 */ /* 0x000fe400078e0200 */
[----:B------:R-:W-:Y:S01]  /*3610*/  IMAD R10, R10, c[0x0][0x1e4], RZ ;  /* 0x000079000a0a7a24 */ /* 0x000fe200078e02ff */
[----:B-1----:R-:W-:-:S04]  /*3620*/  @P0 LEA R4, P2, R2, c[0x0][0x1c8], 0x1 ;  /* 0x0000720002040a11 */ /* 0x002fc800078408ff */
[C---:B------:R-:W-:Y:S02]  /*3630*/  @P0 LEA.HI.X R5, R2.reuse, c[0x0][0x1cc], R0, 0x1, P2 ;  /* 0x0000730002050a11 */ /* 0x040fe400010f0c00 */
[----:B------:R-:W-:Y:S01]  /*3640*/  @P1 IADD3 R3, P2, R2, R6, RZ ;  /* 0x0000000602031210 */ /* 0x000fe20007f5e0ff */
[----:B------:R-:W1:Y:S03]  /*3650*/  S2R R11, SR_TID.X ;  /* 0x00000000000b7919 */ /* 0x000e660000002100 */
[----:B------:R-:W-:Y:S01]  /*3660*/  @P1 IADD3.X R0, R0, R7, R10, P2, !PT ;  /* 0x0000000700001210 */ /* 0x000fe200017fe40a */
[----:B------:R-:W-:Y:S01]  /*3670*/  @!PT LDS RZ, [RZ] ;  /* 0x00000000fffff984 */ /* 0x000fe20000000800 */
[----:B------:R-:W-:Y:S01]  /*3680*/  @!PT LDS RZ, [RZ] ;  /* 0x00000000fffff984 */ /* 0x000fe20000000800 */
[----:B------:R-:W-:Y:S01]  /*3690*/  @!PT LDS RZ, [RZ] ;  /* 0x00000000fffff984 */ /* 0x000fe20000000800 */
[----:B------:R2:W-:Y:S01]  /*36a0*/  @P0 LDGSTS.E.BYPASS.LTC128B.128 [R198+0x3c80], [R4.64], !P6 ;  /* 0x03c8000004c60fae */ /* 0x0005e2000f101d46 */
[----:B------:R-:W-:-:S03]  /*36b0*/  @P1 LEA R2, P2, R3, c[0x0][0x1c8], 0x1 ;  /* 0x0000720003021a11 */ /* 0x000fc600078408ff */
[----:B------:R2:W-:Y:S01]  /*36c0*/  @P0 LDGSTS.E.BYPASS.LTC128B.128 [R198+0x4880], [R4.64+0x40], !P5 ;  /* 0x0488004004c60fae */ /* 0x0005e2000e901d46 */
[----:B------:R-:W-:-:S03]  /*36d0*/  @P1 LEA.HI.X R3, R3, c[0x0][0x1cc], R0, 0x1, P2 ;  /* 0x0000730003031a11 */ /* 0x000fc600010f0c00 */
[----:B------:R2:W-:Y:S04]  /*36e0*/  @P0 LDGSTS.E.BYPASS.LTC128B.128 [R198+0x5480], [R4.64+0x80], !P4 ;  /* 0x0548008004c60fae */ /* 0x0005e8000e101d46 */
[----:B------:R3:W-:Y:S04]  /*36f0*/  @P1 LDGSTS.E.BYPASS.LTC128B.128 [R198+0x4480], [R2.64], !P6 ;  /* 0x0448000002c61fae */ /* 0x0007e8000f101d46 */
[----:B------:R3:W-:Y:S04]  /*3700*/  @P1 LDGSTS.E.BYPASS.LTC128B.128 [R198+0x5080], [R2.64+0x40], !P5 ;  /* 0x0508004002c61fae */ /* 0x0007e8000e901d46 */
[----:B------:R3:W-:Y:S04]  /*3710*/  @P1 LDGSTS.E.BYPASS.LTC128B.128 [R198+0x5c80], [R2.64+0x80], !P4 ;  /* 0x05c8008002c61fae */ /* 0x0007e8000e101d46 */
[----:B------:R-:W0:Y:S01]  /*3720*/  LDGDEPBAR ;  /* 0x00000000000079af */ /* 0x000e220000000000 */
[----:B------:R-:W-:Y:S01]  /*3730*/  IMAD R8, R8, c[0x0][0x208], RZ ;  /* 0x0000820008087a24 */ /* 0x000fe200078e02ff */
[----:B-1----:R-:W-:Y:S01]  /*3740*/  ISETP.GT.AND P0, PT, R11, 0x3f, PT ;  /* 0x0000003f0b00780c */ /* 0x002fe20003f04270 */
[----:B------:R-:W-:-:S04]  /*3750*/  IMAD.WIDE.U32 R6, R56, c[0x0][0x208], RZ ;  /* 0x0000820038067a25 */ /* 0x000fc800078e00ff */
[----:B------:R-:W-:-:S04]  /*3760*/  IMAD R0, R56, c[0x0][0x20c], R8 ;  /* 0x0000830038007a24 */ /* 0x000fc800078e0208 */
[----:B------:R-:W-:-:S04]  /*3770*/  IMAD.IADD R0, R7, 0x1, R0 ;  /* 0x0000000107007824 */ /* 0x000fc800078e0200 */
[----:B------:R-:W-:Y:S02]  /*3780*/  IMAD R0, R0, 0x30, RZ ;  /* 0x0000003000007824 */ /* 0x000fe400078e02ff */
[----:B---3--:R-:W-:Y:S01]  /*3790*/  IMAD.MOV.U32 R2, RZ, RZ, R236 ;  /* 0x000000ffff027224 */ /* 0x008fe200078e00ec */
[----:B------:R-:W-:-:S04]  /*37a0*/  DEPBAR.LE SB0, 0x1 ;  /* 0x000080400000791a */ /* 0x000fc80000000000 */
[----:B------:R-:W-:Y:S01]  /*37b0*/  IMAD.MOV.U32 R3, RZ, RZ, R235 ;  /* 0x000000ffff037224 */ /* 0x000fe200078e00eb */
[----:B------:R-:W-:-:S04]  /*37c0*/  DEPBAR.LE SB0, 0x0 ;  /* 0x000080000000791a */ /* 0x000fc80000000000 */
[----:B--2---:R-:W-:Y:S01]  /*37d0*/  IMAD.WIDE.U32 R4, R6, 0x30, R2 ;  /* 0x0000003006047825 */ /* 0x004fe200078e0002 */
        /* <DEDUP_REMOVED lines=8> */
[----:B------:R-:W-:Y:S02]  /*3860*/  IADD3 R0, R9, R251, -R247 ;  /* 0x000000fb09007210 */ /* 0x000fe40007ffe8f7 */
[----:B------:R-:W-:Y:S02]  /*3870*/  @!P0 LEA.HI.X R17, R5, R3, R4, 0x6, P1 ;  /* 0x0000000305118211 */ /* 0x000fe400008f3404 */
[----:B------:R-:W-:-:S02]  /*3880*/  ISETP.LT.OR P1, PT, R0, 0x1, !P3 ;  /* 0x000000010000780c */ /* 0x000fc40005f21670 */
[----:B------:R-:W-:Y:S01]  /*3890*/  LOP3.LUT P2, RZ, R18, 0x2, RZ, 0xc0, !PT ;  /* 0x0000000212ff7812 */ /* 0x000fe2000784c0ff */
[----:B------:R-:W-:Y:S04]  /*38a0*/  LDSM.16.M88.4 R8, [R187+0x1000] ;  /* 0x00100000bb08783b */ /* 0x000fe80000000200 */
[----:B------:R-:W1:Y:S04]  /*38b0*/  LDSM.16.M88.4 R32, [R184] ;  /* 0x00000000b820783b */ /* 0x000e680000000200 */
[----:B------:R-:W2:Y:S04]  /*38c0*/  LDSM.16.M88.4 R28, [R184+0x400] ;  /* 0x00040000b81c783b */ /* 0x000ea80000000200 */
[----:B------:R-:W3:Y:S04]  /*38d0*/  LDSM.16.M88.4 R20, [R184+0x800] ;  /* 0x00080000b814783b */ /* 0x000ee80000000200 */
[----:B------:R-:W4:Y:S04]  /*38e0*/  LDSM.16.M88.4 R12, [R187] ;  /* 0x00000000bb0c783b */ /* 0x000f280000000200 */
[----:B------:R-:W-:Y:S04]  /*38f0*/  LDSM.16.M88.4 R24, [R188] ;  /* 0x00000000bc18783b */ /* 0x000fe80000000200 */
[----:B------:R-:W-:Y:S04]  /*3900*/  LDSM.16.M88.4 R4, [R188+0x1000] ;  /* 0x00100000bc04783b */ /* 0x000fe80000000200 */
[----:B------:R-:W5:Y:S04]  /*3910*/  LDSM.16.M88.4 R36, [R189] ;  /* 0x00000000bd24783b */ /* 0x000f680000000200 */
[----:B------:R-:W3:Y:S04]  /*3920*/  LDSM.16.M88.4 R40, [R197] ;  /* 0x00000000c528783b */ /* 0x000ee80000000200 */
[----:B------:R-:W3:Y:S04]  /*3930*/  LDSM.16.M88.4 R44, [R196] ;  /* 0x00000000c42c783b */ /* 0x000ee80000000200 */
[----:B------:R-:W-:Y:S01]  /*3940*/  @!PT LDS RZ, [RZ] ;  /* 0x00000000fffff984 */ /* 0x000fe20000000800 */
[----:B------:R-:W-:Y:S01]  /*3950*/  @!PT LDS RZ, [RZ] ;  /* 0x00000000fffff984 */ /* 0x000fe20000000800 */
[----:B------:R-:W-:Y:S01]  /*3960*/  @!PT LDS RZ, [RZ] ;  /* 0x00000000fffff984 */ /* 0x000fe20000000800 */
[----:B------:R2:W-:Y:S01]  /*3970*/  LDGSTS.E.BYPASS.LTC128B.128 [R198+0x1880], [R2.64], !P1 ;  /* 0x0188000002c67fae */ /* 0x0005e2000c901d46 */
[----:B------:R-:W-:-:S02]  /*3980*/  ISETP.LT.OR P1, PT, R0, 0x1, !P2 ;  /* 0x000000010000780c */ /* 0x000fc40005721670 */
[----:B------:R-:W-:-:S11]  /*3990*/  @!P0 ISETP.LT.OR P3, PT, R0, 0x21, !P3 ;  /* 0x000000210000880c */ /* 0x000fd60005f61670 */
[----:B------:R3:W-:Y:S01]  /*39a0*/  LDGSTS.E.BYPASS.LTC128B.128 [R198+0x2480], [R2.64+0x40], !P1 ;  /* 0x0248004002c67fae */ /* 0x0007e2000c901d46 */
[----:B------:R-:W-:-:S04]  /*39b0*/  LOP3.LUT P1, RZ, R18, 0x4, RZ, 0xc0, !PT ;  /* 0x0000000412ff7812 */ /* 0x000fc8000782c0ff */
[----:B------:R-:W-:Y:S01]  /*39c0*/  ISETP.LT.OR P6, PT, R0, 0x1, !P1 ;  /* 0x000000010000780c */ /* 0x000fe20004fc1670 */
[C---:B-1----:R-:W-:Y:S08]  /*39d0*/  HMMA.16816.F32.BF16 R68, R8.reuse, R32, RZ ;  /* 0x000000200844723c */ /* 0x042ff000000418ff */
[C---:B--2---:R-:W-:Y:S04]  /*39e0*/  HMMA.16816.F32.BF16 R60, R8.reuse, R28, RZ ;  /* 0x0000001c083c723c */ /* 0x044fe800000418ff */
[----:B------:R1:W-:Y:S04]  /*39f0*/  LDGSTS.E.BYPASS.LTC128B.128 [R198+0x3080], [R2.64+0x80], !P6 ;  /* 0x0308008002c67fae */ /* 0x0003e8000f101d46 */
[----:B------:R2:W-:Y:S01]  /*3a00*/  @!P0 LDGSTS.E.BYPASS.LTC128B.128 [R198+0x2080], [R16.64], !P3 ;  /* 0x0208000010c68fae */ /* 0x0005e2000d901d46 */
[----:B------:R-:W-:Y:S01]  /*3a10*/  ISETP.NE.AND P3, PT, R48, RZ, PT ;  /* 0x000000ff3000720c */ /* 0x000fe20003f65270 */
[C---:B------:R-:W-:Y:S08]  /*3a20*/  HMMA.16816.F32.BF16 R64, R8.reuse, R34, RZ ;  /* 0x000000220840723c */ /* 0x040ff000000418ff */
[C---:B---3--:R-:W-:Y:S08]  /*3a30*/  HMMA.16816.F32.BF16 R48, R8.reuse, R20, RZ ;  /* 0x000000140830723c */ /* 0x048ff000000418ff */
[C---:B------:R-:W-:Y:S08]  /*3a40*/  HMMA.16816.F32.BF16 R52, R8.reuse, R30, RZ ;  /* 0x0000001e0834723c */ /* 0x040ff000000418ff */
[----:B------:R-:W-:Y:S01]  /*3a50*/  HMMA.16816.F32.BF16 R8, R8, R22, RZ ;  /* 0x000000160808723c */ /* 0x000fe200000418ff */
[----:B------:R-:W-:-:S02]  /*3a60*/  @!P0 ISETP.LT.OR P2, PT, R0, 0x21, !P2 ;  /* 0x000000210000880c */ /* 0x000fc40005741670 */
[----:B------:R-:W-:-:S05]  /*3a70*/  @!P0 ISETP.LT.OR P1, PT, R0, 0x21, !P1 ;  /* 0x000000210000880c */ /* 0x000fca0004f21670 */
[----:B----4-:R-:W-:Y:S01]  /*3a80*/  HMMA.16816.F32.BF16 R72, R12, R32, RZ ;  /* 0x000000200c48723c */ /* 0x010fe200000418ff */
[----:B------:R-:W-:-:S05]  /*3a90*/  ISETP.NE.AND P6, PT, R19, RZ, PT ;  /* 0x000000ff1300720c */ /* 0x000fca0003fc5270 */
[----:B------:R2:W-:Y:S02]  /*3aa0*/  @!P0 LDGSTS.E.BYPASS.LTC128B.128 [R198+0x2c80], [R16.64+0x40], !P2 ;  /* 0x02c8004010c68fae */ /* 0x0005e4000d101d46 */
[C---:B------:R-:W-:Y:S02]  /*3ab0*/  HMMA.16816.F32.BF16 R84, R12.reuse, R34, RZ ;  /* 0x000000220c54723c */ /* 0x040fe400000418ff */
[----:B------:R2:W-:Y:S04]  /*3ac0*/  @!P0 LDGSTS.E.BYPASS.LTC128B.128 [R198+0x3880], [R16.64+0x80], !P1 ;  /* 0x0388008010c68fae */ /* 0x0005e8000c901d46 */
[----:B------:R-:W0:Y:S02]  /*3ad0*/  LDGDEPBAR ;  /* 0x00000000000079af */ /* 0x000e240000000000 */
[C---:B------:R-:W-:Y:S08]  /*3ae0*/  HMMA.16816.F32.BF16 R32, R12.reuse, R28, RZ ;  /* 0x0000001c0c20723c */ /* 0x040ff000000418ff */
[C---:B------:R-:W-:Y:S01]  /*3af0*/  HMMA.16816.F32.BF16 R80, R12.reuse, R30, RZ ;  /* 0x0000001e0c50723c */ /* 0x040fe200000418ff */
[----:B------:R-:W-:Y:S07]  /*3b00*/  LDSM.16.M88.4 R28, [R184+0xc00] ;  /* 0x000c0000b81c783b */ /* 0x000fee0000000200 */
[C---:B------:R-:W-:Y:S01]  /*3b10*/  HMMA.16816.F32.BF16 R76, R12.reuse, R20, RZ ;  /* 0x000000140c4c723c */ /* 0x040fe200000418ff */
[----:B--2---:R-:W-:Y:S07]  /*3b20*/  LDSM.16.M88.4 R16, [R184+0x1000] ;  /* 0x00100000b810783b */ /* 0x004fee0000000200 */
[----:B------:R-:W-:Y:S01]  /*3b30*/  HMMA.16816.F32.BF16 R92, R12, R22, RZ ;  /* 0x000000160c5c723c */ /* 0x000fe200000418ff */
[----:B------:R-:W-:Y:S04]  /*3b40*/  LDSM.16.M88.4 R12, [R184+0x1400] ;  /* 0x00140000b80c783b */ /* 0x000fe80000000200 */
[----:B------:R-:W-:Y:S03]  /*3b50*/  LDSM.16.M88.4 R20, [R188+0x3000] ;  /* 0x00300000bc14783b */ /* 0x000fe60000000200 */
[C---:B-----5:R-:W-:Y:S08]  /*3b60*/  HMMA.16816.F32.BF16 R108, R4.reuse, R36, R68 ;  /* 0x00000024046c723c */ /* 0x060ff00000041844 */
[C---:B------:R-:W-:Y:S08]  /*3b70*/  HMMA.16816.F32.BF16 R104, R4.reuse, R40, R60 ;  /* 0x000000280468723c */ /* 0x040ff0000004183c */
[C---:B------:R-:W-:Y:S01]  /*3b80*/  HMMA.16816.F32.BF16 R100, R4.reuse, R44, R48 ;  /* 0x0000002c0464723c */ /* 0x040fe20000041830 */
[----:B------:R-:W-:Y:S07]  /*3b90*/  LDSM.16.M88.4 R48, [R195] ;  /* 0x00000000c330783b */ /* 0x000fee0000000200 */
[C---:B------:R-:W-:Y:S08]  /*3ba0*/  HMMA.16816.F32.BF16 R96, R4.reuse, R38, R64 ;  /* 0x000000260460723c */ /* 0x040ff00000041840 */
[C---:B------:R-:W-:Y:S01]  /*3bb0*/  HMMA.16816.F32.BF16 R88, R4.reuse, R42, R52 ;  /* 0x0000002a0458723c */ /* 0x040fe20000041834 */
[----:B------:R-:W-:Y:S07]  /*3bc0*/  LDSM.16.M88.4 R52, [R193] ;  /* 0x00000000c134783b */ /* 0x000fee0000000200 */
[----:B------:R-:W-:Y:S01]  /*3bd0*/  HMMA.16816.F32.BF16 R68, R4, R46, R8 ;  /* 0x0000002e0444723c */ /* 0x000fe20000041808 */
[----:B------:R-:W2:Y:S04]  /*3be0*/  LDSM.16.M88.4 R4, [R187+0x3000] ;  /* 0x00300000bb04783b */ /* 0x000ea80000000200 */
[----:B------:R-:W3:Y:S03]  /*3bf0*/  LDSM.16.M88.4 R8, [R187+0x2000] ;  /* 0x00200000bb08783b */ /* 0x000ee60000000200 */
[C---:B------:R-:W-:Y:S08]  /*3c00*/  HMMA.16816.F32.BF16 R72, R24.reuse, R36, R72 ;  /* 0x000000241848723c */ /* 0x040ff00000041848 */
[C---:B------:R-:W-:Y:S01]  /*3c10*/  HMMA.16816.F32.BF16 R60, R24.reuse, R40, R32 ;  /* 0x00000028183c723c */ /* 0x040fe20000041820 */
[----:B------:R-:W4:Y:S07]  /*3c20*/  LDSM.16.M88.4 R32, [R194] ;  /* 0x00000000c220783b */ /* 0x000f2e0000000200 */
[C---:B------:R-:W-:Y:S08]  /*3c30*/  HMMA.16816.F32.BF16 R36, R24.reuse, R38, R84 ;  /* 0x000000261824723c */ /* 0x040ff00000041854 */
[C---:B------:R-:W-:Y:S08]  /*3c40*/  HMMA.16816.F32.BF16 R64, R24.reuse, R44, R76 ;  /* 0x0000002c1840723c */ /* 0x040ff0000004184c */
[C---:B------:R-:W-:Y:S08]  /*3c50*/  HMMA.16816.F32.BF16 R40, R24.reuse, R42, R80 ;  /* 0x0000002a1828723c */ /* 0x040ff00000041850 */
[----:B------:R-:W-:Y:S01]  /*3c60*/  HMMA.16816.F32.BF16 R44, R24, R46, R92 ;  /* 0x0000002e182c723c */ /* 0x000fe2000004185c */
[----:B------:R-:W5:Y:S07]  /*3c70*/  LDSM.16.M88.4 R24, [R188+0x2000] ;  /* 0x00200000bc18783b */ /* 0x000f6e0000000200 */
[C---:B--2---:R-:W-:Y:S08]  /*3c80*/  HMMA.16816.F32.BF16 R80, R4.reuse, R28, R108 ;  /* 0x0000001c0450723c */ /* 0x044ff0000004186c */
[C---:B------:R-:W-:Y:S08]  /*3c90*/  HMMA.16816.F32.BF16 R104, R4.reuse, R16, R104 ;  /* 0x000000100468723c */ /* 0x040ff00000041868 */
[C---:B------:R-:W-:Y:S08]  /*3ca0*/  HMMA.16816.F32.BF16 R100, R4.reuse, R12, R100 ;  /* 0x0000000c0464723c */ /* 0x040ff00000041864 */
[C---:B------:R-:W-:Y:S08]  /*3cb0*/  HMMA.16816.F32.BF16 R96, R4.reuse, R30, R96 ;  /* 0x0000001e0460723c */ /* 0x040ff00000041860 */
[----:B------:R-:W-:Y:S08]  /*3cc0*/  HMMA.16816.F32.BF16 R84, R4, R14, R68 ;  /* 0x0000000e0454723c */ /* 0x000ff00000041844 */
[----:B---3--:R-:W-:Y:S08]  /*3cd0*/  HMMA.16816.F32.BF16 R76, R8, R28, R72 ;  /* 0x0000001c084c723c */ /* 0x008ff00000041848 */
[----:B------:R-:W-:Y:S08]  /*3ce0*/  HMMA.16816.F32.BF16 R88, R4, R18, R88 ;  /* 0x000000120458723c */ /* 0x000ff00000041858 */
[C---:B------:R-:W-:Y:S01]  /*3cf0*/  HMMA.16816.F32.BF16 R72, R8.reuse, R30, R36 ;  /* 0x0000001e0848723c */ /* 0x040fe20000041824 */
[----:B------:R-:W-:Y:S07]  /*3d00*/  LDSM.16.M88.4 R36, [R184+0x2000] ;  /* 0x00200000b824783b */ /* 0x000fee0000000200 */
[C---:B------:R-:W-:Y:S08]  /*3d10*/  HMMA.16816.F32.BF16 R68, R8.reuse, R16, R60 ;  /* 0x000000100844723c */ /* 0x040ff0000004183c */
[C---:B------:R-:W-:Y:S01]  /*3d20*/  HMMA.16816.F32.BF16 R28, R8.reuse, R18, R40 ;  /* 0x00000012081c723c */ /* 0x040fe20000041828 */
[----:B------:R-:W-:Y:S04]  /*3d30*/  LDSM.16.M88.4 R40, [R184+0x1c00] ;  /* 0x001c0000b828783b */ /* 0x000fe80000000200 */
[----:B------:R-:W-:Y:S03]  /*3d40*/  LDSM.16.M88.4 R16, [R187+0x4000] ;  /* 0x00400000bb10783b */ /* 0x000fe60000000200 */
[C---:B------:R-:W-:Y:S08]  /*3d50*/  HMMA.16816.F32.BF16 R4, R8.reuse, R12, R64 ;  /* 0x0000000c0804723c */ /* 0x040ff00000041840 */
[----:B------:R-:W-:Y:S01]  /*3d60*/  HMMA.16816.F32.BF16 R8, R8, R14, R44 ;  /* 0x0000000e0808723c */ /* 0x000fe2000004182c */
[----:B------:R-:W-:Y:S04]  /*3d70*/  LDSM.16.M88.4 R12, [R187+0x5000] ;  /* 0x00500000bb0c783b */ /* 0x000fe80000000200 */
[----:B------:R-:W2:Y:S03]  /*3d80*/  LDSM.16.M88.4 R44, [R184+0x1800] ;  /* 0x00180000b82c783b */ /* 0x000ea60000000200 */
[C---:B------:R-:W-:Y:S08]  /*3d90*/  HMMA.16816.F32.BF16 R64, R20.reuse, R48, R80 ;  /* 0x000000301440723c */ /* 0x040ff00000041850 */
[C---:B------:R-:W-:Y:S08]  /*3da0*/  HMMA.16816.F32.BF16 R60, R20.reuse, R50, R96 ;  /* 0x00000032143c723c */ /* 0x040ff00000041860 */
[C---:B----4-:R-:W-:Y:S08]  /*3db0*/  HMMA.16816.F32.BF16 R112, R20.reuse, R32, R104 ;  /* 0x000000201470723c */ /* 0x050ff00000041868 */
[C---:B------:R-:W-:Y:S08]  /*3dc0*/  HMMA.16816.F32.BF16 R116, R20.reuse, R52, R100 ;  /* 0x000000341474723c */ /* 0x040ff00000041864 */
[C---:B------:R-:W-:Y:S08]  /*3dd0*/  HMMA.16816.F32.BF16 R108, R20.reuse, R34, R88 ;  /* 0x00000022146c723c */ /* 0x040ff00000041858 */
[----:B------:R-:W-:Y:S01]  /*3de0*/  HMMA.16816.F32.BF16 R104, R20, R54, R84 ;  /* 0x000000361468723c */ /* 0x000fe20000041854 */
[----:B------:R-:W-:Y:S07]  /*3df0*/  LDSM.16.M88.4 R20, [R190] ;  /* 0x00000000be14783b */ /* 0x000fee0000000200 */
[C---:B-----5:R-:W-:Y:S08]  /*3e00*/  HMMA.16816.F32.BF16 R100, R24.reuse, R48, R76 ;  /* 0x000000301864723c */ /* 0x060ff0000004184c */
[C---:B------:R-:W-:Y:S08]  /*3e10*/  HMMA.16816.F32.BF16 R92, R24.reuse, R32, R68 ;  /* 0x00000020185c723c */ /* 0x040ff00000041844 */
[C---:B------:R-:W-:Y:S08]  /*3e20*/  HMMA.16816.F32.BF16 R96, R24.reuse, R50, R72 ;  /* 0x000000321860723c */ /* 0x040ff00000041848 */
[C---:B------:R-:W-:Y:S01]  /*3e30*/  HMMA.16816.F32.BF16 R88, R24.reuse, R34, R28 ;  /* 0x000000221858723c */ /* 0x040fe2000004181c */
[----:B------:R-:W-:Y:S04]  /*3e40*/  LDSM.16.M88.4 R32, [R192] ;  /* 0x00000000c020783b */ /* 0x000fe80000000200 */
[----:B------:R-:W-:Y:S03]  /*3e50*/  LDSM.16.M88.4 R28, [R191] ;  /* 0x00000000bf1c783b */ /* 0x000fe60000000200 */
[C---:B------:R-:W-:Y:S01]  /*3e60*/  HMMA.16816.F32.BF16 R84, R24.reuse, R52, R4 ;  /* 0x000000341854723c */ /* 0x040fe20000041804 */
[----:B------:R-:W3:Y:S07]  /*3e70*/  LDSM.16.M88.4 R4, [R188+0x5000] ;  /* 0x00500000bc04783b */ /* 0x000eee0000000200 */
[----:B------:R-:W-:Y:S01]  /*3e80*/  HMMA.16816.F32.BF16 R80, R24, R54, R8 ;  /* 0x000000361850723c */ /* 0x000fe20000041808 */
[----:B------:R-:W4:Y:S01]  /*3e90*/  LDSM.16.M88.4 R8, [R188+0x4000] ;  /* 0x00400000bc08783b */ /* 0x000f220000000200 */
        /* <DEDUP_REMOVED lines=18> */
[C---:B------:R-:W-:Y:S08]  /*3fc0*/  HMMA.16816.F32.BF16 R64, R4.reuse, R30, R64 ;  /* 0x0000001e0440723c */ /* 0x040ff00000041840 */
[C---:B------:R-:W-:Y:S08]  /*3fd0*/  HMMA.16816.F32.BF16 R60, R4.reuse, R20, R60 ;  /* 0x00000014043c723c */ /* 0x040ff0000004183c */
[----:B------:R-:W-:Y:S08]  /*3fe0*/  HMMA.16816.F32.BF16 R52, R4, R22, R52 ;  /* 0x000000160434723c */ /* 0x000ff00000041834 */
[C---:B----4-:R-:W-:Y:S08]  /*3ff0*/  HMMA.16816.F32.BF16 R48, R8.reuse, R32, R48 ;  /* 0x000000200830723c */ /* 0x050ff00000041830 */
        /* <DEDUP_REMOVED lines=11> */
[----:B------:R-:W-:Y:S02]  /*40b0*/  SHF.R.S32.HI R2, RZ, 0x1f, R0 ;  /* 0x0000001fff027819 */ /* 0x000fe40000011400 */
[----:B------:R-:W-:-:S03]  /*40c0*/  ISETP.GE.AND P2, PT, R3, 0x1, PT ;  /* 0x000000010300780c */ /* 0x000fc60003f46270 */
        /* <DEDUP_REMOVED lines=9> */
[----:B------:R-:W-:Y:S01]  /*4160*/  @P2 IMAD.WIDE.U32 R2, R6, 0x30, R58 ;  /* 0x0000003006022825 */ /* 0x000fe200078e003a */
[----:B------:R-:W-:-:S03]  /*4170*/  @P1 IADD3 R6, P0, R238, R4, RZ ;  /* 0x00000004ee061210 */ /* 0x000fc60007f1e0ff */
[C---:B------:R-:W-:Y:S02]  /*4180*/  @P1 IMAD R7, R0.reuse, 0x30, RZ ;  /* 0x0000003000071824 */ /* 0x040fe400078e02ff */
[----:B------:R-:W-:-:S03]  /*4190*/  @P2 IMAD R0, R0, 0x30, RZ ;  /* 0x0000003000002824 */ /* 0x000fc600078e02ff */
[----:B------:R-:W-:Y:S01]  /*41a0*/  @P1 IADD3.X R7, R240, R7, R5, P0, !PT ;  /* 0x00000007f0071210 */ /* 0x000fe200007fe405 */
[----:B------:R-:W-:Y:S01]  /*41b0*/  @P2 IMAD.IADD R0, R3, 0x1, R0 ;  /* 0x0000000103002824 */ /* 0x000fe200078e0200 */
[----:B------:R-:W-:-:S04]  /*41c0*/  @P2 LEA R4, P0, R2, c[0x0][0x1c8], 0x1 ;  /* 0x0000720002042a11 */ /* 0x000fc800078008ff */
        /* <DEDUP_REMOVED lines=12> */
.L_x_1076:
[----:B-1----:R-:W-:Y:S05]  /*4290*/  BSYNC B0 ;  /* 0x0000000000007941 */ /* 0x002fea0003800000 */
.L_x_1075:
[----:B------:R-:W2:Y:S04]  /*42a0*/  LDL R233, [R1+0x4] ;  /* 0x0000040001e97983 */ /* 0x000ea80000100800 */
[----:B------:R-:W2:Y:S04]  /*42b0*/  LDL R232, [R1+0xac] ;  /* 0x0000ac0001e87983 */ /* 0x000ea80000100800 */
[----:B------:R-:W3:Y:S04]  /*42c0*/  LDL R5, [R1+0x1c] ;  /* 0x00001c0001057983 */ /* 0x000ee80000100800 */
[----:B------:R-:W-:Y:S04]  /*42d0*/  LDSM.16.MT88.4 R80, [R186] ;  /* 0x00000000ba50783b */ /* 0x000fe80000004200 */
[----:B------:R-:W-:Y:S04]  /*42e0*/  LDSM.16.MT88.4 R88, [R185+0xc00] ;  /* 0x000c0000b958783b */ /* 0x000fe80000004200 */
[----:B------:R-:W-:Y:S04]  /*42f0*/  LDSM.16.MT88.4 R84, [R186+0xc00] ;  /* 0x000c0000ba54783b */ /* 0x000fe80000004200 */
[----:B------:R-:W-:Y:S04]  /*4300*/  LDSM.16.MT88.4 R100, [R185+0x1800] ;  /* 0x00180000b964783b */ /* 0x000fe80000004200 */
[----:B------:R-:W-:Y:S04]  /*4310*/  LDSM.16.MT88.4 R104, [R186+0x1800] ;  /* 0x00180000ba68783b */ /* 0x000fe80000004200 */
[----:B------:R-:W0:Y:S01]  /*4320*/  LDGDEPBAR ;  /* 0x00000000000079af */ /* 0x000e220000000000 */
[----:B--2---:R-:W-:-:S04]  /*4330*/  IMAD.IADD R3, R232, 0x1, R233 ;  /* 0x00000001e8037824 */ /* 0x004fc800078e02e9 */
[----:B------:R-:W-:-:S05]  /*4340*/  @P3 IMAD.HI.U32 R0, R3, c[0x0][0x2c8], RZ ;  /* 0x0000b20003003a27 */ /* 0x000fca00078e00ff */
[----:B------:R-:W-:-:S05]  /*4350*/  @P3 SHF.R.U32.HI R3, RZ, c[0x0][0x2cc], R0 ;  /* 0x0000b300ff033a19 */ /* 0x000fca0000011600 */
[----:B------:R-:W1:Y:S04]  /*4360*/  SHFL.IDX PT, R2, R3, 0x2, 0x1c1f ;  /* 0x005c1f0003027f89 */ /* 0x000e6800000e0000 */
[----:B------:R-:W2:Y:S01]  /*4370*/  SHFL.IDX PT, R4, R3, 0x3, 0x1c1f ;  /* 0x007c1f0003047f89 */ /* 0x000ea200000e0000 */
[----:B---3--:R-:W-:Y:S01]  /*4380*/  IADD3 R0, -R5, 0x1, R57 ;  /* 0x0000000105007810 */ /* 0x008fe20007ffe139 */
[----:B------:R-:W-:Y:S02]  /*4390*/  IMAD.IADD R8, R57, 0x1, -R5 ;  /* 0x0000000139087824 */ /* 0x000fe400078e0a05 */
[----:B------:R-:W-:Y:S02]  /*43a0*/  LDSM.16.MT88.4 R56, [R185+0x400] ;  /* 0x00040000b938783b */ /* 0x000fe40000004200 */
[----:B------:R-:W-:-:S04]  /*43b0*/  IMAD.IADD R7, R0, 0x1, -R250 ;  /* 0x0000000100077824 */ /* 0x000fc800078e0afa */
[C---:B-1----:R-:W-:Y:S02]  /*43c0*/  IMAD.IADD R2, R7.reuse, 0x1, R2 ;  /* 0x0000000107027824 */ /* 0x042fe400078e0202 */
[----:B--2---:R-:W-:-:S03]  /*43d0*/  IMAD.IADD R0, R7, 0x1, R4 ;  /* 0x0000000107007824 */ /* 0x004fc600078e0204 */
[----:B------:R-:W-:-:S04]  /*43e0*/  IMNMX R2, R8, R2, PT ;  /* 0x0000000208027217 */ /* 0x000fc80003800200 */
[C---:B------:R-:W-:Y:S02]  /*43f0*/  ISETP.GT.AND P1, PT, R2.reuse, RZ, PT ;  /* 0x000000ff0200720c */ /* 0x040fe40003f24270 */
[----:B------:R-:W-:Y:S02]  /*4400*/  ISETP.GT.AND P0, PT, R2, 0x1, PT ;  /* 0x000000010200780c */ /* 0x000fe40003f04270 */
[----:B------:R-:W-:Y:S02]  /*4410*/  IMNMX R0, R8, R0, PT ;  /* 0x0000000008007217 */ /* 0x000fe40003800200 */
[----:B------:R-:W-:Y:S02]  /*4420*/  ISETP.GT.AND P2, PT, R2, 0x8, PT ;  /* 0x000000080200780c */ /* 0x000fe40003f44270 */
[----:B------:R-:W-:Y:S02]  /*4430*/  FSEL R9, R76, -INF , P1 ;  /* 0xff8000004c097808 */ /* 0x000fe40000800000 */
[----:B------:R-:W-:-:S02]  /*4440*/  FSEL R10, R77, -INF , P0 ;  /* 0xff8000004d0a7808 */ /* 0x000fc40000000000 */
[----:B------:R-:W-:Y:S02]  /*4450*/  ISETP.GT.AND P1, PT, R2, 0x9, PT ;  /* 0x000000090200780c */ /* 0x000fe40003f24270 */
[----:B------:R-:W-:Y:S02]  /*4460*/  ISETP.GT.AND P0, PT, R0, RZ, PT ;  /* 0x000000ff0000720c */ /* 0x000fe40003f04270 */
[----:B------:R-:W-:Y:S02]  /*4470*/  FSEL R11, R72, -INF , P2 ;  /* 0xff800000480b7808 */ /* 0x000fe40001000000 */
[----:B------:R-:W-:Y:S02]  /*4480*/  ISETP.GT.AND P2, PT, R0, 0x1, PT ;  /* 0x000000010000780c */ /* 0x000fe40003f44270 */
[----:B------:R-:W-:Y:S02]  /*4490*/  FMNMX.FTZ R4, R9, R10, !PT ;  /* 0x0000000a09047209 */ /* 0x000fe40007810000 */
[----:B------:R-:W-:-:S02]  /*44a0*/  FSEL R14, R73, -INF , P1 ;  /* 0xff800000490e7808 */ /* 0x000fc40000800000 */
[----:B------:R-:W-:Y:S02]  /*44b0*/  FSEL R15, R78, -INF , P0 ;  /* 0xff8000004e0f7808 */ /* 0x000fe40000000000 */
[C---:B------:R-:W-:Y:S02]  /*44c0*/  ISETP.GT.AND P1, PT, R0.reuse, 0x8, PT ;  /* 0x000000080000780c */ /* 0x040fe40003f24270 */
[----:B------:R-:W-:Y:S02]  /*44d0*/  ISETP.GT.AND P0, PT, R0, 0x9, PT ;  /* 0x000000090000780c */ /* 0x000fe40003f04270 */
[----:B------:R-:W-:Y:S02]  /*44e0*/  FSEL R16, R79, -INF , P2 ;  /* 0xff8000004f107808 */ /* 0x000fe40001000000 */
[----:B------:R-:W-:Y:S01]  /*44f0*/  ISETP.GT.AND P2, PT, R2, 0x10, PT ;  /* 0x000000100200780c */ /* 0x000fe20003f44270 */
[----:B------:R-:W-:Y:S01]  /*4500*/  LDSM.16.MT88.4 R76, [R185+0x1c00] ;  /* 0x001c0000b94c783b */ /* 0x000fe20000004200 */
[----:B------:R-:W-:-:S02]  /*4510*/  FMNMX.FTZ R4, R11, R4, !PT ;  /* 0x000000040b047209 */ /* 0x000fc40007810000 */
[----:B------:R-:W-:Y:S02]  /*4520*/  FSEL R17, R74, -INF , P1 ;  /* 0xff8000004a117808 */ /* 0x000fe40000800000 */
[----:B------:R-:W-:Y:S02]  /*4530*/  FSEL R18, R75, -INF , P0 ;  /* 0xff8000004b127808 */ /* 0x000fe40000000000 */
[----:B------:R-:W-:Y:S01]  /*4540*/  ISETP.GT.AND P0, PT, R2, 0x11, PT ;  /* 0x000000110200780c */ /* 0x000fe20003f04270 */
[----:B------:R-:W-:Y:S01]  /*4550*/  LDSM.16.MT88.4 R72, [R185] ;  /* 0x00000000b948783b */ /* 0x000fe20000004200 */
[----:B------:R-:W-:Y:S02]  /*4560*/  FSEL R19, R68, -INF , P2 ;  /* 0xff80000044137808 */ /* 0x000fe40001000000 */
[----:B------:R-:W-:Y:S02]  /*4570*/  ISETP.GT.AND P1, PT, R2, 0x18, PT ;  /* 0x000000180200780c */ /* 0x000fe40003f24270 */
[----:B------:R-:W-:-:S02]  /*4580*/  FMNMX.FTZ R4, R14, R4, !PT ;  /* 0x000000040e047209 */ /* 0x000fc40007810000 */
[----:B------:R-:W-:Y:S02]  /*4590*/  FSEL R21, R69, -INF , P0 ;  /* 0xff80000045157808 */ /* 0x000fe40000000000 */
[----:B------:R-:W-:Y:S02]  /*45a0*/  FSEL R24, R64, -INF , P1 ;  /* 0xff80000040187808 */ /* 0x000fe40000800000 */
[----:B------:R-:W-:Y:S02]  /*45b0*/  FMNMX.FTZ R4, R19, R4, !PT ;  /* 0x0000000413047209 */ /* 0x000fe40007810000 */
[C---:B------:R-:W-:Y:S02]  /*45c0*/  ISETP.GT.AND P1, PT, R2.reuse, 0x20, PT ;  /* 0x000000200200780c */ /* 0x040fe40003f24270 */
[----:B------:R-:W-:Y:S02]  /*45d0*/  ISETP.GT.AND P0, PT, R2, 0x19, PT ;  /* 0x000000190200780c */ /* 0x000fe40003f04270 */
[----:B------:R-:W-:-:S02]  /*45e0*/  FMNMX.FTZ R4, R21, R4, !PT ;  /* 0x0000000415047209 */ /* 0x000fc40007810000 */
[----:B------:R-:W-:Y:S02]  /*45f0*/  FSEL R154, R60, -INF , P1 ;  /* 0xff8000003c9a7808 */ /* 0x000fe40000800000 */
[----:B------:R-:W-:Y:S02]  /*4600*/  FMNMX.FTZ R5, R15, R16, !PT ;  /* 0x000000100f057209 */ /* 0x000fe40007810000 */
[----:B------:R-:W-:Y:S02]  /*4610*/  FSEL R25, R65, -INF , P0 ;  /* 0xff80000041197808 */ /* 0x000fe40000000000 */
[----:B------:R-:W-:Y:S02]  /*4620*/  ISETP.GT.AND P1, PT, R0, 0x10, PT ;  /* 0x000000100000780c */ /* 0x000fe40003f24270 */
[----:B------:R-:W-:Y:S02]  /*4630*/  ISETP.GT.AND P0, PT, R2, 0x21, PT ;  /* 0x000000210200780c */ /* 0x000fe40003f04270 */
[----:B------:R-:W-:-:S02]  /*4640*/  FMNMX.FTZ R4, R24, R4, !PT ;  /* 0x0000000418047209 */ /* 0x000fc40007810000 */
[----:B------:R-:W-:Y:S02]  /*4650*/  FMNMX.FTZ R5, R17, R5, !PT ;  /* 0x0000000511057209 */ /* 0x000fe40007810000 */
[----:B------:R-:W-:Y:S02]  /*4660*/  FSEL R30, R70, -INF , P1 ;  /* 0xff800000461e7808 */ /* 0x000fe40000800000 */
[C---:B------:R-:W-:Y:S02]  /*4670*/  ISETP.GT.AND P2, PT, R2.reuse, 0x28, PT ;  /* 0x000000280200780c */ /* 0x040fe40003f44270 */
[----:B------:R-:W-:Y:S02]  /*4680*/  FSEL R155, R61, -INF , P0 ;  /* 0xff8000003d9b7808 */ /* 0x000fe40000000000 */
[----:B------:R-:W-:Y:S02]  /*4690*/  ISETP.GT.AND P1, PT, R2, 0x29, PT ;  /* 0x000000290200780c */ /* 0x000fe40003f24270 */
[----:B------:R-:W-:-:S02]  /*46a0*/  ISETP.GT.AND P0, PT, R0, 0x11, PT ;  /* 0x000000110000780c */ /* 0x000fc40003f04270 */
[----:B------:R-:W-:Y:S02]  /*46b0*/  FMNMX.FTZ R2, R25, R4, !PT ;  /* 0x0000000419027209 */ /* 0x000fe40007810000 */
[----:B------:R-:W-:Y:S02]  /*46c0*/  FMNMX.FTZ R5, R18, R5, !PT ;  /* 0x0000000512057209 */ /* 0x000fe40007810000 */
[----:B------:R-:W-:Y:S02]  /*46d0*/  FSEL R27, R71, -INF , P0 ;  /* 0xff800000471b7808 */ /* 0x000fe40000000000 */
[----:B------:R-:W-:Y:S02]  /*46e0*/  FMNMX.FTZ R2, R154, R2, !PT ;  /* 0x000000029a027209 */ /* 0x000fe40007810000 */
[----:B------:R-:W-:Y:S02]  /*46f0*/  ISETP.GT.AND P0, PT, R0, 0x18, PT ;  /* 0x000000180000780c */ /* 0x000fe40003f04270 */
[----:B------:R-:W-:-:S02]  /*4700*/  FMNMX.FTZ R5, R30, R5, !PT ;  /* 0x000000051e057209 */ /* 0x000fc40007810000 */
[----:B------:R-:W-:Y:S02]  /*4710*/  FSEL R146, R53, -INF , P1 ;  /* 0xff80000035927808 */ /* 0x000fe40000800000 */
[----:B------:R-:W-:Y:S02]  /*4720*/  FSEL R153, R52, -INF , P2 ;  /* 0xff80000034997808 */ /* 0x000fe40001000000 */
[----:B------:R-:W-:Y:S02]  /*4730*/  FMNMX.FTZ R2, R155, R2, !PT ;  /* 0x000000029b027209 */ /* 0x000fe40007810000 */
[----:B------:R-:W-:Y:S02]  /*4740*/  ISETP.GT.AND P1, PT, R0, 0x19, PT ;  /* 0x000000190000780c */ /* 0x000fe40003f24270 */
[----:B------:R-:W-:Y:S02]  /*4750*/  FSEL R26, R66, -INF , P0 ;  /* 0xff800000421a7808 */ /* 0x000fe40000000000 */
[----:B------:R-:W-:-:S02]  /*4760*/  FMNMX.FTZ R5, R27, R5, !PT ;  /* 0x000000051b057209 */ /* 0x000fc40007810000 */
[----:B------:R-:W-:Y:S02]  /*4770*/  FMNMX.FTZ R2, R153, R2, !PT ;  /* 0x0000000299027209 */ /* 0x000fe40007810000 */
[----:B------:R-:W-:Y:S02]  /*4780*/  FSEL R31, R67, -INF , P1 ;  /* 0xff800000431f7808 */ /* 0x000fe40000800000 */
[----:B------:R-:W-:Y:S01]  /*4790*/  ISETP.GT.AND P1, PT, R0, 0x20, PT ;  /* 0x000000200000780c */ /* 0x000fe20003f24270 */
[----:B------:R-:W-:Y:S01]  /*47a0*/  LDSM.16.MT88.4 R64, [R186+0x1c00] ;  /* 0x001c0000ba40783b */ /* 0x000fe20000004200 */
[----:B------:R-:W-:Y:S02]  /*47b0*/  FMNMX.FTZ R5, R26, R5, !PT ;  /* 0x000000051a057209 */ /* 0x000fe40007810000 */
[----:B------:R-:W-:Y:S02]  /*47c0*/  FMNMX.FTZ R4, R146, R2, !PT ;  /* 0x0000000292047209 */ /* 0x000fe40007810000 */
[----:B------:R-:W-:-:S02]  /*47d0*/  ISETP.GT.AND P0, PT, R0, 0x21, PT ;  /* 0x000000210000780c */ /* 0x000fc40003f04270 */
[----:B------:R-:W-:Y:S02]  /*47e0*/  FSEL R152, R62, -INF , P1 ;  /* 0xff8000003e987808 */ /* 0x000fe40000800000 */
[----:B------:R-:W-:Y:S02]  /*47f0*/  FMNMX.FTZ R2, R31, R5, !PT ;  /* 0x000000051f027209 */ /* 0x000fe40007810000 */
[----:B------:R-:W-:Y:S02]  /*4800*/  FSEL R147, R63, -INF , P0 ;  /* 0xff8000003f937808 */ /* 0x000fe40000000000 */
[----:B------:R-:W-:Y:S01]  /*4810*/  ISETP.GT.AND P1, PT, R0, 0x28, PT ;  /* 0x000000280000780c */ /* 0x000fe20003f24270 */
[----:B------:R-:W1:Y:S01]  /*4820*/  SHFL.BFLY PT, R6, R4, 0x2, 0x1f ;  /* 0x0c401f0004067f89 */ /* 0x000e6200000e0000 */
[----:B------:R-:W-:Y:S02]  /*4830*/  FMNMX.FTZ R2, R152, R2, !PT ;  /* 0x0000000298027209 */ /* 0x000fe40007810000 */
[----:B------:R-:W-:Y:S01]  /*4840*/  ISETP.GT.AND P0, PT, R0, 0x29, PT ;  /* 0x000000290000780c */ /* 0x000fe20003f04270 */
[----:B------:R-:W-:Y:S01]  /*4850*/  LDSM.16.MT88.4 R60, [R186+0x400] ;  /* 0x00040000ba3c783b */ /* 0x000fe20000004200 */
        /* <DEDUP_REMOVED lines=9> */
[----:B--2---:R-:W-:-:S05]  /*48f0*/  FMNMX.FTZ R2, R2, R5, !PT ;  /* 0x0000000502027209 */ /* 0x004fca0007810000 */
[----:B------:R-:W2:Y:S01]  /*4900*/  SHFL.BFLY PT, R5, R2, 0x1, 0x1f ;  /* 0x0c201f0002057f89 */ /* 0x000ea200000e0000 */
[----:B-1----:R-:W-:-:S04]  /*4910*/  FMNMX.FTZ R136, R0, R4, !PT ;  /* 0x0000000400887209 */ /* 0x002fc80007810000 */
[C---:B------:R-:W-:Y:S01]  /*4920*/  FSETP.NEU.FTZ.AND P0, PT, R136.reuse, -INF , PT ;  /* 0xff8000008800780b */ /* 0x040fe20003f1d000 */
[----:B------:R-:W-:-:S05]  /*4930*/  FMUL.FTZ R0, R136, c[0x0][0x2d0] ;  /* 0x0000b40088007a20 */ /* 0x000fca0000410000 */
[----:B------:R-:W-:-:S05]  /*4940*/  FSEL R13, R0, RZ, P0 ;  /* 0x000000ff000d7208 */ /* 0x000fca0000000000 */
[--C-:B------:R-:W-:Y:S01]  /*4950*/  FFMA.FTZ R0, R9, c[0x0][0x2d0], -R13.reuse ;  /* 0x0000b40009007a23 */ /* 0x100fe2000001080d */
[----:B--2---:R-:W-:Y:S01]  /*4960*/  FMNMX.FTZ R134, R2, R5, !PT ;  /* 0x0000000502867209 */ /* 0x004fe20007810000 */
[----:B------:R-:W-:Y:S02]  /*4970*/  FFMA.FTZ R2, R11, c[0x0][0x2d0], -R13 ;  /* 0x0000b4000b027a23 */ /* 0x000fe4000001080d */
[----:B------:R1:W-:Y:S01]  /*4980*/  MUFU.EX2 R204, R0 ;  /* 0x0000000000cc7308 */ /* 0x0003e20000000800 */
[----:B------:R-:W-:-:S07]  /*4990*/  FSETP.NEU.FTZ.AND P0, PT, R134, -INF , PT ;  /* 0xff8000008600780b */ /* 0x000fce0003f1d000 */
[----:B------:R2:W-:Y:S01]  /*49a0*/  MUFU.EX2 R206, R2 ;  /* 0x0000000200ce7308 */ /* 0x0005e20000000800 */
[----:B-1----:R-:W-:-:S07]  /*49b0*/  FFMA.FTZ R0, R10, c[0x0][0x2d0], -R13 ;  /* 0x0000b4000a007a23 */ /* 0x002fce000001080d */
[----:B------:R1:W3:Y:S01]  /*49c0*/  MUFU.EX2 R203, R0 ;  /* 0x0000000000cb7308 */ /* 0x0002e20000000800 */
[----:B--2---:R-:W2:Y:S04]  /*49d0*/  SHFL.IDX PT, R2, R3, RZ, 0x1c1f ;  /* 0x001c1fff03027589 */ /* 0x004ea800000e0000 */
[----:B------:R-:W4:Y:S01]  /*49e0*/  SHFL.IDX PT, R3, R3, 0x1, 0x1c1f ;  /* 0x003c1f0003037f89 */ /* 0x000f2200000e0000 */
[----:B-1----:R-:W-:-:S05]  /*49f0*/  FMUL.FTZ R0, R134, c[0x0][0x2d0] ;  /* 0x0000b40086007a20 */ /* 0x002fca0000410000 */
[----:B------:R-:W-:Y:S01]  /*4a00*/  FSEL R12, R0, RZ, P0 ;  /* 0x000000ff000c7208 */ /* 0x000fe20000000000 */
[----:B------:R-:W-:-:S04]  /*4a10*/  FFMA.FTZ R0, R14, c[0x0][0x2d0], -R13 ;  /* 0x0000b4000e007a23 */ /* 0x000fc8000001080d */
[----:B------:R1:W5:Y:S01]  /*4a20*/  MUFU.EX2 R205, R0 ;  /* 0x0000000000cd7308 */ /* 0x0003620000000800 */
[----:B--2---:R-:W-:Y:S02]  /*4a30*/  IMAD.IADD R2, R7, 0x1, R2 ;  /* 0x0000000107027824 */ /* 0x004fe400078e0202 */
[----:B-1----:R-:W-:-:S05]  /*4a40*/  FFMA.FTZ R0, R15, c[0x0][0x2d0], -R12 ;  /* 0x0000b4000f007a23 */ /* 0x002fca000001080c */
[----:B------:R1:W-:Y:S01]  /*4a50*/  MUFU.EX2 R200, R0 ;  /* 0x0000000000c87308 */ /* 0x0003e20000000800 */
[----:B----4-:R-:W-:Y:S01]  /*4a60*/  IMAD.IADD R3, R7, 0x1, R3 ;  /* 0x0000000107037824 */ /* 0x010fe200078e0203 */
[----:B------:R-:W-:Y:S01]  /*4a70*/  IMNMX R2, R8, R2, PT ;  /* 0x0000000208027217 */ /* 0x000fe20003800200 */
[----:B-1----:R-:W-:-:S05]  /*4a80*/  FFMA.FTZ R0, R16, c[0x0][0x2d0], -R12 ;  /* 0x0000b40010007a23 */ /* 0x002fca000001080c */
[----:B------:R1:W2:Y:S01]  /*4a90*/  MUFU.EX2 R199, R0 ;  /* 0x0000000000c77308 */ /* 0x0002a20000000800 */
[C---:B------:R-:W-:Y:S02]  /*4aa0*/  ISETP.GT.AND P1, PT, R2.reuse, RZ, PT ;  /* 0x000000ff0200720c */ /* 0x040fe40003f24270 */
[----:B------:R-:W-:Y:S01]  /*4ab0*/  ISETP.GT.AND P0, PT, R2, 0x1, PT ;  /* 0x000000010200780c */ /* 0x000fe20003f04270 */
[----:B-1----:R-:W-:-:S04]  /*4ac0*/  FFMA.FTZ R0, R17, c[0x0][0x2d0], -R12 ;  /* 0x0000b40011007a23 */ /* 0x002fc8000001080c */
[----:B------:R1:W-:Y:S01]  /*4ad0*/  MUFU.EX2 R202, R0 ;  /* 0x0000000000ca7308 */ /* 0x0003e20000000800 */
[----:B------:R-:W-:Y:S02]  /*4ae0*/  FSEL R14, R48, -INF , P1 ;  /* 0xff800000300e7808 */ /* 0x000fe40000800000 */
[----:B------:R-:W-:Y:S02]  /*4af0*/  ISETP.GT.AND P2, PT, R2, 0x8, PT ;  /* 0x000000080200780c */ /* 0x000fe40003f44270 */
[----:B------:R-:W-:Y:S01]  /*4b00*/  FSEL R15, R49, -INF , P0 ;  /* 0xff800000310f7808 */ /* 0x000fe20000000000 */
[----:B-1----:R-:W-:-:S04]  /*4b10*/  FFMA.FTZ R0, R18, c[0x0][0x2d0], -R12 ;  /* 0x0000b40012007a23 */ /* 0x002fc8000001080c */
[----:B------:R1:W4:Y:S01]  /*4b20*/  MUFU.EX2 R201, R0 ;  /* 0x0000000000c97308 */ /* 0x0003220000000800 */
[----:B------:R-:W-:Y:S02]  /*4b30*/  FSEL R16, R44, -INF , P2 ;  /* 0xff8000002c107808 */ /* 0x000fe40001000000 */
[----:B------:R-:W-:Y:S02]  /*4b40*/  FMNMX.FTZ R4, R14, R15, !PT ;  /* 0x0000000f0e047209 */ /* 0x000fe40007810000 */
[----:B-1----:R-:W-:-:S04]  /*4b50*/  IMNMX R0, R8, R3, PT ;  /* 0x0000000308007217 */ /* 0x002fc80003800200 */
[C---:B------:R-:W-:Y:S01]  /*4b60*/  ISETP.GT.AND P1, PT, R0.reuse, RZ, PT ;  /* 0x000000ff0000720c */ /* 0x040fe20003f24270 */
[----:B------:R-:W-:Y:S01]  /*4b70*/  FFMA.FTZ R3, R19, c[0x0][0x2d0], -R13 ;  /* 0x0000b40013037a23 */ /* 0x000fe2000001080d */
[----:B------:R-:W-:Y:S02]  /*4b80*/  ISETP.GT.AND P0, PT, R0, 0x1, PT ;  /* 0x000000010000780c */ /* 0x000fe40003f04270 */
[----:B------:R-:W-:Y:S02]  /*4b90*/  FSEL R29, R50, -INF , P1 ;  /* 0xff800000321d7808 */ /* 0x000fe40000800000 */
[C---:B------:R-:W-:Y:S01]  /*4ba0*/  ISETP.GT.AND P1, PT, R2.reuse, 0x9, PT ;  /* 0x000000090200780c */ /* 0x040fe20003f24270 */
[----:B------:R1:W-:Y:S01]  /*4bb0*/  MUFU.EX2 R183, R3 ;  /* 0x0000000300b77308 */ /* 0x0003e20000000800 */
[----:B------:R-:W-:Y:S02]  /*4bc0*/  FSEL R33, R51, -INF , P0 ;  /* 0xff80000033217808 */ /* 0x000fe40000000000 */
[----:B------:R-:W-:Y:S01]  /*4bd0*/  ISETP.GT.AND P0, PT, R2, 0x10, PT ;  /* 0x000000100200780c */ /* 0x000fe20003f04270 */
[----:B------:R-:W-:Y:S01]  /*4be0*/  LDSM.16.MT88.4 R48, [R185+0x1000] ;  /* 0x00100000b930783b */ /* 0x000fe20000004200 */
[----:B------:R-:W-:-:S02]  /*4bf0*/  FSEL R17, R45, -INF , P1 ;  /* 0xff8000002d117808 */ /* 0x000fc40000800000 */
[----:B------:R-:W-:Y:S02]  /*4c00*/  ISETP.GT.AND P1, PT, R0, 0x8, PT ;  /* 0x000000080000780c */ /* 0x000fe40003f24270 */
[----:B------:R-:W-:Y:S02]  /*4c10*/  FSEL R20, R36, -INF , P0 ;  /* 0xff80000024147808 */ /* 0x000fe40000000000 */
[----:B------:R-:W-:Y:S02]  /*4c20*/  ISETP.GT.AND P2, PT, R2, 0x11, PT ;  /* 0x000000110200780c */ /* 0x000fe40003f44270 */
[----:B-1----:R-:W-:-:S04]  /*4c30*/  FMNMX.FTZ R3, R16, R4, !PT ;  /* 0x0000000410037209 */ /* 0x002fc80007810000 */
[----:B------:R-:W-:Y:S02]  /*4c40*/  FMNMX.FTZ R3, R17, R3, !PT ;  /* 0x0000000311037209 */ /* 0x000fe40007810000 */
[----:B------:R-:W-:Y:S02]  /*4c50*/  ISETP.GT.AND P0, PT, R0, 0x9, PT ;  /* 0x000000090000780c */ /* 0x000fe40003f04270 */
[----:B------:R-:W-:Y:S02]  /*4c60*/  FSEL R34, R46, -INF , P1 ;  /* 0xff8000002e227808 */ /* 0x000fe40000800000 */
[----:B------:R-:W-:Y:S02]  /*4c70*/  ISETP.GT.AND P1, PT, R2, 0x18, PT ;  /* 0x000000180200780c */ /* 0x000fe40003f24270 */
[----:B------:R-:W-:Y:S02]  /*4c80*/  FSEL R22, R37, -INF , P2 ;  /* 0xff80000025167808 */ /* 0x000fe40001000000 */
[----:B------:R-:W-:-:S02]  /*4c90*/  FMNMX.FTZ R3, R20, R3, !PT ;  /* 0x0000000314037209 */ /* 0x000fc40007810000 */
[----:B------:R-:W-:Y:S02]  /*4ca0*/  FSEL R35, R47, -INF , P0 ;  /* 0xff8000002f237808 */ /* 0x000fe40000000000 */
[----:B------:R-:W-:Y:S02]  /*4cb0*/  ISETP.GT.AND P0, PT, R2, 0x19, PT ;  /* 0x000000190200780c */ /* 0x000fe40003f04270 */
[----:B------:R-:W-:Y:S02]  /*4cc0*/  FSEL R28, R40, -INF , P1 ;  /* 0xff800000281c7808 */ /* 0x000fe40000800000 */
[----:B------:R-:W-:Y:S02]  /*4cd0*/  FMNMX.FTZ R3, R22, R3, !PT ;  /* 0x0000000316037209 */ /* 0x000fe40007810000 */
[----:B------:R-:W-:Y:S02]  /*4ce0*/  ISETP.GT.AND P1, PT, R2, 0x20, PT ;  /* 0x000000200200780c */ /* 0x000fe40003f24270 */
[----:B------:R-:W-:-:S02]  /*4cf0*/  FSEL R23, R41, -INF , P0 ;  /* 0xff80000029177808 */ /* 0x000fc40000000000 */
[----:B------:R-:W-:Y:S02]  /*4d00*/  FMNMX.FTZ R3, R28, R3, !PT ;  /* 0x000000031c037209 */ /* 0x000fe40007810000 */
[----:B------:R-:W-:Y:S02]  /*4d10*/  FSEL R115, R148, -INF , P1 ;  /* 0xff80000094737808 */ /* 0x000fe40000800000 */
[C---:B------:R-:W-:Y:S02]  /*4d20*/  ISETP.GT.AND P0, PT, R2.reuse, 0x21, PT ;  /* 0x000000210200780c */ /* 0x040fe40003f04270 */
[C---:B------:R-:W-:Y:S02]  /*4d30*/  ISETP.GT.AND P2, PT, R2.reuse, 0x28, PT ;  /* 0x000000280200780c */ /* 0x040fe40003f44270 */
[----:B------:R-:W-:Y:S01]  /*4d40*/  ISETP.GT.AND P1, PT, R2, 0x29, PT ;  /* 0x000000290200780c */ /* 0x000fe20003f24270 */
[----:B------:R-:W-:Y:S01]  /*4d50*/  FFMA.FTZ R2, R25, c[0x0][0x2d0], -R13 ;  /* 0x0000b40019027a23 */ /* 0x000fe2000001080d */
[----:B------:R-:W-:-:S03]  /*4d60*/  FMNMX.FTZ R3, R23, R3, !PT ;  /* 0x0000000317037209 */ /* 0x000fc60007810000 */
[----:B------:R1:W-:Y:S01]  /*4d70*/  MUFU.EX2 R180, R2 ;  /* 0x0000000200b47308 */ /* 0x0003e20000000800 */
[----:B------:R-:W-:Y:S02]  /*4d80*/  FSEL R114, R149, -INF , P0 ;  /* 0xff80000095727808 */ /* 0x000fe40000000000 */
[----:B------:R-:W-:Y:S02]  /*4d90*/  FSEL R113, R156, -INF , P2 ;  /* 0xff8000009c717808 */ /* 0x000fe40001000000 */
[----:B-1----:R-:W-:Y:S01]  /*4da0*/  FMNMX.FTZ R2, R115, R3, !PT ;  /* 0x0000000373027209 */ /* 0x002fe20007810000 */
[----:B------:R-:W-:-:S04]  /*4db0*/  FFMA.FTZ R3, R30, c[0x0][0x2d0], -R12 ;  /* 0x0000b4001e037a23 */ /* 0x000fc8000001080c */
[----:B------:R1:W-:Y:S01]  /*4dc0*/  MUFU.EX2 R179, R3 ;  /* 0x0000000300b37308 */ /* 0x0003e20000000800 */
[----:B------:R-:W-:Y:S02]  /*4dd0*/  FMNMX.FTZ R2, R114, R2, !PT ;  /* 0x0000000272027209 */ /* 0x000fe40007810000 */
[----:B------:R-:W-:Y:S02]  /*4de0*/  FSEL R112, R157, -INF , P1 ;  /* 0xff8000009d707808 */ /* 0x000fe40000800000 */
[----:B------:R-:W-:Y:S02]  /*4df0*/  FMNMX.FTZ R2, R113, R2, !PT ;  /* 0x0000000271027209 */ /* 0x000fe40007810000 */
[----:B------:R-:W-:Y:S01]  /*4e00*/  ISETP.GT.AND P0, PT, R0, 0x10, PT ;  /* 0x000000100000780c */ /* 0x000fe20003f04270 */
[----:B-1----:R-:W-:-:S04]  /*4e10*/  FFMA.FTZ R3, R27, c[0x0][0x2d0], -R12 ;  /* 0x0000b4001b037a23 */ /* 0x002fc8000001080c */
[----:B------:R1:W-:Y:S01]  /*4e20*/  MUFU.EX2 R178, R3 ;  /* 0x0000000300b27308 */ /* 0x0003e20000000800 */
[----:B------:R-:W-:Y:S01]  /*4e30*/  FFMA.FTZ R4, R21, c[0x0][0x2d0], -R13 ;  /* 0x0000b40015047a23 */ /* 0x000fe2000001080d */
[----:B------:R-:W-:Y:S02]  /*4e40*/  FMNMX.FTZ R2, R112, R2, !PT ;  /* 0x0000000270027209 */ /* 0x000fe40007810000 */
[----:B------:R-:W-:Y:S02]  /*4e50*/  FSEL R21, R38, -INF , P0 ;  /* 0xff80000026157808 */ /* 0x000fe40000000000 */
[----:B------:R-:W-:Y:S02]  /*4e60*/  ISETP.GT.AND P0, PT, R0, 0x11, PT ;  /* 0x000000110000780c */ /* 0x000fe40003f04270 */
[----:B-1----:R-:W-:-:S04]  /*4e70*/  FMNMX.FTZ R3, R29, R33, !PT ;  /* 0x000000211d037209 */ /* 0x002fc80007810000 */
[----:B------:R-:W-:Y:S01]  /*4e80*/  FMNMX.FTZ R3, R34, R3, !PT ;  /* 0x0000000322037209 */ /* 0x000fe20007810000 */
[----:B------:R-:W1:Y:S03]  /*4e90*/  SHFL.BFLY PT, R5, R2, 0x2, 0x1f ;  /* 0x0c401f0002057f89 */ /* 0x000e6600000e0000 */
[----:B------:R-:W-:Y:S02]  /*4ea0*/  FMNMX.FTZ R3, R35, R3, !PT ;  /* 0x0000000323037209 */ /* 0x000fe40007810000 */
[----:B------:R-:W-:Y:S02]  /*4eb0*/  FSEL R19, R39, -INF , P0 ;  /* 0xff80000027137808 */ /* 0x000fe40000000000 */
[----:B------:R-:W-:Y:S02]  /*4ec0*/  ISETP.GT.AND P1, PT, R0, 0x18, PT ;  /* 0x000000180000780c */ /* 0x000fe40003f24270 */
[----:B------:R-:W-:-:S02]  /*4ed0*/  FMNMX.FTZ R3, R21, R3, !PT ;  /* 0x0000000315037209 */ /* 0x000fc40007810000 */
[----:B------:R-:W-:Y:S02]  /*4ee0*/  ISETP.GT.AND P0, PT, R0, 0x19, PT ;  /* 0x000000190000780c */ /* 0x000fe40003f04270 */
[----:B------:R-:W-:Y:S02]  /*4ef0*/  FSEL R18, R42, -INF , P1 ;  /* 0xff8000002a127808 */ /* 0x000fe40000800000 */
[----:B------:R-:W-:Y:S02]  /*4f00*/  FMNMX.FTZ R3, R19, R3, !PT ;  /* 0x0000000313037209 */ /* 0x000fe40007810000 */
[----:B------:R-:W-:Y:S02]  /*4f10*/  FSEL R32, R43, -INF , P0 ;  /* 0xff8000002b207808 */ /* 0x000fe40000000000 */
[----:B------:R-:W-:Y:S02]  /*4f20*/  ISETP.GT.AND P0, PT, R0, 0x20, PT ;  /* 0x000000200000780c */ /* 0x000fe40003f04270 */
[----:B------:R-:W-:-:S02]  /*4f30*/  FMNMX.FTZ R3, R18, R3, !PT ;  /* 0x0000000312037209 */ /* 0x000fc40007810000 */
[----:B------:R-:W-:Y:S02]  /*4f40*/  FSEL R71, R150, -INF , P0 ;  /* 0xff80000096477808 */ /* 0x000fe40000000000 */
[C---:B------:R-:W-:Y:S02]  /*4f50*/  ISETP.GT.AND P2, PT, R0.reuse, 0x21, PT ;  /* 0x000000210000780c */ /* 0x040fe40003f44270 */
[C---:B------:R-:W-:Y:S02]  /*4f60*/  ISETP.GT.AND P1, PT, R0.reuse, 0x28, PT ;  /* 0x000000280000780c */ /* 0x040fe40003f24270 */
[----:B------:R-:W-:Y:S02]  /*4f70*/  ISETP.GT.AND P0, PT, R0, 0x29, PT ;  /* 0x000000290000780c */ /* 0x000fe40003f04270 */
[----:B------:R-:W-:Y:S02]  /*4f80*/  FMNMX.FTZ R0, R32, R3, !PT ;  /* 0x0000000320007209 */ /* 0x000fe40007810000 */
[----:B------:R-:W-:-:S02]  /*4f90*/  FSEL R70, R151, -INF , P2 ;  /* 0xff80000097467808 */ /* 0x000fc40001000000 */
[----:B------:R-:W-:Y:S01]  /*4fa0*/  FMNMX.FTZ R0, R71, R0, !PT ;  /* 0x0000000047007209 */ /* 0x000fe20007810000 */
[----:B------:R2:W2:Y:S01]  /*4fb0*/  MUFU.EX2 R182, R4 ;  /* 0x0000000400b67308 */ /* 0x0004a20000000800 */
[----:B------:R-:W-:Y:S02]  /*4fc0*/  FSEL R69, R158, -INF , P1 ;  /* 0xff8000009e457808 */ /* 0x000fe40000800000 */
[----:B------:R-:W-:Y:S02]  /*4fd0*/  FMNMX.FTZ R0, R70, R0, !PT ;  /* 0x0000000046007209 */ /* 0x000fe40007810000 */
[----:B-1----:R-:W-:Y:S02]  /*4fe0*/  FMNMX.FTZ R2, R2, R5, !PT ;  /* 0x0000000502027209 */ /* 0x002fe40007810000 */
[----:B------:R-:W-:Y:S02]  /*4ff0*/  FSEL R68, R159, -INF , P0 ;  /* 0xff8000009f447808 */ /* 0x000fe40000000000 */
[----:B------:R-:W-:Y:S01]  /*5000*/  FMNMX.FTZ R0, R69, R0, !PT ;  /* 0x0000000045007209 */ /* 0x000fe20007810000 */
[----:B--2---:R-:W-:Y:S01]  /*5010*/  FFMA.FTZ R4, R24, c[0x0][0x2d0], -R13 ;  /* 0x0000b40018047a23 */ /* 0x004fe2000001080d */
[----:B---3--:R-:W-:-:S03]  /*5020*/  F2FP.BF16.PACK_AB R8, R203, R204 ;  /* 0x000000cccb08723e */ /* 0x008fc600000010ff */
[----:B------:R1:W2:Y:S01]  /*5030*/  MUFU.EX2 R181, R4 ;  /* 0x0000000400b57308 */ /* 0x0002a20000000800 */
[----:B-----5:R-:W-:Y:S02]  /*5040*/  F2FP.BF16.PACK_AB R10, R205, R206 ;  /* 0x000000cecd0a723e */ /* 0x020fe400000010ff */
[----:B------:R-:W-:Y:S02]  /*5050*/  F2FP.BF16.PACK_AB R9, R199, R200 ;  /* 0x000000c8c709723e */ /* 0x000fe400000010ff */
[----:B----4-:R-:W-:Y:S01]  /*5060*/  F2FP.BF16.PACK_AB R11, R201, R202 ;  /* 0x000000cac90b723e */ /* 0x010fe200000010ff */
[----:B------:R-:W3:Y:S01]  /*5070*/  SHFL.BFLY PT, R3, R2, 0x1, 0x1f ;  /* 0x0c201f0002037f89 */ /* 0x000ee200000e0000 */
[----:B------:R-:W-:Y:S01]  /*5080*/  FMNMX.FTZ R0, R68, R0, !PT ;  /* 0x0000000044007209 */ /* 0x000fe20007810000 */
[----:B-1----:R-:W-:-:S04]  /*5090*/  FFMA.FTZ R4, R26, c[0x0][0x2d0], -R12 ;  /* 0x0000b4001a047a23 */ /* 0x002fc8000001080c */
[----:B------:R1:W-:Y:S01]  /*50a0*/  MUFU.EX2 R177, R4 ;  /* 0x0000000400b17308 */ /* 0x0003e20000000800 */
[C---:B------:R-:W-:Y:S08]  /*50b0*/  HMMA.16816.F32.BF16 R124, R8.reuse, R72, RZ ;  /* 0x00000048087c723c */ /* 0x040ff000000418ff */
[----:B------:R-:W-:Y:S01]  /*50c0*/  HMMA.16816.F32.BF16 R140, R8, R80, RZ ;  /* 0x00000050088c723c */ /* 0x000fe200000418ff */
[----:B-1----:R-:W-:-:S07]  /*50d0*/  FFMA.FTZ R4, R31, c[0x0][0x2d0], -R12 ;  /* 0x0000b4001f047a23 */ /* 0x002fce000001080c */
[C---:B------:R-:W-:Y:S01]  /*50e0*/  HMMA.16816.F32.BF16 R128, R8.reuse, R88, RZ ;  /* 0x000000580880723c */ /* 0x040fe200000418ff */
[----:B------:R1:W4:Y:S07]  /*50f0*/  MUFU.EX2 R176, R4 ;  /* 0x0000000400b07308 */ /* 0x00032e0000000800 */
        /* <DEDUP_REMOVED lines=9> */
[----:B------:R-:W5:Y:S01]  /*5190*/  SHFL.BFLY PT, R8, R0, 0x2, 0x1f ;  /* 0x0c401f0000087f89 */ /* 0x000f6200000e0000 */
[----:B-1----:R-:W-:-:S02]  /*51a0*/  F2FP.BF16.PACK_AB R4, R182, R183 ;  /* 0x000000b7b604723e */ /* 0x002fc400000010ff */
[----:B------:R-:W-:Y:S02]  /*51b0*/  F2FP.BF16.PACK_AB R5, R178, R179 ;  /* 0x000000b3b205723e */ /* 0x000fe400000010ff */
[----:B--2---:R-:W-:Y:S02]  /*51c0*/  F2FP.BF16.PACK_AB R6, R180, R181 ;  /* 0x000000b5b406723e */ /* 0x004fe400000010ff */
[----:B----4-:R-:W-:Y:S02]  /*51d0*/  F2FP.BF16.PACK_AB R7, R176, R177 ;  /* 0x000000b1b007723e */ /* 0x010fe400000010ff */
[----:B---3--:R-:W-:-:S05]  /*51e0*/  FMNMX.FTZ R138, R2, R3, !PT ;  /* 0x00000003028a7209 */ /* 0x008fca0007810000 */
[----:B------:R-:W-:Y:S01]  /*51f0*/  HMMA.16816.F32.BF16 R160, R4, R48, R128 ;  /* 0x0000003004a0723c */ /* 0x000fe20000041880 */
[C---:B------:R-:W-:Y:S01]  /*5200*/  FMUL.FTZ R2, R138.reuse, c[0x0][0x2d0] ;  /* 0x0000b4008a027a20 */ /* 0x040fe20000410000 */
[----:B------:R-:W-:Y:S02]  /*5210*/  FSETP.NEU.FTZ.AND P0, PT, R138, -INF , PT ;  /* 0xff8000008a00780b */ /* 0x000fe40003f1d000 */
[----:B-----5:R-:W-:Y:S02]  /*5220*/  FMNMX.FTZ R0, R0, R8, !PT ;  /* 0x0000000800007209 */ /* 0x020fe40007810000 */
[----:B------:R-:W-:-:S03]  /*5230*/  FSEL R2, R2, RZ, P0 ;  /* 0x000000ff02027208 */ /* 0x000fc60000000000 */
[----:B------:R-:W1:Y:S02]  /*5240*/  SHFL.BFLY PT, R8, R0, 0x1, 0x1f ;  /* 0x0c201f0000087f89 */ /* 0x000e6400000e0000 */
[----:B------:R-:W-:-:S04]  /*5250*/  FFMA.FTZ R3, R14, c[0x0][0x2d0], -R2 ;  /* 0x0000b4000e037a23 */ /* 0x000fc80000010802 */
[----:B------:R2:W-:Y:S09]  /*5260*/  MUFU.EX2 R167, R3 ;  /* 0x0000000300a77308 */ /* 0x0005f20000000800 */
[----:B------:R-:W-:Y:S02]  /*5270*/  IMAD.MOV.U32 R128, RZ, RZ, R163 ;  /* 0x000000ffff807224 */ /* 0x000fe400078e00a3 */
[----:B--2---:R-:W-:-:S04]  /*5280*/  FFMA.FTZ R3, R15, c[0x0][0x2d0], -R2 ;  /* 0x0000b4000f037a23 */ /* 0x004fc80000010802 */
[----:B------:R2:W3:Y:S01]  /*5290*/  MUFU.EX2 R164, R3 ;  /* 0x0000000300a47308 */ /* 0x0004e20000000800 */
[----:B-1----:R-:W-:Y:S01]  /*52a0*/  FMNMX.FTZ R137, R0, R8, !PT ;  /* 0x0000000800897209 */ /* 0x002fe20007810000 */
[--C-:B------:R-:W-:Y:S02]  /*52b0*/  FFMA.FTZ R0, R22, c[0x0][0x2d0], -R2.reuse ;  /* 0x0000b40016007a23 */ /* 0x100fe40000010802 */
[----:B--2---:R-:W-:-:S04]  /*52c0*/  FFMA.FTZ R3, R16, c[0x0][0x2d0], -R2 ;  /* 0x0000b40010037a23 */ /* 0x004fc80000010802 */
[----:B------:R1:W-:Y:S01]  /*52d0*/  MUFU.EX2 R163, R3 ;  /* 0x0000000300a37308 */ /* 0x0003e20000000800 */
[----:B------:R-:W-:Y:S01]  /*52e0*/  IMAD.MOV.U32 R129, RZ, RZ, R162 ;  /* 0x000000ffff817224 */ /* 0x000fe200078e00a2 */
[----:B------:R-:W-:Y:S01]  /*52f0*/  FSETP.NEU.FTZ.AND P0, PT, R137, -INF , PT ;  /* 0xff8000008900780b */ /* 0x000fe20003f1d000 */
[----:B------:R-:W-:Y:S02]  /*5300*/  IMAD.MOV.U32 R131, RZ, RZ, R160 ;  /* 0x000000ffff837224 */ /* 0x000fe400078e00a0 */
[----:B-1----:R-:W-:-:S04]  /*5310*/  FFMA.FTZ R3, R17, c[0x0][0x2d0], -R2 ;  /* 0x0000b40011037a23 */ /* 0x002fc80000010802 */
[----:B------:R1:W2:Y:S08]  /*5320*/  MUFU.EX2 R165, R3 ;  /* 0x0000000300a57308 */ /* 0x0002b00000000800 */
[----:B------:R4:W-:Y:S01]  /*5330*/  MUFU.EX2 R162, R0 ;  /* 0x0000000000a27308 */ /* 0x0009e20000000800 */
[----:B-1----:R-:W-:-:S07]  /*5340*/  FFMA.FTZ R3, R20, c[0x0][0x2d0], -R2 ;  /* 0x0000b40014037a23 */ /* 0x002fce0000010802 */
[----:B------:R1:W-:Y:S01]  /*5350*/  MUFU.EX2 R166, R3 ;  /* 0x0000000300a67308 */ /* 0x0003e20000000800 */
[----:B----4-:R-:W-:Y:S02]  /*5360*/  FMUL.FTZ R0, R137, c[0x0][0x2d0] ;  /* 0x0000b40089007a20 */ /* 0x010fe40000410000 */
[----:B------:R-:W-:-:S03]  /*5370*/  IMAD.MOV.U32 R130, RZ, RZ, R161 ;  /* 0x000000ffff827224 */ /* 0x000fc600078e00a1 */
[----:B------:R-:W-:Y:S01]  /*5380*/  FSEL R0, R0, RZ, P0 ;  /* 0x000000ff00007208 */ /* 0x000fe20000000000 */
[----:B-1----:R-:W-:-:S04]  /*5390*/  FFMA.FTZ R3, R28, c[0x0][0x2d0], -R2 ;  /* 0x0000b4001c037a23 */ /* 0x002fc80000010802 */
[----:B------:R1:W-:Y:S02]  /*53a0*/  MUFU.EX2 R160, R3 ;  /* 0x0000000300a07308 */ /* 0x0003e40000000800 */
[----:B-1----:R-:W-:-:S06]  /*53b0*/  FFMA.FTZ R3, R23, c[0x0][0x2d0], -R2 ;  /* 0x0000b40017037a23 */ /* 0x002fcc0000010802 */
[----:B------:R1:W-:Y:S02]  /*53c0*/  MUFU.EX2 R161, R3 ;  /* 0x0000000300a17308 */ /* 0x0003e40000000800 */
[----:B-1----:R-:W-:-:S06]  /*53d0*/  FFMA.FTZ R3, R29, c[0x0][0x2d0], -R0 ;  /* 0x0000b4001d037a23 */ /* 0x002fcc0000010800 */
[----:B------:R1:W-:Y:S02]  /*53e0*/  MUFU.EX2 R133, R3 ;  /* 0x0000000300857308 */ /* 0x0003e40000000800 */
[----:B-1----:R-:W-:-:S06]  /*53f0*/  FFMA.FTZ R3, R33, c[0x0][0x2d0], -R0 ;  /* 0x0000b40021037a23 */ /* 0x002fcc0000010800 */
[----:B------:R1:W4:Y:S02]  /*5400*/  MUFU.EX2 R132, R3 ;  /* 0x0000000300847308 */ /* 0x0003240000000800 */
[----:B-1----:R-:W-:-:S06]  /*5410*/  FFMA.FTZ R3, R34, c[0x0][0x2d0], -R0 ;  /* 0x0000b40022037a23 */ /* 0x002fcc0000010800 */
[----:B------:R1:W-:Y:S01]  /*5420*/  MUFU.EX2 R135, R3 ;  /* 0x0000000300877308 */ /* 0x0003e20000000800 */
[----:B------:R-:W-:Y:S01]  /*5430*/  HMMA.16816.F32.BF16 R220, R4, R60, R140 ;  /* 0x0000003c04dc723c */ /* 0x000fe2000004188c */
[----:B-1----:R-:W-:-:S06]  /*5440*/  FFMA.FTZ R3, R35, c[0x0][0x2d0], -R0 ;  /* 0x0000b40023037a23 */ /* 0x002fcc0000010800 */
[----:B------:R1:W5:Y:S01]  /*5450*/  MUFU.EX2 R139, R3 ;  /* 0x00000003008b7308 */ /* 0x0003620000000800 */
[----:B------:R-:W-:Y:S01]  /*5460*/  HMMA.16816.F32.BF16 R120, R4, R52, R120 ;  /* 0x000000340478723c */ /* 0x000fe20000041878 */
[----:B---3--:R-:W-:Y:S02]  /*5470*/  F2FP.BF16.PACK_AB R8, R164, R167 ;  /* 0x000000a7a408723e */ /* 0x008fe400000010ff */
[----:B--2---:R-:W-:Y:S01]  /*5480*/  F2FP.BF16.PACK_AB R10, R165, R163 ;  /* 0x000000a3a50a723e */ /* 0x004fe200000010ff */
[----:B-1----:R-:W-:-:S04]  /*5490*/  FFMA.FTZ R3, R21, c[0x0][0x2d0], -R0 ;  /* 0x0000b40015037a23 */ /* 0x002fc80000010800 */
[----:B------:R1:W-:Y:S01]  /*54a0*/  MUFU.EX2 R141, R3 ;  /* 0x00000003008d7308 */ /* 0x0003e20000000800 */
[----:B----4-:R-:W-:Y:S02]  /*54b0*/  F2FP.BF16.PACK_AB R9, R132, R133 ;  /* 0x000000858409723e */ /* 0x010fe400000010ff */
[----:B-----5:R-:W-:Y:S01]  /*54c0*/  F2FP.BF16.PACK_AB R11, R139, R135 ;  /* 0x000000878b0b723e */ /* 0x020fe200000010ff */
[----:B------:R-:W-:Y:S01]  /*54d0*/  HMMA.16816.F32.BF16 R116, R4, R76, R116 ;  /* 0x0000004c0474723c */ /* 0x000fe20000041874 */
[----:B-1----:R-:W-:-:S04]  /*54e0*/  FFMA.FTZ R3, R19, c[0x0][0x2d0], -R0 ;  /* 0x0000b40013037a23 */ /* 0x002fc80000010800 */
[----:B------:R1:W2:Y:S03]  /*54f0*/  MUFU.EX2 R143, R3 ;  /* 0x00000003008f7308 */ /* 0x0002a60000000800 */
[----:B------:R-:W-:Y:S01]  /*5500*/  HMMA.16816.F32.BF16 R20, R8, R88, RZ ;  /* 0x000000580814723c */ /* 0x000fe200000418ff */
[----:B-1----:R-:W-:-:S04]  /*5510*/  FFMA.FTZ R3, R18, c[0x0][0x2d0], -R0 ;  /* 0x0000b40012037a23 */ /* 0x002fc80000010800 */
[----:B------:R1:W-:Y:S02]  /*5520*/  MUFU.EX2 R142, R3 ;  /* 0x00000003008e7308 */ /* 0x0003e40000000800 */
[----:B-1----:R-:W-:-:S06]  /*5530*/  FFMA.FTZ R3, R32, c[0x0][0x2d0], -R0 ;  /* 0x0000b40020037a23 */ /* 0x002fcc0000010800 */
[----:B------:R-:W1:Y:S01]  /*5540*/  MUFU.EX2 R140, R3 ;  /* 0x00000003008c7308 */ /* 0x000e620000000800 */
[----:B------:R-:W-:Y:S01]  /*5550*/  HMMA.16816.F32.BF16 R108, R4, R64, R108 ;  /* 0x00000040046c723c */ /* 0x000fe2000004186c */
[----:B------:R-:W-:Y:S02]  /*5560*/  IMAD.MOV.U32 R159, RZ, RZ, R120 ;  /* 0x000000ffff9f7224 */ /* 0x000fe400078e0078 */
[----:B------:R-:W-:Y:S02]  /*5570*/  IMAD.MOV.U32 R158, RZ, RZ, R121 ;  /* 0x000000ffff9e7224 */ /* 0x000fe400078e0079 */
[----:B------:R-:W-:-:S03]  /*5580*/  IMAD.MOV.U32 R157, RZ, RZ, R122 ;  /* 0x000000ffff9d7224 */ /* 0x000fc600078e007a */
[----:B------:R-:W-:Y:S01]  /*5590*/  HMMA.16816.F32.BF16 R212, R4, R66, R24 ;  /* 0x0000004204d4723c */ /* 0x000fe20000041818 */
[----:B------:R-:W-:-:S07]  /*55a0*/  IMAD.MOV.U32 R156, RZ, RZ, R123 ;  /* 0x000000ffff9c7224 */ /* 0x000fce00078e007b */
[----:B------:R-:W-:Y:S08]  /*55b0*/  HMMA.16816.F32.BF16 R24, R8, R80, RZ ;  /* 0x000000500818723c */ /* 0x000ff000000418ff */
[----:B------:R-:W-:Y:S01]  /*55c0*/  HMMA.16816.F32.BF16 R208, R4, R56, R124 ;  /* 0x0000003804d0723c */ /* 0x000fe2000004187c */
[----:B------:R-:W-:-:S07]  /*55d0*/  IMAD.MOV.U32 R171, RZ, RZ, R116 ;  /* 0x000000ffffab7224 */ /* 0x000fce00078e0074 */
[----:B------:R-:W-:Y:S01]  /*55e0*/  HMMA.16816.F32.BF16 R120, R4, R58, R96 ;  /* 0x0000003a0478723c */ /* 0x000fe20000041860 */
[----:B------:R-:W-:-:S07]  /*55f0*/  IMAD.MOV.U32 R170, RZ, RZ, R117 ;  /* 0x000000ffffaa7224 */ /* 0x000fce00078e0075 */
[----:B------:R-:W-:Y:S01]  /*5600*/  HMMA.16816.F32.BF16 R124, R4, R62, R92 ;  /* 0x0000003e047c723c */ /* 0x000fe2000004185c */
[----:B------:R-:W-:-:S07]  /*5610*/  IMAD.MOV.U32 R169, RZ, RZ, R118 ;  /* 0x000000ffffa97224 */ /* 0x000fce00078e0076 */
[----:B------:R-:W-:Y:S01]  /*5620*/  HMMA.16816.F32.BF16 R228, R4, R50, R44 ;  /* 0x0000003204e4723c */ /* 0x000fe2000004182c */
[----:B------:R-:W-:-:S07]  /*5630*/  IMAD.MOV.U32 R168, RZ, RZ, R119 ;  /* 0x000000ffffa87224 */ /* 0x000fce00078e0077 */
[C---:B------:R-:W-:Y:S08]  /*5640*/  HMMA.16816.F32.BF16 R224, R4.reuse, R54, R40 ;  /* 0x0000003604e0723c */ /* 0x040ff00000041828 */
[----:B------:R-:W-:Y:S07]  /*5650*/  HMMA.16816.F32.BF16 R216, R4, R78, R36 ;  /* 0x0000004e04d8723c */ /* 0x000fee0000041824 */
[----:B------:R-:W-:-:S02]  /*5660*/  F2FP.BF16.PACK_AB R4, R162, R166 ;  /* 0x000000a6a204723e */ /* 0x000fc400000010ff */
[----:B--2---:R-:W-:Y:S02]  /*5670*/  F2FP.BF16.PACK_AB R5, R143, R141 ;  /* 0x0000008d8f05723e */ /* 0x004fe400000010ff */
[----:B------:R-:W-:Y:S02]  /*5680*/  F2FP.BF16.PACK_AB R6, R161, R160 ;  /* 0x000000a0a106723e */ /* 0x000fe400000010ff */
[----:B-1----:R-:W-:Y:S01]  /*5690*/  F2FP.BF16.PACK_AB R7, R140, R142 ;  /* 0x0000008e8c07723e */ /* 0x002fe200000010ff */
[----:B------:R-:W-:Y:S08]  /*56a0*/  HMMA.16816.F32.BF16 R16, R8, R84, RZ ;  /* 0x000000540810723c */ /* 0x000ff000000418ff */
[----:B------:R-:W-:Y:S08]  /*56b0*/  HMMA.16816.F32.BF16 R116, R4, R48, R20 ;  /* 0x000000300474723c */ /* 0x000ff00000041814 */
[----:B------:R-:W-:Y:S01]  /*56c0*/  HMMA.16816.F32.BF16 R20, R8, R100, RZ ;  /* 0x000000640814723c */ /* 0x000fe200000418ff */
[----:B------:R-:W-:-:S02]  /*56d0*/  IMAD.MOV.U32 R243, RZ, RZ, R108 ;  /* 0x000000fffff37224 */ /* 0x000fc400078e006c */
[----:B------:R-:W-:Y:S02]  /*56e0*/  IMAD.MOV.U32 R242, RZ, RZ, R109 ;  /* 0x000000fffff27224 */ /* 0x000fe400078e006d */
[----:B------:R-:W-:Y:S02]  /*56f0*/  IMAD.MOV.U32 R241, RZ, RZ, R110 ;  /* 0x000000fffff17224 */ /* 0x000fe400078e006e */
[----:B------:R-:W-:Y:S02]  /*5700*/  IMAD.MOV.U32 R234, RZ, RZ, R111 ;  /* 0x000000ffffea7224 */ /* 0x000fe400078e006f */
[----:B------:R-:W-:Y:S08]  /*5710*/  HMMA.16816.F32.BF16 R108, R4, R60, R24 ;  /* 0x0000003c046c723c */ /* 0x000ff00000041818 */
[C---:B------:R-:W-:Y:S08]  /*5720*/  HMMA.16816.F32.BF16 R24, R8.reuse, R90, RZ ;  /* 0x0000005a0818723c */ /* 0x040ff000000418ff */
[C---:B------:R-:W-:Y:S07]  /*5730*/  HMMA.16816.F32.BF16 R28, R8.reuse, R72, RZ ;  /* 0x00000048081c723c */ /* 0x040fee00000418ff */
[----:B------:R-:W-:Y:S01]  /*5740*/  IMAD.MOV.U32 R72, RZ, RZ, R171 ;  /* 0x000000ffff487224 */ /* 0x000fe200078e00ab */
[----:B------:R-:W-:Y:S01]  /*5750*/  HMMA.16816.F32.BF16 R32, R8, R74, RZ ;  /* 0x0000004a0820723c */ /* 0x000fe200000418ff */
[----:B------:R-:W-:-:S06]  /*5760*/  IMAD.MOV.U32 R73, RZ, RZ, R170 ;  /* 0x000000ffff497224 */ /* 0x000fcc00078e00aa */
[----:B------:R-:W-:Y:S02]  /*5770*/  IMAD.MOV.U32 R74, RZ, RZ, R169 ;  /* 0x000000ffff4a7224 */ /* 0x000fe400078e00a9 */
[----:B------:R-:W-:Y:S02]  /*5780*/  IMAD.MOV.U32 R75, RZ, RZ, R168 ;  /* 0x000000ffff4b7224 */ /* 0x000fe400078e00a8 */
[----:B------:R-:W-:Y:S08]  /*5790*/  HMMA.16816.F32.BF16 R168, R4, R76, R20 ;  /* 0x0000004c04a8723c */ /* 0x000ff00000041814 */
[----:B------:R-:W-:Y:S01]  /*57a0*/  HMMA.16816.F32.BF16 R20, R8, R86, RZ ;  /* 0x000000560814723c */ /* 0x000fe200000418ff */
[----:B------:R-:W-:-:S07]  /*57b0*/  FFMA.FTZ R3, R115, c[0x0][0x2d0], -R2 ;  /* 0x0000b40073037a23 */ /* 0x000fce0000010802 */
[----:B------:R-:W-:Y:S08]  /*57c0*/  HMMA.16816.F32.BF16 R172, R4, R52, R16 ;  /* 0x0000003404ac723c */ /* 0x000ff00000041810 */
[----:B------:R-:W-:Y:S08]  /*57d0*/  HMMA.16816.F32.BF16 R16, R8, R104, RZ ;  /* 0x000000680810723c */ /* 0x000ff000000418ff */
[C---:B------:R-:W-:Y:S01]  /*57e0*/  HMMA.16816.F32.BF16 R48, R4.reuse, R50, R24 ;  /* 0x000000320430723c */ /* 0x040fe20000041818 */
[----:B------:R1:W-:Y:S07]  /*57f0*/  MUFU.EX2 R24, R3 ;  /* 0x0000000300187308 */ /* 0x0003ee0000000800 */
[----:B------:R-:W-:Y:S01]  /*5800*/  HMMA.16816.F32.BF16 R40, R4, R54, R20 ;  /* 0x000000360428723c */ /* 0x000fe20000041814 */
[----:B-1----:R-:W-:-:S04]  /*5810*/  FFMA.FTZ R3, R114, c[0x0][0x2d0], -R2 ;  /* 0x0000b40072037a23 */ /* 0x002fc80000010802 */
[----:B------:R1:W-:Y:S03]  /*5820*/  MUFU.EX2 R25, R3 ;  /* 0x0000000300197308 */ /* 0x0003e60000000800 */
[----:B------:R-:W-:Y:S01]  /*5830*/  HMMA.16816.F32.BF16 R84, R4, R64, R16 ;  /* 0x000000400454723c */ /* 0x000fe20000041810 */
[--C-:B-1----:R-:W-:Y:S02]  /*5840*/  FFMA.FTZ R3, R113, c[0x0][0x2d0], -R2.reuse ;  /* 0x0000b40071037a23 */ /* 0x102fe40000010802 */
[----:B------:R-:W-:-:S05]  /*5850*/  FFMA.FTZ R2, R112, c[0x0][0x2d0], -R2 ;  /* 0x0000b40070027a23 */ /* 0x000fca0000010802 */
[----:B------:R-:W-:Y:S08]  /*5860*/  HMMA.16816.F32.BF16 R148, R4, R56, R28 ;  /* 0x000000380494723c */ /* 0x000ff0000004181c */
[----:B------:R-:W-:Y:S01]  /*5870*/  HMMA.16816.F32.BF16 R36, R8, R102, RZ ;  /* 0x000000660824723c */ /* 0x000fe200000418ff */
[----:B------:R1:W-:Y:S01]  /*5880*/  MUFU.EX2 R22, R2 ;  /* 0x0000000200167308 */ /* 0x0003e20000000800 */
[----:B------:R-:W-:Y:S01]  /*5890*/  IMAD.MOV.U32 R80, RZ, RZ, R131 ;  /* 0x000000ffff507224 */ /* 0x000fe200078e0083 */
[----:B------:R-:W-:Y:S01]  /*58a0*/  LDSM.16.MT88.4 R112, [R186+0x800] ;  /* 0x00080000ba70783b */ /* 0x000fe20000004200 */
[----:B-1----:R-:W-:-:S05]  /*58b0*/  FFMA.FTZ R2, R71, c[0x0][0x2d0], -R0 ;  /* 0x0000b40047027a23 */ /* 0x002fca0000010800 */
[----:B------:R1:W-:Y:S01]  /*58c0*/  MUFU.EX2 R18, R2 ;  /* 0x0000000200127308 */ /* 0x0003e20000000800 */
[----:B------:R-:W-:Y:S01]  /*58d0*/  HMMA.16816.F32.BF16 R28, R8, R82, RZ ;  /* 0x00000052081c723c */ /* 0x000fe200000418ff */
[----:B-1----:R-:W-:-:S06]  /*58e0*/  FFMA.FTZ R2, R70, c[0x0][0x2d0], -R0 ;  /* 0x0000b40046027a23 */ /* 0x002fcc0000010800 */
[----:B------:R1:W-:Y:S01]  /*58f0*/  MUFU.EX2 R20, R2 ;  /* 0x0000000200147308 */ /* 0x0003e20000000800 */
[----:B------:R-:W-:Y:S01]  /*5900*/  HMMA.16816.F32.BF16 R8, R8, R106, RZ ;  /* 0x0000006a0808723c */ /* 0x000fe200000418ff */
[--C-:B-1----:R-:W-:Y:S02]  /*5910*/  FFMA.FTZ R2, R69, c[0x0][0x2d0], -R0.reuse ;  /* 0x0000b40045027a23 */ /* 0x102fe40000010800 */
[----:B------:R-:W-:-:S04]  /*5920*/  FFMA.FTZ R0, R68, c[0x0][0x2d0], -R0 ;  /* 0x0000b40044007a23 */ /* 0x000fc80000010800 */
[----:B------:R1:W-:Y:S01]  /*5930*/  MUFU.EX2 R19, R0 ;  /* 0x0000000000137308 */ /* 0x0003e20000000800 */
[----:B------:R-:W-:Y:S01]  /*5940*/  HMMA.16816.F32.BF16 R32, R4, R58, R32 ;  /* 0x0000003a0420723c */ /* 0x000fe20000041820 */
[----:B-1----:R-:W-:-:S06]  /*5950*/  FFMA.FTZ R0, R154, c[0x0][0x2d0], -R13 ;  /* 0x0000b4009a007a23 */ /* 0x002fcc000001080d */
[----:B------:R1:W-:Y:S01]  /*5960*/  MUFU.EX2 R15, R0 ;  /* 0x00000000000f7308 */ /* 0x0003e20000000800 */
[----:B------:R-:W-:Y:S02]  /*5970*/  IMAD.MOV.U32 R56, RZ, RZ, R159 ;  /* 0x000000ffff387224 */ /* 0x000fe400078e009f */
[----:B------:R-:W-:Y:S02]  /*5980*/  IMAD.MOV.U32 R57, RZ, RZ, R158 ;  /* 0x000000ffff397224 */ /* 0x000fe400078e009e */
[----:B------:R-:W-:Y:S02]  /*5990*/  IMAD.MOV.U32 R58, RZ, RZ, R157 ;  /* 0x000000ffff3a7224 */ /* 0x000fe400078e009d */
[----:B-1----:R-:W-:-:S04]  /*59a0*/  FFMA.FTZ R0, R155, c[0x0][0x2d0], -R13 ;  /* 0x0000b4009b007a23 */ /* 0x002fc8000001080d */
[----:B------:R1:W2:Y:S01]  /*59b0*/  MUFU.EX2 R16, R0 ;  /* 0x0000000000107308 */ /* 0x0002a20000000800 */
[----:B------:R-:W-:Y:S02]  /*59c0*/  IMAD.MOV.U32 R59, RZ, RZ, R156 ;  /* 0x000000ffff3b7224 */ /* 0x000fe400078e009c */
[----:B------:R-:W-:Y:S01]  /*59d0*/  IMAD.MOV.U32 R81, RZ, RZ, R130 ;  /* 0x000000ffff517224 */ /* 0x000fe200078e0082 */
[----:B------:R-:W3:Y:S01]  /*59e0*/  LDSM.16.MT88.4 R156, [R185+0x800] ;  /* 0x00080000b99c783b */ /* 0x000ee20000004200 */
[----:B------:R-:W-:Y:S02]  /*59f0*/  IMAD.MOV.U32 R82, RZ, RZ, R129 ;  /* 0x000000ffff527224 */ /* 0x000fe400078e0081 */
[----:B------:R-:W-:Y:S02]  /*5a00*/  IMAD.MOV.U32 R83, RZ, RZ, R128 ;  /* 0x000000ffff537224 */ /* 0x000fe400078e0080 */
[----:B------:R-:W4:Y:S01]  /*5a10*/  LDSM.16.MT88.4 R128, [R185+0x1400] ;  /* 0x00140000b980783b */ /* 0x000f220000004200 */
[----:B-1----:R-:W-:-:S04]  /*5a20*/  FFMA.FTZ R0, R153, c[0x0][0x2d0], -R13 ;  /* 0x0000b40099007a23 */ /* 0x002fc8000001080d */
[----:B------:R1:W-:Y:S01]  /*5a30*/  MUFU.EX2 R17, R0 ;  /* 0x0000000000117308 */ /* 0x0003e20000000800 */
[----:B------:R-:W-:Y:S07]  /*5a40*/  HMMA.16816.F32.BF16 R28, R4, R62, R28 ;  /* 0x0000003e041c723c */ /* 0x000fee000004181c */
[----:B------:R-:W-:Y:S01]  /*5a50*/  MUFU.EX2 R26, R3 ;  /* 0x00000003001a7308 */ /* 0x000fe20000000800 */
[----:B-1----:R-:W-:-:S07]  /*5a60*/  FFMA.FTZ R0, R146, c[0x0][0x2d0], -R13 ;  /* 0x0000b40092007a23 */ /* 0x002fce000001080d */
[----:B------:R1:W5:Y:S01]  /*5a70*/  MUFU.EX2 R14, R0 ;  /* 0x00000000000e7308 */ /* 0x0003620000000800 */
[C---:B------:R-:W-:Y:S08]  /*5a80*/  HMMA.16816.F32.BF16 R36, R4.reuse, R78, R36 ;  /* 0x0000004e0424723c */ /* 0x040ff00000041824 */
[----:B------:R-:W-:Y:S01]  /*5a90*/  HMMA.16816.F32.BF16 R44, R4, R66, R8 ;  /* 0x00000042042c723c */ /* 0x000fe20000041808 */
[----:B------:R-:W3:Y:S01]  /*5aa0*/  LDSM.16.MT88.4 R4, [R186+0x2000] ;  /* 0x00200000ba04783b */ /* 0x000ee20000004200 */
[----:B------:R4:W-:Y:S01]  /*5ab0*/  MUFU.EX2 R21, R2 ;  /* 0x0000000200157308 */ /* 0x0009e20000000800 */
[----:B--2---:R-:W-:Y:S01]  /*5ac0*/  F2FP.BF16.PACK_AB R92, R16, R15 ;  /* 0x0000000f105c723e */ /* 0x004fe200000010ff */
[----:B------:R-:W-:Y:S01]  /*5ad0*/  IMAD.MOV.U32 R88, RZ, RZ, R243 ;  /* 0x000000ffff587224 */ /* 0x000fe200078e00f3 */
[----:B------:R-:W-:Y:S01]  /*5ae0*/  F2FP.BF16.PACK_AB R96, R25, R24 ;  /* 0x000000181960723e */ /* 0x000fe200000010ff */
[----:B------:R-:W-:-:S02]  /*5af0*/  IMAD.MOV.U32 R89, RZ, RZ, R242 ;  /* 0x000000ffff597224 */ /* 0x000fc400078e00f2 */
[----:B-1----:R-:W-:Y:S01]  /*5b00*/  FFMA.FTZ R0, R152, c[0x0][0x2d0], -R12 ;  /* 0x0000b40098007a23 */ /* 0x002fe2000001080c */
[----:B-----5:R-:W-:Y:S01]  /*5b10*/  F2FP.BF16.PACK_AB R94, R14, R17 ;  /* 0x000000110e5e723e */ /* 0x020fe200000010ff */
[----:B------:R-:W-:Y:S01]  /*5b20*/  IMAD.MOV.U32 R90, RZ, RZ, R241 ;  /* 0x000000ffff5a7224 */ /* 0x000fe200078e00f1 */
[----:B------:R-:W-:Y:S01]  /*5b30*/  F2FP.BF16.PACK_AB R97, R20, R18 ;  /* 0x000000121461723e */ /* 0x000fe200000010ff */
[----:B------:R1:W-:Y:S01]  /*5b40*/  MUFU.EX2 R3, R0 ;  /* 0x0000000000037308 */ /* 0x0003e20000000800 */
[----:B------:R-:W-:Y:S01]  /*5b50*/  IMAD.MOV.U32 R91, RZ, RZ, R234 ;  /* 0x000000ffff5b7224 */ /* 0x000fe200078e00ea */
[----:B------:R-:W-:Y:S01]  /*5b60*/  F2FP.BF16.PACK_AB R98, R22, R26 ;  /* 0x0000001a1662723e */ /* 0x000fe200000010ff */
[----:B------:R-:W2:Y:S01]  /*5b70*/  LDSM.16.MT88.4 R64, [R186+0x1400] ;  /* 0x00140000ba40783b */ /* 0x000ea20000004200 */
[--C-:B----4-:R-:W-:Y:S02]  /*5b80*/  FFMA.FTZ R2, R145, c[0x0][0x2d0], -R12.reuse ;  /* 0x0000b40091027a23 */ /* 0x110fe4000001080c */
[----:B-1----:R-:W-:-:S04]  /*5b90*/  FFMA.FTZ R0, R147, c[0x0][0x2d0], -R12 ;  /* 0x0000b40093007a23 */ /* 0x002fc8000001080c */
[----:B------:R1:W4:Y:S02]  /*5ba0*/  MUFU.EX2 R11, R0 ;  /* 0x00000000000b7308 */ /* 0x0003240000000800 */
[----:B-1----:R-:W-:-:S06]  /*5bb0*/  FFMA.FTZ R0, R144, c[0x0][0x2d0], -R12 ;  /* 0x0000b40090007a23 */ /* 0x002fcc000001080c */
[----:B------:R1:W-:Y:S08]  /*5bc0*/  MUFU.EX2 R12, R2 ;  /* 0x00000002000c7308 */ /* 0x0003f00000000800 */
[----:B------:R5:W2:Y:S01]  /*5bd0*/  MUFU.EX2 R13, R0 ;  /* 0x00000000000d7308 */ /* 0x000aa20000000800 */
[----:B-1----:R-:W-:Y:S01]  /*5be0*/  @P3 IMAD.HI.U32 R2, R233, c[0x0][0x2c8], RZ ;  /* 0x0000b200e9023a27 */ /* 0x002fe200078e00ff */
[----:B----4-:R-:W-:-:S03]  /*5bf0*/  F2FP.BF16.PACK_AB R93, R11, R3 ;  /* 0x000000030b5d723e */ /* 0x010fc600000010ff */
[----:B-----5:R-:W-:Y:S01]  /*5c00*/  IMAD.MOV.U32 R0, RZ, RZ, R233 ;  /* 0x000000ffff007224 */ /* 0x020fe200078e00e9 */
[----:B------:R-:W-:Y:S02]  /*5c10*/  @P3 SHF.R.U32.HI R0, RZ, c[0x0][0x2cc], R2 ;  /* 0x0000b300ff003a19 */ /* 0x000fe40000011602 */
[----:B--2---:R-:W-:Y:S02]  /*5c20*/  F2FP.BF16.PACK_AB R95, R13, R12 ;  /* 0x0000000c0d5f723e */ /* 0x004fe400000010ff */
[----:B------:R-:W-:-:S05]  /*5c30*/  IADD3 R0, R0, R251, -R250 ;  /* 0x000000fb00007210 */ /* 0x000fca0007ffe8fa */
[----:B------:R-:W-:Y:S01]  /*5c40*/  IMAD.HI R9, R0, 0x2aaaaaab, RZ ;  /* 0x2aaaaaab00097827 */ /* 0x000fe200078e02ff */
[----:B---3--:R-:W-:Y:S01]  /*5c50*/  HMMA.16816.F32.BF16 R152, R92, R158, R120 ;  /* 0x0000009e5c98723c */ /* 0x008fe20000041878 */
[----:B------:R-:W-:-:S03]  /*5c60*/  F2FP.BF16.PACK_AB R99, R19, R21 ;  /* 0x000000151363723e */ /* 0x000fc600000010ff */
[----:B------:R-:W-:-:S04]  /*5c70*/  SHF.R.U32.HI R10, RZ, 0x1f, R9 ;  /* 0x0000001fff0a7819 */ /* 0x000fc80000011609 */
[C---:B------:R-:W-:Y:S01]  /*5c80*/  HMMA.16816.F32.BF16 R120, R92.reuse, R128, R80 ;  /* 0x000000805c78723c */ /* 0x040fe20000041850 */
[----:B------:R-:W1:Y:S01]  /*5c90*/  LDSM.16.MT88.4 R80, [R185+0x2000] ;  /* 0x00200000b950783b */ /* 0x000e620000004200 */
[----:B------:R-:W-:Y:S01]  /*5ca0*/  FADD.FTZ R2, R167, R164 ;  /* 0x000000a4a7027221 */ /* 0x000fe20000010000 */
[----:B------:R-:W-:Y:S01]  /*5cb0*/  LEA.HI.SX32 R23, R9, R10, 0x1d ;  /* 0x0000000a09177211 */ /* 0x000fe200078feaff */
[----:B------:R-:W-:Y:S02]  /*5cc0*/  FADD.FTZ R0, R133, R132 ;  /* 0x0000008485007221 */ /* 0x000fe40000010000 */
[----:B------:R-:W-:Y:S02]  /*5cd0*/  FADD.FTZ R8, R204, R203 ;  /* 0x000000cbcc087221 */ /* 0x000fe40000010000 */
[----:B------:R-:W-:Y:S01]  /*5ce0*/  FADD.FTZ R10, R200, R199 ;  /* 0x000000c7c80a7221 */ /* 0x000fe20000010000 */
[----:B------:R-:W-:Y:S01]  /*5cf0*/  HMMA.16816.F32.BF16 R88, R92, R4, R88 ;  /* 0x000000045c58723c */ /* 0x000fe20000041858 */
[----:B------:R-:W-:-:S02]  /*5d00*/  FADD.FTZ R9, R163, R2 ;  /* 0x00000002a3097221 */ /* 0x000fc40000010000 */
[----:B------:R-:W-:-:S05]  /*5d10*/  FADD.FTZ R2, R206, R8 ;  /* 0x00000008ce027221 */ /* 0x000fca0000010000 */
        /* <DEDUP_REMOVED lines=15> */
[----:B------:R-:W-:Y:S01]  /*5e10*/  FADD.FTZ R4, R181, R4 ;  /* 0x00000004b5047221 */ /* 0x000fe20000010000 */
[----:B------:R-:W-:Y:S01]  /*5e20*/  IADD3 R199, R207, -0x2, RZ ;  /* 0xfffffffecfc77810 */ /* 0x000fe20007ffe0ff */
[----:B------:R-:W-:Y:S01]  /*5e30*/  FADD.FTZ R0, R160, R0 ;  /* 0x00000000a0007221 */ /* 0x000fe20000010000 */
[----:B------:R-:W-:Y:S01]  /*5e40*/  IMNMX R248, R245, R23, !PT ;  /* 0x00000017f5f87217 */ /* 0x000fe20007800200 */
[----:B------:R-:W-:Y:S02]  /*5e50*/  FADD.FTZ R2, R142, R2 ;  /* 0x000000028e027221 */ /* 0x000fe40000010000 */
[----:B------:R-:W-:Y:S02]  /*5e60*/  FADD.FTZ R5, R177, R5 ;  /* 0x00000005b1057221 */ /* 0x000fe40000010000 */
[----:B------:R-:W-:Y:S01]  /*5e70*/  FADD.FTZ R4, R180, R4 ;  /* 0x00000004b4047221 */ /* 0x000fe20000010000 */
[----:B------:R-:W-:Y:S01]  /*5e80*/  ISETP.GE.AND P0, PT, R199, R248, PT ;  /* 0x000000f8c700720c */ /* 0x000fe20003f06270 */
        /* <DEDUP_REMOVED lines=12> */
[----:B------:R-:W-:Y:S01]  /*5f50*/  HMMA.16816.F32.BF16 R108, R92, R114, R124 ;  /* 0x000000725c6c723c */ /* 0x000fe2000004187c */
[----:B------:R-:W-:Y:S02]  /*5f60*/  FADD.FTZ R0, R26, R0 ;  /* 0x000000001a007221 */ /* 0x000fe40000010000 */
[----:B------:R-:W-:Y:S02]  /*5f70*/  FADD.FTZ R2, R21, R2 ;  /* 0x0000000215027221 */ /* 0x000fe40000010000 */
[----:B------:R-:W-:Y:S02]  /*5f80*/  FADD.FTZ R3, R17, R3 ;  /* 0x0000000311037221 */ /* 0x000fe40000010000 */
[----:B------:R-:W-:Y:S01]  /*5f90*/  FADD.FTZ R4, R12, R4 ;  /* 0x000000040c047221 */ /* 0x000fe20000010000 */
[----:B------:R-:W-:Y:S01]  /*5fa0*/  HMMA.16816.F32.BF16 R148, R96, R156, R148 ;  /* 0x0000009c6094723c */ /* 0x000fe20000041894 */
[----:B------:R-:W-:Y:S02]  /*5fb0*/  FADD.FTZ R241, R22, R0 ;  /* 0x0000000016f17221 */ /* 0x000fe40000010000 */
[----:B------:R-:W-:-:S05]  /*5fc0*/  FADD.FTZ R243, R19, R2 ;  /* 0x0000000213f37221 */ /* 0x000fca0000010000 */
[----:B------:R-:W-:Y:S01]  /*5fd0*/  HMMA.16816.F32.BF16 R144, R92, R156, R208 ;  /* 0x0000009c5c90723c */ /* 0x000fe200000418d0 */
[----:B------:R-:W-:Y:S02]  /*5fe0*/  FADD.FTZ R242, R14, R3 ;  /* 0x000000030ef27221 */ /* 0x000fe40000010000 */
[----:B------:R-:W-:-:S05]  /*5ff0*/  FADD.FTZ R244, R13, R4 ;  /* 0x000000040df47221 */ /* 0x000fca0000010000 */
[----:B------:R-:W-:Y:S08]  /*6000*/  HMMA.16816.F32.BF16 R104, R92, R112, R220 ;  /* 0x000000705c68723c */ /* 0x000ff000000418dc */
[----:B------:R-:W-:Y:S08]  /*6010*/  HMMA.16816.F32.BF16 R116, R96, R128, R116 ;  /* 0x000000806074723c */ /* 0x000ff00000041874 */
[C---:B------:R-:W-:Y:S08]  /*6020*/  HMMA.16816.F32.BF16 R56, R92.reuse, R64, R56 ;  /* 0x000000405c38723c */ /* 0x040ff00000041838 */
[C---:B-1----:R-:W-:Y:S08]  /*6030*/  HMMA.16816.F32.BF16 R72, R92.reuse, R80, R72 ;  /* 0x000000505c48723c */ /* 0x042ff00000041848 */
        /* <DEDUP_REMOVED lines=12> */
[----:B------:R-:W-:Y:S07]  /*6100*/  @!P0 BRA `(.L_x_1077) ;  /* 0x00002f8000008947 */ /* 0x000fee0003800000 */
[----:B------:R-:W-:Y:S01]  /*6110*/  IADD3 R246, R232, R233, RZ ;  /* 0x000000e9e8f67210 */ /* 0x000fe20007ffe0ff */
[----:B------:R-:W-:Y:S01]  /*6120*/  IMAD.MOV.U32 R3, RZ, RZ, R138 ;  /* 0x000000ffff037224 */ /* 0x000fe200078e008a */
[----:B------:R-:W-:Y:S01]  /*6130*/  MOV R132, R137 ;  /* 0x0000008900847202 */ /* 0x000fe20000000f00 */
[----:B------:R-:W-:Y:S01]  /*6140*/  IMAD.MOV.U32 R139, RZ, RZ, R136 ;  /* 0x000000ffff8b7224 */ /* 0x000fe200078e0088 */
[----:B------:R-:W-:Y:S01]  /*6150*/  MOV R140, R134 ;  /* 0x00000086008c7202 */ /* 0x000fe20000000f00 */
[----:B------:R-:W-:-:S05]  /*6160*/  @P3 IMAD.HI.U32 R0, R246, c[0x0][0x2c8], RZ ;  /* 0x0000b200f6003a27 */ /* 0x000fca00078e00ff */
[----:B------:R-:W-:-:S06]  /*6170*/  @P3 SHF.R.U32.HI R249, RZ, c[0x0][0x2cc], R0 ;  /* 0x0000b300fff93a19 */ /* 0x000fcc0000011600 */
.L_x_1082:
[----:B------:R-:W-:Y:S04]  /*6180*/  DEPBAR.LE SB0, 0x0 ;  /* 0x000080000000791a */ /* 0x000fe80000000000 */
[----:B------:R-:W-:Y:S01]  /*6190*/  WARPSYNC 0xffffffff ;  /* 0xffffffff00007948 */ /* 0x000fe20003800000 */
[----:B------:R-:W-:Y:S01]  /*61a0*/  BAR.SYNC.DEFER_BLOCKING 0x0 ;  /* 0x0000000000007b1d */ /* 0x000fe20000010000 */
[----:B------:R-:W-:Y:S05]  /*61b0*/  ISETP.GT.AND P0, PT, R245, R199, PT ;  /* 0x000000c7f500720c */ /* 0x000fea0003f04270 */
[----:B------:R1:W2:Y:S01]  /*61c0*/  LDSM.16.M88.4 R48, [R187] ;  /* 0x00000000bb30783b */ /* 0x0002a20000000200 */
[----:B------:R-:W-:Y:S03]  /*61d0*/  BSSY B0, `(.L_x_1078) ;  /* 0x000002a000007945 */ /* 0x000fe60003800000 */
[----:B------:R1:W3:Y:S04]  /*61e0*/  LDSM.16.M88.4 R44, [R187+0x1000] ;  /* 0x00100000bb2c783b */ /* 0x0002e80000000200 */
[----:B------:R1:W4:Y:S04]  /*61f0*/  LDSM.16.M88.4 R16, [R184] ;  /* 0x00000000b810783b */ /* 0x0003280000000200 */
[----:B------:R1:W1:Y:S04]  /*6200*/  LDSM.16.M88.4 R32, [R184+0x400] ;  /* 0x00040000b820783b */ /* 0x0002680000000200 */
[----:B------:R1:W1:Y:S04]  /*6210*/  LDSM.16.M88.4 R160, [R184+0x800] ;  /* 0x00080000b8a0783b */ /* 0x0002680000000200 */
[----:B------:R1:W1:Y:S04]  /*6220*/  LDSM.16.M88.4 R164, [R188] ;  /* 0x00000000bca4783b */ /* 0x0002680000000200 */
[----:B------:R1:W1:Y:S04]  /*6230*/  LDSM.16.M88.4 R172, [R188+0x1000] ;  /* 0x00100000bcac783b */ /* 0x0002680000000200 */
[----:B------:R1:W1:Y:S04]  /*6240*/  LDSM.16.M88.4 R168, [R189] ;  /* 0x00000000bda8783b */ /* 0x0002680000000200 */
[----:B------:R1:W1:Y:S04]  /*6250*/  LDSM.16.M88.4 R176, [R197] ;  /* 0x00000000c5b0783b */ /* 0x0002680000000200 */
[----:B------:R1:W1:Y:S01]  /*6260*/  LDSM.16.M88.4 R180, [R196] ;  /* 0x00000000c4b4783b */ /* 0x0002620000000200 */
[----:B------:R-:W-:-:S05]  /*6270*/  @P0 BRA `(.L_x_1079) ;  /* 0x000001f000000947 */ /* 0x000fca0003800000 */
[----:B------:R-:W5:Y:S01]  /*6280*/  S2R R2, SR_TID.X ;  /* 0x0000000000027919 */ /* 0x000f620000002100 */
[----:B------:R-:W-:Y:S01]  /*6290*/  SHF.R.S32.HI R0, RZ, 0x1f, R199 ;  /* 0x0000001fff007819 */ /* 0x000fe200000114c7 */
[C---:B------:R-:W-:Y:S04]  /*62a0*/  IMAD.WIDE.U32 R4, R199.reuse, c[0x0][0x208], RZ ;  /* 0x00008200c7047a25 */ /* 0x040fe800078e00ff */
[----:B------:R-:W-:Y:S04]  /*62b0*/  IMAD R0, R0, c[0x0][0x208], RZ ;  /* 0x0000820000007a24 */ /* 0x000fe800078e02ff */
[----:B------:R-:W-:Y:S04]  /*62c0*/  IMAD R0, R199, c[0x0][0x20c], R0 ;  /* 0x00008300c7007a24 */ /* 0x000fe800078e0200 */
[----:B------:R-:W-:Y:S02]  /*62d0*/  IMAD.IADD R0, R5, 0x1, R0 ;  /* 0x0000000105007824 */ /* 0x000fe400078e0200 */
[----:B------:R-:W-:Y:S04]  /*62e0*/  IMAD.WIDE.U32 R4, R4, 0x30, RZ ;  /* 0x0000003004047825 */ /* 0x000fe800078e00ff */
[----:B------:R-:W-:Y:S01]  /*62f0*/  IMAD R0, R0, 0x30, RZ ;  /* 0x0000003000007824 */ /* 0x000fe200078e02ff */
[----:B-----5:R-:W-:Y:S02]  /*6300*/  ISETP.GT.AND P0, PT, R2, 0x3f, PT ;  /* 0x0000003f0200780c */ /* 0x020fe40003f04270 */
[----:B------:R-:W-:Y:S02]  /*6310*/  IADD3 R2, P2, R236, R4, RZ ;  /* 0x00000004ec027210 */ /* 0x000fe40007f5e0ff */
[----:B------:R-:W-:Y:S09]  /*6320*/  IADD3 R0, R5, R0, RZ ;  /* 0x0000000005007210 */ /* 0x000ff20007ffe0ff */
[----:B------:R-:W-:Y:S02]  /*6330*/  @!P0 IMAD.MOV.U32 R7, RZ, RZ, c[0x0][0x208] ;  /* 0x00008200ff078624 */ /* 0x000fe400078e00ff */
[----:B------:R-:W-:Y:S03]  /*6340*/  @!P0 IMAD.MOV.U32 R8, RZ, RZ, c[0x0][0x20c] ;  /* 0x00008300ff088624 */ /* 0x000fe600078e00ff */
[C---:B------:R-:W-:Y:S04]  /*6350*/  @!P0 LEA R6, P1, R7.reuse, R4, 0x5 ;  /* 0x0000000407068211 */ /* 0x040fe800078228ff */
[----:B------:R-:W-:Y:S01]  /*6360*/  @!P0 LEA.HI.X R4, R7, R0, R8, 0x5, P1 ;  /* 0x0000000007048211 */ /* 0x000fe200008f2c08 */
[----:B------:R-:W-:Y:S01]  /*6370*/  IMAD.X R7, R0, 0x1, R235, P2 ;  /* 0x0000000100077824 */ /* 0x000fe200010e06eb */
[----:B------:R-:W-:Y:S02]  /*6380*/  @!P0 IADD3 R5, P1, R6, R236, RZ ;  /* 0x000000ec06058210 */ /* 0x000fe40007f3e0ff */
[----:B------:R-:W-:Y:S02]  /*6390*/  LEA R6, P2, R2, c[0x0][0x1f8], 0x1 ;  /* 0x00007e0002067a11 */ /* 0x000fe400078408ff */
[----:B------:R-:W-:Y:S02]  /*63a0*/  @!P0 IADD3.X R0, R4, R235, RZ, P1, !PT ;  /* 0x000000eb04008210 */ /* 0x000fe40000ffe4ff */
[----:B------:R-:W-:Y:S02]  /*63b0*/  LEA.HI.X R7, R2, c[0x0][0x1fc], R7, 0x1, P2 ;  /* 0x00007f0002077a11 */ /* 0x000fe400010f0c07 */
[C---:B------:R-:W-:Y:S03]  /*63c0*/  @!P0 LEA R4, P1, R5.reuse, c[0x0][0x1f8], 0x1 ;  /* 0x00007e0005048a11 */ /* 0x040fe600078208ff */
[----:B------:R-:W-:Y:S01]  /*63d0*/  @!PT LDS RZ, [RZ] ;  /* 0x00000000fffff984 */ /* 0x000fe20000000800 */
[----:B------:R-:W-:Y:S01]  /*63e0*/  @!PT LDS RZ, [RZ] ;  /* 0x00000000fffff984 */ /* 0x000fe20000000800 */
[----:B------:R-:W-:Y:S01]  /*63f0*/  @!PT LDS RZ, [RZ] ;  /* 0x00000000fffff984 */ /* 0x000fe20000000800 */
[----:B------:R4:W-:Y:S01]  /*6400*/  LDGSTS.E.BYPASS.LTC128B.128 [R198+0x1880], [R6.64], !P6 ;  /* 0x0188000006c67fae */ /* 0x0009e2000f101d46 */
[----:B------:R-:W-:Y:S03]  /*6410*/  @!P0 LEA.HI.X R5, R5, c[0x0][0x1fc], R0, 0x1, P1 ;  /* 0x00007f0005058a11 */ /* 0x000fe600008f0c00 */
[----:B------:R4:W-:Y:S04]  /*6420*/  LDGSTS.E.BYPASS.LTC128B.128 [R198+0x2480], [R6.64+0x40], !P5 ;  /* 0x0248004006c67fae */ /* 0x0009e8000e901d46 */
[----:B------:R4:W-:Y:S04]  /*6430*/  LDGSTS.E.BYPASS.LTC128B.128 [R198+0x3080], [R6.64+0x80], !P4 ;  /* 0x0308008006c67fae */ /* 0x0009e8000e101d46 */
[----:B------:R4:W-:Y:S04]  /*6440*/  @!P0 LDGSTS.E.BYPASS.LTC128B.128 [R198+0x2080], [R4.64], !P6 ;  /* 0x0208000004c68fae */ /* 0x0009e8000f101d46 */
[----:B------:R4:W-:Y:S04]  /*6450*/  @!P0 LDGSTS.E.BYPASS.LTC128B.128 [R198+0x2c80], [R4.64+0x40], !P5 ;  /* 0x02c8004004c68fae */ /* 0x0009e8000e901d46 */
[----:B------:R4:W-:Y:S02]  /*6460*/  @!P0 LDGSTS.E.BYPASS.LTC128B.128 [R198+0x3880], [R4.64+0x80], !P4 ;  /* 0x0388008004c68fae */ /* 0x0009e4000e101d46 */
.L_x_1079:
[----:B------:R-:W-:Y:S05]  /*6470*/  BSYNC B0 ;  /* 0x0000000000007941 */ /* 0x000fea0003800000 */
.L_x_1078:
[-C--:B--2-4-:R-:W-:Y:S01]  /*6480*/  HMMA.16816.F32.BF16 R4, R48, R16.reuse, RZ ;  /* 0x000000103004723c */ /* 0x094fe200000418ff */
[----:B------:R-:W0:Y:S01]  /*6490*/  LDGDEPBAR ;  /* 0x00000000000079af */ /* 0x000e220000000000 */
[----:B------:R-:W-:Y:S01]  /*64a0*/  BSSY B0, `(.L_x_1080) ;  /* 0x000008a000007945 */ /* 0x000fe20003800000 */
[----:B------:R-:W-:Y:S05]  /*64b0*/  ISETP.GT.AND P0, PT, R199, R245, PT ;  /* 0x000000f5c700720c */ /* 0x000fea0003f04270 */
[C---:B---3--:R-:W-:Y:S08]  /*64c0*/  HMMA.16816.F32.BF16 R8, R44.reuse, R16, RZ ;  /* 0x000000102c08723c */ /* 0x048ff000000418ff */
[-C--:B------:R-:W-:Y:S08]  /*64d0*/  HMMA.16816.F32.BF16 R12, R44, R18.reuse, RZ ;  /* 0x000000122c0c723c */ /* 0x080ff000000418ff */
[C---:B------:R-:W-:Y:S08]  /*64e0*/  HMMA.16816.F32.BF16 R16, R48.reuse, R18, RZ ;  /* 0x000000123010723c */ /* 0x040ff000000418ff */
[-C--:B-1----:R-:W-:Y:S08]  /*64f0*/  HMMA.16816.F32.BF16 R20, R48, R32.reuse, RZ ;  /* 0x000000203014723c */ /* 0x082ff000000418ff */
        /* <DEDUP_REMOVED lines=91> */
[----:B------:R-:W-:Y:S04]  /*6ab0*/  IADD3 R0, -R247, 0x30, RZ ;  /* 0x00000030f7007810 */ /* 0x000fe80007ffe1ff */
[C---:B------:R-:W-:Y:S02]  /*6ac0*/  ISETP.GE.AND P0, PT, R0.reuse, 0x21, PT ;  /* 0x000000210000780c */ /* 0x040fe40003f06270 */
[----:B------:R-:W-:Y:S11]  /*6ad0*/  ISETP.GE.AND P1, PT, R0, 0x1, PT ;  /* 0x000000010000780c */ /* 0x000ff60003f26270 */
[----:B------:R-:W-:Y:S01]  /*6ae0*/  @P0 IMAD.MOV.U32 R135, RZ, RZ, c[0x0][0x1e0] ;  /* 0x00007800ff870624 */ /* 0x000fe200078e00ff */
[C---:B------:R-:W-:Y:S01]  /*6af0*/  @P0 IADD3 R0, R199.reuse, -0x1, RZ ;  /* 0xffffffffc7000810 */ /* 0x040fe20007ffe0ff */
[----:B------:R-:W-:Y:S01]  /*6b00*/  @P0 IMAD.MOV.U32 R136, RZ, RZ, 0x5 ;  /* 0x00000005ff880424 */ /* 0x000fe200078e00ff */
[----:B------:R-:W-:Y:S02]  /*6b10*/  @P1 IADD3 R2, R199, -0x1, RZ ;  /* 0xffffffffc7021810 */ /* 0x000fe40007ffe0ff */
[----:B------:R-:W-:Y:S02]  /*6b20*/  @P0 SHF.R.S32.HI R133, RZ, 0x1f, R0 ;  /* 0x0000001fff850819 */ /* 0x000fe40000011400 */
[----:B------:R-:W-:Y:S01]  /*6b30*/  @P1 SHF.R.S32.HI R134, RZ, 0x1f, R2 ;  /* 0x0000001fff861819 */ /* 0x000fe20000011402 */
[----:B------:R-:W-:Y:S01]  /*6b40*/  @P1 IMAD.WIDE.U32 R142, R2, c[0x0][0x1e0], RZ ;  /* 0x00007800028e1a25 */ /* 0x000fe200078e00ff */
[C---:B------:R-:W-:Y:S02]  /*6b50*/  @P0 SHF.L.U64.HI R137, R135.reuse, R136, c[0x0][0x1e4] ;  /* 0x0000790087890619 */ /* 0x040fe40000010288 */
[----:B------:R-:W-:Y:S01]  /*6b60*/  @P0 SHF.L.U32 R136, R135, 0x5, RZ ;  /* 0x0000000587880819 */ /* 0x000fe200000006ff */
[----:B------:R-:W-:Y:S02]  /*6b70*/  @P0 IMAD R133, R133, c[0x0][0x1e0], RZ ;  /* 0x0000780085850a24 */ /* 0x000fe400078e02ff */
[----:B------:R-:W-:Y:S02]  /*6b80*/  @P1 IMAD R138, R134, c[0x0][0x1e0], RZ ;  /* 0x00007800868a1a24 */ /* 0x000fe400078e02ff */
[C---:B------:R-:W-:Y:S04]  /*6b90*/  @P0 IMAD.WIDE.U32 R134, R0.reuse, c[0x0][0x1e0], RZ ;  /* 0x0000780000860a25 */ /* 0x040fe800078e00ff */
[----:B------:R-:W-:Y:S02]  /*6ba0*/  @P0 IMAD R133, R0, c[0x0][0x1e4], R133 ;  /* 0x0000790000850a24 */ /* 0x000fe400078e0285 */
[----:B------:R-:W-:Y:S02]  /*6bb0*/  @P1 IMAD R138, R2, c[0x0][0x1e4], R138 ;  /* 0x00007900028a1a24 */ /* 0x000fe400078e028a */
[----:B------:R-:W-:Y:S01]  /*6bc0*/  @P0 IMAD.WIDE.U32 R136, R134, 0x30, R136 ;  /* 0x0000003086880825 */ /* 0x000fe200078e0088 */
[----:B------:R-:W-:Y:S03]  /*6bd0*/  @P1 MOV R134, R238 ;  /* 0x000000ee00861202 */ /* 0x000fe60000000f00 */
[----:B------:R-:W-:Y:S01]  /*6be0*/  @P0 IMAD.IADD R2, R135, 0x1, R133 ;  /* 0x0000000187020824 */ /* 0x000fe200078e0285 */
[----:B------:R-:W-:Y:S01]  /*6bf0*/  @P0 IADD3 R0, P2, R238, R136, RZ ;  /* 0x00000088ee000210 */ /* 0x000fe20007f5e0ff */
[----:B------:R-:W-:Y:S02]  /*6c00*/  @P1 IMAD.IADD R133, R143, 0x1, R138 ;  /* 0x000000018f851824 */ /* 0x000fe400078e028a */
[----:B------:R-:W-:Y:S02]  /*6c10*/  @P1 IMAD.MOV.U32 R135, RZ, RZ, R240 ;  /* 0x000000ffff871224 */ /* 0x000fe400078e00f0 */
[----:B------:R-:W-:Y:S02]  /*6c20*/  @P0 IMAD R2, R2, 0x30, RZ ;  /* 0x0000003002020824 */ /* 0x000fe400078e02ff */
[----:B------:R-:W-:Y:S03]  /*6c30*/  @P1 IMAD.WIDE.U32 R134, R142, 0x30, R134 ;  /* 0x000000308e861825 */ /* 0x000fe600078e0086 */
[----:B------:R-:W-:Y:S01]  /*6c40*/  @P0 IADD3.X R138, R240, R2, R137, P2, !PT ;  /* 0x00000002f08a0210 */ /* 0x000fe200017fe489 */
[----:B------:R-:W-:Y:S01]  /*6c50*/  @P1 IMAD R133, R133, 0x30, RZ ;  /* 0x0000003085851824 */ /* 0x000fe200078e02ff */
[C---:B------:R-:W-:Y:S04]  /*6c60*/  @P1 LEA R136, P2, R134.reuse, c[0x0][0x1c8], 0x1 ;  /* 0x0000720086881a11 */ /* 0x040fe800078408ff */
        /* <DEDUP_REMOVED lines=13> */
.L_x_1081:
[----:B------:R-:W-:Y:S05]  /*6d40*/  BSYNC B0 ;  /* 0x0000000000007941 */ /* 0x000fea0003800000 */
.L_x_1080:
[----:B-1----:R-:W2:Y:S01]  /*6d50*/  LDL R134, [R1+0x1c] ;  /* 0x00001c0001867983 */ /* 0x002ea20000100800 */
[----:B------:R-:W-:Y:S02]  /*6d60*/  MOV R0, R246 ;  /* 0x000000f600007202 */ /* 0x000fe40000000f00 */
[----:B------:R-:W-:Y:S01]  /*6d70*/  @P3 MOV R0, R249 ;  /* 0x000000f900003202 */ /* 0x000fe20000000f00 */
[----:B------:R-:W0:Y:S08]  /*6d80*/  LDGDEPBAR ;  /* 0x00000000000079af */ /* 0x000e300000000000 */
[----:B------:R-:W1:Y:S08]  /*6d90*/  SHFL.IDX PT, R2, R0, RZ, 0x1c1f ;  /* 0x001c1fff00027589 */ /* 0x000e7000000e0000 */
[----:B------:R-:W3:Y:S08]  /*6da0*/  SHFL.IDX PT, R133, R0, 0x1, 0x1c1f ;  /* 0x003c1f0000857f89 */ /* 0x000ef000000e0000 */
[----:B------:R-:W-:Y:S08]  /*6db0*/  SHFL.IDX PT, R136, R0, 0x3, 0x1c1f ;  /* 0x007c1f0000887f89 */ /* 0x000ff000000e0000 */
[----:B------:R4:W5:Y:S02]  /*6dc0*/  SHFL.IDX PT, R135, R0, 0x2, 0x1c1f ;  /* 0x005c1f0000877f89 */ /* 0x00096400000e0000 */
[----:B----4-:R-:W-:Y:S05]  /*6dd0*/  IMAD R0, R199, -0x30, RZ ;  /* 0xffffffd0c7007824 */ /* 0x010fea00078e02ff */
[----:B--2---:R-:W-:Y:S04]  /*6de0*/  IADD3 R0, -R134, 0x1, R0 ;  /* 0x0000000186007810 */ /* 0x004fe80007ffe100 */
[----:B------:R-:W-:Y:S04]  /*6df0*/  IADD3 R0, -R250, R0, R251 ;  /* 0x00000000fa007210 */ /* 0x000fe80007ffe1fb */
[C---:B-1----:R-:W-:Y:S02]  /*6e00*/  IADD3 R134, R0.reuse, R2, RZ ;  /* 0x0000000200867210 */ /* 0x042fe40007ffe0ff */
[----:B---3--:R-:W-:Y:S02]  /*6e10*/  IADD3 R133, R0, R133, RZ ;  /* 0x0000008500857210 */ /* 0x008fe40007ffe0ff */
[----:B------:R-:W-:Y:S02]  /*6e20*/  ISETP.GT.AND P0, PT, R134, RZ, PT ;  /* 0x000000ff8600720c */ /* 0x000fe40003f04270 */
[----:B-----5:R-:W-:Y:S02]  /*6e30*/  IADD3 R2, R0, R135, RZ ;  /* 0x0000008700027210 */ /* 0x020fe40007ffe0ff */
[----:B------:R-:W-:Y:S02]  /*6e40*/  FSEL R135, R4, -INF , P0 ;  /* 0xff80000004877808 */ /* 0x000fe40000000000 */
[C---:B------:R-:W-:Y:S02]  /*6e50*/  ISETP.GT.AND P2, PT, R134.reuse, 0x1, PT ;  /* 0x000000018600780c */ /* 0x040fe40003f44270 */
[----:B------:R-:W-:Y:S02]  /*6e60*/  ISETP.GT.AND P0, PT, R133, 0x1, PT ;  /* 0x000000018500780c */ /* 0x000fe40003f04270 */
[----:B------:R-:W-:Y:S02]  /*6e70*/  FMNMX.FTZ R4, R135, R3, !PT ;  /* 0x0000000387047209 */ /* 0x000fe40007810000 */
[----:B------:R-:W-:Y:S02]  /*6e80*/  FSEL R137, R5, -INF , P2 ;  /* 0xff80000005897808 */ /* 0x000fe40001000000 */
[C---:B------:R-:W-:Y:S02]  /*6e90*/  ISETP.GT.AND P2, PT, R134.reuse, 0x8, PT ;  /* 0x000000088600780c */ /* 0x040fe40003f44270 */
[----:B------:R-:W-:Y:S02]  /*6ea0*/  ISETP.GT.AND P1, PT, R133, RZ, PT ;  /* 0x000000ff8500720c */ /* 0x000fe40003f24270 */
[----:B------:R-:W-:Y:S02]  /*6eb0*/  FSEL R142, R7, -INF , P0 ;  /* 0xff800000078e7808 */ /* 0x000fe40000000000 */
[----:B------:R-:W-:Y:S02]  /*6ec0*/  ISETP.GT.AND P0, PT, R134, 0x9, PT ;  /* 0x000000098600780c */ /* 0x000fe40003f04270 */
[----:B------:R-:W-:Y:S02]  /*6ed0*/  IADD3 R0, R0, R136, RZ ;  /* 0x0000008800007210 */ /* 0x000fe40007ffe0ff */
[----:B------:R-:W-:Y:S02]  /*6ee0*/  FSEL R136, R16, -INF , P2 ;  /* 0xff80000010887808 */ /* 0x000fe40001000000 */
[----:B------:R-:W-:Y:S02]  /*6ef0*/  FMNMX.FTZ R4, R137, R4, !PT ;  /* 0x0000000489047209 */ /* 0x000fe40007810000 */
[----:B------:R-:W-:Y:S02]  /*6f00*/  FSEL R17, R17, -INF , P0 ;  /* 0xff80000011117808 */ /* 0x000fe40000000000 */
[----:B------:R-:W-:Y:S02]  /*6f10*/  FSEL R141, R6, -INF , P1 ;  /* 0xff800000068d7808 */ /* 0x000fe40000800000 */
[----:B------:R-:W-:Y:S02]  /*6f20*/  ISETP.GT.AND P1, PT, R134, 0x10, PT ;  /* 0x000000108600780c */ /* 0x000fe40003f24270 */
[----:B------:R-:W-:Y:S02]  /*6f30*/  FMNMX.FTZ R4, R136, R4, !PT ;  /* 0x0000000488047209 */ /* 0x000fe40007810000 */
[----:B------:R-:W-:Y:S02]  /*6f40*/  FSEL R183, R20, -INF , P1 ;  /* 0xff80000014b77808 */ /* 0x000fe40000800000 */
[C---:B------:R-:W-:Y:S02]  /*6f50*/  ISETP.GT.AND P1, PT, R134.reuse, 0x11, PT ;  /* 0x000000118600780c */ /* 0x040fe40003f24270 */
[----:B------:R-:W-:Y:S02]  /*6f60*/  FMNMX.FTZ R4, R17, R4, !PT ;  /* 0x0000000411047209 */ /* 0x000fe40007810000 */
[----:B------:R-:W-:Y:S02]  /*6f70*/  ISETP.GT.AND P0, PT, R133, 0x9, PT ;  /* 0x000000098500780c */ /* 0x000fe40003f04270 */
[----:B------:R-:W-:Y:S02]  /*6f80*/  FSEL R182, R21, -INF , P1 ;  /* 0xff80000015b67808 */ /* 0x000fe40000800000 */
[----:B------:R-:W-:Y:S02]  /*6f90*/  FSEL R19, R19, -INF , P0 ;  /* 0xff80000013137808 */ /* 0x000fe40000000000 */
[----:B------:R-:W-:Y:S02]  /*6fa0*/  ISETP.GT.AND P2, PT, R133, 0x8, PT ;  /* 0x000000088500780c */ /* 0x000fe40003f44270 */
[----:B------:R-:W-:Y:S02]  /*6fb0*/  ISETP.GT.AND P0, PT, R134, 0x18, PT ;  /* 0x000000188600780c */ /* 0x000fe40003f04270 */
        /* <DEDUP_REMOVED lines=13> */
[----:B------:R-:W-:Y:S02]  /*7090*/  ISETP.GT.AND P0, PT, R134, 0x28, PT ;  /* 0x000000288600780c */ /* 0x000fe40003f04270 */
[----:B------:R-:W-:Y:S02]  /*70a0*/  FMNMX.FTZ R4, R223, R4, !PT ;  /* 0x00000004df047209 */ /* 0x000fe40007810000 */
[----:B------:R-:W-:Y:S02]  /*70b0*/  FSEL R181, R22, -INF , P2 ;  /* 0xff80000016b57808 */ /* 0x000fe40001000000 */
[----:B------:R-:W-:Y:S02]  /*70c0*/  ISETP.GT.AND P2, PT, R134, 0x29, PT ;  /* 0x000000298600780c */ /* 0x000fe40003f44270 */
[----:B------:R-:W-:Y:S02]  /*70d0*/  FSEL R221, R48, -INF , P0 ;  /* 0xff80000030dd7808 */ /* 0x000fe40000000000 */
[----:B------:R-:W-:Y:S02]  /*70e0*/  FMNMX.FTZ R4, R222, R4, !PT ;  /* 0x00000004de047209 */ /* 0x000fe40007810000 */
[----:B------:R-:W-:Y:S02]  /*70f0*/  FSEL R220, R49, -INF , P2 ;  /* 0xff80000031dc7808 */ /* 0x000fe40001000000 */
[----:B------:R-:W-:Y:S02]  /*7100*/  FMNMX.FTZ R4, R221, R4, !PT ;  /* 0x00000004dd047209 */ /* 0x000fe40007810000 */
[----:B------:R-:W-:Y:S02]  /*7110*/  ISETP.GT.AND P0, PT, R133, 0x19, PT ;  /* 0x000000198500780c */ /* 0x000fe40003f04270 */
[----:B------:R-:W-:Y:S02]  /*7120*/  FMNMX.FTZ R4, R220, R4, !PT ;  /* 0x00000004dc047209 */ /* 0x000fe40007810000 */
[----:B------:R-:W-:Y:S02]  /*7130*/  FSEL R179, R35, -INF , P0 ;  /* 0xff80000023b37808 */ /* 0x000fe40000000000 */
[C---:B------:R-:W-:Y:S01]  /*7140*/  ISETP.GT.AND P0, PT, R133.reuse, 0x20, PT ;  /* 0x000000208500780c */ /* 0x040fe20003f04270 */
[----:B------:R-:W1:Y:S01]  /*7150*/  SHFL.BFLY PT, R20, R4, 0x2, 0x1f ;  /* 0x0c401f0004147f89 */ /* 0x000e6200000e0000 */
[C---:B------:R-:W-:Y:S02]  /*7160*/  ISETP.GT.AND P1, PT, R133.reuse, 0x11, PT ;  /* 0x000000118500780c */ /* 0x040fe40003f24270 */
[----:B------:R-:W-:Y:S02]  /*7170*/  FSEL R219, R38, -INF , P0 ;  /* 0xff80000026db7808 */ /* 0x000fe40000000000 */
[----:B------:R-:W-:Y:S02]  /*7180*/  ISETP.GT.AND P0, PT, R133, 0x29, PT ;  /* 0x000000298500780c */ /* 0x000fe40003f04270 */
[----:B------:R-:W-:Y:S02]  /*7190*/  FSEL R178, R23, -INF , P1 ;  /* 0xff80000017b27808 */ /* 0x000fe40000800000 */
[----:B------:R-:W-:Y:S02]  /*71a0*/  ISETP.GT.AND P1, PT, R133, 0x18, PT ;  /* 0x000000188500780c */ /* 0x000fe40003f24270 */
[----:B------:R-:W-:Y:S02]  /*71b0*/  FMNMX.FTZ R5, R141, R132, !PT ;  /* 0x000000848d057209 */ /* 0x000fe40007810000 */
[----:B------:R-:W-:Y:S02]  /*71c0*/  FSEL R216, R51, -INF , P0 ;  /* 0xff80000033d87808 */ /* 0x000fe40000000000 */
[----:B------:R-:W-:Y:S02]  /*71d0*/  ISETP.GT.AND P0, PT, R2, RZ, PT ;  /* 0x000000ff0200720c */ /* 0x000fe40003f04270 */
[----:B------:R-:W-:Y:S02]  /*71e0*/  FSEL R180, R34, -INF , P1 ;  /* 0xff80000022b47808 */ /* 0x000fe40000800000 */
[C---:B------:R-:W-:Y:S02]  /*71f0*/  ISETP.GT.AND P1, PT, R133.reuse, 0x28, PT ;  /* 0x000000288500780c */ /* 0x040fe40003f24270 */
[----:B------:R-:W-:Y:S02]  /*7200*/  FMNMX.FTZ R5, R142, R5, !PT ;  /* 0x000000058e057209 */ /* 0x000fe40007810000 */
[----:B------:R-:W-:Y:S02]  /*7210*/  ISETP.GT.AND P2, PT, R133, 0x21, PT ;  /* 0x000000218500780c */ /* 0x000fe40003f44270 */
[----:B------:R-:W-:Y:S02]  /*7220*/  FSEL R6, R8, -INF , P0 ;  /* 0xff80000008067808 */ /* 0x000fe40000000000 */
[----:B------:R-:W-:Y:S02]  /*7230*/  ISETP.GT.AND P0, PT, R0, 0x1, PT ;  /* 0x000000010000780c */ /* 0x000fe40003f04270 */
[----:B------:R-:W-:Y:S02]  /*7240*/  FMNMX.FTZ R5, R18, R5, !PT ;  /* 0x0000000512057209 */ /* 0x000fe40007810000 */
[----:B------:R-:W-:Y:S02]  /*7250*/  FSEL R217, R50, -INF , P1 ;  /* 0xff80000032d97808 */ /* 0x000fe40000800000 */
[----:B------:R-:W-:Y:S02]  /*7260*/  ISETP.GT.AND P1, PT, R0, RZ, PT ;  /* 0x000000ff0000720c */ /* 0x000fe40003f24270 */
[----:B------:R-:W-:Y:S02]  /*7270*/  FSEL R218, R39, -INF , P2 ;  /* 0xff80000027da7808 */ /* 0x000fe40001000000 */
[C---:B------:R-:W-:Y:S01]  /*7280*/  ISETP.GT.AND P2, PT, R2.reuse, 0x1, PT ;  /* 0x000000010200780c */ /* 0x040fe20003f44270 */
[----:B------:R-:W-:Y:S01]  /*7290*/  LDSM.16.MT88.4 R36, [R186] ;  /* 0x00000000ba24783b */ /* 0x000fe20000004200 */
[----:B------:R-:W-:Y:S02]  /*72a0*/  FSEL R11, R11, -INF , P0 ;  /* 0xff8000000b0b7808 */ /* 0x000fe40000000000 */
[----:B------:R-:W-:Y:S02]  /*72b0*/  ISETP.GT.AND P0, PT, R2, 0x8, PT ;  /* 0x000000080200780c */ /* 0x000fe40003f04270 */
[----:B------:R-:W-:Y:S02]  /*72c0*/  FMNMX.FTZ R5, R19, R5, !PT ;  /* 0x0000000513057209 */ /* 0x000fe40007810000 */
[----:B------:R-:W-:Y:S02]  /*72d0*/  FSEL R10, R10, -INF , P1 ;  /* 0xff8000000a0a7808 */ /* 0x000fe40000800000 */
[----:B------:R-:W-:Y:S02]  /*72e0*/  ISETP.GT.AND P1, PT, R0, 0x8, PT ;  /* 0x000000080000780c */ /* 0x000fe40003f24270 */
[----:B-1----:R-:W-:Y:S02]  /*72f0*/  FMNMX.FTZ R4, R4, R20, !PT ;  /* 0x0000001404047209 */ /* 0x002fe40007810000 */
[----:B------:R-:W-:Y:S01]  /*7300*/  FSEL R16, R9, -INF , P2 ;  /* 0xff80000009107808 */ /* 0x000fe20001000000 */
[----:B------:R-:W-:Y:S01]  /*7310*/  LDSM.16.MT88.4 R20, [R185] ;  /* 0x00000000b914783b */ /* 0x000fe20000004200 */
[----:B------:R-:W-:Y:S02]  /*7320*/  FSEL R9, R12, -INF , P0 ;  /* 0xff8000000c097808 */ /* 0x000fe40000000000 */
[----:B------:R-:W-:Y:S02]  /*7330*/  FMNMX.FTZ R12, R6, R139, !PT ;  /* 0x0000008b060c7209 */ /* 0x000fe40007810000 */
[----:B------:R-:W-:Y:S02]  /*7340*/  FSEL R7, R14, -INF , P1 ;  /* 0xff8000000e077808 */ /* 0x000fe40000800000 */
[----:B------:R-:W-:Y:S01]  /*7350*/  FMNMX.FTZ R5, R181, R5, !PT ;  /* 0x00000005b5057209 */ /* 0x000fe20007810000 */
[----:B------:R-:W1:Y:S01]  /*7360*/  SHFL.BFLY PT, R14, R4, 0x1, 0x1f ;  /* 0x0c201f00040e7f89 */ /* 0x000e6200000e0000 */
[----:B------:R-:W-:Y:S02]  /*7370*/  FMNMX.FTZ R12, R16, R12, !PT ;  /* 0x0000000c100c7209 */ /* 0x000fe40007810000 */
[----:B------:R-:W-:Y:S02]  /*7380*/  ISETP.GT.AND P2, PT, R2, 0x9, PT ;  /* 0x000000090200780c */ /* 0x000fe40003f44270 */
[----:B------:R-:W-:Y:S02]  /*7390*/  ISETP.GT.AND P0, PT, R0, 0x9, PT ;  /* 0x000000090000780c */ /* 0x000fe40003f04270 */
[----:B------:R-:W-:Y:S02]  /*73a0*/  FMNMX.FTZ R5, R178, R5, !PT ;  /* 0x00000005b2057209 */ /* 0x000fe40007810000 */
[----:B------:R-:W-:Y:S02]  /*73b0*/  FSEL R8, R13, -INF , P2 ;  /* 0xff8000000d087808 */ /* 0x000fe40001000000 */
[----:B------:R-:W-:Y:S02]  /*73c0*/  FSEL R15, R15, -INF , P0 ;  /* 0xff8000000f0f7808 */ /* 0x000fe40000000000 */
[----:B------:R-:W-:Y:S02]  /*73d0*/  ISETP.GT.AND P0, PT, R2, 0x10, PT ;  /* 0x000000100200780c */ /* 0x000fe40003f04270 */
[----:B------:R-:W-:Y:S02]  /*73e0*/  FMNMX.FTZ R12, R9, R12, !PT ;  /* 0x0000000c090c7209 */ /* 0x000fe40007810000 */
[----:B------:R-:W-:Y:S02]  /*73f0*/  FMNMX.FTZ R5, R180, R5, !PT ;  /* 0x00000005b4057209 */ /* 0x000fe40007810000 */
[----:B------:R-:W-:Y:S02]  /*7400*/  FSEL R171, R24, -INF , P0 ;  /* 0xff80000018ab7808 */ /* 0x000fe40000000000 */
[----:B------:R-:W-:Y:S02]  /*7410*/  ISETP.GT.AND P2, PT, R2, 0x11, PT ;  /* 0x000000110200780c */ /* 0x000fe40003f44270 */
[----:B------:R-:W-:Y:S02]  /*7420*/  ISETP.GT.AND P1, PT, R0, 0x10, PT ;  /* 0x000000100000780c */ /* 0x000fe40003f24270 */
[----:B------:R-:W-:Y:S02]  /*7430*/  FMNMX.FTZ R12, R8, R12, !PT ;  /* 0x0000000c080c7209 */ /* 0x000fe40007810000 */
[----:B------:R-:W-:Y:S02]  /*7440*/  FMNMX.FTZ R5, R179, R5, !PT ;  /* 0x00000005b3057209 */ /* 0x000fe40007810000 */
[----:B------:R-:W-:Y:S02]  /*7450*/  FSEL R169, R25, -INF , P2 ;  /* 0xff80000019a97808 */ /* 0x000fe40001000000 */
[----:B------:R-:W-:Y:S02]  /*7460*/  FSEL R174, R26, -INF , P1 ;  /* 0xff8000001aae7808 */ /* 0x000fe40000800000 */
[----:B------:R-:W-:Y:S02]  /*7470*/  ISETP.GT.AND P0, PT, R0, 0x11, PT ;  /* 0x000000110000780c */ /* 0x000fe40003f04270 */
[C---:B------:R-:W-:Y:S02]  /*7480*/  ISETP.GT.AND P1, PT, R2.reuse, 0x18, PT ;  /* 0x000000180200780c */ /* 0x040fe40003f24270 */
[----:B------:R-:W-:Y:S02]  /*7490*/  FMNMX.FTZ R12, R171, R12, !PT ;  /* 0x0000000cab0c7209 */ /* 0x000fe40007810000 */
[----:B------:R-:W-:Y:S02]  /*74a0*/  FMNMX.FTZ R5, R219, R5, !PT ;  /* 0x00000005db057209 */ /* 0x000fe40007810000 */
[----:B------:R-:W-:Y:S02]  /*74b0*/  FSEL R177, R27, -INF , P0 ;  /* 0xff8000001bb17808 */ /* 0x000fe40000000000 */
[C---:B------:R-:W-:Y:S02]  /*74c0*/  ISETP.GT.AND P0, PT, R2.reuse, 0x19, PT ;  /* 0x000000190200780c */ /* 0x040fe40003f04270 */
[----:B------:R-:W-:Y:S02]  /*74d0*/  ISETP.GT.AND P2, PT, R2, 0x20, PT ;  /* 0x000000200200780c */ /* 0x000fe40003f44270 */
[----:B------:R-:W-:Y:S02]  /*74e0*/  FSEL R168, R28, -INF , P1 ;  /* 0xff8000001ca87808 */ /* 0x000fe40000800000 */
[----:B------:R-:W-:Y:S02]  /*74f0*/  FMNMX.FTZ R12, R169, R12, !PT ;  /* 0x0000000ca90c7209 */ /* 0x000fe40007810000 */
[----:B------:R-:W-:Y:S02]  /*7500*/  FMNMX.FTZ R5, R218, R5, !PT ;  /* 0x00000005da057209 */ /* 0x000fe40007810000 */
[----:B------:R-:W-:Y:S02]  /*7510*/  FSEL R215, R40, -INF , P2 ;  /* 0xff80000028d77808 */ /* 0x000fe40001000000 */
[C---:B------:R-:W-:Y:S02]  /*7520*/  ISETP.GT.AND P1, PT, R2.reuse, 0x21, PT ;  /* 0x000000210200780c */ /* 0x040fe40003f24270 */
[----:B------:R-:W-:Y:S02]  /*7530*/  FSEL R167, R29, -INF , P0 ;  /* 0xff8000001da77808 */ /* 0x000fe40000000000 */
[C---:B------:R-:W-:Y:S02]  /*7540*/  ISETP.GT.AND P0, PT, R2.reuse, 0x28, PT ;  /* 0x000000280200780c */ /* 0x040fe40003f04270 */
[----:B------:R-:W-:Y:S02]  /*7550*/  ISETP.GT.AND P2, PT, R2, 0x29, PT ;  /* 0x000000290200780c */ /* 0x000fe40003f44270 */
[----:B------:R-:W-:Y:S02]  /*7560*/  FMNMX.FTZ R2, R10, R140, !PT ;  /* 0x0000008c0a027209 */ /* 0x000fe40007810000 */
[----:B------:R-:W-:Y:S02]  /*7570*/  FMNMX.FTZ R12, R168, R12, !PT ;  /* 0x0000000ca80c7209 */ /* 0x000fe40007810000 */
[----:B------:R-:W-:Y:S02]  /*7580*/  FMNMX.FTZ R5, R217, R5, !PT ;  /* 0x00000005d9057209 */ /* 0x000fe40007810000 */
[----:B------:R-:W-:Y:S02]  /*7590*/  FMNMX.FTZ R2, R11, R2, !PT ;  /* 0x000000020b027209 */ /* 0x000fe40007810000 */
[----:B-1----:R-:W-:Y:S02]  /*75a0*/  FMNMX.FTZ R138, R4, R14, !PT ;  /* 0x0000000e048a7209 */ /* 0x002fe40007810000 */
[----:B------:R-:W-:Y:S02]  /*75b0*/  FMNMX.FTZ R4, R167, R12, !PT ;  /* 0x0000000ca7047209 */ /* 0x000fe40007810000 */
[----:B------:R-:W-:Y:S02]  /*75c0*/  FMNMX.FTZ R5, R216, R5, !PT ;  /* 0x00000005d8057209 */ /* 0x000fe40007810000 */
[----:B------:R-:W-:Y:S02]  /*75d0*/  FSEL R214, R41, -INF , P1 ;  /* 0xff80000029d67808 */ /* 0x000fe40000800000 */
[----:B------:R-:W-:Y:S01]  /*75e0*/  FMNMX.FTZ R2, R7, R2, !PT ;  /* 0x0000000207027209 */ /* 0x000fe20007810000 */
[----:B------:R-:W1:Y:S01]  /*75f0*/  SHFL.BFLY PT, R13, R5, 0x2, 0x1f ;  /* 0x0c401f00050d7f89 */ /* 0x000e6200000e0000 */
[----:B------:R-:W-:Y:S02]  /*7600*/  FMNMX.FTZ R4, R215, R4, !PT ;  /* 0x00000004d7047209 */ /* 0x000fe40007810000 */
[----:B------:R-:W-:Y:S02]  /*7610*/  FSEL R213, R44, -INF , P0 ;  /* 0xff8000002cd57808 */ /* 0x000fe40000000000 */
[----:B------:R-:W-:Y:S02]  /*7620*/  FMNMX.FTZ R2, R15, R2, !PT ;  /* 0x000000020f027209 */ /* 0x000fe40007810000 */
[----:B------:R-:W-:Y:S02]  /*7630*/  FMNMX.FTZ R12, R214, R4, !PT ;  /* 0x00000004d60c7209 */ /* 0x000fe40007810000 */
[----:B------:R-:W-:Y:S02]  /*7640*/  ISETP.GT.AND P0, PT, R0, 0x19, PT ;  /* 0x000000190000780c */ /* 0x000fe40003f04270 */
[----:B------:R-:W-:Y:S02]  /*7650*/  FMNMX.FTZ R4, R174, R2, !PT ;  /* 0x00000002ae047209 */ /* 0x000fe40007810000 */
[----:B------:R-:W-:Y:S01]  /*7660*/  FMNMX.FTZ R2, R213, R12, !PT ;  /* 0x0000000cd5027209 */ /* 0x000fe20007810000 */
[C---:B------:R-:W-:Y:S01]  /*7670*/  FMUL.FTZ R12, R138.reuse, c[0x0][0x2d0] ;  /* 0x0000b4008a0c7a20 */ /* 0x040fe20000410000 */
[----:B------:R-:W-:Y:S02]  /*7680*/  FSEL R172, R31, -INF , P0 ;  /* 0xff8000001fac7808 */ /* 0x000fe40000000000 */
[----:B------:R-:W-:Y:S02]  /*7690*/  FSETP.NEU.FTZ.AND P0, PT, R138, -INF , PT ;  /* 0xff8000008a00780b */ /* 0x000fe40003f1d000 */
[----:B------:R-:W-:Y:S02]  /*76a0*/  ISETP.GT.AND P1, PT, R0, 0x18, PT ;  /* 0x000000180000780c */ /* 0x000fe40003f24270 */
[----:B------:R-:W-:Y:S02]  /*76b0*/  FSEL R162, R12, RZ, P0 ;  /* 0x000000ff0ca27208 */ /* 0x000fe40000000000 */
[----:B------:R-:W-:Y:S02]  /*76c0*/  FSEL R209, R45, -INF , P2 ;  /* 0xff8000002dd17808 */ /* 0x000fe40001000000 */
[----:B------:R-:W-:Y:S01]  /*76d0*/  FSEL R170, R30, -INF , P1 ;  /* 0xff8000001eaa7808 */ /* 0x000fe20000800000 */
[--C-:B------:R-:W-:Y:S01]  /*76e0*/  FFMA.FTZ R12, R135, c[0x0][0x2d0], -R162.reuse ;  /* 0x0000b400870c7a23 */ /* 0x100fe200000108a2 */
[C---:B------:R-:W-:Y:S02]  /*76f0*/  ISETP.GT.AND P1, PT, R0.reuse, 0x21, PT ;  /* 0x000000210000780c */ /* 0x040fe40003f24270 */
[----:B------:R-:W-:Y:S01]  /*7700*/  ISETP.GT.AND P2, PT, R0, 0x20, PT ;  /* 0x000000200000780c */ /* 0x000fe20003f44270 */
[----:B------:R2:W-:Y:S01]  /*7710*/  MUFU.EX2 R173, R12 ;  /* 0x0000000c00ad7308 */ /* 0x0005e20000000800 */
[----:B------:R-:W-:Y:S02]  /*7720*/  FSEL R176, R43, -INF , P1 ;  /* 0xff8000002bb07808 */ /* 0x000fe40000800000 */
[----:B------:R-:W-:Y:S02]  /*7730*/  FSEL R207, R42, -INF , P2 ;  /* 0xff8000002acf7808 */ /* 0x000fe40001000000 */
[C---:B------:R-:W-:Y:S02]  /*7740*/  ISETP.GT.AND P2, PT, R0.reuse, 0x28, PT ;  /* 0x000000280000780c */ /* 0x040fe40003f44270 */
[----:B------:R-:W-:Y:S01]  /*7750*/  ISETP.GT.AND P1, PT, R0, 0x29, PT ;  /* 0x000000290000780c */ /* 0x000fe20003f24270 */
[--C-:B------:R-:W-:Y:S01]  /*7760*/  FFMA.FTZ R0, R137, c[0x0][0x2d0], -R162.reuse ;  /* 0x0000b40089007a23 */ /* 0x100fe200000108a2 */
[----:B------:R-:W-:Y:S02]  /*7770*/  FMNMX.FTZ R2, R209, R2, !PT ;  /* 0x00000002d1027209 */ /* 0x000fe40007810000 */
[----:B------:R-:W-:Y:S01]  /*7780*/  FMNMX.FTZ R4, R177, R4, !PT ;  /* 0x00000004b1047209 */ /* 0x000fe20007810000 */
[----:B------:R3:W-:Y:S01]  /*7790*/  MUFU.EX2 R204, R0 ;  /* 0x0000000000cc7308 */ /* 0x0007e20000000800 */
[----:B-1----:R-:W-:Y:S02]  /*77a0*/  FMNMX.FTZ R5, R5, R13, !PT ;  /* 0x0000000d05057209 */ /* 0x002fe40007810000 */
[----:B------:R-:W1:Y:S01]  /*77b0*/  SHFL.BFLY PT, R13, R2, 0x2, 0x1f ;  /* 0x0c401f00020d7f89 */ /* 0x000e6200000e0000 */
[----:B------:R-:W-:Y:S02]  /*77c0*/  FMNMX.FTZ R4, R170, R4, !PT ;  /* 0x00000004aa047209 */ /* 0x000fe40007810000 */
[----:B------:R-:W-:Y:S02]  /*77d0*/  FSEL R175, R46, -INF , P2 ;  /* 0xff8000002eaf7808 */ /* 0x000fe40001000000 */
[----:B------:R-:W-:Y:S02]  /*77e0*/  FMNMX.FTZ R4, R172, R4, !PT ;  /* 0x00000004ac047209 */ /* 0x000fe40007810000 */
[----:B------:R-:W-:Y:S01]  /*77f0*/  FSEL R135, R47, -INF , P1 ;  /* 0xff8000002f877808 */ /* 0x000fe20000800000 */
[----:B------:R-:W4:Y:S01]  /*7800*/  SHFL.BFLY PT, R14, R5, 0x1, 0x1f ;  /* 0x0c201f00050e7f89 */ /* 0x000f2200000e0000 */
[----:B------:R-:W-:Y:S01]  /*7810*/  FMNMX.FTZ R4, R207, R4, !PT ;  /* 0x00000004cf047209 */ /* 0x000fe20007810000 */
[--C-:B--2---:R-:W-:Y:S03]  /*7820*/  FFMA.FTZ R12, R136, c[0x0][0x2d0], -R162.reuse ;  /* 0x0000b400880c7a23 */ /* 0x104fe600000108a2 */
[----:B------:R-:W-:Y:S01]  /*7830*/  FMNMX.FTZ R4, R176, R4, !PT ;  /* 0x00000004b0047209 */ /* 0x000fe20007810000 */
[----:B------:R2:W-:Y:S03]  /*7840*/  MUFU.EX2 R231, R12 ;  /* 0x0000000c00e77308 */ /* 0x0005e60000000800 */
[----:B---3--:R-:W-:Y:S02]  /*7850*/  FMNMX.FTZ R0, R175, R4, !PT ;  /* 0x00000004af007209 */ /* 0x008fe40007810000 */
[----:B-1----:R-:W-:Y:S02]  /*7860*/  FMNMX.FTZ R4, R2, R13, !PT ;  /* 0x0000000d02047209 */ /* 0x002fe40007810000 */
[----:B------:R-:W-:Y:S03]  /*7870*/  FMNMX.FTZ R0, R135, R0, !PT ;  /* 0x0000000087007209 */ /* 0x000fe60007810000 */
[----:B------:R-:W1:Y:S01]  /*7880*/  SHFL.BFLY PT, R13, R4, 0x1, 0x1f ;  /* 0x0c201f00040d7f89 */ /* 0x000e6200000e0000 */
[----:B----4-:R-:W-:Y:S04]  /*7890*/  FMNMX.FTZ R137, R5, R14, !PT ;  /* 0x0000000e05897209 */ /* 0x010fe80007810000 */
[C---:B------:R-:W-:Y:S03]  /*78a0*/  FSETP.NEU.FTZ.AND P2, PT, R137.reuse, -INF , PT ;  /* 0xff8000008900780b */ /* 0x040fe60003f5d000 */
[----:B------:R-:W3:Y:S01]  /*78b0*/  SHFL.BFLY PT, R2, R0, 0x2, 0x1f ;  /* 0x0c401f0000027f89 */ /* 0x000ee200000e0000 */
[----:B------:R-:W-:Y:S02]  /*78c0*/  FMUL.FTZ R5, R137, c[0x0][0x2d0] ;  /* 0x0000b40089057a20 */ /* 0x000fe40000410000 */
[----:B--2---:R-:W-:Y:S03]  /*78d0*/  FFMA.FTZ R12, R17, c[0x0][0x2d0], -R162 ;  /* 0x0000b400110c7a23 */ /* 0x004fe600000108a2 */
[----:B------:R-:W-:Y:S01]  /*78e0*/  FSEL R160, R5, RZ, P2 ;  /* 0x000000ff05a07208 */ /* 0x000fe20001000000 */
[----:B------:R-:W2:Y:S04]  /*78f0*/  MUFU.EX2 R232, R12 ;  /* 0x0000000c00e87308 */ /* 0x000ea80000000800 */
[--C-:B------:R-:W-:Y:S01]  /*7900*/  FFMA.FTZ R5, R141, c[0x0][0x2d0], -R160.reuse ;  /* 0x0000b4008d057a23 */ /* 0x100fe200000108a0 */
[----:B-1----:R-:W-:Y:S05]  /*7910*/  FMNMX.FTZ R136, R4, R13, !PT ;  /* 0x0000000d04887209 */ /* 0x002fea0007810000 */
[----:B------:R1:W-:Y:S01]  /*7920*/  MUFU.EX2 R166, R5 ;  /* 0x0000000500a67308 */ /* 0x0003e20000000800 */
[C---:B------:R-:W-:Y:S01]  /*7930*/  FSETP.NEU.FTZ.AND P1, PT, R136.reuse, -INF , PT ;  /* 0xff8000008800780b */ /* 0x040fe20003f3d000 */
[----:B------:R-:W-:Y:S01]  /*7940*/  FMUL.FTZ R4, R136, c[0x0][0x2d0] ;  /* 0x0000b40088047a20 */ /* 0x000fe20000410000 */
[----:B---3--:R-:W-:Y:S01]  /*7950*/  FMNMX.FTZ R0, R0, R2, !PT ;  /* 0x0000000200007209 */ /* 0x008fe20007810000 */
[--C-:B------:R-:W-:Y:S03]  /*7960*/  FFMA.FTZ R2, R18, c[0x0][0x2d0], -R160.reuse ;  /* 0x0000b40012027a23 */ /* 0x100fe600000108a0 */
[----:B------:R-:W-:Y:S03]  /*7970*/  FSEL R161, R4, RZ, P1 ;  /* 0x000000ff04a17208 */ /* 0x000fe60000800000 */
[----:B------:R3:W-:Y:S02]  /*7980*/  MUFU.EX2 R229, R2 ;  /* 0x0000000200e57308 */ /* 0x0007e40000000800 */
[--C-:B------:R-:W-:Y:S02]  /*7990*/  FFMA.FTZ R4, R16, c[0x0][0x2d0], -R161.reuse ;  /* 0x0000b40010047a23 */ /* 0x100fe400000108a1 */
[--C-:B------:R-:W-:Y:S06]  /*79a0*/  FFMA.FTZ R6, R6, c[0x0][0x2d0], -R161.reuse ;  /* 0x0000b40006067a23 */ /* 0x100fec00000108a1 */
[----:B------:R-:W-:Y:S01]  /*79b0*/  MUFU.EX2 R227, R4 ;  /* 0x0000000400e37308 */ /* 0x000fe20000000800 */
[--C-:B-1----:R-:W-:Y:S01]  /*79c0*/  FFMA.FTZ R5, R142, c[0x0][0x2d0], -R160.reuse ;  /* 0x0000b4008e057a23 */ /* 0x102fe200000108a0 */
[----:B--2---:R-:W-:Y:S08]  /*79d0*/  F2FP.BF16.PACK_AB R142, R232, R231 ;  /* 0x000000e7e88e723e */ /* 0x004ff000000010ff */
[----:B------:R1:W2:Y:S01]  /*79e0*/  MUFU.EX2 R230, R5 ;  /* 0x0000000500e67308 */ /* 0x0002a20000000800 */
[----:B---3--:R-:W3:Y:S09]  /*79f0*/  SHFL.BFLY PT, R2, R0, 0x1, 0x1f ;  /* 0x0c201f0000027f89 */ /* 0x008ef200000e0000 */
[----:B------:R-:W-:Y:S01]  /*7a00*/  MUFU.EX2 R165, R6 ;  /* 0x0000000600a57308 */ /* 0x000fe20000000800 */
[----:B-1----:R-:W-:Y:S01]  /*7a10*/  FFMA.FTZ R5, R19, c[0x0][0x2d0], -R160 ;  /* 0x0000b40013057a23 */ /* 0x002fe200000108a0 */
[----:B--2---:R-:W-:Y:S02]  /*7a20*/  F2FP.BF16.PACK_AB R141, R230, R166 ;  /* 0x000000a6e68d723e */ /* 0x004fe400000010ff */
[----:B---3--:R-:W-:Y:S01]  /*7a30*/  FMNMX.FTZ R134, R0, R2, !PT ;  /* 0x0000000200867209 */ /* 0x008fe20007810000 */
[--C-:B------:R-:W-:Y:S05]  /*7a40*/  FFMA.FTZ R0, R9, c[0x0][0x2d0], -R161.reuse ;  /* 0x0000b40009007a23 */ /* 0x100fea00000108a1 */
[----:B------:R-:W1:Y:S01]  /*7a50*/  MUFU.EX2 R234, R5 ;  /* 0x0000000500ea7308 */ /* 0x000e620000000800 */
[----:B------:R-:W-:Y:S02]  /*7a60*/  FFMA.FTZ R2, R8, c[0x0][0x2d0], -R161 ;  /* 0x0000b40008027a23 */ /* 0x000fe400000108a1 */
[----:B------:R-:W-:Y:S07]  /*7a70*/  FMUL.FTZ R4, R134, c[0x0][0x2d0] ;  /* 0x0000b40086047a20 */ /* 0x000fee0000410000 */
[----:B------:R2:W-:Y:S10]  /*7a80*/  MUFU.EX2 R226, R0 ;  /* 0x0000000000e27308 */ /* 0x0005f40000000800 */
[----:B------:R3:W-:Y:S01]  /*7a90*/  MUFU.EX2 R233, R2 ;  /* 0x0000000200e97308 */ /* 0x0007e20000000800 */
[----:B-1----:R-:W-:Y:S02]  /*7aa0*/  F2FP.BF16.PACK_AB R143, R234, R229 ;  /* 0x000000e5ea8f723e */ /* 0x002fe400000010ff */
[----:B--2---:R-:W-:Y:S02]  /*7ab0*/  FSEL R0, R138, RZ, P0 ;  /* 0x000000ff8a007208 */ /* 0x004fe40000000000 */
[----:B------:R-:W-:Y:S03]  /*7ac0*/  FSETP.NEU.FTZ.AND P0, PT, R134, -INF , PT ;  /* 0xff8000008600780b */ /* 0x000fe60003f1d000 */
[----:B------:R-:W-:Y:S01]  /*7ad0*/  FADD.FTZ R0, -R0, R3 ;  /* 0x0000000300007221 */ /* 0x000fe20000010100 */
[----:B------:R-:W-:Y:S03]  /*7ae0*/  FSEL R163, R4, RZ, P0 ;  /* 0x000000ff04a37208 */ /* 0x000fe60000000000 */
[----:B------:R-:W-:Y:S02]  /*7af0*/  FMUL.FTZ R0, R0, c[0x0][0x2d0] ;  /* 0x0000b40000007a20 */ /* 0x000fe40000410000 */
[--C-:B---3--:R-:W-:Y:S02]  /*7b00*/  FFMA.FTZ R2, R10, c[0x0][0x2d0], -R163.reuse ;  /* 0x0000b4000a027a23 */ /* 0x108fe400000108a3 */
[----:B------:R-:W1:Y:S10]  /*7b10*/  MUFU.EX2 R133, R0 ;  /* 0x0000000000857308 */ /* 0x000e740000000800 */
[----:B------:R2:W-:Y:S01]  /*7b20*/  MUFU.EX2 R164, R2 ;  /* 0x0000000200a47308 */ /* 0x0005e20000000800 */
[----:B-1----:R-:W-:Y:S01]  /*7b30*/  FMUL.FTZ R4, R133, R148 ;  /* 0x0000009485047220 */ /* 0x002fe20000410000 */
[----:B------:R-:W-:Y:S01]  /*7b40*/  F2FP.BF16.PACK_AB R148, R227, R165 ;  /* 0x000000a5e394723e */ /* 0x000fe200000010ff */
[C---:B------:R-:W-:Y:S02]  /*7b50*/  FMUL.FTZ R5, R133.reuse, R149 ;  /* 0x0000009585057220 */ /* 0x040fe40000410000 */
[C---:B------:R-:W-:Y:S02]  /*7b60*/  FMUL.FTZ R16, R133.reuse, R156 ;  /* 0x0000009c85107220 */ /* 0x040fe40000410000 */
[C---:B------:R-:W-:Y:S02]  /*7b70*/  FMUL.FTZ R17, R133.reuse, R157 ;  /* 0x0000009d85117220 */ /* 0x040fe40000410000 */
[----:B------:R-:W-:Y:S02]  /*7b80*/  FMUL.FTZ R32, R133, R112 ;  /* 0x0000007085207220 */ /* 0x000fe40000410000 */
[--C-:B--2---:R-:W-:Y:S02]  /*7b90*/  FFMA.FTZ R2, R11, c[0x0][0x2d0], -R163.reuse ;  /* 0x0000b4000b027a23 */ /* 0x104fe400000108a3 */
        /* <DEDUP_REMOVED lines=13> */
[----:B------:R-:W-:Y:S01]  /*7c70*/  FMUL.FTZ R85, R133, R85 ;  /* 0x0000005585557220 */ /* 0x000fe20000410000 */
[----:B-1----:R-:W-:Y:S01]  /*7c80*/  F2FP.BF16.PACK_AB R149, R224, R164 ;  /* 0x000000a4e095723e */ /* 0x002fe200000010ff */
[----:B------:R-:W-:Y:S02]  /*7c90*/  FFMA.FTZ R2, R7, c[0x0][0x2d0], -R163 ;  /* 0x0000b40007027a23 */ /* 0x000fe400000108a3 */
[----:B------:R-:W-:Y:S02]  /*7ca0*/  FFMA.FTZ R129, R213, c[0x0][0x2d0], -R161 ;  /* 0x0000b400d5817a23 */ /* 0x000fe400000108a1 */
[----:B------:R1:W-:Y:S01]  /*7cb0*/  MUFU.EX2 R225, R2 ;  /* 0x0000000200e17308 */ /* 0x0003e20000000800 */
[----:B------:R-:W-:Y:S02]  /*7cc0*/  FFMA.FTZ R128, R176, c[0x0][0x2d0], -R163 ;  /* 0x0000b400b0807a23 */ /* 0x000fe400000108a3 */
[C---:B------:R-:W-:Y:S02]  /*7cd0*/  FMUL.FTZ R96, R133.reuse, R96 ;  /* 0x0000006085607220 */ /* 0x040fe40000410000 */
[----:B------:R-:W-:Y:S01]  /*7ce0*/  FMUL.FTZ R97, R133, R97 ;  /* 0x0000006185617220 */ /* 0x000fe20000410000 */
[----:B-1----:R-:W-:Y:S05]  /*7cf0*/  FSEL R2, R137, RZ, P2 ;  /* 0x000000ff89027208 */ /* 0x002fea0001000000 */
[----:B------:R-:W-:Y:S01]  /*7d00*/  FADD.FTZ R0, -R2, R132 ;  /* 0x0000008402007221 */ /* 0x000fe20000010100 */
[----:B------:R-:W-:Y:S03]  /*7d10*/  FSEL R2, R136, RZ, P1 ;  /* 0x000000ff88027208 */ /* 0x000fe60000800000 */
[----:B------:R-:W-:Y:S04]  /*7d20*/  FMUL.FTZ R0, R0, c[0x0][0x2d0] ;  /* 0x0000b40000007a20 */ /* 0x000fe80000410000 */
[----:B------:R1:W2:Y:S02]  /*7d30*/  MUFU.EX2 R132, R0 ;  /* 0x0000000000847308 */ /* 0x0002a40000000800 */
[----:B-1----:R-:W-:Y:S01]  /*7d40*/  FADD.FTZ R0, -R2, R139 ;  /* 0x0000008b02007221 */ /* 0x002fe20000010100 */
[----:B------:R-:W-:Y:S01]  /*7d50*/  FSEL R2, R134, RZ, P0 ;  /* 0x000000ff86027208 */ /* 0x000fe20000000000 */
[----:B--2---:R-:W-:Y:S01]  /*7d60*/  FMUL.FTZ R6, R132, R150 ;  /* 0x0000009684067220 */ /* 0x004fe20000410000 */
[----:B------:R-:W-:Y:S01]  /*7d70*/  F2FP.BF16.PACK_AB R150, R233, R226 ;  /* 0x000000e2e996723e */ /* 0x000fe200000010ff */
[----:B------:R-:W-:Y:S04]  /*7d80*/  FMUL.FTZ R0, R0, c[0x0][0x2d0] ;  /* 0x0000b40000007a20 */ /* 0x000fe80000410000 */
[----:B------:R-:W-:Y:S01]  /*7d90*/  MUFU.EX2 R139, R129 ;  /* 0x00000081008b7308 */ /* 0x000fe20000000800 */
[C---:B------:R-:W-:Y:S01]  /*7da0*/  FMUL.FTZ R7, R132.reuse, R151 ;  /* 0x0000009784077220 */ /* 0x040fe20000410000 */
[C---:B------:R-:W-:Y:S01]  /*7db0*/  ISETP.GT.AND P0, PT, R199.reuse, R248, PT ;  /* 0x000000f8c700720c */ /* 0x040fe20003f04270 */
[C---:B------:R-:W-:Y:S01]  /*7dc0*/  FMUL.FTZ R18, R132.reuse, R158 ;  /* 0x0000009e84127220 */ /* 0x040fe20000410000 */
[----:B------:R-:W-:Y:S01]  /*7dd0*/  IADD3 R199, R199, -0x1, RZ ;  /* 0xffffffffc7c77810 */ /* 0x000fe20007ffe0ff */
[C---:B------:R-:W-:Y:S02]  /*7de0*/  FMUL.FTZ R19, R132.reuse, R159 ;  /* 0x0000009f84137220 */ /* 0x040fe40000410000 */
[C---:B------:R-:W-:Y:S01]  /*7df0*/  FMUL.FTZ R34, R132.reuse, R114 ;  /* 0x0000007284227220 */ /* 0x040fe20000410000 */
[----:B------:R-:W-:Y:S01]  /*7e00*/  LDSM.16.MT88.4 R156, [R185+0x800] ;  /* 0x00080000b99c783b */ /* 0x000fe20000004200 */
[C---:B------:R-:W-:Y:S01]  /*7e10*/  FMUL.FTZ R35, R132.reuse, R115 ;  /* 0x0000007384237220 */ /* 0x040fe20000410000 */
[----:B------:R1:W2:Y:S01]  /*7e20*/  MUFU.EX2 R3, R0 ;  /* 0x0000000000037308 */ /* 0x0002a20000000800 */
[C---:B------:R-:W-:Y:S02]  /*7e30*/  FMUL.FTZ R50, R132.reuse, R130 ;  /* 0x0000008284327220 */ /* 0x040fe40000410000 */
[C---:B------:R-:W-:Y:S02]  /*7e40*/  FMUL.FTZ R51, R132.reuse, R131 ;  /* 0x0000008384337220 */ /* 0x040fe40000410000 */
[C---:B------:R-:W-:Y:S01]  /*7e50*/  FMUL.FTZ R54, R132.reuse, R54 ;  /* 0x0000003684367220 */ /* 0x040fe20000410000 */
[----:B------:R-:W-:Y:S01]  /*7e60*/  LDSM.16.MT88.4 R112, [R186+0x400] ;  /* 0x00040000ba70783b */ /* 0x000fe20000004200 */
        /* <DEDUP_REMOVED lines=9> */
[----:B-1----:R-:W-:Y:S01]  /*7f00*/  FADD.FTZ R0, -R2, R140 ;  /* 0x0000008c02007221 */ /* 0x002fe20000010100 */
[----:B------:R-:W-:Y:S01]  /*7f10*/  F2FP.BF16.PACK_AB R140, R204, R173 ;  /* 0x000000adcc8c723e */ /* 0x000fe200000010ff */
[--C-:B------:R-:W-:Y:S02]  /*7f20*/  FFMA.FTZ R2, R15, c[0x0][0x2d0], -R163.reuse ;  /* 0x0000b4000f027a23 */ /* 0x100fe400000108a3 */
[----:B------:R-:W-:Y:S02]  /*7f30*/  FMUL.FTZ R0, R0, c[0x0][0x2d0] ;  /* 0x0000b40000007a20 */ /* 0x000fe40000410000 */
[----:B------:R-:W1:Y:S01]  /*7f40*/  MUFU.EX2 R228, R2 ;  /* 0x0000000200e47308 */ /* 0x000e620000000800 */
[C---:B--2---:R-:W-:Y:S01]  /*7f50*/  FMUL.FTZ R24, R3.reuse, R104 ;  /* 0x0000006803187220 */ /* 0x044fe20000410000 */
[-C--:B------:R-:W-:Y:S01]  /*7f60*/  HMMA.16816.F32.BF16 R4, R140, R20.reuse, R4 ;  /* 0x000000148c04723c */ /* 0x080fe20000041804 */
[C---:B------:R-:W-:Y:S02]  /*7f70*/  FMUL.FTZ R8, R3.reuse, R144 ;  /* 0x0000009003087220 */ /* 0x040fe40000410000 */
[C---:B------:R-:W-:Y:S02]  /*7f80*/  FMUL.FTZ R9, R3.reuse, R145 ;  /* 0x0000009103097220 */ /* 0x040fe40000410000 */
[C---:B------:R-:W-:Y:S02]  /*7f90*/  FMUL.FTZ R12, R3.reuse, R152 ;  /* 0x00000098030c7220 */ /* 0x040fe40000410000 */
[C---:B------:R-:W-:Y:S01]  /*7fa0*/  FMUL.FTZ R13, R3.reuse, R153 ;  /* 0x00000099030d7220 */ /* 0x040fe20000410000 */
[----:B------:R-:W2:Y:S01]  /*7fb0*/  MUFU.EX2 R0, R0 ;  /* 0x0000000000007308 */ /* 0x000ea20000000800 */
[C---:B------:R-:W-:Y:S03]  /*7fc0*/  FMUL.FTZ R25, R3.reuse, R105 ;  /* 0x0000006903197220 */ /* 0x040fe60000410000 */
[C---:B------:R-:W-:Y:S02]  /*7fd0*/  FMUL.FTZ R28, R3.reuse, R108 ;  /* 0x0000006c031c7220 */ /* 0x040fe40000410000 */
[C---:B------:R-:W-:Y:S02]  /*7fe0*/  FMUL.FTZ R29, R3.reuse, R109 ;  /* 0x0000006d031d7220 */ /* 0x040fe40000410000 */
[C---:B------:R-:W-:Y:S02]  /*7ff0*/  FMUL.FTZ R40, R3.reuse, R120 ;  /* 0x0000007803287220 */ /* 0x040fe40000410000 */
[C---:B------:R-:W-:Y:S02]  /*8000*/  FMUL.FTZ R41, R3.reuse, R121 ;  /* 0x0000007903297220 */ /* 0x040fe40000410000 */
[----:B------:R-:W-:Y:S01]  /*8010*/  FMUL.FTZ R44, R3, R124 ;  /* 0x0000007c032c7220 */ /* 0x000fe20000410000 */
[----:B-1----:R-:W-:Y:S01]  /*8020*/  F2FP.BF16.PACK_AB R151, R228, R225 ;  /* 0x000000e1e497723e */ /* 0x002fe200000010ff */
[--C-:B------:R-:W-:Y:S02]  /*8030*/  FFMA.FTZ R2, R183, c[0x0][0x2d0], -R162.reuse ;  /* 0x0000b400b7027a23 */ /* 0x100fe400000108a2 */
[C---:B------:R-:W-:Y:S02]  /*8040*/  FMUL.FTZ R45, R3.reuse, R125 ;  /* 0x0000007d032d7220 */ /* 0x040fe40000410000 */
[----:B------:R1:W-:Y:S01]  /*8050*/  MUFU.EX2 R201, R2 ;  /* 0x0000000200c97308 */ /* 0x0003e20000000800 */
[C---:B------:R-:W-:Y:S02]  /*8060*/  FMUL.FTZ R56, R3.reuse, R56 ;  /* 0x0000003803387220 */ /* 0x040fe40000410000 */
[----:B------:R-:W-:Y:S02]  /*8070*/  FMUL.FTZ R57, R3, R57 ;  /* 0x0000003903397220 */ /* 0x000fe40000410000 */
[C---:B--2---:R-:W-:Y:S02]  /*8080*/  FMUL.FTZ R10, R0.reuse, R146 ;  /* 0x00000092000a7220 */ /* 0x044fe40000410000 */
[C---:B------:R-:W-:Y:S02]  /*8090*/  FMUL.FTZ R11, R0.reuse, R147 ;  /* 0x00000093000b7220 */ /* 0x040fe40000410000 */
[C---:B------:R-:W-:Y:S02]  /*80a0*/  FMUL.FTZ R26, R0.reuse, R106 ;  /* 0x0000006a001a7220 */ /* 0x040fe40000410000 */
[C---:B------:R-:W-:Y:S02]  /*80b0*/  FMUL.FTZ R27, R0.reuse, R107 ;  /* 0x0000006b001b7220 */ /* 0x040fe40000410000 */
[----:B------:R-:W-:Y:S01]  /*80c0*/  LDSM.16.MT88.4 R104, [R185+0x400] ;  /* 0x00040000b968783b */ /* 0x000fe20000004200 */
[C---:B------:R-:W-:Y:S01]  /*80d0*/  HMMA.16816.F32.BF16 R8, R148.reuse, R20, R8 ;  /* 0x000000149408723c */ /* 0x040fe20000041808 */
[C---:B------:R-:W-:Y:S02]  /*80e0*/  FMUL.FTZ R14, R0.reuse, R154 ;  /* 0x0000009a000e7220 */ /* 0x040fe40000410000 */
[C---:B------:R-:W-:Y:S02]  /*80f0*/  FMUL.FTZ R15, R0.reuse, R155 ;  /* 0x0000009b000f7220 */ /* 0x040fe40000410000 */
[----:B------:R-:W-:Y:S02]  /*8100*/  FFMA.FTZ R130, R175, c[0x0][0x2d0], -R163 ;  /* 0x0000b400af827a23 */ /* 0x000fe400000108a3 */
        /* <DEDUP_REMOVED lines=12> */
[----:B------:R-:W2:Y:S01]  /*81d0*/  LDSM.16.MT88.4 R100, [R185+0xc00] ;  /* 0x000c0000b964783b */ /* 0x000ea20000004200 */
[C---:B------:R-:W-:Y:S02]  /*81e0*/  FMUL.FTZ R58, R0.reuse, R58 ;  /* 0x0000003a003a7220 */ /* 0x040fe40000410000 */
[C---:B------:R-:W-:Y:S02]  /*81f0*/  FMUL.FTZ R59, R0.reuse, R59 ;  /* 0x0000003b003b7220 */ /* 0x040fe40000410000 */
[-C--:B------:R-:W-:Y:S01]  /*8200*/  HMMA.16816.F32.BF16 R20, R140, R36.reuse, R20 ;  /* 0x000000248c14723c */ /* 0x080fe20000041814 */
[C---:B------:R-:W-:Y:S02]  /*8210*/  FMUL.FTZ R60, R3.reuse, R60 ;  /* 0x0000003c033c7220 */ /* 0x040fe40000410000 */
[C---:B------:R-:W-:Y:S02]  /*8220*/  FMUL.FTZ R61, R3.reuse, R61 ;  /* 0x0000003d033d7220 */ /* 0x040fe40000410000 */
[C---:B------:R-:W-:Y:S02]  /*8230*/  FMUL.FTZ R62, R0.reuse, R62 ;  /* 0x0000003e003e7220 */ /* 0x040fe40000410000 */
[C---:B------:R-:W-:Y:S01]  /*8240*/  FMUL.FTZ R63, R0.reuse, R63 ;  /* 0x0000003f003f7220 */ /* 0x040fe20000410000 */
[C---:B------:R-:W-:Y:S01]  /*8250*/  HMMA.16816.F32.BF16 R24, R148.reuse, R36, R24 ;  /* 0x000000249418723c */ /* 0x040fe20000041818 */
[C---:B------:R-:W-:Y:S03]  /*8260*/  FMUL.FTZ R72, R3.reuse, R72 ;  /* 0x0000004803487220 */ /* 0x040fe60000410000 */
[----:B------:R-:W-:Y:S02]  /*8270*/  FMUL.FTZ R73, R3, R73 ;  /* 0x0000004903497220 */ /* 0x000fe40000410000 */
[C---:B------:R-:W-:Y:S02]  /*8280*/  FMUL.FTZ R74, R0.reuse, R74 ;  /* 0x0000004a004a7220 */ /* 0x040fe40000410000 */
[-C--:B------:R-:W-:Y:S01]  /*8290*/  HMMA.16816.F32.BF16 R28, R148, R38.reuse, R28 ;  /* 0x00000026941c723c */ /* 0x080fe2000004181c */
[C---:B------:R-:W-:Y:S03]  /*82a0*/  FMUL.FTZ R36, R133.reuse, R116 ;  /* 0x0000007485247220 */ /* 0x040fe60000410000 */
[----:B------:R-:W-:Y:S02]  /*82b0*/  FMUL.FTZ R37, R133, R117 ;  /* 0x0000007585257220 */ /* 0x000fe40000410000 */
[----:B------:R-:W-:Y:S02]  /*82c0*/  FMUL.FTZ R75, R0, R75 ;  /* 0x0000004b004b7220 */ /* 0x000fe40000410000 */
[C---:B------:R-:W-:Y:S01]  /*82d0*/  HMMA.16816.F32.BF16 R32, R140.reuse, R38, R32 ;  /* 0x000000268c20723c */ /* 0x040fe20000041820 */
[----:B-1----:R-:W-:Y:S03]  /*82e0*/  FFMA.FTZ R2, R182, c[0x0][0x2d0], -R162 ;  /* 0x0000b400b6027a23 */ /* 0x002fe600000108a2 */
[C---:B------:R-:W-:Y:S01]  /*82f0*/  FMUL.FTZ R76, R3.reuse, R76 ;  /* 0x0000004c034c7220 */ /* 0x040fe20000410000 */
[----:B------:R1:W-:Y:S01]  /*8300*/  MUFU.EX2 R206, R2 ;  /* 0x0000000200ce7308 */ /* 0x0003e20000000800 */
[C---:B------:R-:W-:Y:S02]  /*8310*/  FMUL.FTZ R77, R3.reuse, R77 ;  /* 0x0000004d034d7220 */ /* 0x040fe40000410000 */
[C---:B------:R-:W-:Y:S04]  /*8320*/  FMUL.FTZ R38, R132.reuse, R118 ;  /* 0x0000007684267220 */ /* 0x040fe80000410000 */
[----:B------:R-:W-:Y:S02]  /*8330*/  FMUL.FTZ R39, R132, R119 ;  /* 0x0000007784277220 */ /* 0x000fe40000410000 */
[----:B------:R-:W-:Y:S01]  /*8340*/  LDSM.16.MT88.4 R116, [R185+0x1000] ;  /* 0x00100000b974783b */ /* 0x000fe20000004200 */
[C---:B------:R-:W-:Y:S02]  /*8350*/  FMUL.FTZ R78, R0.reuse, R78 ;  /* 0x0000004e004e7220 */ /* 0x040fe40000410000 */
[C---:B------:R-:W-:Y:S02]  /*8360*/  FMUL.FTZ R79, R0.reuse, R79 ;  /* 0x0000004f004f7220 */ /* 0x040fe40000410000 */
[-C--:B--2---:R-:W-:Y:S01]  /*8370*/  HMMA.16816.F32.BF16 R36, R140, R100.reuse, R36 ;  /* 0x000000648c24723c */ /* 0x084fe20000041824 */
        /* <DEDUP_REMOVED lines=10> */
[----:B------:R-:W-:Y:S02]  /*8420*/  FFMA.FTZ R0, R0, R244, R164 ;  /* 0x000000f400007223 */ /* 0x000fe400000100a4 */
[----:B------:R-:W-:Y:S01]  /*8430*/  MUFU.EX2 R164, R128 ;  /* 0x0000008000a47308 */ /* 0x000fe20000000800 */
[C---:B------:R-:W-:Y:S01]  /*8440*/  FMUL.FTZ R98, R132.reuse, R98 ;  /* 0x0000006284627220 */ /* 0x040fe20000410000 */
[C---:B------:R-:W-:Y:S01]  /*8450*/  HMMA.16816.F32.BF16 R48, R140.reuse, R102, R48 ;  /* 0x000000668c30723c */ /* 0x040fe20000041830 */
[----:B------:R-:W2:Y:S03]  /*8460*/  LDSM.16.MT88.4 R100, [R186+0xc00] ;  /* 0x000c0000ba64783b */ /* 0x000ea60000004200 */
[----:B-1----:R-:W-:Y:S02]  /*8470*/  FFMA.FTZ R2, R181, c[0x0][0x2d0], -R160 ;  /* 0x0000b400b5027a23 */ /* 0x002fe400000108a0 */
[----:B------:R-:W-:Y:S02]  /*8480*/  FMUL.FTZ R99, R132, R99 ;  /* 0x0000006384637220 */ /* 0x000fe40000410000 */
[----:B------:R1:W-:Y:S01]  /*8490*/  MUFU.EX2 R200, R2 ;  /* 0x0000000200c87308 */ /* 0x0003e20000000800 */
[--C-:B------:R-:W-:Y:S03]  /*84a0*/  FFMA.FTZ R127, R223, c[0x0][0x2d0], -R162.reuse ;  /* 0x0000b400df7f7a23 */ /* 0x100fe600000108a2 */
[--C-:B------:R-:W-:Y:S02]  /*84b0*/  FFMA.FTZ R126, R222, c[0x0][0x2d0], -R162.reuse ;  /* 0x0000b400de7e7a23 */ /* 0x100fe400000108a2 */
[----:B------:R-:W-:Y:S02]  /*84c0*/  FFMA.FTZ R125, R221, c[0x0][0x2d0], -R162 ;  /* 0x0000b400dd7d7a23 */ /* 0x000fe400000108a2 */
[--C-:B------:R-:W-:Y:S02]  /*84d0*/  FFMA.FTZ R124, R219, c[0x0][0x2d0], -R160.reuse ;  /* 0x0000b400db7c7a23 */ /* 0x100fe400000108a0 */
[--C-:B------:R-:W-:Y:S02]  /*84e0*/  FFMA.FTZ R123, R218, c[0x0][0x2d0], -R160.reuse ;  /* 0x0000b400da7b7a23 */ /* 0x100fe400000108a0 */
[----:B------:R-:W-:Y:S02]  /*84f0*/  FFMA.FTZ R122, R217, c[0x0][0x2d0], -R160 ;  /* 0x0000b400d97a7a23 */ /* 0x000fe400000108a0 */
[--C-:B------:R-:W-:Y:S02]  /*8500*/  FFMA.FTZ R121, R215, c[0x0][0x2d0], -R161.reuse ;  /* 0x0000b400d7797a23 */ /* 0x100fe400000108a1 */
[--C-:B------:R-:W-:Y:S02]  /*8510*/  FFMA.FTZ R120, R214, c[0x0][0x2d0], -R161.reuse ;  /* 0x0000b400d6787a23 */ /* 0x100fe400000108a1 */
[----:B------:R-:W-:Y:S02]  /*8520*/  FADD.FTZ R0, R224, R0 ;  /* 0x00000000e0007221 */ /* 0x000fe40000010000 */
[--C-:B-1----:R-:W-:Y:S04]  /*8530*/  FFMA.FTZ R2, R178, c[0x0][0x2d0], -R160.reuse ;  /* 0x0000b400b2027a23 */ /* 0x102fe800000108a0 */
[----:B------:R1:W-:Y:S01]  /*8540*/  MUFU.EX2 R203, R2 ;  /* 0x0000000200cb7308 */ /* 0x0003e20000000800 */
[-C--:B--2---:R-:W-:Y:S08]  /*8550*/  HMMA.16816.F32.BF16 R52, R140, R100.reuse, R52 ;  /* 0x000000648c34723c */ /* 0x084ff00000041834 */
[C---:B------:R-:W-:Y:S08]  /*8560*/  HMMA.16816.F32.BF16 R56, R148.reuse, R100, R56 ;  /* 0x000000649438723c */ /* 0x040ff00000041838 */
[-C--:B------:R-:W-:Y:S01]  /*8570*/  HMMA.16816.F32.BF16 R60, R148, R102.reuse, R60 ;  /* 0x00000066943c723c */ /* 0x080fe2000004183c */
[--C-:B-1----:R-:W-:Y:S07]  /*8580*/  FFMA.FTZ R2, R180, c[0x0][0x2d0], -R160.reuse ;  /* 0x0000b400b4027a23 */ /* 0x102fee00000108a0 */
[C---:B------:R-:W-:Y:S01]  /*8590*/  HMMA.16816.F32.BF16 R64, R140.reuse, R102, R64 ;  /* 0x000000668c40723c */ /* 0x040fe20000041840 */
[----:B------:R-:W1:Y:S01]  /*85a0*/  LDSM.16.MT88.4 R100, [R185+0x1800] ;  /* 0x00180000b964783b */ /* 0x000e620000004200 */
[----:B------:R2:W-:Y:S02]  /*85b0*/  MUFU.EX2 R210, R2 ;  /* 0x0000000200d27308 */ /* 0x0005e40000000800 */
[--C-:B--2---:R-:W-:Y:S02]  /*85c0*/  FFMA.FTZ R2, R179, c[0x0][0x2d0], -R160.reuse ;  /* 0x0000b400b3027a23 */ /* 0x104fe400000108a0 */
[----:B------:R-:W-:Y:S06]  /*85d0*/  FFMA.FTZ R160, R216, c[0x0][0x2d0], -R160 ;  /* 0x0000b400d8a07a23 */ /* 0x000fec00000108a0 */
[----:B------:R2:W-:Y:S01]  /*85e0*/  MUFU.EX2 R211, R2 ;  /* 0x0000000200d37308 */ /* 0x0005e20000000800 */
[-C--:B-1----:R-:W-:Y:S08]  /*85f0*/  HMMA.16816.F32.BF16 R68, R140, R100.reuse, R68 ;  /* 0x000000648c44723c */ /* 0x082ff00000041844 */
[C---:B------:R-:W-:Y:S01]  /*8600*/  HMMA.16816.F32.BF16 R72, R148.reuse, R100, R72 ;  /* 0x000000649448723c */ /* 0x040fe20000041848 */
[--C-:B--2---:R-:W-:Y:S02]  /*8610*/  FFMA.FTZ R2, R171, c[0x0][0x2d0], -R161.reuse ;  /* 0x0000b400ab027a23 */ /* 0x104fe400000108a1 */
[----:B------:R-:W-:Y:S05]  /*8620*/  MUFU.EX2 R171, R126 ;  /* 0x0000007e00ab7308 */ /* 0x000fea0000000800 */
[-C--:B------:R-:W-:Y:S08]  /*8630*/  HMMA.16816.F32.BF16 R76, R148, R102.reuse, R76 ;  /* 0x00000066944c723c */ /* 0x080ff0000004184c */
[C---:B------:R-:W-:Y:S01]  /*8640*/  HMMA.16816.F32.BF16 R80, R140.reuse, R102, R80 ;  /* 0x000000668c50723c */ /* 0x040fe20000041850 */
[----:B------:R-:W1:Y:S01]  /*8650*/  LDSM.16.MT88.4 R100, [R186+0x1800] ;  /* 0x00180000ba64783b */ /* 0x000e620000004200 */
[----:B------:R2:W-:Y:S02]  /*8660*/  MUFU.EX2 R182, R2 ;  /* 0x0000000200b67308 */ /* 0x0005e40000000800 */
[--C-:B--2---:R-:W-:Y:S08]  /*8670*/  FFMA.FTZ R2, R169, c[0x0][0x2d0], -R161.reuse ;  /* 0x0000b400a9027a23 */ /* 0x104ff000000108a1 */
[----:B------:R-:W-:Y:S10]  /*8680*/  MUFU.EX2 R169, R127 ;  /* 0x0000007f00a97308 */ /* 0x000ff40000000800 */
[----:B------:R-:W2:Y:S01]  /*8690*/  MUFU.EX2 R183, R2 ;  /* 0x0000000200b77308 */ /* 0x000ea20000000800 */
[-C--:B-1----:R-:W-:Y:S08]  /*86a0*/  HMMA.16816.F32.BF16 R84, R140, R100.reuse, R84 ;  /* 0x000000648c54723c */ /* 0x082ff00000041854 */
[C---:B------:R-:W-:Y:S07]  /*86b0*/  HMMA.16816.F32.BF16 R88, R148.reuse, R100, R88 ;  /* 0x000000649458723c */ /* 0x040fee0000041858 */
[--C-:B------:R-:W-:Y:S01]  /*86c0*/  FFMA.FTZ R100, R202, c[0x0][0x2d0], -R162.reuse ;  /* 0x0000b400ca647a23 */ /* 0x100fe200000108a2 */
[-C--:B------:R-:W-:Y:S01]  /*86d0*/  HMMA.16816.F32.BF16 R92, R148, R102.reuse, R92 ;  /* 0x00000066945c723c */ /* 0x080fe2000004185c */
[--C-:B------:R-:W-:Y:S02]  /*86e0*/  FFMA.FTZ R101, R205, c[0x0][0x2d0], -R162.reuse ;  /* 0x0000b400cd657a23 */ /* 0x100fe400000108a2 */
[----:B------:R1:W-:Y:S01]  /*86f0*/  MUFU.EX2 R212, R100 ;  /* 0x0000006400d47308 */ /* 0x0003e20000000800 */
[----:B------:R-:W-:Y:S01]  /*8700*/  FFMA.FTZ R162, R220, c[0x0][0x2d0], -R162 ;  /* 0x0000b400dca27a23 */ /* 0x000fe200000108a2 */
[----:B--2---:R-:W-:Y:S01]  /*8710*/  F2FP.BF16.PACK_AB R108, R183, R182 ;  /* 0x000000b6b76c723e */ /* 0x004fe200000010ff */
[----:B------:R-:W-:Y:S02]  /*8720*/  FFMA.FTZ R2, R168, c[0x0][0x2d0], -R161 ;  /* 0x0000b400a8027a23 */ /* 0x000fe400000108a1 */
[----:B------:R-:W-:Y:S05]  /*8730*/  HMMA.16816.F32.BF16 R96, R140, R102, R96 ;  /* 0x000000668c60723c */ /* 0x000fea0000041860 */
[----:B------:R2:W-:Y:S02]  /*8740*/  MUFU.EX2 R202, R2 ;  /* 0x0000000200ca7308 */ /* 0x0005e40000000800 */
[----:B------:R-:W-:Y:S01]  /*8750*/  F2FP.BF16.PACK_AB R103, R211, R210 ;  /* 0x000000d2d367723e */ /* 0x000fe200000010ff */
[----:B------:R-:W-:Y:S04]  /*8760*/  FFMA.FTZ R140, R3, R242, R165 ;  /* 0x000000f2038c7223 */ /* 0x000fe800000100a5 */
[----:B------:R-:W-:Y:S02]  /*8770*/  FFMA.FTZ R141, R132, R243, R166 ;  /* 0x000000f3848d7223 */ /* 0x000fe400000100a6 */
[----:B------:R-:W-:Y:S01]  /*8780*/  FFMA.FTZ R3, R207, c[0x0][0x2d0], -R163 ;  /* 0x0000b400cf037a23 */ /* 0x000fe200000108a3 */
[----:B------:R3:W4:Y:S01]  /*8790*/  MUFU.EX2 R208, R101 ;  /* 0x0000006500d07308 */ /* 0x0007220000000800 */
[----:B-1----:R-:W-:Y:S09]  /*87a0*/  F2FP.BF16.PACK_AB R100, R206, R201 ;  /* 0x000000c9ce64723e */ /* 0x002ff200000010ff */
[----:B------:R-:W-:Y:S01]  /*87b0*/  MUFU.EX2 R168, R124 ;  /* 0x0000007c00a87308 */ /* 0x000fe20000000800 */
[--C-:B--2---:R-:W-:Y:S02]  /*87c0*/  FFMA.FTZ R2, R167, c[0x0][0x2d0], -R161.reuse ;  /* 0x0000b400a7027a23 */ /* 0x104fe400000108a1 */
[----:B------:R-:W-:Y:S07]  /*87d0*/  FFMA.FTZ R161, R209, c[0x0][0x2d0], -R161 ;  /* 0x0000b400d1a17a23 */ /* 0x000fee00000108a1 */
[----:B------:R1:W2:Y:S01]  /*87e0*/  MUFU.EX2 R205, R2 ;  /* 0x0000000200cd7308 */ /* 0x0002a20000000800 */
[----:B---3--:R-:W-:Y:S02]  /*87f0*/  F2FP.BF16.PACK_AB R101, R203, R200 ;  /* 0x000000c8cb65723e */ /* 0x008fe400000010ff */
[----:B----4-:R-:W-:Y:S07]  /*8800*/  F2FP.BF16.PACK_AB R102, R212, R208 ;  /* 0x000000d0d466723e */ /* 0x010fee00000010ff */
[----:B------:R-:W-:Y:S01]  /*8810*/  MUFU.EX2 R175, R162 ;  /* 0x000000a200af7308 */ /* 0x000fe20000000800 */
[-C--:B------:R-:W-:Y:S09]  /*8820*/  HMMA.16816.F32.BF16 R4, R100, R104.reuse, R4 ;  /* 0x000000686404723c */ /* 0x080ff20000041804 */
[----:B------:R3:W-:Y:S03]  /*8830*/  MUFU.EX2 R165, R3 ;  /* 0x0000000300a57308 */ /* 0x0007e60000000800 */
[----:B-1----:R-:W-:Y:S01]  /*8840*/  FFMA.FTZ R2, R174, c[0x0][0x2d0], -R163 ;  /* 0x0000b400ae027a23 */ /* 0x002fe200000108a3 */
[----:B--2---:R-:W-:Y:S06]  /*8850*/  F2FP.BF16.PACK_AB R110, R205, R202 ;  /* 0x000000cacd6e723e */ /* 0x004fec00000010ff */
[----:B------:R1:W-:Y:S10]  /*8860*/  MUFU.EX2 R181, R2 ;  /* 0x0000000200b57308 */ /* 0x0003f40000000800 */
[----:B------:R-:W-:Y:S01]  /*8870*/  MUFU.EX2 R174, R160 ;  /* 0x000000a000ae7308 */ /* 0x000fe20000000800 */
[----:B---3--:R-:W-:Y:S09]  /*8880*/  FADD.FTZ R3, R230, R141 ;  /* 0x0000008de6037221 */ /* 0x008ff20000010000 */
[----:B------:R-:W-:Y:S01]  /*8890*/  MUFU.EX2 R166, R121 ;  /* 0x0000007900a67308 */ /* 0x000fe20000000800 */
[----:B-1----:R-:W-:Y:S02]  /*88a0*/  FFMA.FTZ R2, R177, c[0x0][0x2d0], -R163 ;  /* 0x0000b400b1027a23 */ /* 0x002fe400000108a3 */
[----:B------:R-:W-:Y:S07]  /*88b0*/  FADD.FTZ R177, R229, R3 ;  /* 0x00000003e5b17221 */ /* 0x000fee0000010000 */
[----:B------:R1:W2:Y:S10]  /*88c0*/  MUFU.EX2 R180, R2 ;  /* 0x0000000200b47308 */ /* 0x0002b40000000800 */
[----:B------:R-:W3:Y:S01]  /*88d0*/  MUFU.EX2 R167, R120 ;  /* 0x0000007800a77308 */ /* 0x000ee20000000800 */
[--C-:B-1----:R-:W-:Y:S01]  /*88e0*/  FFMA.FTZ R2, R170, c[0x0][0x2d0], -R163.reuse ;  /* 0x0000b400aa027a23 */ /* 0x102fe200000108a3 */
[----:B--2---:R-:W-:Y:S08]  /*88f0*/  F2FP.BF16.PACK_AB R109, R180, R181 ;  /* 0x000000b5b46d723e */ /* 0x004ff000000010ff */
[----:B------:R-:W1:Y:S01]  /*8900*/  MUFU.EX2 R170, R123 ;  /* 0x0000007b00aa7308 */ /* 0x000e620000000800 */
[----:B---3--:R-:W-:Y:S09]  /*8910*/  F2FP.BF16.PACK_AB R160, R167, R166 ;  /* 0x000000a6a7a0723e */ /* 0x008ff200000010ff */
[----:B------:R2:W-:Y:S01]  /*8920*/  MUFU.EX2 R178, R2 ;  /* 0x0000000200b27308 */ /* 0x0005e20000000800 */
[----:B-1----:R-:W-:Y:S01]  /*8930*/  F2FP.BF16.PACK_AB R141, R170, R168 ;  /* 0x000000a8aa8d723e */ /* 0x002fe200000010ff */
[--C-:B--2---:R-:W-:Y:S08]  /*8940*/  FFMA.FTZ R2, R172, c[0x0][0x2d0], -R163.reuse ;  /* 0x0000b400ac027a23 */ /* 0x104ff000000108a3 */
[----:B------:R-:W1:Y:S01]  /*8950*/  MUFU.EX2 R172, R122 ;  /* 0x0000007a00ac7308 */ /* 0x000e620000000800 */
[----:B------:R-:W-:Y:S09]  /*8960*/  FFMA.FTZ R163, R135, c[0x0][0x2d0], -R163 ;  /* 0x0000b40087a37a23 */ /* 0x000ff200000108a3 */
[----:B------:R-:W2:Y:S10]  /*8970*/  MUFU.EX2 R179, R2 ;  /* 0x0000000200b37308 */ /* 0x000eb40000000800 */
[----:B------:R3:W4:Y:S01]  /*8980*/  MUFU.EX2 R135, R161 ;  /* 0x000000a100877308 */ /* 0x0007220000000800 */
[----:B-1----:R-:W-:Y:S09]  /*8990*/  F2FP.BF16.PACK_AB R143, R174, R172 ;  /* 0x000000acae8f723e */ /* 0x002ff200000010ff */
[----:B------:R-:W-:Y:S01]  /*89a0*/  MUFU.EX2 R132, R163 ;  /* 0x000000a300847308 */ /* 0x000fe20000000800 */
[----:B--2---:R-:W-:Y:S01]  /*89b0*/  F2FP.BF16.PACK_AB R111, R179, R178 ;  /* 0x000000b2b36f723e */ /* 0x004fe200000010ff */
[----:B------:R-:W-:Y:S04]  /*89c0*/  FFMA.FTZ R2, R133, R241, R173 ;  /* 0x000000f185027223 */ /* 0x000fe800000100ad */
[----:B------:R-:W-:Y:S04]  /*89d0*/  FADD.FTZ R131, R204, R2 ;  /* 0x00000002cc837221 */ /* 0x000fe80000010000 */
[----:B------:R-:W1:Y:S01]  /*89e0*/  MUFU.EX2 R133, R130 ;  /* 0x0000008200857308 */ /* 0x000e620000000800 */
[C---:B------:R-:W-:Y:S01]  /*89f0*/  HMMA.16816.F32.BF16 R8, R108.reuse, R104, R8 ;  /* 0x000000686c08723c */ /* 0x040fe20000041808 */
[----:B------:R-:W-:Y:S01]  /*8a00*/  FADD.FTZ R2, R227, R140 ;  /* 0x0000008ce3027221 */ /* 0x000fe20000010000 */
[----:B------:R-:W-:Y:S02]  /*8a10*/  F2FP.BF16.PACK_AB R140, R171, R169 ;  /* 0x000000a9ab8c723e */ /* 0x000fe400000010ff */
[----:B---3--:R-:W-:Y:S01]  /*8a20*/  F2FP.BF16.PACK_AB R161, R164, R165 ;  /* 0x000000a5a4a1723e */ /* 0x008fe200000010ff */
[----:B------:R-:W-:Y:S01]  /*8a30*/  FADD.FTZ R3, R226, R2 ;  /* 0x00000002e2037221 */ /* 0x000fe20000010000 */
[----:B----4-:R-:W-:Y:S01]  /*8a40*/  F2FP.BF16.PACK_AB R162, R135, R139 ;  /* 0x0000008b87a2723e */ /* 0x010fe200000010ff */
[----:B------:R-:W-:Y:S01]  /*8a50*/  FADD.FTZ R2, R225, R0 ;  /* 0x00000000e1027221 */ /* 0x000fe20000010000 */
[-C--:B------:R-:W-:Y:S01]  /*8a60*/  HMMA.16816.F32.BF16 R12, R108, R106.reuse, R12 ;  /* 0x0000006a6c0c723c */ /* 0x080fe2000004180c */
[----:B------:R-:W2:Y:S03]  /*8a70*/  MUFU.EX2 R173, R125 ;  /* 0x0000007d00ad7308 */ /* 0x000ea60000000800 */
[----:B------:R-:W-:Y:S02]  /*8a80*/  FADD.FTZ R0, R234, R177 ;  /* 0x000000b1ea007221 */ /* 0x000fe40000010000 */
[----:B------:R-:W-:Y:S02]  /*8a90*/  FADD.FTZ R3, R233, R3 ;  /* 0x00000003e9037221 */ /* 0x000fe40000010000 */
[C---:B------:R-:W-:Y:S01]  /*8aa0*/  HMMA.16816.F32.BF16 R16, R100.reuse, R106, R16 ;  /* 0x0000006a6410723c */ /* 0x040fe20000041810 */
[----:B------:R-:W3:Y:S03]  /*8ab0*/  LDSM.16.MT88.4 R104, [R186+0x1000] ;  /* 0x00100000ba68783b */ /* 0x000ee60000004200 */
[----:B------:R-:W-:Y:S02]  /*8ac0*/  FADD.FTZ R2, R228, R2 ;  /* 0x00000002e4027221 */ /* 0x000fe40000010000 */
[----:B------:R-:W-:Y:S01]  /*8ad0*/  FADD.FTZ R3, R182, R3 ;  /* 0x00000003b6037221 */ /* 0x000fe20000010000 */
[----:B-1----:R-:W-:Y:S01]  /*8ae0*/  F2FP.BF16.PACK_AB R163, R132, R133 ;  /* 0x0000008584a3723e */ /* 0x002fe200000010ff */
[-C--:B------:R-:W-:Y:S01]  /*8af0*/  HMMA.16816.F32.BF16 R20, R100, R112.reuse, R20 ;  /* 0x000000706414723c */ /* 0x080fe20000041814 */
[----:B------:R-:W-:Y:S07]  /*8b00*/  FADD.FTZ R2, R181, R2 ;  /* 0x00000002b5027221 */ /* 0x000fee0000010000 */
[C---:B------:R-:W-:Y:S01]  /*8b10*/  HMMA.16816.F32.BF16 R24, R108.reuse, R112, R24 ;  /* 0x000000706c18723c */ /* 0x040fe20000041818 */
[----:B--2---:R-:W-:Y:S07]  /*8b20*/  F2FP.BF16.PACK_AB R142, R175, R173 ;  /* 0x000000adaf8e723e */ /* 0x004fee00000010ff */
        /* <DEDUP_REMOVED lines=8> */
[-C--:B---3--:R-:W-:Y:S08]  /*8bb0*/  HMMA.16816.F32.BF16 R52, R100, R104.reuse, R52 ;  /* 0x000000686434723c */ /* 0x088ff00000041834 */
[C---:B------:R-:W-:Y:S07]  /*8bc0*/  HMMA.16816.F32.BF16 R56, R108.reuse, R104, R56 ;  /* 0x000000686c38723c */ /* 0x040fee0000041838 */
[----:B------:R-:W-:Y:S01]  /*8bd0*/  FADD.FTZ R104, R231, R131 ;  /* 0x00000083e7687221 */ /* 0x000fe20000010000 */
[-C--:B------:R-:W-:Y:S01]  /*8be0*/  HMMA.16816.F32.BF16 R60, R108, R106.reuse, R60 ;  /* 0x0000006a6c3c723c */ /* 0x080fe2000004183c */
[----:B------:R-:W-:Y:S03]  /*8bf0*/  LDSM.16.MT88.4 R128, [R185+0x1400] ;  /* 0x00140000b980783b */ /* 0x000fe60000004200 */
[----:B------:R-:W-:Y:S04]  /*8c00*/  FADD.FTZ R176, R232, R104 ;  /* 0x00000068e8b07221 */ /* 0x000fe80000010000 */
[C---:B------:R-:W-:Y:S08]  /*8c10*/  HMMA.16816.F32.BF16 R64, R100.reuse, R106, R64 ;  /* 0x0000006a6440723c */ /* 0x040ff00000041840 */
        /* <DEDUP_REMOVED lines=8> */
[----:B------:R-:W-:Y:S08]  /*8ca0*/  HMMA.16816.F32.BF16 R96, R100, R118, R96 ;  /* 0x000000766460723c */ /* 0x000ff00000041860 */
[-C--:B------:R-:W-:Y:S01]  /*8cb0*/  HMMA.16816.F32.BF16 R148, R140, R156.reuse, R4 ;  /* 0x0000009c8c94723c */ /* 0x080fe20000041804 */
[----:B------:R-:W2:Y:S07]  /*8cc0*/  LDSM.16.MT88.4 R4, [R186+0x1400] ;  /* 0x00140000ba04783b */ /* 0x000eae0000004200 */
[C---:B------:R-:W-:Y:S01]  /*8cd0*/  HMMA.16816.F32.BF16 R144, R160.reuse, R156, R8 ;  /* 0x0000009ca090723c */ /* 0x040fe20000041808 */
[----:B------:R-:W3:Y:S07]  /*8ce0*/  LDSM.16.MT88.4 R8, [R185+0x2000] ;  /* 0x00200000b908783b */ /* 0x000eee0000004200 */
[-C--:B------:R-:W-:Y:S01]  /*8cf0*/  HMMA.16816.F32.BF16 R152, R160, R158.reuse, R12 ;  /* 0x0000009ea098723c */ /* 0x080fe2000004180c */
[----:B------:R-:W4:Y:S07]  /*8d00*/  LDSM.16.MT88.4 R12, [R186+0x2000] ;  /* 0x00200000ba0c783b */ /* 0x000f2e0000004200 */
[C---:B------:R-:W-:Y:S08]  /*8d10*/  HMMA.16816.F32.BF16 R156, R140.reuse, R158, R16 ;  /* 0x0000009e8c9c723c */ /* 0x040ff00000041810 */
[-C--:B-1----:R-:W-:Y:S08]  /*8d20*/  HMMA.16816.F32.BF16 R100, R140, R112.reuse, R20 ;  /* 0x000000708c64723c */ /* 0x082ff00000041814 */
[C---:B------:R-:W-:Y:S08]  /*8d30*/  HMMA.16816.F32.BF16 R104, R160.reuse, R112, R24 ;  /* 0x00000070a068723c */ /* 0x040ff00000041818 */
[-C--:B------:R-:W-:Y:S08]  /*8d40*/  HMMA.16816.F32.BF16 R108, R160, R114.reuse, R28 ;  /* 0x00000072a06c723c */ /* 0x080ff0000004181c */
[C---:B------:R-:W-:Y:S08]  /*8d50*/  HMMA.16816.F32.BF16 R112, R140.reuse, R114, R32 ;  /* 0x000000728c70723c */ /* 0x040ff00000041820 */
[-C--:B------:R-:W-:Y:S08]  /*8d60*/  HMMA.16816.F32.BF16 R116, R140, R128.reuse, R36 ;  /* 0x000000808c74723c */ /* 0x080ff00000041824 */
        /* <DEDUP_REMOVED lines=10> */
[C---:B------:R-:W-:Y:S07]  /*8e10*/  HMMA.16816.F32.BF16 R64, R140.reuse, R6, R64 ;  /* 0x000000068c40723c */ /* 0x040fee0000041840 */
        /* <DEDUP_REMOVED lines=28> */
[----:B------:R-:W-:Y:S01]  /*8fe0*/  MOV R139, R136 ;  /* 0x00000088008b7202 */ /* 0x000fe20000000f00 */
[----:B------:R-:W-:Y:S02]  /*8ff0*/  FADD.FTZ R0, R133, R0 ;  /* 0x0000000085007221 */ /* 0x000fe40000010000 */
[----:B------:R-:W-:Y:S01]  /*9000*/  HMMA.16816.F32.BF16 R96, R140, R14, R96 ;  /* 0x0000000e8c60723c */ /* 0x000fe20000041860 */
[----:B------:R-:W-:Y:S03]  /*9010*/  FADD.FTZ R241, R175, R4 ;  /* 0x00000004aff17221 */ /* 0x000fe60000010000 */
[----:B------:R-:W-:Y:S01]  /*9020*/  FADD.FTZ R243, R174, R3 ;  /* 0x00000003aef37221 */ /* 0x000fe20000010000 */
[----:B------:R-:W-:Y:S01]  /*9030*/  MOV R3, R138 ;  /* 0x0000008a00037202 */ /* 0x000fe20000000f00 */
[----:B------:R-:W-:Y:S01]  /*9040*/  FADD.FTZ R242, R135, R2 ;  /* 0x0000000287f27221 */ /* 0x000fe20000010000 */
[----:B------:R-:W-:Y:S01]  /*9050*/  MOV R140, R134 ;  /* 0x00000086008c7202 */ /* 0x000fe20000000f00 */
[----:B------:R-:W-:Y:S01]  /*9060*/  FADD.FTZ R244, R132, R0 ;  /* 0x0000000084f47221 */ /* 0x000fe20000010000 */
[----:B------:R-:W-:Y:S01]  /*9070*/  MOV R132, R137 ;  /* 0x0000008900847202 */ /* 0x000fe20000000f00 */
[----:B------:R-:W-:-:S05]  /*9080*/  @P0 BRA `(.L_x_1082) ;  /* 0xffffd0f000000947 */ /* 0x000fca000383ffff */
.L_x_1077:
[----:B------:R-:W-:-:S13]  /*9090*/  ISETP.GE.AND P0, PT, R199, R245, PT ;  /* 0x000000f5c700720c */ /* 0x000fda0003f06270 */
[----:B------:R-:W-:Y:S05]  /*90a0*/  @!P0 BRA `(.L_x_1083) ;  /* 0x0000297000008947 */ /* 0x000fea0003800000 */
.L_x_1086:
[----:B------:R-:W-:Y:S04]  /*90b0*/  DEPBAR.LE SB0, 0x0 ;  /* 0x000080000000791a */ /* 0x000fe80000000000 */
[----:B------:R-:W-:Y:S01]  /*90c0*/  WARPSYNC 0xffffffff ;  /* 0xffffffff00007948 */ /* 0x000fe20003800000 */
[----:B------:R-:W-:Y:S01]  /*90d0*/  BAR.SYNC.DEFER_BLOCKING 0x0 ;  /* 0x0000000000007b1d */ /* 0x000fe20000010000 */
[----:B------:R-:W-:Y:S01]  /*90e0*/  SHF.R.S32.HI R0, RZ, 0x1f, R199 ;  /* 0x0000001fff007819 */ /* 0x000fe200000114c7 */
[----:B------:R-:W-:Y:S04]  /*90f0*/  IMAD.MOV.U32 R132, RZ, RZ, R136 ;  /* 0x000000ffff847224 */ /* 0x000fe800078e0088 */
[----:B------:R-:W-:Y:S04]  /*9100*/  IMAD R0, R0, c[0x0][0x208], RZ ;  /* 0x0000820000007a24 */ /* 0x000fe800078e02ff */
[C---:B------:R-:W-:Y:S01]  /*9110*/  IMAD R0, R199.reuse, c[0x0][0x20c], R0 ;  /* 0x00008300c7007a24 */ /* 0x040fe200078e0200 */
[----:B------:R-:W-:Y:S01]  /*9120*/  LDSM.16.M88.4 R48, [R187] ;  /* 0x00000000bb30783b */ /* 0x000fe20000000200 */
[----:B------:R-:W-:Y:S06]  /*9130*/  BSSY B0, `(.L_x_1084) ;  /* 0x00000d8000007945 */ /* 0x000fec0003800000 */
[----:B------:R-:W1:Y:S07]  /*9140*/  S2R R2, SR_TID.X ;  /* 0x0000000000027919 */ /* 0x000e6e0000002100 */
[----:B------:R-:W2:Y:S07]  /*9150*/  LDSM.16.M88.4 R16, [R184] ;  /* 0x00000000b810783b */ /* 0x000eae0000000200 */
[----:B------:R-:W3:Y:S07]  /*9160*/  LDSM.16.M88.4 R44, [R187+0x1000] ;  /* 0x00100000bb2c783b */ /* 0x000eee0000000200 */
[----:B------:R-:W4:Y:S07]  /*9170*/  LDSM.16.M88.4 R32, [R184+0x400] ;  /* 0x00040000b820783b */ /* 0x000f2e0000000200 */
[----:B------:R-:W5:Y:S07]  /*9180*/  LDSM.16.M88.4 R140, [R184+0x800] ;  /* 0x00080000b88c783b */ /* 0x000f6e0000000200 */
[----:B------:R-:W-:Y:S07]  /*9190*/  LDSM.16.M88.4 R160, [R188] ;  /* 0x00000000bca0783b */ /* 0x000fee0000000200 */
[----:B------:R-:W2:Y:S07]  /*91a0*/  LDSM.16.M88.4 R164, [R189] ;  /* 0x00000000bda4783b */ /* 0x000eae0000000200 */
[----:B------:R-:W3:Y:S07]  /*91b0*/  LDSM.16.M88.4 R168, [R188+0x1000] ;  /* 0x00100000bca8783b */ /* 0x000eee0000000200 */
[----:B------:R-:W3:Y:S07]  /*91c0*/  LDSM.16.M88.4 R172, [R197] ;  /* 0x00000000c5ac783b */ /* 0x000eee0000000200 */
[----:B------:R-:W4:Y:S01]  /*91d0*/  LDSM.16.M88.4 R176, [R196] ;  /* 0x00000000c4b0783b */ /* 0x000f220000000200 */
[----:B-1----:R-:W-:Y:S01]  /*91e0*/  ISETP.GT.AND P0, PT, R2, 0x3f, PT ;  /* 0x0000003f0200780c */ /* 0x002fe20003f04270 */
[----:B------:R-:W-:Y:S04]  /*91f0*/  IMAD.WIDE.U32 R2, R199, c[0x0][0x208], RZ ;  /* 0x00008200c7027a25 */ /* 0x000fe800078e00ff */
[----:B------:R-:W-:Y:S02]  /*9200*/  IMAD.IADD R0, R3, 0x1, R0 ;  /* 0x0000000103007824 */ /* 0x000fe400078e0200 */
[----:B------:R-:W-:Y:S04]  /*9210*/  IMAD.WIDE.U32 R2, R2, 0x30, RZ ;  /* 0x0000003002027825 */ /* 0x000fe800078e00ff */
[----:B------:R-:W-:Y:S01]  /*9220*/  IMAD R0, R0, 0x30, RZ ;  /* 0x0000003000007824 */ /* 0x000fe200078e02ff */
[-C--:B------:R-:W-:Y:S01]  /*9230*/  IADD3 R8, P1, R236, R2.reuse, RZ ;  /* 0x00000002ec087210 */ /* 0x080fe20007f3e0ff */
[----:B------:R-:W-:Y:S02]  /*9240*/  @!P0 IMAD.MOV.U32 R4, RZ, RZ, c[0x0][0x208] ;  /* 0x00008200ff048624 */ /* 0x000fe400078e00ff */
[----:B------:R-:W-:Y:S02]  /*9250*/  IMAD.IADD R0, R3, 0x1, R0 ;  /* 0x0000000103007824 */ /* 0x000fe400078e0200 */
[----:B------:R-:W-:Y:S01]  /*9260*/  @!P0 IMAD.MOV.U32 R5, RZ, RZ, c[0x0][0x20c] ;  /* 0x00008300ff058624 */ /* 0x000fe200078e00ff */
[----:B------:R-:W-:Y:S01]  /*9270*/  @!P0 LEA R20, P2, R4, R2, 0x5 ;  /* 0x0000000204148211 */ /* 0x000fe200078428ff */
[----:B------:R-:W-:Y:S01]  /*9280*/  IMAD.X R9, R0, 0x1, R235, P1 ;  /* 0x0000000100097824 */ /* 0x000fe200008e06eb */
[----:B------:R-:W-:Y:S02]  /*9290*/  LEA R26, P1, R8, c[0x0][0x1f8], 0x1 ;  /* 0x00007e00081a7a11 */ /* 0x000fe400078208ff */
[----:B------:R-:W-:Y:S02]  /*92a0*/  @!P0 LEA.HI.X R3, R4, R0, R5, 0x5, P2 ;  /* 0x0000000004038211 */ /* 0x000fe400010f2c05 */
[-C--:B--2---:R-:W-:Y:S03]  /*92b0*/  HMMA.16816.F32.BF16 R4, R48, R16.reuse, RZ ;  /* 0x000000103004723c */ /* 0x084fe600000418ff */
[--C-:B------:R-:W-:Y:S02]  /*92c0*/  IADD3 R12, P3, P2, R2, 0x20, R236.reuse ;  /* 0x00000020020c7810 */ /* 0x100fe40007a7e0ec */
[----:B------:R-:W-:Y:S02]  /*92d0*/  LEA.HI.X R27, R8, c[0x0][0x1fc], R9, 0x1, P1 ;  /* 0x00007f00081b7a11 */ /* 0x000fe400008f0c09 */
[----:B------:R-:W-:Y:S01]  /*92e0*/  IADD3.X R13, R0, RZ, R235, P3, P2 ;  /* 0x000000ff000d7210 */ /* 0x000fe20001fe44eb */
[C---:B---3--:R-:W-:Y:S02]  /*92f0*/  HMMA.16816.F32.BF16 R8, R44.reuse, R16, RZ ;  /* 0x000000102c08723c */ /* 0x048fe400000418ff */
[----:B------:R-:W-:Y:S01]  /*9300*/  @!PT LDS RZ, [RZ] ;  /* 0x00000000fffff984 */ /* 0x000fe20000000800 */
[----:B------:R-:W-:Y:S01]  /*9310*/  @!PT LDS RZ, [RZ] ;  /* 0x00000000fffff984 */ /* 0x000fe20000000800 */
[----:B------:R-:W-:Y:S01]  /*9320*/  @!PT LDS RZ, [RZ] ;  /* 0x00000000fffff984 */ /* 0x000fe20000000800 */
[----:B------:R1:W-:Y:S02]  /*9330*/  LDGSTS.E.BYPASS.LTC128B.128 [R198+0x1880], [R26.64], !P6 ;  /* 0x018800001ac67fae */ /* 0x0003e4000f101d46 */
[----:B------:R-:W-:Y:S02]  /*9340*/  LEA R30, P3, R12, c[0x0][0x1f8], 0x1 ;  /* 0x00007e000c1e7a11 */ /* 0x000fe400078608ff */
[--C-:B------:R-:W-:Y:S02]  /*9350*/  IADD3 R2, P2, P1, R2, 0x40, R236.reuse ;  /* 0x0000004002027810 */ /* 0x100fe4000795e0ec */
[----:B------:R-:W-:Y:S02]  /*9360*/  LEA.HI.X R31, R12, c[0x0][0x1fc], R13, 0x1, P3 ;  /* 0x00007f000c1f7a11 */ /* 0x000fe400018f0c0d */
[-C--:B------:R-:W-:Y:S02]  /*9370*/  HMMA.16816.F32.BF16 R12, R44, R18.reuse, RZ ;  /* 0x000000122c0c723c */ /* 0x080fe400000418ff */
[----:B------:R-:W-:Y:S01]  /*9380*/  LEA R28, P3, R2, c[0x0][0x1f8], 0x1 ;  /* 0x00007e00021c7a11 */ /* 0x000fe200078608ff */
[----:B------:R2:W-:Y:S01]  /*9390*/  LDGSTS.E.BYPASS.LTC128B.128 [R198+0x2480], [R30.64], !P5 ;  /* 0x024800001ec67fae */ /* 0x0005e2000e901d46 */
[--C-:B------:R-:W-:Y:S02]  /*93a0*/  IADD3.X R0, R0, RZ, R235.reuse, P2, P1 ;  /* 0x000000ff00007210 */ /* 0x100fe400017e24eb */
[----:B------:R-:W-:Y:S02]  /*93b0*/  @!P0 IADD3 R24, P2, P1, R20, 0x20, R236 ;  /* 0x0000002014188810 */ /* 0x000fe4000795e0ec */
[C---:B------:R-:W-:Y:S04]  /*93c0*/  HMMA.16816.F32.BF16 R16, R48.reuse, R18, RZ ;  /* 0x000000123010723c */ /* 0x040fe800000418ff */
[----:B------:R-:W-:Y:S02]  /*93d0*/  LEA.HI.X R29, R2, c[0x0][0x1fc], R0, 0x1, P3 ;  /* 0x00007f00021d7a11 */ /* 0x000fe400018f0c00 */
[C-C-:B------:R-:W-:Y:S02]  /*93e0*/  @!P0 IADD3.X R39, R3.reuse, RZ, R235.reuse, P2, P1 ;  /* 0x000000ff03278210 */ /* 0x140fe400017e24eb */
[C---:B------:R-:W-:Y:S01]  /*93f0*/  @!P0 IADD3 R0, P1, R20.reuse, R236, RZ ;  /* 0x000000ec14008210 */ /* 0x040fe20007f3e0ff */
[----:B------:R2:W-:Y:S03]  /*9400*/  LDGSTS.E.BYPASS.LTC128B.128 [R198+0x3080], [R28.64], !P4 ;  /* 0x030800001cc67fae */ /* 0x0005e6000e101d46 */
[----:B------:R-:W-:Y:S02]  /*9410*/  @!P0 IADD3 R2, P3, P2, R20, 0x40, R236 ;  /* 0x0000004014028810 */ /* 0x000fe40007a7e0ec */
[-C--:B----4-:R-:W-:Y:S02]  /*9420*/  HMMA.16816.F32.BF16 R20, R48, R32.reuse, RZ ;  /* 0x000000203014723c */ /* 0x090fe400000418ff */
[C-C-:B------:R-:W-:Y:S01]  /*9430*/  @!P0 IADD3.X R25, R3.reuse, RZ, R235.reuse, P3, P2 ;  /* 0x000000ff03198210 */ /* 0x140fe20001fe44eb */
[----:B------:R-:W-:Y:S01]  /*9440*/  @!P0 IMAD.X R3, R3, 0x1, R235, P1 ;  /* 0x0000000103038824 */ /* 0x000fe200008e06eb */
[----:B------:R-:W-:Y:S02]  /*9450*/  @!P0 LEA R36, P3, R0, c[0x0][0x1f8], 0x1 ;  /* 0x00007e0000248a11 */ /* 0x000fe400078608ff */
[----:B------:R-:W-:Y:S02]  /*9460*/  @!P0 LEA R40, P2, R24, c[0x0][0x1f8], 0x1 ;  /* 0x00007e0018288a11 */ /* 0x000fe400078408ff */
[----:B------:R-:W-:Y:S01]  /*9470*/  @!P0 LEA.HI.X R37, R0, c[0x0][0x1fc], R3, 0x1, P3 ;  /* 0x00007f0000258a11 */ /* 0x000fe200018f0c03 */
[----:B------:R-:W-:Y:S03]  /*9480*/  IMAD.MOV.U32 R0, RZ, RZ, R138 ;  /* 0x000000ffff007224 */ /* 0x000fe600078e008a */
[----:B------:R-:W-:Y:S01]  /*9490*/  @!P0 LEA.HI.X R41, R24, c[0x0][0x1fc], R39, 0x1, P2 ;  /* 0x00007f0018298a11 */ /* 0x000fe200010f0c27 */
[----:B------:R5:W-:Y:S01]  /*94a0*/  @!P0 LDGSTS.E.BYPASS.LTC128B.128 [R198+0x2080], [R36.64], !P6 ;  /* 0x0208000024c68fae */ /* 0x000be2000f101d46 */
[C---:B------:R-:W-:Y:S02]  /*94b0*/  @!P0 LEA R38, P1, R2.reuse, c[0x0][0x1f8], 0x1 ;  /* 0x00007e0002268a11 */ /* 0x040fe400078208ff */
[----:B------:R-:W-:Y:S02]  /*94c0*/  ISETP.GT.AND P2, PT, R199, R245, PT ;  /* 0x000000f5c700720c */ /* 0x000fe40003f44270 */
[----:B------:R-:W-:Y:S01]  /*94d0*/  @!P0 LEA.HI.X R39, R2, c[0x0][0x1fc], R25, 0x1, P1 ;  /* 0x00007f0002278a11 */ /* 0x000fe200008f0c19 */
[----:B------:R-:W-:Y:S01]  /*94e0*/  IMAD.MOV.U32 R2, RZ, RZ, R137 ;  /* 0x000000ffff027224 */ /* 0x000fe200078e0089 */
[C---:B-1----:R-:W-:Y:S01]  /*94f0*/  HMMA.16816.F32.BF16 R24, R44.reuse, R32, RZ ;  /* 0x000000202c18723c */ /* 0x042fe200000418ff */
[----:B------:R1:W-:Y:S07]  /*9500*/  @!P0 LDGSTS.E.BYPASS.LTC128B.128 [R198+0x2c80], [R40.64], !P5 ;  /* 0x02c8000028c68fae */ /* 0x0003ee000e901d46 */
[-C--:B--2---:R-:W-:Y:S01]  /*9510*/  HMMA.16816.F32.BF16 R28, R44, R34.reuse, RZ ;  /* 0x000000222c1c723c */ /* 0x084fe200000418ff */
[----:B------:R5:W-:Y:S07]  /*9520*/  @!P0 LDGSTS.E.BYPASS.LTC128B.128 [R198+0x3880], [R38.64], !P4 ;  /* 0x0388000026c68fae */ /* 0x000bee000e101d46 */
[C---:B------:R-:W-:Y:S01]  /*9530*/  HMMA.16816.F32.BF16 R32, R48.reuse, R34, RZ ;  /* 0x000000223020723c */ /* 0x040fe200000418ff */
[----:B------:R-:W0:Y:S07]  /*9540*/  LDGDEPBAR ;  /* 0x00000000000079af */ /* 0x000e2e0000000000 */
[-C--:B-----5:R-:W-:Y:S08]  /*9550*/  HMMA.16816.F32.BF16 R36, R48, R140.reuse, RZ ;  /* 0x0000008c3024723c */ /* 0x0a0ff000000418ff */
[C---:B-1----:R-:W-:Y:S08]  /*9560*/  HMMA.16816.F32.BF16 R40, R44.reuse, R140, RZ ;  /* 0x0000008c2c28723c */ /* 0x042ff000000418ff */
        /* <DEDUP_REMOVED lines=51> */
[----:B------:R-:W3:Y:S07]  /*98a0*/  LDSM.16.M88.4 R160, [R184+0x1c00] ;  /* 0x001c0000b8a0783b */ /* 0x000eee0000000200 */
        /* <DEDUP_REMOVED lines=16> */
[----:B------:R-:W3:Y:S07]  /*99b0*/  LDSM.16.M88.4 R140, [R191] ;  /* 0x00000000bf8c783b */ /* 0x000eee0000000200 */
[----:B------:R-:W4:Y:S01]  /*99c0*/  LDSM.16.M88.4 R172, [R190] ;  /* 0x00000000beac783b */ /* 0x000f220000000200 */
[-C--:B-1----:R-:W-:Y:S01]  /*99d0*/  HMMA.16816.F32.BF16 R4, R160, R164.reuse, R4 ;  /* 0x000000a4a004723c */ /* 0x082fe20000041804 */
[----:B------:R-:W-:Y:S05]  /*99e0*/  DEPBAR.LE SB0, 0x0 ;  /* 0x000080000000791a */ /* 0x000fea0000000000 */
[----:B------:R-:W-:Y:S02]  /*99f0*/  BAR.SYNC.DEFER_BLOCKING 0x0 ;  /* 0x0000000000007b1d */ /* 0x000fe40000010000 */
        /* <DEDUP_REMOVED lines=13> */
[----:B------:R-:W-:Y:S02]  /*9ad0*/  IADD3 R3, -R247, 0x30, RZ ;  /* 0x00000030f7037810 */ /* 0x000fe40007ffe1ff */
[----:B------:R-:W-:Y:S02]  /*9ae0*/  P2R R162, PR, RZ, 0x4 ;  /* 0x00000004ffa27803 */ /* 0x000fe40000000000 */
[----:B------:R-:W-:Y:S11]  /*9af0*/  ISETP.GE.AND P0, PT, R3, 0x21, PT ;  /* 0x000000210300780c */ /* 0x000ff60003f06270 */
[----:B------:R-:W-:Y:S02]  /*9b00*/  @!UPT UIADD3 URZ, URZ, URZ, URZ ;  /* 0x0000003f3f3ff290 */ /* 0x000fe4000fffe03f */
[----:B------:R-:W-:Y:S01]  /*9b10*/  @P0 IADD3 R133, R199, -0x1, RZ ;  /* 0xffffffffc7850810 */ /* 0x000fe20007ffe0ff */
[----:B------:R-:W-:Y:S02]  /*9b20*/  @P0 IMAD.MOV.U32 R139, RZ, RZ, c[0x0][0x1e0] ;  /* 0x00007800ff8b0624 */ /* 0x000fe400078e00ff */
[----:B------:R-:W-:Y:S01]  /*9b30*/  @P0 IMAD.MOV.U32 R140, RZ, RZ, 0x5 ;  /* 0x00000005ff8c0424 */ /* 0x000fe200078e00ff */
[----:B------:R-:W-:Y:S01]  /*9b40*/  @P0 SHF.R.S32.HI R135, RZ, 0x1f, R133 ;  /* 0x0000001fff870819 */ /* 0x000fe20000011485 */
[----:B------:R-:W-:Y:S03]  /*9b50*/  @P0 IMAD.WIDE.U32 R142, R133, c[0x0][0x1e0], RZ ;  /* 0x00007800858e0a25 */ /* 0x000fe600078e00ff */
[----:B------:R-:W-:Y:S01]  /*9b60*/  @P0 SHF.L.U64.HI R141, R139, R140, c[0x0][0x1e4] ;  /* 0x000079008b8d0619 */ /* 0x000fe2000001028c */
[----:B------:R-:W-:Y:S02]  /*9b70*/  @P0 IMAD R135, R135, c[0x0][0x1e0], RZ ;  /* 0x0000780087870a24 */ /* 0x000fe400078e02ff */
[----:B------:R-:W-:Y:S02]  /*9b80*/  @P0 IMAD.SHL.U32 R140, R139, 0x20, RZ ;  /* 0x000000208b8c0824 */ /* 0x000fe400078e00ff */
[----:B------:R-:W-:Y:S02]  /*9b90*/  @P0 IMAD R135, R133, c[0x0][0x1e4], R135 ;  /* 0x0000790085870a24 */ /* 0x000fe400078e0287 */
[----:B------:R-:W-:Y:S04]  /*9ba0*/  @P0 IMAD.WIDE.U32 R140, R142, 0x30, R140 ;  /* 0x000000308e8c0825 */ /* 0x000fe800078e008c */
[----:B------:R-:W-:Y:S01]  /*9bb0*/  @P0 IMAD.IADD R135, R143, 0x1, R135 ;  /* 0x000000018f870824 */ /* 0x000fe200078e0287 */
[C---:B------:R-:W-:Y:S03]  /*9bc0*/  @P0 IADD3 R168, P3, P1, R140.reuse, 0x20, R238 ;  /* 0x000000208ca80810 */ /* 0x040fe6000797e0ee */
[----:B------:R-:W-:Y:S04]  /*9bd0*/  @P0 IMAD R135, R135, 0x30, RZ ;  /* 0x0000003087870824 */ /* 0x000fe800078e02ff */
        /* <DEDUP_REMOVED lines=15> */
[C---:B------:R-:W-:Y:S02]  /*9cd0*/  @P1 IMAD.SHL.U32 R133, R142.reuse, 0x2, RZ ;  /* 0x000000028e851824 */ /* 0x040fe400078e00ff */
[----:B------:R-:W-:Y:S03]  /*9ce0*/  @P1 IMAD R3, R3, 0x30, RZ ;  /* 0x0000003003031824 */ /* 0x000fe600078e02ff */
[----:B------:R-:W-:Y:S01]  /*9cf0*/  @P1 IADD3 R139, P2, R133, 0x40, RZ ;  /* 0x00000040858b1810 */ /* 0x000fe20007f5e0ff */
[----:B------:R-:W-:Y:S03]  /*9d00*/  @P1 IMAD.IADD R3, R143, 0x1, R3 ;  /* 0x000000018f031824 */ /* 0x000fe600078e0203 */
[----:B------:R-:W-:Y:S02]  /*9d10*/  @P1 IADD3 R166, P3, R139, c[0x0][0x1c8], RZ ;  /* 0x000072008ba61a10 */ /* 0x000fe40007f7e0ff */
[----:B------:R-:W-:Y:S04]  /*9d20*/  @P1 SHF.L.U64.HI R3, R142, 0x1, R3 ;  /* 0x000000018e031819 */ /* 0x000fe80000010203 */
[--C-:B------:R-:W-:Y:S02]  /*9d30*/  @P1 IADD3.X R167, RZ, c[0x0][0x1cc], R3.reuse, P3, P2 ;  /* 0x00007300ffa71a10 */ /* 0x100fe40001fe4403 */
[----:B------:R-:W-:Y:S04]  /*9d40*/  @P1 IADD3 R139, P2, R133, 0x80, RZ ;  /* 0x00000080858b1810 */ /* 0x000fe80007f5e0ff */
[----:B------:R-:W-:Y:S04]  /*9d50*/  @P1 IADD3 R164, P3, R139, c[0x0][0x1c8], RZ ;  /* 0x000072008ba41a10 */ /* 0x000fe80007f7e0ff */
[----:B------:R-:W-:Y:S02]  /*9d60*/  @P1 IADD3.X R165, RZ, c[0x0][0x1cc], R3, P3, P2 ;  /* 0x00007300ffa51a10 */ /* 0x000fe40001fe4403 */
[----:B------:R-:W-:Y:S02]  /*9d70*/  @P0 IADD3 R139, P3, R238, R140, RZ ;  /* 0x0000008cee8b0210 */ /* 0x000fe40007f7e0ff */
[----:B------:R-:W-:Y:S03]  /*9d80*/  ISETP.NE.AND P2, PT, R162, RZ, PT ;  /* 0x000000ffa200720c */ /* 0x000fe60003f45270 */
        /* <DEDUP_REMOVED lines=18> */
.L_x_1085:
[----:B------:R-:W-:Y:S05]  /*9eb0*/  BSYNC B0 ;  /* 0x0000000000007941 */ /* 0x000fea0003800000 */
.L_x_1084:
[----:B------:R-:W-:Y:S01]  /*9ec0*/  FMNMX.FTZ R3, R4, R138, !PT ;  /* 0x0000008a04037209 */ /* 0x000fe20007810000 */
[----:B-1----:R-:W-:Y:S01]  /*9ed0*/  LDSM.16.MT88.4 R160, [R185] ;  /* 0x00000000b9a0783b */ /* 0x002fe20000004200 */
[----:B------:R-:W-:Y:S02]  /*9ee0*/  FMNMX.FTZ R133, R6, R137, !PT ;  /* 0x0000008906857209 */ /* 0x000fe40007810000 */
[----:B------:R-:W-:Y:S02]  /*9ef0*/  FMNMX.FTZ R3, R5, R3, !PT ;  /* 0x0000000305037209 */ /* 0x000fe40007810000 */
        /* <DEDUP_REMOVED lines=33> */
[----:B------:R-:W-:Y:S01]  /*a110*/  IADD3 R199, R199, -0x1, RZ ;  /* 0xffffffffc7c77810 */ /* 0x000fe20007ffe0ff */
[----:B------:R-:W2:Y:S01]  /*a120*/  SHFL.BFLY PT, R137, R133, 0x2, 0x1f ;  /* 0x0c401f0085897f89 */ /* 0x000ea200000e0000 */
[----:B------:R-:W-:Y:S04]  /*a130*/  FMNMX.FTZ R135, R44, R135, !PT ;  /* 0x000000872c877209 */ /* 0x000fe80007810000 */
[----:B------:R-:W-:Y:S05]  /*a140*/  FMNMX.FTZ R135, R45, R135, !PT ;  /* 0x000000872d877209 */ /* 0x000fea0007810000 */
[----:B------:R-:W3:Y:S01]  /*a150*/  SHFL.BFLY PT, R138, R135, 0x2, 0x1f ;  /* 0x0c401f00878a7f89 */ /* 0x000ee200000e0000 */
[----:B-1----:R-:W-:Y:S02]  /*a160*/  FMNMX.FTZ R3, R3, R136, !PT ;  /* 0x0000008803037209 */ /* 0x002fe40007810000 */
[----:B------:R-:W-:Y:S05]  /*a170*/  FMNMX.FTZ R136, R10, R134, !PT ;  /* 0x000000860a887209 */ /* 0x000fea0007810000 */
[----:B------:R-:W1:Y:S01]  /*a180*/  SHFL.BFLY PT, R139, R3, 0x1, 0x1f ;  /* 0x0c201f00038b7f89 */ /* 0x000e6200000e0000 */
[----:B------:R-:W-:Y:S02]  /*a190*/  FMNMX.FTZ R136, R11, R136, !PT ;  /* 0x000000880b887209 */ /* 0x000fe40007810000 */
[----:B--2---:R-:W-:Y:S02]  /*a1a0*/  FMNMX.FTZ R133, R133, R137, !PT ;  /* 0x0000008985857209 */ /* 0x004fe40007810000 */
[----:B------:R-:W-:Y:S03]  /*a1b0*/  FMNMX.FTZ R137, R14, R136, !PT ;  /* 0x000000880e897209 */ /* 0x000fe60007810000 */
[----:B------:R-:W2:Y:S01]  /*a1c0*/  SHFL.BFLY PT, R140, R133, 0x1, 0x1f ;  /* 0x0c201f00858c7f89 */ /* 0x000ea200000e0000 */
[----:B---3--:R-:W-:Y:S02]  /*a1d0*/  FMNMX.FTZ R136, R135, R138, !PT ;  /* 0x0000008a87887209 */ /* 0x008fe40007810000 */
[----:B------:R-:W-:Y:S05]  /*a1e0*/  FMNMX.FTZ R135, R15, R137, !PT ;  /* 0x000000890f877209 */ /* 0x000fea0007810000 */
[----:B------:R-:W3:Y:S01]  /*a1f0*/  SHFL.BFLY PT, R141, R136, 0x1, 0x1f ;  /* 0x0c201f00888d7f89 */ /* 0x000ee200000e0000 */
        /* <DEDUP_REMOVED lines=8> */
[----:B--2---:R-:W-:Y:S01]  /*a280*/  FMNMX.FTZ R137, R133, R140, !PT ;  /* 0x0000008c85897209 */ /* 0x004fe20007810000 */
[--C-:B------:R-:W-:Y:S01]  /*a290*/  FFMA.FTZ R20, R20, c[0x0][0x2d0], -R165.reuse ;  /* 0x0000b40014147a23 */ /* 0x100fe200000108a5 */
[----:B------:R-:W-:Y:S01]  /*a2a0*/  FMNMX.FTZ R133, R42, R3, !PT ;  /* 0x000000032a857209 */ /* 0x000fe20007810000 */
[----:B------:R-:W-:Y:S01]  /*a2b0*/  FMUL.FTZ R3, R0, c[0x0][0x2d0] ;  /* 0x0000b40000037a20 */ /* 0x000fe20000410000 */
[----:B------:R-:W-:Y:S01]  /*a2c0*/  MUFU.EX2 R200, R4 ;  /* 0x0000000400c87308 */ /* 0x000fe20000000800 */
[----:B------:R-:W-:Y:S01]  /*a2d0*/  FMUL.FTZ R166, R137, c[0x0][0x2d0] ;  /* 0x0000b40089a67a20 */ /* 0x000fe20000410000 */
[----:B------:R-:W-:Y:S01]  /*a2e0*/  FMNMX.FTZ R0, R43, R133, !PT ;  /* 0x000000852b007209 */ /* 0x000fe20007810000 */
[----:B------:R-:W-:Y:S01]  /*a2f0*/  FADD.FTZ R2, -R137, R2 ;  /* 0x0000000289027221 */ /* 0x000fe20000010100 */
[----:B---3--:R-:W-:Y:S01]  /*a300*/  FMNMX.FTZ R136, R136, R141, !PT ;  /* 0x0000008d88887209 */ /* 0x008fe20007810000 */
[--C-:B------:R-:W-:Y:S01]  /*a310*/  FFMA.FTZ R21, R21, c[0x0][0x2d0], -R165.reuse ;  /* 0x0000b40015157a23 */ /* 0x100fe200000108a5 */
[----:B------:R-:W-:Y:S01]  /*a320*/  FMNMX.FTZ R0, R46, R0, !PT ;  /* 0x000000002e007209 */ /* 0x000fe20007810000 */
[----:B------:R-:W-:Y:S02]  /*a330*/  FMUL.FTZ R2, R2, c[0x0][0x2d0] ;  /* 0x0000b40002027a20 */ /* 0x000fe40000410000 */
[----:B------:R-:W-:Y:S01]  /*a340*/  FMUL.FTZ R164, R136, c[0x0][0x2d0] ;  /* 0x0000b40088a47a20 */ /* 0x000fe20000410000 */
[----:B------:R1:W2:Y:S01]  /*a350*/  MUFU.EX2 R135, R3 ;  /* 0x0000000300877308 */ /* 0x0002a20000000800 */
[----:B------:R-:W-:Y:S01]  /*a360*/  FMNMX.FTZ R0, R47, R0, !PT ;  /* 0x000000002f007209 */ /* 0x000fe20007810000 */
[--C-:B------:R-:W-:Y:S02]  /*a370*/  FFMA.FTZ R22, R22, c[0x0][0x2d0], -R166.reuse ;  /* 0x0000b40016167a23 */ /* 0x100fe400000108a6 */
[----:B------:R-:W-:Y:S02]  /*a380*/  FFMA.FTZ R23, R23, c[0x0][0x2d0], -R166 ;  /* 0x0000b40017177a23 */ /* 0x000fe400000108a6 */
[----:B------:R-:W-:Y:S02]  /*a390*/  FFMA.FTZ R25, R25, c[0x0][0x2d0], -R164 ;  /* 0x0000b40019197a23 */ /* 0x000fe400000108a4 */
[--C-:B------:R-:W-:Y:S02]  /*a3a0*/  FFMA.FTZ R34, R34, c[0x0][0x2d0], -R166.reuse ;  /* 0x0000b40022227a23 */ /* 0x100fe400000108a6 */
[----:B------:R3:W4:Y:S01]  /*a3b0*/  MUFU.EX2 R133, R2 ;  /* 0x0000000200857308 */ /* 0x0007220000000800 */
[----:B------:R-:W-:Y:S02]  /*a3c0*/  FFMA.FTZ R35, R35, c[0x0][0x2d0], -R166 ;  /* 0x0000b40023237a23 */ /* 0x000fe400000108a6 */
[----:B------:R-:W-:Y:S02]  /*a3d0*/  FFMA.FTZ R24, R24, c[0x0][0x2d0], -R164 ;  /* 0x0000b40018187a23 */ /* 0x000fe400000108a4 */
[--C-:B------:R-:W-:Y:S02]  /*a3e0*/  FFMA.FTZ R139, R48, c[0x0][0x2d0], -R165.reuse ;  /* 0x0000b400308b7a23 */ /* 0x100fe400000108a5 */
[--C-:B------:R-:W-:Y:S02]  /*a3f0*/  FFMA.FTZ R48, R39, c[0x0][0x2d0], -R166.reuse ;  /* 0x0000b40027307a23 */ /* 0x100fe400000108a6 */
[----:B------:R-:W-:Y:S01]  /*a400*/  FFMA.FTZ R51, R51, c[0x0][0x2d0], -R166 ;  /* 0x0000b40033337a23 */ /* 0x000fe200000108a6 */
[----:B------:R5:W-:Y:S01]  /*a410*/  MUFU.EX2 R177, R20 ;  /* 0x0000001400b17308 */ /* 0x000be20000000800 */
[--C-:B------:R-:W-:Y:S02]  /*a420*/  FFMA.FTZ R40, R40, c[0x0][0x2d0], -R164.reuse ;  /* 0x0000b40028287a23 */ /* 0x100fe400000108a4 */
[----:B------:R-:W-:Y:S01]  /*a430*/  FFMA.FTZ R44, R44, c[0x0][0x2d0], -R164 ;  /* 0x0000b4002c2c7a23 */ /* 0x000fe200000108a4 */
[----:B-1----:R-:W1:Y:S01]  /*a440*/  SHFL.BFLY PT, R3, R0, 0x2, 0x1f ;  /* 0x0c401f0000037f89 */ /* 0x002e6200000e0000 */
[C---:B--2---:R-:W-:Y:S02]  /*a450*/  FMUL.FTZ R100, R135.reuse, R100 ;  /* 0x0000006487647220 */ /* 0x044fe40000410000 */
[C---:B------:R-:W-:Y:S02]  /*a460*/  FMUL.FTZ R101, R135.reuse, R101 ;  /* 0x0000006587657220 */ /* 0x040fe40000410000 */
[C---:B------:R-:W-:Y:S01]  /*a470*/  FMUL.FTZ R112, R135.reuse, R112 ;  /* 0x0000007087707220 */ /* 0x040fe20000410000 */
[----:B------:R-:W-:Y:S01]  /*a480*/  MUFU.EX2 R178, R21 ;  /* 0x0000001500b27308 */ /* 0x000fe20000000800 */
[C---:B------:R-:W-:Y:S02]  /*a490*/  FMUL.FTZ R113, R135.reuse, R113 ;  /* 0x0000007187717220 */ /* 0x040fe40000410000 */
[----:B------:R-:W-:Y:S02]  /*a4a0*/  FMUL.FTZ R116, R135, R116 ;  /* 0x0000007487747220 */ /* 0x000fe40000410000 */
[----:B---3--:R-:W-:Y:S02]  /*a4b0*/  FADD.FTZ R2, -R136, R132 ;  /* 0x0000008488027221 */ /* 0x008fe40000010100 */
[C---:B----4-:R-:W-:Y:S02]  /*a4c0*/  FMUL.FTZ R102, R133.reuse, R102 ;  /* 0x0000006685667220 */ /* 0x050fe40000410000 */
[----:B------:R-:W-:Y:S01]  /*a4d0*/  FMUL.FTZ R2, R2, c[0x0][0x2d0] ;  /* 0x0000b40002027a20 */ /* 0x000fe20000410000 */
[----:B------:R-:W-:Y:S01]  /*a4e0*/  MUFU.EX2 R176, R22 ;  /* 0x0000001600b07308 */ /* 0x000fe20000000800 */
[C---:B------:R-:W-:Y:S02]  /*a4f0*/  FMUL.FTZ R103, R133.reuse, R103 ;  /* 0x0000006785677220 */ /* 0x040fe40000410000 */
[C---:B------:R-:W-:Y:S02]  /*a500*/  FMUL.FTZ R114, R133.reuse, R114 ;  /* 0x0000007285727220 */ /* 0x040fe40000410000 */
[----:B------:R-:W-:Y:S02]  /*a510*/  FMUL.FTZ R115, R133, R115 ;  /* 0x0000007385737220 */ /* 0x000fe40000410000 */
[----:B------:R-:W-:Y:S01]  /*a520*/  FMUL.FTZ R117, R135, R117 ;  /* 0x0000007587757220 */ /* 0x000fe20000410000 */
[----:B-1----:R-:W-:Y:S01]  /*a530*/  FMNMX.FTZ R0, R0, R3, !PT ;  /* 0x0000000300007209 */ /* 0x002fe20007810000 */
[--C-:B------:R-:W-:Y:S01]  /*a540*/  FFMA.FTZ R3, R7, c[0x0][0x2d0], -R166.reuse ;  /* 0x0000b40007037a23 */ /* 0x100fe200000108a6 */
[----:B------:R1:W2:Y:S01]  /*a550*/  MUFU.EX2 R132, R2 ;  /* 0x0000000200847308 */ /* 0x0002a20000000800 */
[C---:B------:R-:W-:Y:S02]  /*a560*/  FMUL.FTZ R7, R133.reuse, R151 ;  /* 0x0000009785077220 */ /* 0x040fe40000410000 */
[C---:B------:R-:W-:Y:S02]  /*a570*/  FMUL.FTZ R118, R133.reuse, R118 ;  /* 0x0000007685767220 */ /* 0x040fe40000410000 */
[----:B------:R-:W-:Y:S02]  /*a580*/  FMUL.FTZ R119, R133, R119 ;  /* 0x0000007785777220 */ /* 0x000fe40000410000 */
[C---:B------:R-:W-:Y:S02]  /*a590*/  FMUL.FTZ R128, R135.reuse, R128 ;  /* 0x0000008087807220 */ /* 0x040fe40000410000 */
[----:B------:R-:W-:Y:S01]  /*a5a0*/  FMUL.FTZ R129, R135, R129 ;  /* 0x0000008187817220 */ /* 0x000fe20000410000 */
[----:B------:R3:W-:Y:S01]  /*a5b0*/  MUFU.EX2 R202, R3 ;  /* 0x0000000300ca7308 */ /* 0x0007e20000000800 */
[C---:B------:R-:W-:Y:S02]  /*a5c0*/  FMUL.FTZ R130, R133.reuse, R130 ;  /* 0x0000008285827220 */ /* 0x040fe40000410000 */
[----:B------:R-:W-:Y:S02]  /*a5d0*/  FMUL.FTZ R131, R133, R131 ;  /* 0x0000008385837220 */ /* 0x000fe40000410000 */
[C---:B------:R-:W-:Y:S02]  /*a5e0*/  FMUL.FTZ R52, R135.reuse, R52 ;  /* 0x0000003487347220 */ /* 0x040fe40000410000 */
[----:B------:R-:W-:Y:S02]  /*a5f0*/  FMUL.FTZ R53, R135, R53 ;  /* 0x0000003587357220 */ /* 0x000fe40000410000 */
[C---:B------:R-:W-:Y:S01]  /*a600*/  FMUL.FTZ R54, R133.reuse, R54 ;  /* 0x0000003685367220 */ /* 0x040fe20000410000 */
[----:B------:R-:W-:Y:S01]  /*a610*/  MUFU.EX2 R175, R23 ;  /* 0x0000001700af7308 */ /* 0x000fe20000000800 */
[----:B------:R-:W-:Y:S02]  /*a620*/  FMUL.FTZ R55, R133, R55 ;  /* 0x0000003785377220 */ /* 0x000fe40000410000 */
[--C-:B-----5:R-:W-:Y:S02]  /*a630*/  FFMA.FTZ R20, R32, c[0x0][0x2d0], -R165.reuse ;  /* 0x0000b40020147a23 */ /* 0x120fe400000108a5 */
[--C-:B-1----:R-:W-:Y:S02]  /*a640*/  FFMA.FTZ R2, R5, c[0x0][0x2d0], -R165.reuse ;  /* 0x0000b40005027a23 */ /* 0x102fe400000108a5 */
[C---:B------:R-:W-:Y:S02]  /*a650*/  FMUL.FTZ R5, R135.reuse, R149 ;  /* 0x0000009587057220 */ /* 0x040fe40000410000 */
[C---:B--2---:R-:W-:Y:S01]  /*a660*/  FMUL.FTZ R104, R132.reuse, R104 ;  /* 0x0000006884687220 */ /* 0x044fe20000410000 */
[----:B------:R-:W1:Y:S01]  /*a670*/  MUFU.EX2 R201, R2 ;  /* 0x0000000200c97308 */ /* 0x000e620000000800 */
[C---:B------:R-:W-:Y:S02]  /*a680*/  FMUL.FTZ R105, R132.reuse, R105 ;  /* 0x0000006984697220 */ /* 0x040fe40000410000 */
[----:B------:R-:W-:Y:S02]  /*a690*/  FMUL.FTZ R108, R132, R108 ;  /* 0x0000006c846c7220 */ /* 0x000fe40000410000 */
[--C-:B---3--:R-:W-:Y:S02]  /*a6a0*/  FFMA.FTZ R3, R16, c[0x0][0x2d0], -R165.reuse ;  /* 0x0000b40010037a23 */ /* 0x108fe400000108a5 */
        /* <DEDUP_REMOVED lines=10> */
[----:B------:R-:W-:Y:S01]  /*a750*/  FMUL.FTZ R60, R132, R60 ;  /* 0x0000003c843c7220 */ /* 0x000fe20000410000 */
[----:B-1----:R-:W-:Y:S01]  /*a760*/  F2FP.BF16.PACK_AB R140, R201, R200 ;  /* 0x000000c8c98c723e */ /* 0x002fe200000010ff */
[--C-:B------:R-:W-:Y:S02]  /*a770*/  FFMA.FTZ R2, R6, c[0x0][0x2d0], -R166.reuse ;  /* 0x0000b40006027a23 */ /* 0x100fe400000108a6 */
[----:B------:R-:W-:Y:S02]  /*a780*/  FMUL.FTZ R6, R133, R150 ;  /* 0x0000009685067220 */ /* 0x000fe40000410000 */
[C---:B------:R-:W-:Y:S01]  /*a790*/  FMUL.FTZ R61, R132.reuse, R61 ;  /* 0x0000003d843d7220 */ /* 0x040fe20000410000 */
[----:B------:R1:W4:Y:S01]  /*a7a0*/  MUFU.EX2 R183, R2 ;  /* 0x0000000200b77308 */ /* 0x0003220000000800 */
[C---:B------:R-:W-:Y:S02]  /*a7b0*/  FMUL.FTZ R64, R135.reuse, R64 ;  /* 0x0000004087407220 */ /* 0x040fe40000410000 */
[----:B------:R-:W-:Y:S02]  /*a7c0*/  FMUL.FTZ R65, R135, R65 ;  /* 0x0000004187417220 */ /* 0x000fe40000410000 */
[--C-:B--2---:R-:W-:Y:S02]  /*a7d0*/  FFMA.FTZ R3, R17, c[0x0][0x2d0], -R165.reuse ;  /* 0x0000b40011037a23 */ /* 0x104fe400000108a5 */
[----:B------:R-:W-:Y:S02]  /*a7e0*/  FMUL.FTZ R17, R135, R157 ;  /* 0x0000009d87117220 */ /* 0x000fe40000410000 */
[C---:B------:R-:W-:Y:S01]  /*a7f0*/  FMUL.FTZ R66, R133.reuse, R66 ;  /* 0x0000004285427220 */ /* 0x040fe20000410000 */
[----:B------:R-:W2:Y:S01]  /*a800*/  MUFU.EX2 R210, R3 ;  /* 0x0000000300d27308 */ /* 0x000ea20000000800 */
[----:B------:R-:W-:Y:S02]  /*a810*/  FMUL.FTZ R67, R133, R67 ;  /* 0x0000004385437220 */ /* 0x000fe40000410000 */
[----:B------:R-:W-:Y:S02]  /*a820*/  FMUL.FTZ R68, R135, R68 ;  /* 0x0000004487447220 */ /* 0x000fe40000410000 */
[--C-:B---3--:R-:W-:Y:S02]  /*a830*/  FFMA.FTZ R20, R33, c[0x0][0x2d0], -R165.reuse ;  /* 0x0000b40021147a23 */ /* 0x108fe400000108a5 */
[----:B------:R-:W-:Y:S02]  /*a840*/  FMUL.FTZ R69, R135, R69 ;  /* 0x0000004587457220 */ /* 0x000fe40000410000 */
[C---:B------:R-:W-:Y:S01]  /*a850*/  FMUL.FTZ R70, R133.reuse, R70 ;  /* 0x0000004685467220 */ /* 0x040fe20000410000 */
[----:B------:R3:W-:Y:S01]  /*a860*/  MUFU.EX2 R173, R20 ;  /* 0x0000001400ad7308 */ /* 0x0007e20000000800 */
[----:B------:R-:W-:Y:S02]  /*a870*/  FMUL.FTZ R71, R133, R71 ;  /* 0x0000004785477220 */ /* 0x000fe40000410000 */
[----:B------:R-:W-:Y:S01]  /*a880*/  FMUL.FTZ R72, R132, R72 ;  /* 0x0000004884487220 */ /* 0x000fe20000410000 */
[----:B-1----:R-:W1:Y:S01]  /*a890*/  SHFL.BFLY PT, R2, R0, 0x1, 0x1f ;  /* 0x0c201f0000027f89 */ /* 0x002e6200000e0000 */
[----:B----4-:R-:W-:Y:S01]  /*a8a0*/  F2FP.BF16.PACK_AB R141, R202, R183 ;  /* 0x000000b7ca8d723e */ /* 0x010fe200000010ff */
[C---:B------:R-:W-:Y:S02]  /*a8b0*/  FMUL.FTZ R73, R132.reuse, R73 ;  /* 0x0000004984497220 */ /* 0x040fe40000410000 */
[C---:B------:R-:W-:Y:S02]  /*a8c0*/  FMUL.FTZ R76, R132.reuse, R76 ;  /* 0x0000004c844c7220 */ /* 0x040fe40000410000 */
[----:B------:R-:W-:Y:S01]  /*a8d0*/  MUFU.EX2 R170, R25 ;  /* 0x0000001900aa7308 */ /* 0x000fe20000000800 */
[----:B------:R-:W-:Y:S02]  /*a8e0*/  FMUL.FTZ R77, R132, R77 ;  /* 0x0000004d844d7220 */ /* 0x000fe40000410000 */
[----:B------:R-:W-:Y:S01]  /*a8f0*/  FMUL.FTZ R80, R135, R80 ;  /* 0x0000005087507220 */ /* 0x000fe20000410000 */
[----:B--2---:R-:W-:Y:S01]  /*a900*/  F2FP.BF16.PACK_AB R142, R210, R209 ;  /* 0x000000d1d28e723e */ /* 0x004fe200000010ff */
[--C-:B------:R-:W-:Y:S02]  /*a910*/  FFMA.FTZ R3, R18, c[0x0][0x2d0], -R166.reuse ;  /* 0x0000b40012037a23 */ /* 0x100fe400000108a6 */
[----:B------:R-:W-:Y:S02]  /*a920*/  FMUL.FTZ R18, R133, R158 ;  /* 0x0000009e85127220 */ /* 0x000fe40000410000 */
[----:B------:R-:W-:Y:S01]  /*a930*/  FMUL.FTZ R81, R135, R81 ;  /* 0x0000005187517220 */ /* 0x000fe20000410000 */
[----:B------:R2:W-:Y:S01]  /*a940*/  MUFU.EX2 R208, R3 ;  /* 0x0000000300d07308 */ /* 0x0005e20000000800 */
[C---:B------:R-:W-:Y:S02]  /*a950*/  FMUL.FTZ R82, R133.reuse, R82 ;  /* 0x0000005285527220 */ /* 0x040fe40000410000 */
[----:B------:R-:W-:Y:S01]  /*a960*/  FMUL.FTZ R83, R133, R83 ;  /* 0x0000005385537220 */ /* 0x000fe20000410000 */
[----:B---3--:R-:W-:Y:S01]  /*a970*/  LDSM.16.MT88.4 R20, [R186+0x1800] ;  /* 0x00180000ba14783b */ /* 0x008fe20000004200 */
[C---:B------:R-:W-:Y:S02]  /*a980*/  FMUL.FTZ R88, R132.reuse, R88 ;  /* 0x0000005884587220 */ /* 0x040fe40000410000 */
[----:B------:R-:W-:Y:S01]  /*a990*/  FMUL.FTZ R89, R132, R89 ;  /* 0x0000005984597220 */ /* 0x000fe20000410000 */
[----:B-1----:R-:W-:Y:S01]  /*a9a0*/  FMNMX.FTZ R2, R0, R2, !PT ;  /* 0x0000000200027209 */ /* 0x002fe20007810000 */
[----:B------:R-:W-:Y:S01]  /*a9b0*/  FFMA.FTZ R0, R19, c[0x0][0x2d0], -R166 ;  /* 0x0000b40013007a23 */ /* 0x000fe200000108a6 */
[----:B------:R-:W-:Y:S01]  /*a9c0*/  MUFU.EX2 R171, R34 ;  /* 0x0000002200ab7308 */ /* 0x000fe20000000800 */
[----:B------:R-:W-:Y:S02]  /*a9d0*/  FMUL.FTZ R19, R133, R159 ;  /* 0x0000009f85137220 */ /* 0x000fe40000410000 */
[----:B------:R-:W-:Y:S01]  /*a9e0*/  LDSM.16.MT88.4 R156, [R185+0x800] ;  /* 0x00080000b99c783b */ /* 0x000fe20000004200 */
[C---:B------:R-:W-:Y:S02]  /*a9f0*/  FMUL.FTZ R92, R132.reuse, R92 ;  /* 0x0000005c845c7220 */ /* 0x040fe40000410000 */
[----:B------:R-:W-:Y:S02]  /*aa00*/  FMUL.FTZ R93, R132, R93 ;  /* 0x0000005d845d7220 */ /* 0x000fe40000410000 */
[C---:B------:R-:W-:Y:S02]  /*aa10*/  FMUL.FTZ R96, R135.reuse, R96 ;  /* 0x0000006087607220 */ /* 0x040fe40000410000 */
[----:B------:R1:W3:Y:S01]  /*aa20*/  MUFU.EX2 R207, R0 ;  /* 0x0000000000cf7308 */ /* 0x0002e20000000800 */
[----:B------:R-:W-:Y:S02]  /*aa30*/  FMUL.FTZ R97, R135, R97 ;  /* 0x0000006187617220 */ /* 0x000fe40000410000 */
[C---:B------:R-:W-:Y:S02]  /*aa40*/  FMUL.FTZ R98, R133.reuse, R98 ;  /* 0x0000006285627220 */ /* 0x040fe40000410000 */
[----:B--2---:R-:W-:Y:S02]  /*aa50*/  FFMA.FTZ R3, R8, c[0x0][0x2d0], -R164 ;  /* 0x0000b40008037a23 */ /* 0x004fe400000108a4 */
[----:B------:R-:W-:Y:S02]  /*aa60*/  FMUL.FTZ R8, R132, R144 ;  /* 0x0000009084087220 */ /* 0x000fe40000410000 */
[----:B------:R-:W-:Y:S01]  /*aa70*/  FMUL.FTZ R99, R133, R99 ;  /* 0x0000006385637220 */ /* 0x000fe20000410000 */
[----:B------:R2:W-:Y:S01]  /*aa80*/  MUFU.EX2 R180, R3 ;  /* 0x0000000300b47308 */ /* 0x0005e20000000800 */
[C---:B------:R-:W-:Y:S02]  /*aa90*/  FMUL.FTZ R84, R135.reuse, R84 ;  /* 0x0000005487547220 */ /* 0x040fe40000410000 */
[----:B------:R-:W-:Y:S02]  /*aaa0*/  FMUL.FTZ R85, R135, R85 ;  /* 0x0000005587557220 */ /* 0x000fe40000410000 */
[C---:B------:R-:W-:Y:S02]  /*aab0*/  FMUL.FTZ R86, R133.reuse, R86 ;  /* 0x0000005685567220 */ /* 0x040fe40000410000 */
[----:B------:R-:W-:Y:S03]  /*aac0*/  FMUL.FTZ R87, R133, R87 ;  /* 0x0000005785577220 */ /* 0x000fe60000410000 */
[----:B------:R4:W-:Y:S01]  /*aad0*/  MUFU.EX2 R172, R35 ;  /* 0x0000002300ac7308 */ /* 0x0009e20000000800 */
[----:B-1----:R-:W-:Y:S01]  /*aae0*/  FADD.FTZ R0, -R2, R134 ;  /* 0x0000008602007221 */ /* 0x002fe20000010100 */
[----:B---3--:R-:W-:Y:S01]  /*aaf0*/  F2FP.BF16.PACK_AB R143, R207, R208 ;  /* 0x000000d0cf8f723e */ /* 0x008fe200000010ff */
[----:B------:R-:W-:Y:S02]  /*ab00*/  FFMA.FTZ R134, R49, c[0x0][0x2d0], -R165 ;  /* 0x0000b40031867a23 */ /* 0x000fe400000108a5 */
[----:B------:R-:W-:Y:S05]  /*ab10*/  FMUL.FTZ R0, R0, c[0x0][0x2d0] ;  /* 0x0000b40000007a20 */ /* 0x000fea0000410000 */
[----:B------:R1:W3:Y:S01]  /*ab20*/  MUFU.EX2 R169, R24 ;  /* 0x0000001800a97308 */ /* 0x0002e20000000800 */
[----:B------:R-:W-:Y:S02]  /*ab30*/  FFMA.FTZ R49, R38, c[0x0][0x2d0], -R166 ;  /* 0x0000b40026317a23 */ /* 0x000fe400000108a6 */
[--C-:B--2---:R-:W-:Y:S02]  /*ab40*/  FFMA.FTZ R3, R9, c[0x0][0x2d0], -R164.reuse ;  /* 0x0000b40009037a23 */ /* 0x104fe400000108a4 */
[----:B------:R-:W-:Y:S05]  /*ab50*/  FMUL.FTZ R9, R132, R145 ;  /* 0x0000009184097220 */ /* 0x000fea0000410000 */
[----:B------:R2:W5:Y:S01]  /*ab60*/  MUFU.EX2 R182, R3 ;  /* 0x0000000300b67308 */ /* 0x0005620000000800 */
[----:B----4-:R-:W-:Y:S09]  /*ab70*/  LDSM.16.MT88.4 R32, [R186+0x400] ;  /* 0x00040000ba20783b */ /* 0x010ff20000004200 */
[----:B------:R-:W4:Y:S01]  /*ab80*/  MUFU.EX2 R0, R0 ;  /* 0x0000000000007308 */ /* 0x000f220000000800 */
[--C-:B-1----:R-:W-:Y:S01]  /*ab90*/  FFMA.FTZ R24, R28, c[0x0][0x2d0], -R164.reuse ;  /* 0x0000b4001c187a23 */ /* 0x102fe200000108a4 */
[----:B---3--:R-:W-:Y:S08]  /*aba0*/  F2FP.BF16.PACK_AB R28, R170, R169 ;  /* 0x000000a9aa1c723e */ /* 0x008ff000000010ff */
[----:B------:R-:W-:Y:S01]  /*abb0*/  MUFU.EX2 R48, R48 ;  /* 0x0000003000307308 */ /* 0x000fe20000000800 */
[--C-:B--2---:R-:W-:Y:S01]  /*abc0*/  FFMA.FTZ R3, R12, c[0x0][0x2d0], -R164.reuse ;  /* 0x0000b4000c037a23 */ /* 0x104fe200000108a4 */
[----:B-----5:R-:W-:Y:S01]  /*abd0*/  F2FP.BF16.PACK_AB R144, R182, R180 ;  /* 0x000000b4b690723e */ /* 0x020fe200000010ff */
[----:B------:R-:W-:Y:S07]  /*abe0*/  FMUL.FTZ R12, R132, R152 ;  /* 0x00000098840c7220 */ /* 0x000fee0000410000 */
[----:B------:R1:W-:Y:S01]  /*abf0*/  MUFU.EX2 R205, R3 ;  /* 0x0000000300cd7308 */ /* 0x0003e20000000800 */
[C---:B----4-:R-:W-:Y:S02]  /*ac00*/  FMUL.FTZ R106, R0.reuse, R106 ;  /* 0x0000006a006a7220 */ /* 0x050fe40000410000 */
        /* <DEDUP_REMOVED lines=11> */
[----:B-1----:R-:W-:Y:S02]  /*acc0*/  FFMA.FTZ R3, R13, c[0x0][0x2d0], -R164 ;  /* 0x0000b4000d037a23 */ /* 0x002fe400000108a4 */
[----:B------:R-:W-:Y:S02]  /*acd0*/  FMUL.FTZ R13, R132, R153 ;  /* 0x00000099840d7220 */ /* 0x000fe40000410000 */
[C---:B------:R-:W-:Y:S02]  /*ace0*/  FMUL.FTZ R62, R0.reuse, R62 ;  /* 0x0000003e003e7220 */ /* 0x040fe40000410000 */
[C---:B------:R-:W-:Y:S01]  /*acf0*/  FMUL.FTZ R63, R0.reuse, R63 ;  /* 0x0000003f003f7220 */ /* 0x040fe20000410000 */
[----:B------:R1:W2:Y:S01]  /*ad00*/  MUFU.EX2 R206, R3 ;  /* 0x0000000300ce7308 */ /* 0x0002a20000000800 */
        /* <DEDUP_REMOVED lines=9> */
[----:B-1----:R-:W-:Y:S04]  /*ada0*/  FMUL.FTZ R3, R2, c[0x0][0x2d0] ;  /* 0x0000b40002037a20 */ /* 0x002fe80000410000 */
[--C-:B------:R-:W-:Y:S02]  /*adb0*/  FFMA.FTZ R4, R10, c[0x0][0x2d0], -R3.reuse ;  /* 0x0000b4000a047a23 */ /* 0x100fe40000010803 */
[----:B------:R-:W-:Y:S01]  /*adc0*/  FMUL.FTZ R10, R0, R146 ;  /* 0x00000092000a7220 */ /* 0x000fe20000410000 */
[----:B--2---:R-:W-:Y:S01]  /*add0*/  F2FP.BF16.PACK_AB R146, R206, R205 ;  /* 0x000000cdce92723e */ /* 0x004fe200000010ff */
[----:B------:R1:W-:Y:S01]  /*ade0*/  MUFU.EX2 R179, R4 ;  /* 0x0000000400b37308 */ /* 0x0003e20000000800 */
[--C-:B------:R-:W-:Y:S02]  /*adf0*/  FFMA.FTZ R26, R26, c[0x0][0x2d0], -R3.reuse ;  /* 0x0000b4001a1a7a23 */ /* 0x100fe40000010803 */
[--C-:B------:R-:W-:Y:S02]  /*ae00*/  FFMA.FTZ R27, R27, c[0x0][0x2d0], -R3.reuse ;  /* 0x0000b4001b1b7a23 */ /* 0x100fe40000010803 */
[--C-:B------:R-:W-:Y:S02]  /*ae10*/  FFMA.FTZ R39, R42, c[0x0][0x2d0], -R3.reuse ;  /* 0x0000b4002a277a23 */ /* 0x100fe40000010803 */
[--C-:B------:R-:W-:Y:S03]  /*ae20*/  FFMA.FTZ R38, R43, c[0x0][0x2d0], -R3.reuse ;  /* 0x0000b4002b267a23 */ /* 0x100fe60000010803 */
[----:B------:R-:W-:Y:S10]  /*ae30*/  MUFU.EX2 R167, R26 ;  /* 0x0000001a00a77308 */ /* 0x000ff40000000800 */
[----:B------:R-:W-:Y:S01]  /*ae40*/  MUFU.EX2 R168, R27 ;  /* 0x0000001b00a87308 */ /* 0x000fe20000000800 */
[--C-:B-1----:R-:W-:Y:S02]  /*ae50*/  FFMA.FTZ R4, R11, c[0x0][0x2d0], -R3.reuse ;  /* 0x0000b4000b047a23 */ /* 0x102fe40000010803 */
[----:B------:R-:W-:Y:S07]  /*ae60*/  FMUL.FTZ R11, R0, R147 ;  /* 0x00000093000b7220 */ /* 0x000fee0000410000 */
[----:B------:R1:W2:Y:S10]  /*ae70*/  MUFU.EX2 R181, R4 ;  /* 0x0000000400b57308 */ /* 0x0002b40000000800 */
[----:B------:R-:W-:Y:S10]  /*ae80*/  MUFU.EX2 R39, R39 ;  /* 0x0000002700277308 */ /* 0x000ff40000000800 */
[----:B------:R-:W-:Y:S01]  /*ae90*/  MUFU.EX2 R38, R38 ;  /* 0x0000002600267308 */ /* 0x000fe20000000800 */
[--C-:B-1----:R-:W-:Y:S01]  /*aea0*/  FFMA.FTZ R4, R14, c[0x0][0x2d0], -R3.reuse ;  /* 0x0000b4000e047a23 */ /* 0x102fe20000010803 */
[----:B--2---:R-:W-:Y:S01]  /*aeb0*/  F2FP.BF16.PACK_AB R145, R181, R179 ;  /* 0x000000b3b591723e */ /* 0x004fe200000010ff */
[C---:B------:R-:W-:Y:S07]  /*aec0*/  FMUL.FTZ R14, R0.reuse, R154 ;  /* 0x0000009a000e7220 */ /* 0x040fee0000410000 */
[----:B------:R1:W2:Y:S10]  /*aed0*/  MUFU.EX2 R203, R4 ;  /* 0x0000000400cb7308 */ /* 0x0002b40000000800 */
[----:B------:R-:W-:Y:S01]  /*aee0*/  MUFU.EX2 R43, R44 ;  /* 0x0000002c002b7308 */ /* 0x000fe20000000800 */
[----:B-1----:R-:W-:Y:S02]  /*aef0*/  FFMA.FTZ R4, R15, c[0x0][0x2d0], -R3 ;  /* 0x0000b4000f047a23 */ /* 0x002fe40000010803 */
[C---:B------:R-:W-:Y:S07]  /*af00*/  FMUL.FTZ R15, R0.reuse, R155 ;  /* 0x0000009b000f7220 */ /* 0x040fee0000410000 */
[----:B------:R1:W3:Y:S01]  /*af10*/  MUFU.EX2 R204, R4 ;  /* 0x0000000400cc7308 */ /* 0x0002e20000000800 */
[----:B------:R-:W-:Y:S04]  /*af20*/  FFMA.FTZ R0, R0, R244, R179 ;  /* 0x000000f400007223 */ /* 0x000fe800000100b3 */
[----:B------:R-:W-:Y:S04]  /*af30*/  FADD.FTZ R0, R181, R0 ;  /* 0x00000000b5007221 */ /* 0x000fe80000010000 */
[----:B--2---:R-:W-:Y:S02]  /*af40*/  FADD.FTZ R0, R203, R0 ;  /* 0x00000000cb007221 */ /* 0x004fe40000010000 */
[----:B-1----:R-:W-:Y:S01]  /*af50*/  FMUL.FTZ R4, R135, R148 ;  /* 0x0000009487047220 */ /* 0x002fe20000410000 */
[C---:B---3--:R-:W-:Y:S01]  /*af60*/  F2FP.BF16.PACK_AB R147, R204.reuse, R203 ;  /* 0x000000cbcc93723e */ /* 0x048fe200000010ff */
[----:B------:R-:W1:Y:S01]  /*af70*/  LDSM.16.MT88.4 R148, [R186] ;  /* 0x00000000ba94783b */ /* 0x000e620000004200 */
[----:B------:R-:W-:Y:S04]  /*af80*/  FADD.FTZ R0, R204, R0 ;  /* 0x00000000cc007221 */ /* 0x000fe80000010000 */
[-C--:B------:R-:W-:Y:S08]  /*af90*/  HMMA.16816.F32.BF16 R4, R140, R160.reuse, R4 ;  /* 0x000000a08c04723c */ /* 0x080ff00000041804 */
[C---:B------:R-:W-:Y:S08]  /*afa0*/  HMMA.16816.F32.BF16 R8, R144.reuse, R160, R8 ;  /* 0x000000a09008723c */ /* 0x040ff00000041808 */
[-C--:B------:R-:W-:Y:S08]  /*afb0*/  HMMA.16816.F32.BF16 R12, R144, R162.reuse, R12 ;  /* 0x000000a2900c723c */ /* 0x080ff0000004180c */
[C---:B------:R-:W-:Y:S01]  /*afc0*/  HMMA.16816.F32.BF16 R16, R140.reuse, R162, R16 ;  /* 0x000000a28c10723c */ /* 0x040fe20000041810 */
[----:B------:R2:W-:Y:S07]  /*afd0*/  MUFU.EX2 R162, R24 ;  /* 0x0000001800a27308 */ /* 0x0005ee0000000800 */
[-C--:B-1----:R-:W-:Y:S08]  /*afe0*/  HMMA.16816.F32.BF16 R100, R140, R148.reuse, R100 ;  /* 0x000000948c64723c */ /* 0x082ff00000041864 */
[C---:B------:R-:W-:Y:S01]  /*aff0*/  HMMA.16816.F32.BF16 R104, R144.reuse, R148, R104 ;  /* 0x000000949068723c */ /* 0x040fe20000041868 */
[----:B--2---:R-:W-:Y:S07]  /*b000*/  LDSM.16.MT88.4 R24, [R185+0x400] ;  /* 0x00040000b918783b */ /* 0x004fee0000004200 */
        /* <DEDUP_REMOVED lines=22> */
[----:B------:R-:W-:Y:S02]  /*b170*/  F2FP.BF16.PACK_AB R29, R168, R167 ;  /* 0x000000a7a81d723e */ /* 0x000fe400000010ff */
[----:B------:R-:W-:Y:S01]  /*b180*/  F2FP.BF16.PACK_AB R21, R175, R176 ;  /* 0x000000b0af15723e */ /* 0x000fe200000010ff */
[--C-:B------:R-:W-:Y:S01]  /*b190*/  FFMA.FTZ R145, R36, c[0x0][0x2d0], -R165.reuse ;  /* 0x0000b40024917a23 */ /* 0x100fe200000108a5 */
[----:B------:R-:W-:Y:S04]  /*b1a0*/  HMMA.16816.F32.BF16 R96, R140, R22, R96 ;  /* 0x000000168c60723c */ /* 0x000fe80000041860 */
[----:B------:R-:W-:Y:S02]  /*b1b0*/  FFMA.FTZ R144, R37, c[0x0][0x2d0], -R165 ;  /* 0x0000b40025907a23 */ /* 0x000fe400000108a5 */
[--C-:B------:R-:W-:Y:S01]  /*b1c0*/  FFMA.FTZ R37, R46, c[0x0][0x2d0], -R3.reuse ;  /* 0x0000b4002e257a23 */ /* 0x100fe20000010803 */
[----:B------:R-:W-:Y:S01]  /*b1d0*/  F2FP.BF16.PACK_AB R22, R173, R174 ;  /* 0x000000aead16723e */ /* 0x000fe200000010ff */
[----:B------:R-:W-:Y:S01]  /*b1e0*/  MUFU.EX2 R46, R145 ;  /* 0x00000091002e7308 */ /* 0x000fe20000000800 */
[----:B------:R-:W-:Y:S03]  /*b1f0*/  F2FP.BF16.PACK_AB R23, R172, R171 ;  /* 0x000000abac17723e */ /* 0x000fe600000010ff */
[----:B------:R-:W-:Y:S02]  /*b200*/  FFMA.FTZ R36, R50, c[0x0][0x2d0], -R166 ;  /* 0x0000b40032247a23 */ /* 0x000fe400000108a6 */
[--C-:B------:R-:W-:Y:S02]  /*b210*/  FFMA.FTZ R50, R41, c[0x0][0x2d0], -R164.reuse ;  /* 0x0000b40029327a23 */ /* 0x100fe400000108a4 */
[----:B------:R-:W-:Y:S02]  /*b220*/  FFMA.FTZ R41, R45, c[0x0][0x2d0], -R164 ;  /* 0x0000b4002d297a23 */ /* 0x000fe400000108a4 */
[----:B------:R-:W-:Y:S01]  /*b230*/  MUFU.EX2 R140, R144 ;  /* 0x00000090008c7308 */ /* 0x000fe20000000800 */
[--C-:B-1----:R-:W-:Y:S01]  /*b240*/  FFMA.FTZ R20, R30, c[0x0][0x2d0], -R3.reuse ;  /* 0x0000b4001e147a23 */ /* 0x102fe20000010803 */
[----:B--2---:R-:W-:Y:S08]  /*b250*/  F2FP.BF16.PACK_AB R30, R163, R162 ;  /* 0x000000a2a31e723e */ /* 0x004ff000000010ff */
[----:B------:R1:W-:Y:S10]  /*b260*/  MUFU.EX2 R161, R20 ;  /* 0x0000001400a17308 */ /* 0x0003f40000000800 */
[----:B------:R-:W-:Y:S10]  /*b270*/  MUFU.EX2 R45, R51 ;  /* 0x00000033002d7308 */ /* 0x000ff40000000800 */
[----:B------:R-:W-:Y:S01]  /*b280*/  MUFU.EX2 R42, R50 ;  /* 0x00000032002a7308 */ /* 0x000fe20000000800 */
[--C-:B-1----:R-:W-:Y:S02]  /*b290*/  FFMA.FTZ R20, R31, c[0x0][0x2d0], -R3.reuse ;  /* 0x0000b4001f147a23 */ /* 0x102fe40000010803 */
[----:B------:R-:W-:Y:S07]  /*b2a0*/  FFMA.FTZ R3, R47, c[0x0][0x2d0], -R3 ;  /* 0x0000b4002f037a23 */ /* 0x000fee0000010803 */
[----:B------:R1:W2:Y:S10]  /*b2b0*/  MUFU.EX2 R160, R20 ;  /* 0x0000001400a07308 */ /* 0x0002b40000000800 */
[----:B------:R-:W-:Y:S10]  /*b2c0*/  MUFU.EX2 R47, R49 ;  /* 0x00000031002f7308 */ /* 0x000ff40000000800 */
[----:B------:R-:W-:Y:S01]  /*b2d0*/  MUFU.EX2 R49, R36 ;  /* 0x0000002400317308 */ /* 0x000fe20000000800 */
[----:B-1----:R-:W-:Y:S02]  /*b2e0*/  F2FP.BF16.PACK_AB R20, R178, R177 ;  /* 0x000000b1b214723e */ /* 0x002fe400000010ff */
[----:B--2---:R-:W-:Y:S07]  /*b2f0*/  F2FP.BF16.PACK_AB R31, R160, R161 ;  /* 0x000000a1a01f723e */ /* 0x004fee00000010ff */
[----:B------:R-:W1:Y:S01]  /*b300*/  MUFU.EX2 R41, R41 ;  /* 0x0000002900297308 */ /* 0x000e620000000800 */
[-C--:B------:R-:W-:Y:S08]  /*b310*/  HMMA.16816.F32.BF16 R4, R20, R24.reuse, R4 ;  /* 0x000000181404723c */ /* 0x080ff00000041804 */
[C---:B------:R-:W-:Y:S01]  /*b320*/  HMMA.16816.F32.BF16 R8, R28.reuse, R24, R8 ;  /* 0x000000181c08723c */ /* 0x040fe20000041808 */
[----:B------:R-:W-:Y:S07]  /*b330*/  MUFU.EX2 R37, R37 ;  /* 0x0000002500257308 */ /* 0x000fee0000000800 */
[-C--:B------:R-:W-:Y:S03]  /*b340*/  HMMA.16816.F32.BF16 R12, R28, R26.reuse, R12 ;  /* 0x0000001a1c0c723c */ /* 0x080fe6000004180c */
[----:B------:R2:W3:Y:S05]  /*b350*/  MUFU.EX2 R36, R3 ;  /* 0x0000000300247308 */ /* 0x0004ea0000000800 */
[C---:B------:R-:W-:Y:S01]  /*b360*/  HMMA.16816.F32.BF16 R16, R20.reuse, R26, R16 ;  /* 0x0000001a1410723c */ /* 0x040fe20000041810 */
[----:B------:R-:W4:Y:S07]  /*b370*/  LDSM.16.MT88.4 R24, [R185+0x1000] ;  /* 0x00100000b918783b */ /* 0x000f2e0000004200 */
[-C--:B------:R-:W-:Y:S08]  /*b380*/  HMMA.16816.F32.BF16 R100, R20, R32.reuse, R100 ;  /* 0x000000201464723c */ /* 0x080ff00000041864 */
[C---:B------:R-:W-:Y:S04]  /*b390*/  HMMA.16816.F32.BF16 R104, R28.reuse, R32, R104 ;  /* 0x000000201c68723c */ /* 0x040fe80000041868 */
[----:B--2---:R-:W-:Y:S04]  /*b3a0*/  FFMA.FTZ R3, R135, R241, R200 ;  /* 0x000000f187037223 */ /* 0x004fe800000100c8 */
[-C--:B------:R-:W-:Y:S04]  /*b3b0*/  HMMA.16816.F32.BF16 R108, R28, R34.reuse, R108 ;  /* 0x000000221c6c723c */ /* 0x080fe8000004186c */
[----:B------:R-:W-:Y:S04]  /*b3c0*/  FADD.FTZ R3, R201, R3 ;  /* 0x00000003c9037221 */ /* 0x000fe80000010000 */
[C---:B------:R-:W-:Y:S01]  /*b3d0*/  HMMA.16816.F32.BF16 R112, R20.reuse, R34, R112 ;  /* 0x000000221470723c */ /* 0x040fe20000041870 */
[----:B------:R-:W2:Y:S03]  /*b3e0*/  LDSM.16.MT88.4 R32, [R186+0x1000] ;  /* 0x00100000ba20783b */ /* 0x000ea60000004200 */
[----:B------:R-:W-:Y:S04]  /*b3f0*/  FADD.FTZ R3, R209, R3 ;  /* 0x00000003d1037221 */ /* 0x000fe80000010000 */
[----:B------:R-:W-:Y:S01]  /*b400*/  FADD.FTZ R3, R210, R3 ;  /* 0x00000003d2037221 */ /* 0x000fe20000010000 */
[-C--:B----4-:R-:W-:Y:S03]  /*b410*/  HMMA.16816.F32.BF16 R116, R20, R24.reuse, R116 ;  /* 0x000000181474723c */ /* 0x090fe60000041874 */
[----:B------:R-:W-:Y:S04]  /*b420*/  FADD.FTZ R3, R177, R3 ;  /* 0x00000003b1037221 */ /* 0x000fe80000010000 */
[----:B------:R-:W-:Y:S01]  /*b430*/  FADD.FTZ R3, R178, R3 ;  /* 0x00000003b2037221 */ /* 0x000fe20000010000 */
[C---:B------:R-:W-:Y:S08]  /*b440*/  HMMA.16816.F32.BF16 R120, R28.reuse, R24, R120 ;  /* 0x000000181c78723c */ /* 0x040ff00000041878 */
[-C--:B------:R-:W-:Y:S08]  /*b450*/  HMMA.16816.F32.BF16 R124, R28, R26.reuse, R124 ;  /* 0x0000001a1c7c723c */ /* 0x080ff0000004187c */
[C---:B------:R-:W-:Y:S01]  /*b460*/  HMMA.16816.F32.BF16 R128, R20.reuse, R26, R128 ;  /* 0x0000001a1480723c */ /* 0x040fe20000041880 */
[----:B------:R-:W4:Y:S07]  /*b470*/  LDSM.16.MT88.4 R24, [R185+0x1c00] ;  /* 0x001c0000b918783b */ /* 0x000f2e0000004200 */
[-C--:B--2---:R-:W-:Y:S08]  /*b480*/  HMMA.16816.F32.BF16 R52, R20, R32.reuse, R52 ;  /* 0x000000201434723c */ /* 0x084ff00000041834 */
[C---:B------:R-:W-:Y:S08]  /*b490*/  HMMA.16816.F32.BF16 R56, R28.reuse, R32, R56 ;  /* 0x000000201c38723c */ /* 0x040ff00000041838 */
[-C--:B------:R-:W-:Y:S08]  /*b4a0*/  HMMA.16816.F32.BF16 R60, R28, R34.reuse, R60 ;  /* 0x000000221c3c723c */ /* 0x080ff0000004183c */
[C---:B------:R-:W-:Y:S01]  /*b4b0*/  HMMA.16816.F32.BF16 R64, R20.reuse, R34, R64 ;  /* 0x000000221440723c */ /* 0x040fe20000041840 */
[----:B------:R-:W2:Y:S07]  /*b4c0*/  LDSM.16.MT88.4 R32, [R186+0x1c00] ;  /* 0x001c0000ba20783b */ /* 0x000eae0000004200 */
[-C--:B----4-:R-:W-:Y:S08]  /*b4d0*/  HMMA.16816.F32.BF16 R68, R20, R24.reuse, R68 ;  /* 0x000000181444723c */ /* 0x090ff00000041844 */
[C---:B------:R-:W-:Y:S07]  /*b4e0*/  HMMA.16816.F32.BF16 R72, R28.reuse, R24, R72 ;  /* 0x000000181c48723c */ /* 0x040fee0000041848 */
[----:B------:R-:W-:Y:S01]  /*b4f0*/  FFMA.FTZ R25, R133, R243, R183 ;  /* 0x000000f385197223 */ /* 0x000fe200000100b7 */
[-C--:B------:R-:W-:Y:S04]  /*b500*/  HMMA.16816.F32.BF16 R76, R28, R26.reuse, R76 ;  /* 0x0000001a1c4c723c */ /* 0x080fe8000004184c */
[----:B------:R-:W-:Y:S04]  /*b510*/  FFMA.FTZ R24, R132, R242, R180 ;  /* 0x000000f284187223 */ /* 0x000fe800000100b4 */
[C---:B------:R-:W-:Y:S07]  /*b520*/  HMMA.16816.F32.BF16 R80, R20.reuse, R26, R80 ;  /* 0x0000001a1450723c */ /* 0x040fee0000041850 */
[----:B-1----:R-:W-:Y:S01]  /*b530*/  F2FP.BF16.PACK_AB R26, R41, R43 ;  /* 0x0000002b291a723e */ /* 0x002fe200000010ff */
[-C--:B--2---:R-:W-:Y:S04]  /*b540*/  HMMA.16816.F32.BF16 R84, R20, R32.reuse, R84 ;  /* 0x000000201454723c */ /* 0x084fe80000041854 */
[----:B---3--:R-:W-:Y:S04]  /*b550*/  F2FP.BF16.PACK_AB R27, R36, R37 ;  /* 0x00000025241b723e */ /* 0x008fe800000010ff */
[C---:B------:R-:W-:Y:S07]  /*b560*/  HMMA.16816.F32.BF16 R88, R28.reuse, R32, R88 ;  /* 0x000000201c58723c */ /* 0x040fee0000041858 */
[----:B------:R-:W-:Y:S01]  /*b570*/  FADD.FTZ R33, R202, R25 ;  /* 0x00000019ca217221 */ /* 0x000fe20000010000 */
[-C--:B------:R-:W-:Y:S01]  /*b580*/  HMMA.16816.F32.BF16 R92, R28, R34.reuse, R92 ;  /* 0x000000221c5c723c */ /* 0x080fe2000004185c */
[----:B------:R-:W-:Y:S03]  /*b590*/  LDSM.16.MT88.4 R28, [R186+0x1400] ;  /* 0x00140000ba1c783b */ /* 0x000fe60000004200 */
[----:B------:R-:W-:Y:S01]  /*b5a0*/  F2FP.BF16.PACK_AB R25, R38, R39 ;  /* 0x000000272619723e */ /* 0x000fe200000010ff */
[----:B------:R-:W-:Y:S01]  /*b5b0*/  FADD.FTZ R32, R182, R24 ;  /* 0x00000018b6207221 */ /* 0x000fe20000010000 */
[----:B------:R-:W-:Y:S02]  /*b5c0*/  F2FP.BF16.PACK_AB R24, R42, R40 ;  /* 0x000000282a18723e */ /* 0x000fe400000010ff */
[----:B------:R-:W-:Y:S07]  /*b5d0*/  HMMA.16816.F32.BF16 R96, R20, R34, R96 ;  /* 0x000000221460723c */ /* 0x000fee0000041860 */
[----:B------:R-:W-:Y:S02]  /*b5e0*/  F2FP.BF16.PACK_AB R20, R140, R46 ;  /* 0x0000002e8c14723e */ /* 0x000fe400000010ff */
[----:B------:R-:W-:Y:S03]  /*b5f0*/  F2FP.BF16.PACK_AB R21, R48, R47 ;  /* 0x0000002f3015723e */ /* 0x000fe600000010ff */
[----:B------:R-:W-:Y:S02]  /*b600*/  F2FP.BF16.PACK_AB R22, R134, R139 ;  /* 0x0000008b8616723e */ /* 0x000fe400000010ff */
[----:B------:R-:W-:Y:S07]  /*b610*/  F2FP.BF16.PACK_AB R23, R45, R49 ;  /* 0x000000312d17723e */ /* 0x000fee00000010ff */
[-C--:B------:R-:W-:Y:S01]  /*b620*/  HMMA.16816.F32.BF16 R148, R20, R156.reuse, R4 ;  /* 0x0000009c1494723c */ /* 0x080fe20000041804 */
[----:B------:R-:W1:Y:S07]  /*b630*/  LDSM.16.MT88.4 R4, [R186+0x800] ;  /* 0x00080000ba04783b */ /* 0x000e6e0000004200 */
        /* <DEDUP_REMOVED lines=53> */
[----:B------:R-:W-:Y:S01]  /*b990*/  FADD.FTZ R241, R134, R6 ;  /* 0x0000000686f17221 */ /* 0x000fe20000010000 */
[----:B------:R-:W-:Y:S01]  /*b9a0*/  MOV R134, R2 ;  /* 0x0000000200867202 */ /* 0x000fe20000000f00 */
[C---:B------:R-:W-:Y:S04]  /*b9b0*/  HMMA.16816.F32.BF16 R88, R24.reuse, R16, R88 ;  /* 0x000000101858723c */ /* 0x040fe80000041858 */
[----:B------:R-:W-:Y:S02]  /*b9c0*/  FADD.FTZ R243, R45, R4 ;  /* 0x000000042df37221 */ /* 0x000fe40000010000 */
[----:B------:R-:W-:Y:S02]  /*b9d0*/  FADD.FTZ R242, R41, R3 ;  /* 0x0000000329f27221 */ /* 0x000fe40000010000 */
[-C--:B------:R-:W-:Y:S04]  /*b9e0*/  HMMA.16816.F32.BF16 R92, R24, R18.reuse, R92 ;  /* 0x00000012185c723c */ /* 0x080fe8000004185c */
[----:B------:R-:W-:Y:S04]  /*b9f0*/  FADD.FTZ R244, R36, R0 ;  /* 0x0000000024f47221 */ /* 0x000fe80000010000 */
[----:B------:R-:W-:Y:S01]  /*ba00*/  HMMA.16816.F32.BF16 R96, R20, R18, R96 ;  /* 0x000000121460723c */ /* 0x000fe20000041860 */
[----:B------:R-:W-:-:S07]  /*ba10*/  @P2 BRA `(.L_x_1086) ;  /* 0xffffd69000002947 */ /* 0x000fce000383ffff */
.L_x_1083:
[----:B------:R-:W-:Y:S07]  /*ba20*/  @!UPT UIADD3 URZ, URZ, URZ, URZ ;  /* 0x0000003f3f3ff290 */ /* 0x000fee000fffe03f */
[----:B------:R-:W-:Y:S02]  /*ba30*/  MOV R9, 0x1f ;  /* 0x0000001f00097802 */ /* 0x000fe40000000f00 */
[----:B------:R-:W-:Y:S01]  /*ba40*/  MOV R8, 0xffffffff ;  /* 0xffffffff00087802 */ /* 0x000fe20000000f00 */
[----:B------:R-:W-:Y:S06]  /*ba50*/  BRA.DIV ~URZ, `(.L_x_1087) ;  /* 0x00005c827f007947 */ /* 0x000fec000b800000 */
[----:B------:R1:W2:Y:S02]  /*ba60*/  SHFL.BFLY PT, R0, R241, 0x2, 0x1f ;  /* 0x0c401f00f1007f89 */ /* 0x0002a400000e0000 */
.L_x_1167:
        /* <DEDUP_REMOVED lines=15> */
.L_x_1168:
        /* <DEDUP_REMOVED lines=11> */
[----:B------:R-:W-:Y:S02]  /*bc10*/  MOV R22, 0xff800000 ;  /* 0xff80000000167802 */ /* 0x000fe40000000f00 */
[----:B------:R-:W-:Y:S02]  /*bc20*/  @P2 MOV R10, 0x3f317218 ;  /* 0x3f317218000a2802 */ /* 0x000fe40000000f00 */
[----:B------:R-:W-:Y:S01]  /*bc30*/  @P1 MOV R11, 0x3f317218 ;  /* 0x3f317218000b1802 */ /* 0x000fe20000000f00 */
[----:B------:R-:W2:Y:S01]  /*bc40*/  @P3 MUFU.LG2 R7, R7 ;  /* 0x0000000700073308 */ /* 0x000ea20000000c00 */
[----:B-1----:R-:W-:-:S07]  /*bc50*/  FMUL.FTZ R132, R0, R148 ;  /* 0x0000009400847220 */ /* 0x002fce0000410000 */
[----:B------:R-:W1:Y:S01]  /*bc60*/  @P2 MUFU.RCP R3, R4 ;  /* 0x0000000400032308 */ /* 0x000e620000001000 */
        /* <DEDUP_REMOVED lines=25> */
[----:B------:R-:W3:Y:S01]  /*be00*/  @P1 MUFU.LG2 R0, R6 ;  /* 0x0000000600001308 */ /* 0x000ee20000000c00 */
[----:B--2---:R-:W-:-:S02]  /*be10*/  @P3 FMUL.FTZ R9, R7, 0.69314718246459960938 ;  /* 0x3f31721807093820 */ /* 0x004fc40000410000 */
[C---:B-1----:R-:W-:Y:S02]  /*be20*/  FMUL.FTZ R128, R3.reuse, R150 ;  /* 0x0000009603807220 */ /* 0x042fe40000410000 */
[C---:B------:R-:W-:Y:S02]  /*be30*/  FMUL.FTZ R129, R3.reuse, R151 ;  /* 0x0000009703817220 */ /* 0x040fe40000410000 */
[C---:B------:R-:W-:Y:S02]  /*be40*/  FMUL.FTZ R150, R3.reuse, R102 ;  /* 0x0000006603967220 */ /* 0x040fe40000410000 */
[C---:B------:R-:W-:Y:S02]  /*be50*/  FMUL.FTZ R151, R3.reuse, R103 ;  /* 0x0000006703977220 */ /* 0x040fe40000410000 */
[C---:B------:R-:W-:Y:S02]  /*be60*/  FMUL.FTZ R102, R3.reuse, R118 ;  /* 0x0000007603667220 */ /* 0x040fe40000410000 */
[----:B------:R-:W-:-:S02]  /*be70*/  FMUL.FTZ R103, R3, R119 ;  /* 0x0000007703677220 */ /* 0x000fc40000410000 */
[C---:B------:R-:W-:Y:S02]  /*be80*/  FMUL.FTZ R96, R3.reuse, R114 ;  /* 0x0000007203607220 */ /* 0x040fe40000410000 */
        /* <DEDUP_REMOVED lines=21> */
[----:B------:R-:W-:Y:S01]  /*bfe0*/  FMUL.FTZ R81, R3, R99 ;  /* 0x0000006303517220 */ /* 0x000fe20000410000 */
[----:B------:R-:W-:Y:S01]  /*bff0*/  @P3 MOV R3, 0x3f317218 ;  /* 0x3f31721800033802 */ /* 0x000fe20000000f00 */
        /* <DEDUP_REMOVED lines=22> */
[----:B------:R-:W2:Y:S01]  /*c160*/  @P0 MUFU.LG2 R2, R5 ;  /* 0x0000000500020308 */ /* 0x000ea20000000c00 */
[----:B------:R-:W-:Y:S02]  /*c170*/  @P3 FMUL.FTZ R6, R3, c[0x0][0x2d0] ;  /* 0x0000b40003063a20 */ /* 0x000fe40000410000 */
[----:B------:R-:W-:Y:S02]  /*c180*/  @P1 FMUL.FTZ R3, R11, c[0x0][0x2d0] ;  /* 0x0000b4000b031a20 */ /* 0x000fe40000410000 */
[----:B------:R-:W-:Y:S02]  /*c190*/  @P2 FMUL.FTZ R8, R4, 0.69314718246459960938 ;  /* 0x3f31721804082820 */ /* 0x000fe40000410000 */
[----:B------:R-:W-:Y:S01]  /*c1a0*/  @P1 FFMA.FTZ R25, R3, R136, R7 ;  /* 0x0000008803191223 */ /* 0x000fe20000010007 */
[----:B------:R-:W-:Y:S01]  /*c1b0*/  @P0 MOV R3, 0x3f317218 ;  /* 0x3f31721800030802 */ /* 0x000fe20000000f00 */
[----:B------:R-:W-:-:S02]  /*c1c0*/  @P2 FMUL.FTZ R4, R10, c[0x0][0x2d0] ;  /* 0x0000b4000a042a20 */ /* 0x000fc40000410000 */
[----:B-1----:R-:W-:Y:S02]  /*c1d0*/  FMUL.FTZ R50, R0, R58 ;  /* 0x0000003a00327220 */ /* 0x002fe40000410000 */
[----:B------:R-:W-:Y:S01]  /*c1e0*/  @P2 FFMA.FTZ R24, R4, R137, R8 ;  /* 0x0000008904182223 */ /* 0x000fe20000010008 */
[----:B------:R-:W-:Y:S01]  /*c1f0*/  MOV R4, 0x1 ;  /* 0x0000000100047802 */ /* 0x000fe20000000f00 */
[----:B------:R-:W-:Y:S02]  /*c200*/  @P0 FMUL.FTZ R3, R3, c[0x0][0x2d0] ;  /* 0x0000b40003030a20 */ /* 0x000fe40000410000 */
[----:B--2---:R-:W-:Y:S02]  /*c210*/  @P0 FMUL.FTZ R2, R2, 0.69314718246459960938 ;  /* 0x3f31721802020820 */ /* 0x004fe40000410000 */
        /* <DEDUP_REMOVED lines=23> */
[----:B------:R-:W-:Y:S01]  /*c390*/  PRMT R0, R4, 0x7610, R0 ;  /* 0x0000761004007816 */ /* 0x000fe20000000000 */
[----:B------:R-:W-:Y:S02]  /*c3a0*/  @P3 FFMA.FTZ R23, R6, R138, R9 ;  /* 0x0000008a06173223 */ /* 0x000fe40000010009 */
[----:B------:R-:W-:Y:S02]  /*c3b0*/  @P0 FFMA.FTZ R22, R3, R134, R2 ;  /* 0x0000008603160223 */ /* 0x000fe40000010002 */
.L_x_1062:
[----:B------:R2:W5:Y:S04]  /*c3c0*/  LDL R6, [R1] ;  /* 0x0000000001067983 */ /* 0x0005680000100800 */
[----:B------:R-:W3:Y:S01]  /*c3d0*/  S2R R2, SR_TID.X ;  /* 0x0000000000027919 */ /* 0x000ee20000002100 */
[----:B------:R-:W-:Y:S01]  /*c3e0*/  BSSY B0, `(.L_x_1089) ;  /* 0x0000011000007945 */ /* 0x000fe20003800000 */
[----:B---3--:R-:W-:-:S13]  /*c3f0*/  LOP3.LUT P0, RZ, R2, 0x7f, RZ, 0xc0, !PT ;  /* 0x0000007f02ff7812 */ /* 0x008fda000780c0ff */
[----:B------:R-:W-:Y:S05]  /*c400*/  @P0 BRA `(.L_x_1090) ;  /* 0x000000e000000947 */ /* 0x000fea0003800000 */
[----:B--2---:R-:W2:Y:S01]  /*c410*/  S2R R4, SR_LANEID ;  /* 0x0000000000047919 */ /* 0x004ea20000000000 */
[----:B------:R-:W-:Y:S01]  /*c420*/  VOTEU.ANY UR4, UPT, PT ;  /* 0x0000000000047886 */ /* 0x000fe200038e0100 */
[----:B-1----:R-:W-:Y:S01]  /*c430*/  IMAD.MOV.U32 R5, RZ, RZ, c[0x0][0x564] ;  /* 0x00015900ff057624 */ /* 0x002fe200078e00ff */
[----:B------:R-:W2:Y:S08]  /*c440*/  FLO.U32 R3, UR4 ;  /* 0x0000000400037d00 */ /* 0x000eb000080e0000 */
        /* <DEDUP_REMOVED lines=9> */
[----:B------:R1:W-:Y:S02]  /*c4e0*/  STL [R1], R6 ;  /* 0x0000000601007387 */ /* 0x0003e40000100800 */
.L_x_1090:
[----:B--2---:R-:W-:Y:S05]  /*c4f0*/  BSYNC B0 ;  /* 0x0000000000007941 */ /* 0x004fea0003800000 */
.L_x_1089:
        /* <DEDUP_REMOVED lines=115> */
[----:B------:R1:W-:Y:S01]  /*cc30*/  STS [R12+0x5000], R3 ;  /* 0x005000030c007388 */ /* 0x0003e20000000800 */
        /* <DEDUP_REMOVED lines=14> */
.L_x_1093:
        /* <DEDUP_REMOVED lines=8> */
[----:B------:R1:W1:Y:S08]  /*cda0*/  LDC.64 R6, c[0x0][R0+0x170] ;  /* 0x00005c0000067b82 */ /* 0x0002700000000a00 */
[----:B------:R1:W3:Y:S08]  /*cdb0*/  LDC.64 R14, c[0x0][R0+0x168] ;  /* 0x00005a00000e7b82 */ /* 0x0002f00000000a00 */
[----:B------:R1:W2:Y:S08]  /*cdc0*/  LDC.64 R18, c[0x0][R0+0x178] ;  /* 0x00005e0000127b82 */ /* 0x0002b00000000a00 */
[----:B------:R1:W2:Y:S01]  /*cdd0*/  LDC.64 R20, c[0x0][R0+0x160] ;  /* 0x0000580000147b82 */ /* 0x0002a20000000a00 */
[----:B------:R-:W-:-:S04]  /*cde0*/  ISETP.NE.U32.AND P0, PT, RZ, c[0x0][0x500], PT ;  /* 0x00014000ff007a0c */ /* 0x000fc80003f05070 */
[----:B------:R-:W-:Y:S01]  /*cdf0*/  ISETP.NE.AND.EX P0, PT, RZ, c[0x0][0x504], PT, P0 ;  /* 0x00014100ff007a0c */ /* 0x000fe20003f05300 */
[----:B-1----:R-:W-:-:S05]  /*ce00*/  IMAD.MOV.U32 R0, RZ, RZ, c[0x0][0x4e8] ;  /* 0x00013a00ff007624 */ /* 0x002fca00078e00ff */
[----:B------:R-:W-:Y:S02]  /*ce10*/  ISETP.NE.AND P2, PT, R0, 0x1, PT ;  /* 0x000000010000780c */ /* 0x000fe40003f45270 */
[----:B------:R-:W-:-:S05]  /*ce20*/  SEL R0, R9, RZ, !P0 ;  /* 0x000000ff09007207 */ /* 0x000fca0004000000 */
[----:B------:R-:W-:Y:S01]  /*ce30*/  IMAD R3, R7, R0, RZ ;  /* 0x0000000007037224 */ /* 0x000fe200078e02ff */
[----:B------:R-:W1:Y:S01]  /*ce40*/  S2R R78, SR_TID.X ;  /* 0x00000000004e7919 */ /* 0x000e620000002100 */
[----:B-----5:R-:W-:Y:S02]  /*ce50*/  SHF.R.S32.HI R17, RZ, 0x1f, R2 ;  /* 0x0000001fff117819 */ /* 0x020fe40000011402 */
[----:B-1----:R-:W-:-:S04]  /*ce60*/  SHF.R.S32.HI R16, RZ, 0x1f, R78 ;  /* 0x0000001fff107819 */ /* 0x002fc8000001144e */
[----:B------:R-:W-:-:S04]  /*ce70*/  LEA.HI R16, R16, R78, RZ, 0x5 ;  /* 0x0000004e10107211 */ /* 0x000fc800078f28ff */
[----:B------:R-:W-:-:S05]  /*ce80*/  LOP3.LUT R16, R16, 0xffffffe0, RZ, 0xc0, !PT ;  /* 0xffffffe010107812 */ /* 0x000fca00078ec0ff */
[----:B------:R-:W-:Y:S02]  /*ce90*/  IMAD.IADD R16, R78, 0x1, -R16 ;  /* 0x000000014e107824 */ /* 0x000fe400078e0a10 */
[----:B--2---:R-:W-:Y:S01]  /*cea0*/  IMAD.IADD R10, R4, 0x1, R75 ;  /* 0x00000001040a7824 */ /* 0x004fe200078e024b */
[----:B------:R-:W-:-:S03]  /*ceb0*/  SEL R4, R8, RZ, !P0 ;  /* 0x000000ff08047207 */ /* 0x000fc60004000000 */
        /* <DEDUP_REMOVED lines=36> */
[----:B------:R-:W3:Y:S04]  /*d100*/  SHFL.IDX PT, R9, R3, 0x2, 0x1c1f ;  /* 0x005c1f0003097f89 */ /* 0x000ee800000e0000 */
[----:B------:R4:W-:Y:S01]  /*d110*/  SHFL.IDX PT, R7, R3, 0x3, 0x1c1f ;  /* 0x007c1f0003077f89 */ /* 0x0009e200000e0000 */
[----:B------:R-:W-:-:S03]  /*d120*/  IMAD R4, R11, c[0x0][0x4e8], RZ ;  /* 0x00013a000b047a24 */ /* 0x000fc600078e02ff */
[----:B------:R1:W1:Y:S01]  /*d130*/  SHFL.IDX PT, R6, R5, 0x3, 0x1c1f ;  /* 0x007c1f0005067f89 */ /* 0x00026200000e0000 */
[----:B------:R-:W-:Y:S01]  /*d140*/  LOP3.LUT P0, RZ, R16, 0x3, RZ, 0xc0, !PT ;  /* 0x0000000310ff7812 */ /* 0x000fe2000780c0ff */
[----:B----4-:R-:W-:-:S05]  /*d150*/  IMAD.IADD R3, R77, 0x1, R75 ;  /* 0x000000014d037824 */ /* 0x010fca00078e024b */
[C---:B------:R-:W-:Y:S02]  /*d160*/  IADD3 R16, R3.reuse, 0x8, RZ ;  /* 0x0000000803107810 */ /* 0x040fe40007ffe0ff */
[C---:B------:R-:W-:Y:S02]  /*d170*/  IADD3 R11, R3.reuse, 0x40, RZ ;  /* 0x00000040030b7810 */ /* 0x040fe40007ffe0ff */
[C---:B-1----:R-:W-:Y:S02]  /*d180*/  IADD3 R5, R3.reuse, 0x48, RZ ;  /* 0x0000004803057810 */ /* 0x042fe40007ffe0ff */
[-C--:B------:R-:W-:Y:S02]  /*d190*/  ISETP.GE.OR P5, PT, R3, R4.reuse, P0 ;  /* 0x000000040300720c */ /* 0x080fe400007a6670 */
[-C--:B------:R-:W-:Y:S02]  /*d1a0*/  ISETP.GE.OR P4, PT, R16, R4.reuse, P0 ;  /* 0x000000041000720c */ /* 0x080fe40000786670 */
[----:B------:R-:W-:-:S02]  /*d1b0*/  ISETP.GE.OR P1, PT, R11, R4, P0 ;  /* 0x000000040b00720c */ /* 0x000fc40000726670 */
[----:B------:R-:W-:-:S07]  /*d1c0*/  ISETP.GE.OR P0, PT, R5, R4, P0 ;  /* 0x000000040500720c */ /* 0x000fce0000706670 */
[----:B------:R1:W-:Y:S01]  /*d1d0*/  @!P5 ST.E [R14.64], R23 ;  /* 0x000000170e00d985 */ /* 0x0003e2000c101906 */
[----:B------:R-:W-:-:S03]  /*d1e0*/  ISETP.GE.AND P5, PT, R5, R4, PT ;  /* 0x000000040500720c */ /* 0x000fc60003fa6270 */
[----:B--2---:R1:W-:Y:S01]  /*d1f0*/  @!P4 ST.E [R12.64], R24 ;  /* 0x000000180c00c985 */ /* 0x0043e2000c101906 */
[----:B------:R-:W-:-:S03]  /*d200*/  ISETP.GE.AND P4, PT, R11, R4, PT ;  /* 0x000000040b00720c */ /* 0x000fc60003f86270 */
[----:B---3--:R1:W-:Y:S01]  /*d210*/  @!P1 ST.E [R8.64], R25 ;  /* 0x0000001908009985 */ /* 0x0083e2000c101906 */
[----:B------:R-:W-:-:S03]  /*d220*/  ISETP.GE.AND P1, PT, R3, R4, PT ;  /* 0x000000040300720c */ /* 0x000fc60003f26270 */
[----:B------:R1:W-:Y:S01]  /*d230*/  @!P0 ST.E [R6.64], R22 ;  /* 0x0000001606008985 */ /* 0x0003e2000c101906 */
[----:B------:R-:W-:Y:S01]  /*d240*/  ISETP.GE.AND P0, PT, R16, R4, PT ;  /* 0x000000041000720c */ /* 0x000fe20003f06270 */
[----:B------:R-:W-:Y:S05]  /*d250*/  @P3 BRA `(.L_x_1094) ;  /* 0x0000094000003947 */ /* 0x000fea0003800000 */
[----:B------:R-:W2:Y:S04]  /*d260*/  LDL R18, [R1+0x78] ;  /* 0x0000780001127983 */ /* 0x000ea80000100800 */
[----:B------:R-:W3:Y:S01]  /*d270*/  S2R R78, SR_TID.X ;  /* 0x00000000004e7919 */ /* 0x000ee20000002100 */
[----:B------:R-:W-:Y:S02]  /*d280*/  IMAD R3, R17, c[0x0][0x3a0], RZ ;  /* 0x0000e80011037a24 */ /* 0x000fe400078e02ff */
        /* <DEDUP_REMOVED lines=9> */
[----:B------:R-:W-:-:S03]  /*d320*/  IADD3 R5, R75, R5, RZ ;  /* 0x000000054b057210 */ /* 0x000fc60007ffe0ff */
        /* <DEDUP_REMOVED lines=15> */
[----:B------:R-:W-:Y:S02]  /*d420*/  IADD3 R11, R247, R75, RZ ;  /* 0x0000004bf70b7210 */ /* 0x000fe40007ffe0ff */
        /* <DEDUP_REMOVED lines=24> */
.L_x_1169:
[----:B------:R-:W-:Y:S05]  /*d5b0*/  BRA.DIV ~URZ, `(.L_x_1096) ;  /* 0x000044227f007947 */ /* 0x000fea000b800000 */
[----:B------:R3:W4:Y:S02]  /*d5c0*/  SHFL.IDX PT, R0, R13, RZ, 0x1c1f ;  /* 0x001c1fff0d007589 */ /* 0x00072400000e0000 */
.L_x_1170:
[----:B------:R-:W-:Y:S01]  /*d5d0*/  ISETP.GE.AND P0, PT, R11, R4, PT ;  /* 0x000000040b00720c */ /* 0x000fe20003f06270 */
[----:B------:R-:W-:-:S12]  /*d5e0*/  BSSY B0, `(.L_x_1097) ;  /* 0x0000012000007945 */ /* 0x000fd80003800000 */
[----:B------:R-:W-:Y:S05]  /*d5f0*/  @P0 BRA `(.L_x_1098) ;  /* 0x0000010000000947 */ /* 0x000fea0003800000 */
[----:B------:R-:W5:Y:S04]  /*d600*/  LDL.64 R64, [R1+0x10] ;  /* 0x0000100001407983 */ /* 0x000f680000100a00 */
[----:B---3--:R-:W3:Y:S04]  /*d610*/  LDL R5, [R1+0x18] ;  /* 0x0000180001057983 */ /* 0x008ee80000100800 */
[----:B----4-:R-:W4:Y:S04]  /*d620*/  LDL R15, [R1+0x70] ;  /* 0x00007000010f7983 */ /* 0x010f280000100800 */
[----:B--2---:R-:W2:Y:S01]  /*d630*/  LDL R14, [R1+0x6c] ;  /* 0x00006c00010e7983 */ /* 0x004ea20000100800 */
[----:B------:R-:W-:-:S13]  /*d640*/  ISETP.GE.AND P4, PT, R252, c[0x0][0x3c8], PT ;  /* 0x0000f200fc007a0c */ /* 0x000fda0003f86270 */
[----:B------:R-:W-:Y:S02]  /*d650*/  @!P4 LEA R6, P1, R252, R0, 0x1 ;  /* 0x00000000fc06c211 */ /* 0x000fe400078208ff */
[----:B-----5:R-:W-:Y:S02]  /*d660*/  ISETP.GE.AND P5, PT, R64, c[0x0][0x3c8], PT ;  /* 0x0000f20040007a0c */ /* 0x020fe40003fa6270 */
[----:B---3--:R-:W-:Y:S02]  /*d670*/  ISETP.GE.AND P3, PT, R5, c[0x0][0x3c8], PT ;  /* 0x0000f20005007a0c */ /* 0x008fe40003f66270 */
[----:B----4-:R-:W-:-:S09]  /*d680*/  @!P4 LEA.HI.X R7, R252, R10, R15, 0x1, P1 ;  /* 0x0000000afc07c211 */ /* 0x010fd200008f0c0f */
[CC--:B------:R-:W-:Y:S02]  /*d690*/  @!P5 LEA R8, P2, R64.reuse, R0.reuse, 0x1 ;  /* 0x000000004008d211 */ /* 0x0c0fe400078408ff */
[C---:B------:R-:W-:Y:S02]  /*d6a0*/  @!P3 LEA R2, P0, R5.reuse, R0, 0x1 ;  /* 0x000000000502b211 */ /* 0x040fe400078008ff */
[-C--:B------:R-:W-:Y:S02]  /*d6b0*/  @!P5 LEA.HI.X R9, R64, R10.reuse, R65, 0x1, P2 ;  /* 0x0000000a4009d211 */ /* 0x080fe400010f0c41 */
[----:B--2---:R-:W-:-:S03]  /*d6c0*/  @!P3 LEA.HI.X R3, R5, R10, R14, 0x1, P0 ;  /* 0x0000000a0503b211 */ /* 0x004fc600000f0c0e */
[----:B------:R2:W-:Y:S04]  /*d6d0*/  @!P5 ST.E.128 [R8.64], R24 ;  /* 0x000000180800d985 */ /* 0x0005e8000c101d06 */
[----:B------:R2:W-:Y:S04]  /*d6e0*/  @!P4 ST.E.128 [R6.64], R20 ;  /* 0x000000140600c985 */ /* 0x0005e8000c101d06 */
[----:B------:R2:W-:Y:S02]  /*d6f0*/  @!P3 ST.E.128 [R2.64], R16 ;  /* 0x000000100200b985 */ /* 0x0005e4000c101d06 */
.L_x_1098:
[----:B------:R-:W-:Y:S05]  /*d700*/  BSYNC B0 ;  /* 0x0000000000007941 */ /* 0x000fea0003800000 */
.L_x_1097:
[----:B------:R-:W-:Y:S05]  /*d710*/  BRA.DIV ~URZ, `(.L_x_1099) ;  /* 0x000043227f007947 */ /* 0x000fea000b800000 */
[----:B--2---:R2:W1:Y:S04]  /*d720*/  SHFL.IDX PT, R10, R12, 0x1, 0x1c1f ;  /* 0x003c1f000c0a7f89 */ /* 0x00446800000e0000 */
[----:B----4-:R2:W4:Y:S02]  /*d730*/  SHFL.IDX PT, R0, R13, 0x1, 0x1c1f ;  /* 0x003c1f000d007f89 */ /* 0x01052400000e0000 */
.L_x_1171:
[----:B------:R-:W-:Y:S01]  /*d740*/  IADD3 R2, R11, 0x20, RZ ;  /* 0x000000200b027810 */ /* 0x000fe20007ffe0ff */
[----:B------:R-:W-:Y:S03]  /*d750*/  BSSY B0, `(.L_x_1100) ;  /* 0x0000013000007945 */ /* 0x000fe60003800000 */
[----:B------:R-:W-:-:S13]  /*d760*/  ISETP.GE.AND P0, PT, R2, R4, PT ;  /* 0x000000040200720c */ /* 0x000fda0003f06270 */
[----:B------:R-:W-:Y:S05]  /*d770*/  @P0 BRA `(.L_x_1101) ;  /* 0x0000010000000947 */ /* 0x000fea0003800000 */
[----:B------:R-:W5:Y:S04]  /*d780*/  LDL.64 R16, [R1+0x10] ;  /* 0x0000100001107983 */ /* 0x000f680000100a00 */
[----:B--2---:R-:W2:Y:S04]  /*d790*/  LDL R5, [R1+0x18] ;  /* 0x0000180001057983 */ /* 0x004ea80000100800 */
[----:B---3--:R-:W3:Y:S04]  /*d7a0*/  LDL R15, [R1+0x70] ;  /* 0x00007000010f7983 */ /* 0x008ee80000100800 */
[----:B----4-:R-:W4:Y:S01]  /*d7b0*/  LDL R14, [R1+0x6c] ;  /* 0x00006c00010e7983 */ /* 0x010f220000100800 */
[----:B------:R-:W-:-:S13]  /*d7c0*/  ISETP.GE.AND P1, PT, R252, c[0x0][0x3c8], PT ;  /* 0x0000f200fc007a0c */ /* 0x000fda0003f26270 */
[----:B------:R-:W-:Y:S02]  /*d7d0*/  @!P1 LEA R6, P4, R252, R0, 0x1 ;  /* 0x00000000fc069211 */ /* 0x000fe400078808ff */
[----:B-----5:R-:W-:Y:S02]  /*d7e0*/  ISETP.GE.AND P2, PT, R16, c[0x0][0x3c8], PT ;  /* 0x0000f20010007a0c */ /* 0x020fe40003f46270 */
[----:B--2---:R-:W-:Y:S02]  /*d7f0*/  ISETP.GE.AND P0, PT, R5, c[0x0][0x3c8], PT ;  /* 0x0000f20005007a0c */ /* 0x004fe40003f06270 */
[----:B-1-3--:R-:W-:-:S09]  /*d800*/  @!P1 LEA.HI.X R7, R252, R10, R15, 0x1, P4 ;  /* 0x0000000afc079211 */ /* 0x00afd200020f0c0f */
[CC--:B------:R-:W-:Y:S02]  /*d810*/  @!P2 LEA R8, P5, R16.reuse, R0.reuse, 0x1 ;  /* 0x000000001008a211 */ /* 0x0c0fe400078a08ff */
[C---:B------:R-:W-:Y:S02]  /*d820*/  @!P0 LEA R2, P3, R5.reuse, R0, 0x1 ;  /* 0x0000000005028211 */ /* 0x040fe400078608ff */
[-C--:B------:R-:W-:Y:S02]  /*d830*/  @!P2 LEA.HI.X R9, R16, R10.reuse, R17, 0x1, P5 ;  /* 0x0000000a1009a211 */ /* 0x080fe400028f0c11 */
[----:B----4-:R-:W-:-:S03]  /*d840*/  @!P0 LEA.HI.X R3, R5, R10, R14, 0x1, P3 ;  /* 0x0000000a05038211 */ /* 0x010fc600018f0c0e */
[----:B------:R1:W-:Y:S04]  /*d850*/  @!P2 ST.E.128 [R8.64], R36 ;  /* 0x000000240800a985 */ /* 0x0003e8000c101d06 */
[----:B------:R1:W-:Y:S04]  /*d860*/  @!P1 ST.E.128 [R6.64], R32 ;  /* 0x0000002006009985 */ /* 0x0003e8000c101d06 */
[----:B------:R1:W-:Y:S02]  /*d870*/  @!P0 ST.E.128 [R2.64], R28 ;  /* 0x0000001c02008985 */ /* 0x0003e4000c101d06 */
.L_x_1101:
[----:B------:R-:W-:Y:S05]  /*d880*/  BSYNC B0 ;  /* 0x0000000000007941 */ /* 0x000fea0003800000 */
.L_x_1100:
[----:B------:R-:W-:Y:S05]  /*d890*/  BRA.DIV ~URZ, `(.L_x_1102) ;  /* 0x000042627f007947 */ /* 0x000fea000b800000 */
[----:B-1----:R1:W2:Y:S02]  /*d8a0*/  SHFL.IDX PT, R10, R12, 0x2, 0x1c1f ;  /* 0x005c1f000c0a7f89 */ /* 0x0022a400000e0000 */
.L_x_1172:
[----:B------:R-:W-:Y:S05]  /*d8b0*/  BRA.DIV ~URZ, `(.L_x_1103) ;  /* 0x000042b27f007947 */ /* 0x000fea000b800000 */
[----:B----4-:R4:W1:Y:S02]  /*d8c0*/  SHFL.IDX PT, R0, R13, 0x2, 0x1c1f ;  /* 0x005c1f000d007f89 */ /* 0x01086400000e0000 */
.L_x_1173:
[----:B------:R-:W-:Y:S01]  /*d8d0*/  IADD3 R2, R11, 0x40, RZ ;  /* 0x000000400b027810 */ /* 0x000fe20007ffe0ff */
[----:B------:R-:W-:Y:S03]  /*d8e0*/  BSSY B0, `(.L_x_1104) ;  /* 0x0000013000007945 */ /* 0x000fe60003800000 */
[----:B------:R-:W-:-:S13]  /*d8f0*/  ISETP.GE.AND P0, PT, R2, R4, PT ;  /* 0x000000040200720c */ /* 0x000fda0003f06270 */
[----:B------:R-:W-:Y:S05]  /*d900*/  @P0 BRA `(.L_x_1105) ;  /* 0x0000010000000947 */ /* 0x000fea0003800000 */
[----:B------:R-:W5:Y:S04]  /*d910*/  LDL.64 R16, [R1+0x10] ;  /* 0x0000100001107983 */ /* 0x000f680000100a00 */
[----:B---3--:R-:W3:Y:S04]  /*d920*/  LDL R5, [R1+0x18] ;  /* 0x0000180001057983 */ /* 0x008ee80000100800 */
[----:B----4-:R-:W4:Y:S04]  /*d930*/  LDL R15, [R1+0x70] ;  /* 0x00007000010f7983 */ /* 0x010f280000100800 */
[----:B--2---:R-:W2:Y:S01]  /*d940*/  LDL R14, [R1+0x6c] ;  /* 0x00006c00010e7983 */ /* 0x004ea20000100800 */
[----:B------:R-:W-:-:S13]  /*d950*/  ISETP.GE.AND P1, PT, R252, c[0x0][0x3c8], PT ;  /* 0x0000f200fc007a0c */ /* 0x000fda0003f26270 */
[----:B-1----:R-:W-:Y:S02]  /*d960*/  @!P1 LEA R6, P4, R252, R0, 0x1 ;  /* 0x00000000fc069211 */ /* 0x002fe400078808ff */
        /* <DEDUP_REMOVED lines=10> */
.L_x_1105:
[----:B------:R-:W-:Y:S05]  /*da10*/  BSYNC B0 ;  /* 0x0000000000007941 */ /* 0x000fea0003800000 */
.L_x_1104:
[----:B------:R-:W-:Y:S05]  /*da20*/  BRA.DIV ~URZ, `(.L_x_1106) ;  /* 0x000041a27f007947 */ /* 0x000fea000b800000 */
[----:B-1----:R1:W3:Y:S04]  /*da30*/  SHFL.IDX PT, R6, R12, 0x3, 0x1c1f ;  /* 0x007c1f000c067f89 */ /* 0x0022e800000e0000 */
[----:B------:R1:W4:Y:S02]  /*da40*/  SHFL.IDX PT, R0, R13, 0x3, 0x1c1f ;  /* 0x007c1f000d007f89 */ /* 0x00032400000e0000 */
.L_x_1174:
[----:B------:R-:W-:-:S04]  /*da50*/  IADD3 R2, R11, 0x60, RZ ;  /* 0x000000600b027810 */ /* 0x000fc80007ffe0ff */
[----:B------:R-:W-:-:S13]  /*da60*/  ISETP.GE.AND P0, PT, R2, R4, PT ;  /* 0x000000040200720c */ /* 0x000fda0003f06270 */
[----:B------:R-:W-:Y:S05]  /*da70*/  @P0 BRA `(.L_x_1107) ;  /* 0x0000247000000947 */ /* 0x000fea0003800000 */
[----:B-1234-:R-:W2:Y:S04]  /*da80*/  LDL.64 R12, [R1+0x10] ;  /* 0x00001000010c7983 */ /* 0x01eea80000100a00 */
[----:B------:R-:W3:Y:S04]  /*da90*/  LDL R8, [R1+0x70] ;  /* 0x0000700001087983 */ /* 0x000ee80000100800 */
[----:B------:R-:W4:Y:S01]  /*daa0*/  LDL R7, [R1+0x18] ;  /* 0x0000180001077983 */ /* 0x000f220000100800 */
[----:B------:R-:W-:-:S13]  /*dab0*/  ISETP.GE.AND P0, PT, R252, c[0x0][0x3c8], PT ;  /* 0x0000f200fc007a0c */ /* 0x000fda0003f06270 */
[----:B------:R-:W-:Y:S02]  /*dac0*/  @!P0 LEA R2, P2, R252, R0, 0x1 ;  /* 0x00000000fc028211 */ /* 0x000fe400078408ff */
[----:B--2---:R-:W-:Y:S02]  /*dad0*/  ISETP.GE.AND P1, PT, R12, c[0x0][0x3c8], PT ;  /* 0x0000f2000c007a0c */ /* 0x004fe40003f26270 */
[----:B---3--:R-:W-:-:S11]  /*dae0*/  @!P0 LEA.HI.X R3, R252, R6, R8, 0x1, P2 ;  /* 0x00000006fc038211 */ /* 0x008fd600010f0c08 */
[----:B------:R-:W-:-:S04]  /*daf0*/  @!P1 LEA R4, P3, R12, R0, 0x1 ;  /* 0x000000000c049211 */ /* 0x000fc800078608ff */
[----:B------:R-:W-:-:S05]  /*db00*/  @!P1 LEA.HI.X R5, R12, R6, R13, 0x1, P3 ;  /* 0x000000060c059211 */ /* 0x000fca00018f0c0d */
[----:B------:R1:W-:Y:S04]  /*db10*/  @!P1 ST.E.128 [R4.64], R60 ;  /* 0x0000003c04009985 */ /* 0x0003e8000c101d06 */
[----:B------:R1:W-:Y:S01]  /*db20*/  @!P0 ST.E.128 [R2.64], R56 ;  /* 0x0000003802008985 */ /* 0x0003e2000c101d06 */
[----:B----4-:R-:W-:-:S13]  /*db30*/  ISETP.GE.AND P0, PT, R7, c[0x0][0x3c8], PT ;  /* 0x0000f20007007a0c */ /* 0x010fda0003f06270 */
[----:B------:R-:W-:Y:S05]  /*db40*/  @P0 BRA `(.L_x_1107) ;  /* 0x000023a000000947 */ /* 0x000fea0003800000 */
[----:B------:R-:W2:Y:S01]  /*db50*/  LDL R8, [R1+0x6c] ;  /* 0x00006c0001087983 */ /* 0x000ea20000100800 */
[----:B-1----:R-:W-:-:S04]  /*db60*/  LEA R2, P0, R7, R0, 0x1 ;  /* 0x0000000007027211 */ /* 0x002fc800078008ff */
[----:B--2---:R-:W-:-:S05]  /*db70*/  LEA.HI.X R3, R7, R6, R8, 0x1, P0 ;  /* 0x0000000607037211 */ /* 0x004fca00000f0c08 */
[----:B------:R1:W-:Y:S01]  /*db80*/  ST.E.128 [R2.64], R52 ;  /* 0x0000003402007985 */ /* 0x0003e2000c101d06 */
[----:B------:R-:W-:Y:S05]  /*db90*/  BRA `(.L_x_1107) ;  /* 0x0000235000007947 */ /* 0x000fea0003800000 */
.L_x_1094:
        /* <DEDUP_REMOVED lines=35> */
.L_x_1175:
[----:B------:R-:W-:Y:S05]  /*ddd0*/  BRA.DIV ~URZ, `(.L_x_1109) ;  /* 0x00003f227f007947 */ /* 0x000fea000b800000 */
[----:B------:R3:W4:Y:S02]  /*dde0*/  SHFL.IDX PT, R0, R13, RZ, 0x1c1f ;  /* 0x001c1fff0d007589 */ /* 0x00072400000e0000 */
.L_x_1176:
        /* <DEDUP_REMOVED lines=22> */
[----:B---3--:R-:W-:-:S11]  /*df50*/  ISETP.GE.AND P3, PT, R9, c[0x0][0x3c8], PT ;  /* 0x0000f20009007a0c */ /* 0x008fd60003f66270 */
[----:B------:R-:W-:-:S04]  /*df60*/  @!P6 LEA R2, P2, R5, R0, 0x2 ;  /* 0x000000000502e211 */ /* 0x000fc800078410ff */
[----:B----4-:R-:W-:Y:S02]  /*df70*/  @!P6 LEA.HI.X R3, R5, R4, R6, 0x2, P2 ;  /* 0x000000040503e211 */ /* 0x010fe400010f1406 */
[C---:B------:R-:W-:Y:S01]  /*df80*/  @!P3 LEA R6, P2, R9.reuse, R0, 0x2 ;  /* 0x000000000906b211 */ /* 0x040fe200078410ff */
[----:B------:R-:W3:Y:S01]  /*df90*/  LDL R5, [R1+0x38] ;  /* 0x0000380001057983 */ /* 0x000ee20000100800 */
[C---:B--2---:R-:W-:Y:S02]  /*dfa0*/  ISETP.GE.AND P1, PT, R10.reuse, c[0x0][0x3c8], PT ;  /* 0x0000f2000a007a0c */ /* 0x044fe40003f26270 */
[----:B------:R-:W-:Y:S02]  /*dfb0*/  @!P3 LEA.HI.X R7, R9, R4, R16, 0x2, P2 ;  /* 0x000000040907b211 */ /* 0x000fe400010f1410 */
        /* <DEDUP_REMOVED lines=9> */
[----:B------:R-:W-:-:S03]  /*e050*/  ISETP.GE.AND P3, PT, R23, c[0x0][0x3c8], PT ;  /* 0x0000f20017007a0c */ /* 0x000fc60003f66270 */
[----:B------:R1:W-:Y:S01]  /*e060*/  @!P1 ST.E.64 [R2.64], R148 ;  /* 0x0000009402009985 */ /* 0x0003e2000c101b06 */
[----:B------:R-:W-:-:S05]  /*e070*/  ISETP.GE.AND P1, PT, R21, c[0x0][0x3c8], PT ;  /* 0x0000f20015007a0c */ /* 0x000fca0003f26270 */
[----:B-1----:R-:W-:-:S04]  /*e080*/  @!P6 LEA R6, P2, R25, R0, 0x2 ;  /* 0x000000001906e211 */ /* 0x002fc800078410ff */
[----:B------:R-:W-:Y:S02]  /*e090*/  @!P6 LEA.HI.X R7, R25, R4, R75, 0x2, P2 ;  /* 0x000000041907e211 */ /* 0x000fe400010f144b */
[----:B------:R-:W-:-:S03]  /*e0a0*/  @!P3 LEA R2, P2, R23, R0, 0x2 ;  /* 0x000000001702b211 */ /* 0x000fc600078410ff */
[----:B------:R1:W-:Y:S01]  /*e0b0*/  @!P6 ST.E.64 [R6.64], R156 ;  /* 0x0000009c0600e985 */ /* 0x0003e2000c101b06 */
[----:B------:R-:W-:Y:S02]  /*e0c0*/  @!P3 LEA.HI.X R3, R23, R4, R24, 0x2, P2 ;  /* 0x000000041703b211 */ /* 0x000fe400010f1418 */
[----:B------:R-:W-:-:S03]  /*e0d0*/  ISETP.GE.AND P6, PT, R19, c[0x0][0x3c8], PT ;  /* 0x0000f20013007a0c */ /* 0x000fc60003fc6270 */
[----:B------:R1:W-:Y:S01]  /*e0e0*/  @!P3 ST.E.64 [R2.64], R160 ;  /* 0x000000a00200b985 */ /* 0x0003e2000c101b06 */
[----:B------:R-:W-:Y:S02]  /*e0f0*/  ISETP.GE.AND P3, PT, R17, c[0x0][0x3c8], PT ;  /* 0x0000f20011007a0c */ /* 0x000fe40003f66270 */
[----:B-1----:R-:W-:-:S04]  /*e100*/  @!P1 LEA R6, P2, R21, R0, 0x2 ;  /* 0x0000000015069211 */ /* 0x002fc800078410ff */
[----:B------:R-:W-:-:S03]  /*e110*/  @!P1 LEA.HI.X R7, R21, R4, R22, 0x2, P2 ;  /* 0x0000000415079211 */ /* 0x000fc600010f1416 */
[C---:B------:R-:W-:Y:S02]  /*e120*/  @!P6 LEA R2, P2, R19.reuse, R0, 0x2 ;  /* 0x000000001302e211 */ /* 0x040fe400078410ff */
[----:B------:R1:W-:Y:S01]  /*e130*/  @!P1 ST.E.64 [R6.64], R162 ;  /* 0x000000a206009985 */ /* 0x0003e2000c101b06 */
[----:B------:R-:W-:Y:S02]  /*e140*/  ISETP.GE.AND P1, PT, R8, c[0x0][0x3c8], PT ;  /* 0x0000f20008007a0c */ /* 0x000fe40003f26270 */
[----:B------:R-:W-:-:S05]  /*e150*/  @!P6 LEA.HI.X R3, R19, R4, R20, 0x2, P2 ;  /* 0x000000041303e211 */ /* 0x000fca00010f1414 */
[----:B------:R1:W-:Y:S01]  /*e160*/  @!P6 ST.E.64 [R2.64], R164 ;  /* 0x000000a40200e985 */ /* 0x0003e2000c101b06 */
[----:B------:R-:W-:Y:S02]  /*e170*/  ISETP.GE.AND P6, PT, R15, c[0x0][0x3c8], PT ;  /* 0x0000f2000f007a0c */ /* 0x000fe40003fc6270 */
[----:B-1----:R-:W-:-:S04]  /*e180*/  @!P3 LEA R6, P2, R17, R0, 0x2 ;  /* 0x000000001106b211 */ /* 0x002fc800078410ff */
[----:B------:R-:W-:Y:S02]  /*e190*/  @!P3 LEA.HI.X R7, R17, R4, R18, 0x2, P2 ;  /* 0x000000041107b211 */ /* 0x000fe400010f1412 */
[----:B------:R-:W-:-:S03]  /*e1a0*/  @!P1 LEA R2, P2, R8, R0, 0x2 ;  /* 0x0000000008029211 */ /* 0x000fc600078410ff */
[----:B------:R1:W-:Y:S01]  /*e1b0*/  @!P3 ST.E.64 [R6.64], R166 ;  /* 0x000000a60600b985 */ /* 0x0003e2000c101b06 */
[----:B------:R-:W-:Y:S02]  /*e1c0*/  ISETP.GE.AND P3, PT, R11, c[0x0][0x3c8], PT ;  /* 0x0000f2000b007a0c */ /* 0x000fe40003f66270 */
[----:B--2---:R-:W-:Y:S02]  /*e1d0*/  @!P1 LEA.HI.X R3, R8, R4, R9, 0x2, P2 ;  /* 0x0000000408039211 */ /* 0x004fe400010f1409 */
[----:B---3--:R-:W-:-:S03]  /*e1e0*/  ISETP.GE.AND P2, PT, R5, c[0x0][0x3c8], PT ;  /* 0x0000f20005007a0c */ /* 0x008fc60003f46270 */
[----:B------:R2:W-:Y:S01]  /*e1f0*/  @!P1 ST.E.64 [R2.64], R100 ;  /* 0x0000006402009985 */ /* 0x0005e2000c101b06 */
[----:B------:R-:W-:-:S04]  /*e200*/  @!P6 LEA R8, P1, R15, R0, 0x2 ;  /* 0x000000000f08e211 */ /* 0x000fc800078210ff */
[----:B-----5:R-:W-:Y:S02]  /*e210*/  @!P6 LEA.HI.X R9, R15, R4, R16, 0x2, P1 ;  /* 0x000000040f09e211 */ /* 0x020fe400008f1410 */
[----:B-1----:R-:W-:-:S03]  /*e220*/  @!P3 LEA R6, P1, R11, R0, 0x2 ;  /* 0x000000000b06b211 */ /* 0x002fc600078210ff */
[----:B------:R1:W-:Y:S01]  /*e230*/  @!P6 ST.E.64 [R8.64], R170 ;  /* 0x000000aa0800e985 */ /* 0x0003e2000c101b06 */
[----:B----4-:R-:W-:Y:S02]  /*e240*/  @!P3 LEA.HI.X R7, R11, R4, R14, 0x2, P1 ;  /* 0x000000040b07b211 */ /* 0x010fe400008f140e */
[----:B--2---:R-:W-:-:S04]  /*e250*/  @!P2 LEA R2, P1, R5, R0, 0x2 ;  /* 0x000000000502a211 */ /* 0x004fc800078210ff */
[----:B------:R-:W-:Y:S01]  /*e260*/  @!P2 LEA.HI.X R3, R5, R4, R10, 0x2, P1 ;  /* 0x000000040503a211 */ /* 0x000fe200008f140a */
[----:B------:R1:W-:Y:S04]  /*e270*/  @!P3 ST.E.64 [R6.64], R168 ;  /* 0x000000a80600b985 */ /* 0x0003e8000c101b06 */
[----:B------:R1:W-:Y:S04]  /*e280*/  @!P2 ST.E.64 [R2.64], R84 ;  /* 0x000000540200a985 */ /* 0x0003e8000c101b06 */
.L_x_1111:
[----:B------:R-:W-:Y:S05]  /*e290*/  BSYNC B0 ;  /* 0x0000000000007941 */ /* 0x000fea0003800000 */
.L_x_1110:
[----:B------:R-:W-:Y:S05]  /*e2a0*/  BRA.DIV ~URZ, `(.L_x_1112) ;  /* 0x00003ab27f007947 */ /* 0x000fea000b800000 */
[----:B--2---:R2:W1:Y:S04]  /*e2b0*/  SHFL.IDX PT, R4, R12, 0x1, 0x1c1f ;  /* 0x003c1f000c047f89 */ /* 0x00446800000e0000 */
[----:B----4-:R2:W4:Y:S02]  /*e2c0*/  SHFL.IDX PT, R0, R13, 0x1, 0x1c1f ;  /* 0x003c1f000d007f89 */ /* 0x01052400000e0000 */
.L_x_1177:
[----:B------:R-:W-:Y:S01]  /*e2d0*/  BSSY B0, `(.L_x_1113) ;  /* 0x000004a000007945 */ /* 0x000fe20003800000 */
[----:B------:R-:W-:Y:S05]  /*e2e0*/  @P0 BRA `(.L_x_1114) ;  /* 0x0000048000000947 */ /* 0x000fea0003800000 */
[----:B------:R-:W5:Y:S04]  /*e2f0*/  LDL R5, [R1+0x1c] ;  /* 0x00001c0001057983 */ /* 0x000f680000100800 */
[----:B--2---:R-:W2:Y:S04]  /*e300*/  LDL R14, [R1+0x60] ;  /* 0x00006000010e7983 */ /* 0x004ea80000100800 */
[----:B-1-3--:R-:W3:Y:S04]  /*e310*/  LDL R6, [R1+0xa8] ;  /* 0x0000a80001067983 */ /* 0x00aee80000100800 */
[----:B----4-:R-:W4:Y:S04]  /*e320*/  LDL R16, [R1+0xa4] ;  /* 0x0000a40001107983 */ /* 0x010f280000100800 */
        /* <DEDUP_REMOVED lines=19> */
[----:B------:R-:W-:-:S04]  /*e460*/  @!P2 LEA R2, P3, R5, R0, 0x2 ;  /* 0x000000000502a211 */ /* 0x000fc800078610ff */
[----:B---3--:R-:W-:Y:S02]  /*e470*/  @!P2 LEA.HI.X R3, R5, R4, R6, 0x2, P3 ;  /* 0x000000040503a211 */ /* 0x008fe400018f1406 */
[----:B------:R-:W2:Y:S01]  /*e480*/  LDL R5, [R1+0x38] ;  /* 0x0000380001057983 */ /* 0x000ea20000100800 */
[----:B------:R-:W-:-:S04]  /*e490*/  @!P6 LEA R6, P3, R14, R0, 0x2 ;  /* 0x000000000e06e211 */ /* 0x000fc800078610ff */
[----:B----4-:R-:W-:Y:S02]  /*e4a0*/  @!P6 LEA.HI.X R7, R14, R4, R16, 0x2, P3 ;  /* 0x000000040e07e211 */ /* 0x010fe400018f1410 */
[----:B------:R-:W3:Y:S04]  /*e4b0*/  LDL R16, [R1+0x80] ;  /* 0x0000800001107983 */ /* 0x000ee80000100800 */
[----:B------:R-:W4:Y:S01]  /*e4c0*/  LDL R14, [R1+0x7c] ;  /* 0x00007c00010e7983 */ /* 0x000f220000100800 */
[----:B------:R-:W-:Y:S02]  /*e4d0*/  ISETP.GE.AND P1, PT, R76, c[0x0][0x3c8], PT ;  /* 0x0000f2004c007a0c */ /* 0x000fe40003f26270 */
[----:B------:R-:W-:Y:S01]  /*e4e0*/  ISETP.GE.AND P0, PT, R25, c[0x0][0x3c8], PT ;  /* 0x0000f20019007a0c */ /* 0x000fe20003f06270 */
[----:B------:R1:W-:Y:S01]  /*e4f0*/  @!P2 ST.E.64 [R2.64], R128 ;  /* 0x000000800200a985 */ /* 0x0003e2000c101b06 */
[----:B------:R-:W-:-:S03]  /*e500*/  ISETP.GE.AND P2, PT, R8, c[0x0][0x3c8], PT ;  /* 0x0000f20008007a0c */ /* 0x000fc60003f46270 */
[----:B------:R5:W-:Y:S01]  /*e510*/  @!P6 ST.E.64 [R6.64], R142 ;  /* 0x0000008e0600e985 */ /* 0x000be2000c101b06 */
[----:B------:R-:W-:-:S05]  /*e520*/  ISETP.GE.AND P6, PT, R23, c[0x0][0x3c8], PT ;  /* 0x0000f20017007a0c */ /* 0x000fca0003fc6270 */
[----:B-1----:R-:W-:-:S04]  /*e530*/  @!P1 LEA R2, P3, R76, R0, 0x2 ;  /* 0x000000004c029211 */ /* 0x002fc800078610ff */
[----:B------:R-:W-:Y:S02]  /*e540*/  @!P1 LEA.HI.X R3, R76, R4, R77, 0x2, P3 ;  /* 0x000000044c039211 */ /* 0x000fe400018f144d */
[----:B-----5:R-:W-:-:S03]  /*e550*/  @!P0 LEA R6, P3, R25, R0, 0x2 ;  /* 0x0000000019068211 */ /* 0x020fc600078610ff */
[----:B------:R1:W-:Y:S01]  /*e560*/  @!P1 ST.E.64 [R2.64], R150 ;  /* 0x0000009602009985 */ /* 0x0003e2000c101b06 */
[----:B------:R-:W-:Y:S02]  /*e570*/  @!P0 LEA.HI.X R7, R25, R4, R75, 0x2, P3 ;  /* 0x0000000419078211 */ /* 0x000fe400018f144b */
[----:B------:R-:W-:-:S03]  /*e580*/  ISETP.GE.AND P1, PT, R21, c[0x0][0x3c8], PT ;  /* 0x0000f20015007a0c */ /* 0x000fc60003f26270 */
[----:B------:R5:W-:Y:S01]  /*e590*/  @!P0 ST.E.64 [R6.64], R96 ;  /* 0x0000006006008985 */ /* 0x000be2000c101b06 */
[----:B------:R-:W-:Y:S02]  /*e5a0*/  ISETP.GE.AND P0, PT, R10, c[0x0][0x3c8], PT ;  /* 0x0000f2000a007a0c */ /* 0x000fe40003f06270 */
[----:B-1----:R-:W-:-:S04]  /*e5b0*/  @!P2 LEA R2, P3, R8, R0, 0x2 ;  /* 0x000000000802a211 */ /* 0x002fc800078610ff */
[----:B------:R-:W-:Y:S02]  /*e5c0*/  @!P2 LEA.HI.X R3, R8, R4, R9, 0x2, P3 ;  /* 0x000000040803a211 */ /* 0x000fe400018f1409 */
[----:B------:R-:W-:-:S03]  /*e5d0*/  @!P6 LEA R8, P3, R23, R0, 0x2 ;  /* 0x000000001708e211 */ /* 0x000fc600078610ff */
[----:B------:R1:W-:Y:S01]  /*e5e0*/  @!P2 ST.E.64 [R2.64], R102 ;  /* 0x000000660200a985 */ /* 0x0003e2000c101b06 */
[----:B------:R-:W-:Y:S02]  /*e5f0*/  @!P6 LEA.HI.X R9, R23, R4, R24, 0x2, P3 ;  /* 0x000000041709e211 */ /* 0x000fe400018f1418 */
[----:B------:R-:W-:Y:S02]  /*e600*/  ISETP.GE.AND P3, PT, R19, c[0x0][0x3c8], PT ;  /* 0x0000f20013007a0c */ /* 0x000fe40003f66270 */
[C---:B-----5:R-:W-:Y:S01]  /*e610*/  @!P1 LEA R6, P2, R21.reuse, R0, 0x2 ;  /* 0x0000000015069211 */ /* 0x060fe200078410ff */
[----:B------:R5:W-:Y:S03]  /*e620*/  @!P6 ST.E.64 [R8.64], R112 ;  /* 0x000000700800e985 */ /* 0x000be6000c101b06 */
        /* <DEDUP_REMOVED lines=9> */
[----:B-----5:R-:W-:-:S04]  /*e6c0*/  @!P2 LEA R8, P6, R17, R0, 0x2 ;  /* 0x000000001108a211 */ /* 0x020fc800078c10ff */
[----:B------:R-:W-:Y:S02]  /*e6d0*/  @!P2 LEA.HI.X R9, R17, R4, R18, 0x2, P6 ;  /* 0x000000041109a211 */ /* 0x000fe400030f1412 */
[----:B------:R-:W-:Y:S01]  /*e6e0*/  @!P1 LEA R6, P6, R15, R0, 0x2 ;  /* 0x000000000f069211 */ /* 0x000fe200078c10ff */
[----:B------:R1:W-:Y:S04]  /*e6f0*/  @!P3 ST.E.64 [R10.64], R130 ;  /* 0x000000820a00b985 */ /* 0x0003e8000c101b06 */
[----:B------:R1:W-:Y:S01]  /*e700*/  @!P2 ST.E.64 [R8.64], R118 ;  /* 0x000000760800a985 */ /* 0x0003e2000c101b06 */
[----:B--2---:R-:W-:Y:S02]  /*e710*/  ISETP.GE.AND P0, PT, R5, c[0x0][0x3c8], PT ;  /* 0x0000f20005007a0c */ /* 0x004fe40003f06270 */
[----:B---3--:R-:W-:-:S11]  /*e720*/  @!P1 LEA.HI.X R7, R15, R4, R16, 0x2, P6 ;  /* 0x000000040f079211 */ /* 0x008fd600030f1410 */
[----:B-1----:R-:W-:-:S04]  /*e730*/  @!P0 LEA R2, P6, R5, R0, 0x2 ;  /* 0x0000000005028211 */ /* 0x002fc800078c10ff */
[----:B----4-:R-:W-:Y:S01]  /*e740*/  @!P0 LEA.HI.X R3, R5, R4, R14, 0x2, P6 ;  /* 0x0000000405038211 */ /* 0x010fe200030f140e */
[----:B------:R1:W-:Y:S04]  /*e750*/  @!P1 ST.E.64 [R6.64], R82 ;  /* 0x0000005206009985 */ /* 0x0003e8000c101b06 */
[----:B------:R1:W-:Y:S04]  /*e760*/  @!P0 ST.E.64 [R2.64], R80 ;  /* 0x0000005002008985 */ /* 0x0003e8000c101b06 */
.L_x_1114:
[----:B------:R-:W-:Y:S05]  /*e770*/  BSYNC B0 ;  /* 0x0000000000007941 */ /* 0x000fea0003800000 */
.L_x_1113:
[----:B------:R-:W-:Y:S05]  /*e780*/  BRA.DIV ~URZ, `(.L_x_1115) ;  /* 0x000036927f007947 */ /* 0x000fea000b800000 */
[----:B-1----:R1:W2:Y:S02]  /*e790*/  SHFL.IDX PT, R4, R12, 0x2, 0x1c1f ;  /* 0x005c1f000c047f89 */ /* 0x0022a400000e0000 */
.L_x_1178:
[----:B------:R-:W-:Y:S05]  /*e7a0*/  BRA.DIV ~URZ, `(.L_x_1116) ;  /* 0x000036e27f007947 */ /* 0x000fea000b800000 */
[----:B----4-:R4:W1:Y:S02]  /*e7b0*/  SHFL.IDX PT, R0, R13, 0x2, 0x1c1f ;  /* 0x005c1f000d007f89 */ /* 0x01086400000e0000 */
.L_x_1179:
        /* <DEDUP_REMOVED lines=24> */
[----:B-----5:R-:W-:-:S13]  /*e940*/  ISETP.GE.AND P0, PT, R11, c[0x0][0x3c8], PT ;  /* 0x0000f2000b007a0c */ /* 0x020fda0003f06270 */
[----:B-1----:R-:W-:-:S04]  /*e950*/  @!P0 LEA R2, P6, R11, R0, 0x2 ;  /* 0x000000000b028211 */ /* 0x002fc800078c10ff */
[----:B---3--:R-:W-:Y:S02]  /*e960*/  @!P0 LEA.HI.X R3, R11, R4, R14, 0x2, P6 ;  /* 0x000000040b038211 */ /* 0x008fe400030f140e */
[----:B------:R-:W3:Y:S04]  /*e970*/  LDL R11, [R1+0x8c] ;  /* 0x00008c00010b7983 */ /* 0x000ee80000100800 */
[----:B------:R-:W5:Y:S01]  /*e980*/  LDL R14, [R1+0x7c] ;  /* 0x00007c00010e7983 */ /* 0x000f620000100800 */
[----:B----4-:R-:W-:Y:S02]  /*e990*/  ISETP.GE.AND P1, PT, R6, c[0x0][0x3c8], PT ;  /* 0x0000f20006007a0c */ /* 0x010fe40003f26270 */
[----:B--2---:R-:W-:Y:S02]  /*e9a0*/  ISETP.GE.AND P2, PT, R78, c[0x0][0x3c8], PT ;  /* 0x0000f2004e007a0c */ /* 0x004fe40003f46270 */
[----:B------:R-:W-:Y:S01]  /*e9b0*/  ISETP.GE.AND P4, PT, R76, c[0x0][0x3c8], PT ;  /* 0x0000f2004c007a0c */ /* 0x000fe20003f86270 */
[----:B------:R1:W-:Y:S08]  /*e9c0*/  @!P0 ST.E.64 [R2.64], R36 ;  /* 0x0000002402008985 */ /* 0x0003f0000c101b06 */
[----:B------:R-:W-:-:S04]  /*e9d0*/  @!P1 LEA R8, P3, R6, R0, 0x2 ;  /* 0x0000000006089211 */ /* 0x000fc800078610ff */
[----:B------:R-:W-:Y:S02]  /*e9e0*/  @!P1 LEA.HI.X R9, R6, R4, R7, 0x2, P3 ;  /* 0x0000000406099211 */ /* 0x000fe400018f1407 */
[----:B------:R-:W-:Y:S02]  /*e9f0*/  ISETP.GE.AND P3, PT, R25, c[0x0][0x3c8], PT ;  /* 0x0000f20019007a0c */ /* 0x000fe40003f66270 */
[C---:B------:R-:W-:Y:S01]  /*ea00*/  @!P2 LEA R6, P0, R78.reuse, R0, 0x2 ;  /* 0x000000004e06a211 */ /* 0x040fe200078010ff */
[----:B------:R2:W-:Y:S01]  /*ea10*/  @!P1 ST.E.64 [R8.64], R38 ;  /* 0x0000002608009985 */ /* 0x0005e2000c101b06 */
[----:B------:R-:W-:Y:S02]  /*ea20*/  ISETP.GE.AND P1, PT, R23, c[0x0][0x3c8], PT ;  /* 0x0000f20017007a0c */ /* 0x000fe40003f26270 */
[----:B------:R-:W-:Y:S02]  /*ea30*/  @!P2 LEA.HI.X R7, R78, R4, R79, 0x2, P0 ;  /* 0x000000044e07a211 */ /* 0x000fe400000f144f */
[----:B------:R-:W-:-:S02]  /*ea40*/  ISETP.GE.AND P0, PT, R21, c[0x0][0x3c8], PT ;  /* 0x0000f20015007a0c */ /* 0x000fc40003f06270 */
[----:B-1----:R-:W-:-:S04]  /*ea50*/  @!P4 LEA R2, P6, R76, R0, 0x2 ;  /* 0x000000004c02c211 */ /* 0x002fc800078c10ff */
[----:B------:R-:W-:Y:S01]  /*ea60*/  @!P4 LEA.HI.X R3, R76, R4, R77, 0x2, P6 ;  /* 0x000000044c03c211 */ /* 0x000fe200030f144d */
[----:B------:R1:W-:Y:S04]  /*ea70*/  @!P2 ST.E.64 [R6.64], R40 ;  /* 0x000000280600a985 */ /* 0x0003e8000c101b06 */
[----:B------:R4:W-:Y:S01]  /*ea80*/  @!P4 ST.E.64 [R2.64], R42 ;  /* 0x0000002a0200c985 */ /* 0x0009e2000c101b06 */
[----:B------:R-:W-:Y:S02]  /*ea90*/  ISETP.GE.AND P4, PT, R10, c[0x0][0x3c8], PT ;  /* 0x0000f2000a007a0c */ /* 0x000fe40003f86270 */
[----:B--2---:R-:W-:-:S04]  /*eaa0*/  @!P3 LEA R8, P2, R25, R0, 0x2 ;  /* 0x000000001908b211 */ /* 0x004fc800078410ff */
[----:B------:R-:W-:-:S05]  /*eab0*/  @!P3 LEA.HI.X R9, R25, R4, R75, 0x2, P2 ;  /* 0x000000041909b211 */ /* 0x000fca00010f144b */
[----:B------:R-:W-:Y:S01]  /*eac0*/  @!P3 ST.E.64 [R8.64], R66 ;  /* 0x000000420800b985 */ /* 0x000fe2000c101b06 */
[----:B------:R-:W-:Y:S02]  /*ead0*/  ISETP.GE.AND P3, PT, R19, c[0x0][0x3c8], PT ;  /* 0x0000f20013007a0c */ /* 0x000fe40003f66270 */
[-C--:B-1----:R-:W-:Y:S02]  /*eae0*/  @!P0 LEA R6, P2, R21, R0.reuse, 0x2 ;  /* 0x0000000015068211 */ /* 0x082fe400078410ff */
[----:B----4-:R-:W-:Y:S02]  /*eaf0*/  @!P1 LEA R2, P6, R23, R0, 0x2 ;  /* 0x0000000017029211 */ /* 0x010fe400078c10ff */
[-C--:B------:R-:W-:Y:S02]  /*eb00*/  @!P0 LEA.HI.X R7, R21, R4.reuse, R22, 0x2, P2 ;  /* 0x0000000415078211 */ /* 0x080fe400010f1416 */
[----:B------:R-:W-:Y:S02]  /*eb10*/  @!P1 LEA.HI.X R3, R23, R4, R24, 0x2, P6 ;  /* 0x0000000417039211 */ /* 0x000fe400030f1418 */
[----:B------:R-:W-:-:S03]  /*eb20*/  ISETP.GE.AND P2, PT, R17, c[0x0][0x3c8], PT ;  /* 0x0000f20011007a0c */ /* 0x000fc60003f46270 */
[----:B------:R1:W-:Y:S01]  /*eb30*/  @!P1 ST.E.64 [R2.64], R44 ;  /* 0x0000002c02009985 */ /* 0x0003e2000c101b06 */
[----:B------:R-:W-:-:S03]  /*eb40*/  ISETP.GE.AND P1, PT, R15, c[0x0][0x3c8], PT ;  /* 0x0000f2000f007a0c */ /* 0x000fc60003f26270 */
[----:B------:R2:W-:Y:S01]  /*eb50*/  @!P0 ST.E.64 [R6.64], R48 ;  /* 0x0000003006008985 */ /* 0x0005e2000c101b06 */
[----:B------:R-:W-:Y:S02]  /*eb60*/  ISETP.GE.AND P0, PT, R5, c[0x0][0x3c8], PT ;  /* 0x0000f20005007a0c */ /* 0x000fe40003f06270 */
        /* <DEDUP_REMOVED lines=8> */
[----:B------:R-:W-:Y:S01]  /*ebf0*/  @!P1 LEA.HI.X R7, R15, R4, R16, 0x2, P6 ;  /* 0x000000040f079211 */ /* 0x000fe200030f1410 */
[----:B------:R2:W-:Y:S04]  /*ec00*/  @!P3 ST.E.64 [R10.64], R72 ;  /* 0x000000480a00b985 */ /* 0x0005e8000c101b06 */
[----:B------:R2:W-:Y:S04]  /*ec10*/  @!P2 ST.E.64 [R8.64], R68 ;  /* 0x000000440800a985 */ /* 0x0005e8000c101b06 */
[----:B------:R2:W-:Y:S01]  /*ec20*/  @!P1 ST.E.64 [R6.64], R56 ;  /* 0x0000003806009985 */ /* 0x0005e2000c101b06 */
[----:B-1----:R-:W-:-:S04]  /*ec30*/  @!P0 LEA R2, P4, R5, R0, 0x2 ;  /* 0x0000000005028211 */ /* 0x002fc800078810ff */
[----:B-----5:R-:W-:-:S05]  /*ec40*/  @!P0 LEA.HI.X R3, R5, R4, R14, 0x2, P4 ;  /* 0x0000000405038211 */ /* 0x020fca00020f140e */
[----:B------:R2:W-:Y:S04]  /*ec50*/  @!P0 ST.E.64 [R2.64], R28 ;  /* 0x0000001c02008985 */ /* 0x0005e8000c101b06 */
.L_x_1118:
[----:B------:R-:W-:Y:S05]  /*ec60*/  BSYNC B0 ;  /* 0x0000000000007941 */ /* 0x000fea0003800000 */
.L_x_1117:
[----:B------:R-:W-:Y:S05]  /*ec70*/  BRA.DIV ~URZ, `(.L_x_1119) ;  /* 0x000032727f007947 */ /* 0x000fea000b800000 */
[----:B--2---:R2:W3:Y:S04]  /*ec80*/  SHFL.IDX PT, R4, R12, 0x3, 0x1c1f ;  /* 0x007c1f000c047f89 */ /* 0x0044e800000e0000 */
[----:B-1----:R2:W1:Y:S02]  /*ec90*/  SHFL.IDX PT, R0, R13, 0x3, 0x1c1f ;  /* 0x007c1f000d007f89 */ /* 0x00246400000e0000 */
.L_x_1180:
[----:B------:R-:W-:Y:S05]  /*eca0*/  @P5 BRA `(.L_x_1107) ;  /* 0x0000124000005947 */ /* 0x000fea0003800000 */
[----:B------:R-:W5:Y:S04]  /*ecb0*/  LDL R9, [R1+0x1c] ;  /* 0x00001c0001097983 */ /* 0x000f680000100800 */
[----:B--2---:R-:W2:Y:S04]  /*ecc0*/  LDL R5, [R1+0x60] ;  /* 0x0000600001057983 */ /* 0x004ea80000100800 */
[----:B---34-:R-:W3:Y:S04]  /*ecd0*/  LDL R13, [R1+0xa8] ;  /* 0x0000a800010d7983 */ /* 0x018ee80000100800 */
[----:B------:R-:W4:Y:S04]  /*ece0*/  LDL R8, [R1+0xa4] ;  /* 0x0000a40001087983 */ /* 0x000f280000100800 */
        /* <DEDUP_REMOVED lines=19> */
[----:B-1----:R-:W-:-:S04]  /*ee20*/  @!P4 LEA R6, P6, R9, R0, 0x2 ;  /* 0x000000000906c211 */ /* 0x002fc800078c10ff */
[----:B---3--:R-:W-:Y:S02]  /*ee30*/  @!P4 LEA.HI.X R7, R9, R4, R13, 0x2, P6 ;  /* 0x000000040907c211 */ /* 0x008fe400030f140d */
[----:B------:R-:W2:Y:S01]  /*ee40*/  LDL R13, [R1+0x80] ;  /* 0x00008000010d7983 */ /* 0x000ea20000100800 */
[----:B------:R-:W-:-:S04]  /*ee50*/  @!P3 LEA R2, P5, R5, R0, 0x2 ;  /* 0x000000000502b211 */ /* 0x000fc800078a10ff */
[----:B----4-:R-:W-:Y:S02]  /*ee60*/  @!P3 LEA.HI.X R3, R5, R4, R8, 0x2, P5 ;  /* 0x000000040503b211 */ /* 0x010fe400028f1408 */
[----:B------:R-:W3:Y:S01]  /*ee70*/  LDL R5, [R1+0x38] ;  /* 0x0000380001057983 */ /* 0x000ee20000100800 */
[----:B------:R-:W-:Y:S02]  /*ee80*/  ISETP.GE.AND P2, PT, R28, c[0x0][0x3c8], PT ;  /* 0x0000f2001c007a0c */ /* 0x000fe40003f46270 */
[----:B------:R-:W-:Y:S02]  /*ee90*/  ISETP.GE.AND P1, PT, R24, c[0x0][0x3c8], PT ;  /* 0x0000f20018007a0c */ /* 0x000fe40003f26270 */
[----:B------:R-:W-:Y:S01]  /*eea0*/  ISETP.GE.AND P0, PT, R22, c[0x0][0x3c8], PT ;  /* 0x0000f20016007a0c */ /* 0x000fe20003f06270 */
[----:B------:R1:W-:Y:S01]  /*eeb0*/  @!P4 ST.E.64 [R6.64], R60 ;  /* 0x0000003c0600c985 */ /* 0x0003e2000c101b06 */
[----:B------:R-:W-:-:S03]  /*eec0*/  ISETP.GE.AND P4, PT, R20, c[0x0][0x3c8], PT ;  /* 0x0000f20014007a0c */ /* 0x000fc60003f86270 */
[----:B------:R4:W-:Y:S04]  /*eed0*/  @!P3 ST.E.64 [R2.64], R34 ;  /* 0x000000220200b985 */ /* 0x0009e8000c101b06 */
[----:B------:R-:W-:-:S04]  /*eee0*/  @!P2 LEA R8, P5, R28, R0, 0x2 ;  /* 0x000000001c08a211 */ /* 0x000fc800078a10ff */
[----:B------:R-:W-:Y:S02]  /*eef0*/  @!P2 LEA.HI.X R9, R28, R4, R29, 0x2, P5 ;  /* 0x000000041c09a211 */ /* 0x000fe400028f141d */
[----:B------:R-:W-:-:S03]  /*ef00*/  ISETP.GE.AND P5, PT, R10, c[0x0][0x3c8], PT ;  /* 0x0000f2000a007a0c */ /* 0x000fc60003fa6270 */
[----:B------:R-:W-:Y:S01]  /*ef10*/  @!P2 ST.E.64 [R8.64], R70 ;  /* 0x000000460800a985 */ /* 0x000fe2000c101b06 */
[-C--:B-1----:R-:W-:Y:S02]  /*ef20*/  @!P1 LEA R6, P6, R24, R0.reuse, 0x2 ;  /* 0x0000000018069211 */ /* 0x082fe400078c10ff */
[----:B----4-:R-:W-:Y:S02]  /*ef30*/  @!P0 LEA R2, P3, R22, R0, 0x2 ;  /* 0x0000000016028211 */ /* 0x010fe400078610ff */
[-C--:B------:R-:W-:Y:S02]  /*ef40*/  @!P1 LEA.HI.X R7, R24, R4.reuse, R25, 0x2, P6 ;  /* 0x0000000418079211 */ /* 0x080fe400030f1419 */
[----:B------:R-:W-:-:S03]  /*ef50*/  @!P0 LEA.HI.X R3, R22, R4, R23, 0x2, P3 ;  /* 0x0000000416038211 */ /* 0x000fc600018f1417 */
[----:B------:R1:W-:Y:S01]  /*ef60*/  @!P1 ST.E.64 [R6.64], R64 ;  /* 0x0000004006009985 */ /* 0x0003e2000c101b06 */
[----:B------:R-:W-:-:S03]  /*ef70*/  ISETP.GE.AND P3, PT, R18, c[0x0][0x3c8], PT ;  /* 0x0000f20012007a0c */ /* 0x000fc60003f66270 */
[----:B------:R4:W-:Y:S01]  /*ef80*/  @!P0 ST.E.64 [R2.64], R30 ;  /* 0x0000001e02008985 */ /* 0x0009e2000c101b06 */
[----:B------:R-:W-:Y:S02]  /*ef90*/  ISETP.GE.AND P2, PT, R16, c[0x0][0x3c8], PT ;  /* 0x0000f20010007a0c */ /* 0x000fe40003f46270 */
[----:B------:R-:W-:Y:S02]  /*efa0*/  ISETP.GE.AND P1, PT, R14, c[0x0][0x3c8], PT ;  /* 0x0000f2000e007a0c */ /* 0x000fe40003f26270 */
[----:B-1----:R-:W-:-:S04]  /*efb0*/  @!P4 LEA R6, P0, R20, R0, 0x2 ;  /* 0x000000001406c211 */ /* 0x002fc800078010ff */
[----:B------:R-:W-:Y:S02]  /*efc0*/  @!P4 LEA.HI.X R7, R20, R4, R21, 0x2, P0 ;  /* 0x000000041407c211 */ /* 0x000fe400000f1415 */
[----:B------:R-:W-:Y:S02]  /*efd0*/  ISETP.GE.AND P0, PT, R12, c[0x0][0x3c8], PT ;  /* 0x0000f2000c007a0c */ /* 0x000fe40003f06270 */
[C---:B----4-:R-:W-:Y:S01]  /*efe0*/  @!P5 LEA R2, P6, R10.reuse, R0, 0x2 ;  /* 0x000000000a02d211 */ /* 0x050fe200078c10ff */
[----:B------:R1:W-:Y:S03]  /*eff0*/  @!P4 ST.E.64 [R6.64], R46 ;  /* 0x0000002e0600c985 */ /* 0x0003e6000c101b06 */
[----:B------:R-:W-:Y:S02]  /*f000*/  @!P5 LEA.HI.X R3, R10, R4, R11, 0x2, P6 ;  /* 0x000000040a03d211 */ /* 0x000fe400030f140b */
[----:B------:R-:W-:-:S02]  /*f010*/  @!P3 LEA R10, P4, R18, R0, 0x2 ;  /* 0x00000000120ab211 */ /* 0x000fc400078810ff */
[----:B------:R-:W-:Y:S01]  /*f020*/  @!P2 LEA R8, P6, R16, R0, 0x2 ;  /* 0x000000001008a211 */ /* 0x000fe200078c10ff */
[----:B------:R4:W-:Y:S01]  /*f030*/  @!P5 ST.E.64 [R2.64], R50 ;  /* 0x000000320200d985 */ /* 0x0009e2000c101b06 */
[-C--:B------:R-:W-:Y:S02]  /*f040*/  @!P3 LEA.HI.X R11, R18, R4.reuse, R19, 0x2, P4 ;  /* 0x00000004120bb211 */ /* 0x080fe400020f1413 */
[----:B------:R-:W-:-:S03]  /*f050*/  @!P2 LEA.HI.X R9, R16, R4, R17, 0x2, P6 ;  /* 0x000000041009a211 */ /* 0x000fc600030f1411 */
[----:B------:R2:W-:Y:S04]  /*f060*/  @!P3 ST.E.64 [R10.64], R62 ;  /* 0x0000003e0a00b985 */ /* 0x0005e8000c101b06 */
[----:B------:R2:W-:Y:S01]  /*f070*/  @!P2 ST.E.64 [R8.64], R58 ;  /* 0x0000003a0800a985 */ /* 0x0005e2000c101b06 */
[----:B-1----:R-:W-:-:S04]  /*f080*/  @!P1 LEA R6, P5, R14, R0, 0x2 ;  /* 0x000000000e069211 */ /* 0x002fc800078a10ff */
[----:B------:R-:W-:Y:S02]  /*f090*/  @!P1 LEA.HI.X R7, R14, R4, R15, 0x2, P5 ;  /* 0x000000040e079211 */ /* 0x000fe400028f140f */
[----:B----4-:R-:W-:-:S03]  /*f0a0*/  @!P0 LEA R2, P4, R12, R0, 0x2 ;  /* 0x000000000c028211 */ /* 0x010fc600078810ff */
[----:B------:R1:W-:Y:S01]  /*f0b0*/  @!P1 ST.E.64 [R6.64], R54 ;  /* 0x0000003606009985 */ /* 0x0003e2000c101b06 */
[----:B--2---:R-:W-:-:S05]  /*f0c0*/  @!P0 LEA.HI.X R3, R12, R4, R13, 0x2, P4 ;  /* 0x000000040c038211 */ /* 0x004fca00020f140d */
[----:B------:R1:W-:Y:S01]  /*f0d0*/  @!P0 ST.E.64 [R2.64], R32 ;  /* 0x0000002002008985 */ /* 0x0003e2000c101b06 */
[----:B---3--:R-:W-:-:S13]  /*f0e0*/  ISETP.GE.AND P0, PT, R5, c[0x0][0x3c8], PT ;  /* 0x0000f20005007a0c */ /* 0x008fda0003f06270 */
[----:B------:R-:W-:Y:S05]  /*f0f0*/  @P0 BRA `(.L_x_1107) ;  /* 0x00000df000000947 */ /* 0x000fea0003800000 */
[----:B------:R-:W2:Y:S01]  /*f100*/  LDL R12, [R1+0x7c] ;  /* 0x00007c00010c7983 */ /* 0x000ea20000100800 */
[----:B-1----:R-:W-:-:S04]  /*f110*/  LEA R2, P0, R5, R0, 0x2 ;  /* 0x0000000005027211 */ /* 0x002fc800078010ff */
[----:B--2---:R-:W-:-:S05]  /*f120*/  LEA.HI.X R3, R5, R4, R12, 0x2, P0 ;  /* 0x0000000405037211 */ /* 0x004fca00000f140c */
[----:B------:R1:W-:Y:S01]  /*f130*/  ST.E.64 [R2.64], R26 ;  /* 0x0000001a02007985 */ /* 0x0003e2000c101b06 */
[----:B------:R-:W-:Y:S05]  /*f140*/  BRA `(.L_x_1107) ;  /* 0x00000da000007947 */ /* 0x000fea0003800000 */
.L_x_1092:
[----:B------:R-:W2:Y:S04]  /*f150*/  LDL.LU R8, [R1+0x8] ;  /* 0x0000080001087983 */ /* 0x000ea80000300800 */
[----:B------:R-:W3:Y:S04]  /*f160*/  LDL R7, [R1+0x20] ;  /* 0x0000200001077983 */ /* 0x000ee80000100800 */
[----:B-1----:R-:W4:Y:S01]  /*f170*/  LDL R6, [R1+0x2c] ;  /* 0x00002c0001067983 */ /* 0x002f220000100800 */
[----:B------:R-:W-:Y:S01]  /*f180*/  ISETP.NE.U32.AND P1, PT, RZ, c[0x0][0x508], PT ;  /* 0x00014200ff007a0c */ /* 0x000fe20003f25070 */
[----:B------:R-:W-:Y:S01]  /*f190*/  IMAD.MOV.U32 R4, RZ, RZ, 0x4 ;  /* 0x00000004ff047424 */ /* 0x000fe200078e00ff */
[----:B------:R-:W-:Y:S01]  /*f1a0*/  ISETP.NE.U32.AND P2, PT, RZ, c[0x0][0x500], PT ;  /* 0x00014000ff007a0c */ /* 0x000fe20003f45070 */
[----:B------:R-:W-:Y:S01]  /*f1b0*/  IMAD.MOV.U32 R0, RZ, RZ, RZ ;  /* 0x000000ffff007224 */ /* 0x000fe200078e00ff */
[----:B------:R-:W-:Y:S01]  /*f1c0*/  ISETP.NE.AND.EX P1, PT, RZ, c[0x0][0x50c], PT, P1 ;  /* 0x00014300ff007a0c */ /* 0x000fe20003f25310 */
[----:B------:R-:W-:Y:S01]  /*f1d0*/  IMAD.MOV.U32 R19, RZ, RZ, c[0x0][0x388] ;  /* 0x0000e200ff137624 */ /* 0x000fe200078e00ff */
[----:B------:R-:W-:-:S11]  /*f1e0*/  ISETP.NE.AND.EX P2, PT, RZ, c[0x0][0x504], PT, P2 ;  /* 0x00014100ff007a0c */ /* 0x000fd60003f45320 */
[C---:B---3--:R-:W-:Y:S01]  /*f1f0*/  @P1 LEA R2, P0, R7.reuse, c[0x0][0x508], 0x2 ;  /* 0x0001420007021a11 */ /* 0x048fe200078010ff */
[----:B------:R-:W-:-:S03]  /*f200*/  IMAD.WIDE R4, R7, R4, c[0x0][0x500] ;  /* 0x0001400007047625 */ /* 0x000fc600078e0204 */
[----:B----4-:R-:W-:Y:S02]  /*f210*/  @P1 LEA.HI.X R3, R7, c[0x0][0x50c], R6, 0x2, P0 ;  /* 0x0001430007031a11 */ /* 0x010fe400000f1406 */
        /* <DEDUP_REMOVED lines=9> */
.L_x_1120:
        /* <DEDUP_REMOVED lines=57> */
.L_x_1122:
[----:B------:R-:W-:Y:S05]  /*f640*/  BSYNC B0 ;  /* 0x0000000000007941 */ /* 0x000fea0003800000 */
.L_x_1121:
[----:B------:R-:W-:-:S13]  /*f650*/  ISETP.GT.AND P0, PT, R18, 0x1, PT ;  /* 0x000000011200780c */ /* 0x000fda0003f04270 */
[----:B------:R-:W-:Y:S05]  /*f660*/  @P0 BRA `(.L_x_1107) ;  /* 0x0000088000000947 */ /* 0x000fea0003800000 */
[----:B-1----:R-:W2:Y:S04]  /*f670*/  LDL.LU R2, [R1+0x4] ;  /* 0x0000040001027983 */ /* 0x002ea80000300800 */
[----:B------:R-:W3:Y:S01]  /*f680*/  LDL.LU R7, [R1+0x24] ;  /* 0x0000240001077983 */ /* 0x000ee20000300800 */
        /* <DEDUP_REMOVED lines=8> */
[----:B------:R-:W-:Y:S02]  /*f710*/  IADD3 R11, R247, R8, RZ ;  /* 0x00000008f70b7210 */ /* 0x000fe40007ffe0ff */
[----:B------:R-:W-:Y:S01]  /*f720*/  ISETP.NE.AND P0, PT, R2, 0x1, PT ;  /* 0x000000010200780c */ /* 0x000fe20003f05270 */
[----:B------:R-:W-:-:S04]  /*f730*/  IMAD.WIDE.U32 R2, R0, c[0x0][0x3a0], RZ ;  /* 0x0000e80000027a25 */ /* 0x000fc800078e00ff */
[----:B------:R-:W-:Y:S01]  /*f740*/  IMAD R0, R0, c[0x0][0x3a4], R4 ;  /* 0x0000e90000007a24 */ /* 0x000fe200078e0204 */
[----:B------:R-:W-:Y:S01]  /*f750*/  LEA R4, R5, R247, 0x5 ;  /* 0x000000f705047211 */ /* 0x000fe200078e28ff */
[----:B------:R-:W-:Y:S02]  /*f760*/  IMAD R5, R20, c[0x0][0x3f0], RZ ;  /* 0x0000fc0014057a24 */ /* 0x000fe400078e02ff */
[----:B------:R-:W-:Y:S01]  /*f770*/  IMAD.IADD R3, R3, 0x1, R0 ;  /* 0x0000000103037824 */ /* 0x000fe200078e0200 */
[----:B------:R-:W-:-:S03]  /*f780*/  IADD3 R4, R8, R4, RZ ;  /* 0x0000000408047210 */ /* 0x000fc60007ffe0ff */
[----:B---3--:R-:W-:Y:S01]  /*f790*/  IMAD.WIDE.U32 R2, R7, c[0x0][0x3e8], R2 ;  /* 0x0000fa0007027a25 */ /* 0x008fe200078e0002 */
[----:B------:R-:W-:-:S03]  /*f7a0*/  MOV R0, R4 ;  /* 0x0000000400007202 */ /* 0x000fc60000000f00 */
[----:B------:R-:W-:-:S04]  /*f7b0*/  @P0 IMAD.HI.U32 R6, R4, c[0x0][0x4ec], RZ ;  /* 0x00013b0004060a27 */ /* 0x000fc800078e00ff */
[----:B------:R-:W-:Y:S01]  /*f7c0*/  IMAD R3, R7, c[0x0][0x3ec], R3 ;  /* 0x0000fb0007037a24 */ /* 0x000fe200078e0203 */
[----:B------:R-:W-:Y:S01]  /*f7d0*/  @P0 SHF.R.U32.HI R0, RZ, c[0x0][0x4f0], R6 ;  /* 0x00013c00ff000a19 */ /* 0x000fe20000011606 */
[C---:B------:R-:W-:Y:S02]  /*f7e0*/  IMAD R7, R12.reuse, c[0x0][0x3f4], R5 ;  /* 0x0000fd000c077a24 */ /* 0x040fe400078e0205 */
[----:B------:R-:W-:Y:S01]  /*f7f0*/  IMAD.WIDE.U32 R2, R12, c[0x0][0x3f0], R2 ;  /* 0x0000fc000c027a25 */ /* 0x000fe200078e0002 */
[----:B------:R-:W-:Y:S02]  /*f800*/  SHF.R.S32.HI R6, RZ, 0x1f, R0 ;  /* 0x0000001fff067819 */ /* 0x000fe40000011400 */
[----:B------:R-:W-:Y:S01]  /*f810*/  IADD3 R5, -R0, RZ, RZ ;  /* 0x000000ff00057210 */ /* 0x000fe20007ffe1ff */
[----:B------:R-:W-:Y:S02]  /*f820*/  IMAD.IADD R3, R3, 0x1, R7 ;  /* 0x0000000103037824 */ /* 0x000fe400078e0207 */
[----:B------:R-:W-:-:S02]  /*f830*/  IMAD R6, R6, c[0x0][0x3e0], RZ ;  /* 0x0000f80006067a24 */ /* 0x000fc400078e02ff */
        /* <DEDUP_REMOVED lines=13> */
.L_x_1181:
[----:B------:R-:W-:Y:S05]  /*f910*/  BRA.DIV ~URZ, `(.L_x_1124) ;  /* 0x000027027f007947 */ /* 0x000fea000b800000 */
[----:B------:R3:W4:Y:S02]  /*f920*/  SHFL.IDX PT, R0, R12, RZ, 0x1c1f ;  /* 0x001c1fff0c007589 */ /* 0x00072400000e0000 */
.L_x_1182:
[----:B------:R-:W-:Y:S01]  /*f930*/  IMAD R10, R19, c[0x0][0x4e8], RZ ;  /* 0x00013a00130a7a24 */ /* 0x000fe200078e02ff */
[----:B------:R-:W-:Y:S04]  /*f940*/  BSSY B0, `(.L_x_1125) ;  /* 0x0000013000007945 */ /* 0x000fe80003800000 */
[----:B------:R-:W-:-:S13]  /*f950*/  ISETP.GE.AND P0, PT, R11, R10, PT ;  /* 0x0000000a0b00720c */ /* 0x000fda0003f06270 */
        /* <DEDUP_REMOVED lines=14> */
[----:B------:R2:W-:Y:S04]  /*fa40*/  @!P2 ST.E.128 [R6.64], RZ ;  /* 0x000000ff0600a985 */ /* 0x0005e8000c101d06 */
[----:B------:R2:W-:Y:S04]  /*fa50*/  @!P1 ST.E.128 [R4.64], RZ ;  /* 0x000000ff04009985 */ /* 0x0005e8000c101d06 */
[----:B------:R2:W-:Y:S02]  /*fa60*/  @!P0 ST.E.128 [R2.64], RZ ;  /* 0x000000ff02008985 */ /* 0x0005e4000c101d06 */
.L_x_1126:
[----:B------:R-:W-:Y:S05]  /*fa70*/  BSYNC B0 ;  /* 0x0000000000007941 */ /* 0x000fea0003800000 */
.L_x_1125:
[----:B------:R-:W-:Y:S05]  /*fa80*/  BRA.DIV ~URZ, `(.L_x_1127) ;  /* 0x000025f27f007947 */ /* 0x000fea000b800000 */
[----:B--2---:R2:W1:Y:S04]  /*fa90*/  SHFL.IDX PT, R8, R9, 0x1, 0x1c1f ;  /* 0x003c1f0009087f89 */ /* 0x00446800000e0000 */
[----:B----4-:R2:W4:Y:S02]  /*faa0*/  SHFL.IDX PT, R0, R12, 0x1, 0x1c1f ;  /* 0x003c1f000c007f89 */ /* 0x01052400000e0000 */
.L_x_1183:
        /* <DEDUP_REMOVED lines=17> */
[----:B------:R1:W-:Y:S04]  /*fbc0*/  @!P2 ST.E.128 [R6.64], RZ ;  /* 0x000000ff0600a985 */ /* 0x0003e8000c101d06 */
[----:B------:R1:W-:Y:S04]  /*fbd0*/  @!P1 ST.E.128 [R4.64], RZ ;  /* 0x000000ff04009985 */ /* 0x0003e8000c101d06 */
[----:B------:R1:W-:Y:S02]  /*fbe0*/  @!P0 ST.E.128 [R2.64], RZ ;  /* 0x000000ff02008985 */ /* 0x0003e4000c101d06 */
.L_x_1129:
[----:B------:R-:W-:Y:S05]  /*fbf0*/  BSYNC B0 ;  /* 0x0000000000007941 */ /* 0x000fea0003800000 */
.L_x_1128:
[----:B------:R-:W-:Y:S05]  /*fc00*/  BRA.DIV ~URZ, `(.L_x_1130) ;  /* 0x000025327f007947 */ /* 0x000fea000b800000 */
[----:B-1----:R1:W2:Y:S02]  /*fc10*/  SHFL.IDX PT, R8, R9, 0x2, 0x1c1f ;  /* 0x005c1f0009087f89 */ /* 0x0022a400000e0000 */
.L_x_1184:
[----:B------:R-:W-:Y:S05]  /*fc20*/  BRA.DIV ~URZ, `(.L_x_1131) ;  /* 0x000025827f007947 */ /* 0x000fea000b800000 */
[----:B----4-:R4:W1:Y:S02]  /*fc30*/  SHFL.IDX PT, R0, R12, 0x2, 0x1c1f ;  /* 0x005c1f000c007f89 */ /* 0x01086400000e0000 */
.L_x_1185:
        /* <DEDUP_REMOVED lines=20> */
.L_x_1133:
[----:B------:R-:W-:Y:S05]  /*fd80*/  BSYNC B0 ;  /* 0x0000000000007941 */ /* 0x000fea0003800000 */
.L_x_1132:
[----:B------:R-:W-:Y:S05]  /*fd90*/  BRA.DIV ~URZ, `(.L_x_1134) ;  /* 0x000024727f007947 */ /* 0x000fea000b800000 */
[----:B--2---:R2:W3:Y:S04]  /*fda0*/  SHFL.IDX PT, R8, R9, 0x3, 0x1c1f ;  /* 0x007c1f0009087f89 */ /* 0x0044e800000e0000 */
[----:B-1----:R2:W1:Y:S02]  /*fdb0*/  SHFL.IDX PT, R0, R12, 0x3, 0x1c1f ;  /* 0x007c1f000c007f89 */ /* 0x00246400000e0000 */
.L_x_1186:
[----:B------:R-:W-:-:S04]  /*fdc0*/  IADD3 R2, R11, 0x60, RZ ;  /* 0x000000600b027810 */ /* 0x000fc80007ffe0ff */
[----:B------:R-:W-:-:S13]  /*fdd0*/  ISETP.GE.AND P0, PT, R2, R10, PT ;  /* 0x0000000a0200720c */ /* 0x000fda0003f06270 */
[----:B------:R-:W-:Y:S05]  /*fde0*/  @P0 BRA `(.L_x_1107) ;  /* 0x0000010000000947 */ /* 0x000fea0003800000 */
[----:B------:R-:W5:Y:S04]  /*fdf0*/  LDL.64 R14, [R1+0x10] ;  /* 0x00001000010e7983 */ /* 0x000f680000100a00 */
[----:B--2---:R-:W2:Y:S04]  /*fe00*/  LDL R9, [R1+0x18] ;  /* 0x0000180001097983 */ /* 0x004ea80000100800 */
[----:B----4-:R-:W4:Y:S04]  /*fe10*/  LDL R13, [R1+0x70] ;  /* 0x00007000010d7983 */ /* 0x010f280000100800 */
[----:B---3--:R-:W3:Y:S01]  /*fe20*/  LDL R12, [R1+0x6c] ;  /* 0x00006c00010c7983 */ /* 0x008ee20000100800 */
[----:B------:R-:W-:-:S13]  /*fe30*/  ISETP.GE.AND P1, PT, R252, c[0x0][0x3c8], PT ;  /* 0x0000f200fc007a0c */ /* 0x000fda0003f26270 */
[----:B-1----:R-:W-:Y:S02]  /*fe40*/  @!P1 LEA R4, P4, R252, R0, 0x1 ;  /* 0x00000000fc049211 */ /* 0x002fe400078808ff */
[----:B-----5:R-:W-:Y:S02]  /*fe50*/  ISETP.GE.AND P2, PT, R14, c[0x0][0x3c8], PT ;  /* 0x0000f2000e007a0c */ /* 0x020fe40003f46270 */
[----:B--2---:R-:W-:Y:S02]  /*fe60*/  ISETP.GE.AND P0, PT, R9, c[0x0][0x3c8], PT ;  /* 0x0000f20009007a0c */ /* 0x004fe40003f06270 */
[----:B----4-:R-:W-:-:S09]  /*fe70*/  @!P1 LEA.HI.X R5, R252, R8, R13, 0x1, P4 ;  /* 0x00000008fc059211 */ /* 0x010fd200020f0c0d */
[CC--:B------:R-:W-:Y:S02]  /*fe80*/  @!P2 LEA R6, P5, R14.reuse, R0.reuse, 0x1 ;  /* 0x000000000e06a211 */ /* 0x0c0fe400078a08ff */
[C---:B------:R-:W-:Y:S02]  /*fe90*/  @!P0 LEA R2, P3, R9.reuse, R0, 0x1 ;  /* 0x0000000009028211 */ /* 0x040fe400078608ff */
[-C--:B------:R-:W-:Y:S02]  /*fea0*/  @!P2 LEA.HI.X R7, R14, R8.reuse, R15, 0x1, P5 ;  /* 0x000000080e07a211 */ /* 0x080fe400028f0c0f */
[----:B---3--:R-:W-:-:S03]  /*feb0*/  @!P0 LEA.HI.X R3, R9, R8, R12, 0x1, P3 ;  /* 0x0000000809038211 */ /* 0x008fc600018f0c0c */
[----:B------:R1:W-:Y:S04]  /*fec0*/  @!P2 ST.E.128 [R6.64], RZ ;  /* 0x000000ff0600a985 */ /* 0x0003e8000c101d06 */
[----:B------:R1:W-:Y:S04]  /*fed0*/  @!P1 ST.E.128 [R4.64], RZ ;  /* 0x000000ff04009985 */ /* 0x0003e8000c101d06 */
[----:B------:R1:W-:Y:S02]  /*fee0*/  @!P0 ST.E.128 [R2.64], RZ ;  /* 0x000000ff02008985 */ /* 0x0003e4000c101d06 */
.L_x_1107:
[----:B------:R-:W-:Y:S05]  /*fef0*/  BSYNC B1 ;  /* 0x0000000000017941 */ /* 0x000fea0003800000 */
.L_x_1091:
        /* <DEDUP_REMOVED lines=15> */
.L_x_1187:
[----:B------:R-:W-:Y:S05]  /*fff0*/  BRA.DIV ~URZ, `(.L_x_1137) ;  /* 0x000023427f007947 */ /* 0x000fea000b800000 */
[----:B------:R3:W4:Y:S02]  /*10000*/  SHFL.IDX PT, R8, R74, 0x1, 0x1f ;  /* 0x00201f004a087f89 */ /* 0x00072400000e0000 */
.L_x_1188:
        /* <DEDUP_REMOVED lines=19> */
.L_x_1189:
        /* <DEDUP_REMOVED lines=16> */
.L_x_1190:
[----:B---3--:R-:W-:Y:S01]  /*10240*/  IMAD R0, R0, c[0x0][0x538], RZ ;  /* 0x00014e0000007a24 */ /* 0x008fe200078e02ff */
[----:B------:R-:W-:Y:S04]  /*10250*/  BSSY B1, `(.L_x_1140) ;  /* 0x00000ce000017945 */ /* 0x000fe80003800000 */
[----:B----4-:R-:W-:-:S04]  /*10260*/  IADD3 R8, R0, R8, RZ ;  /* 0x0000000800087210 */ /* 0x010fc80007ffe0ff */
[----:B--2---:R-:W-:-:S13]  /*10270*/  ISETP.GT.AND P6, PT, R8, R9, PT ;  /* 0x000000090800720c */ /* 0x004fda0003fc4270 */
[----:B------:R-:W-:Y:S05]  /*10280*/  @P6 BRA `(.L_x_1141) ;  /* 0x0000025000006947 */ /* 0x000fea0003800000 */
.L_x_1145:
        /* <DEDUP_REMOVED lines=17> */
.L_x_1191:
        /* <DEDUP_REMOVED lines=16> */
.L_x_1192:
[----:B--2---:R-:W-:-:S05]  /*104a0*/  IMAD R0, R0, c[0x0][0x538], RZ ;  /* 0x00014e0000007a24 */ /* 0x004fca00078e02ff */
[----:B------:R-:W-:-:S04]  /*104b0*/  IADD3 R8, R0, R8, RZ ;  /* 0x0000000800087210 */ /* 0x000fc80007ffe0ff */
[----:B------:R-:W-:-:S13]  /*104c0*/  ISETP.GT.AND P6, PT, R8, R9, PT ;  /* 0x000000090800720c */ /* 0x000fda0003fc4270 */
[----:B-1----:R-:W-:Y:S05]  /*104d0*/  @!P6 BRA `(.L_x_1145) ;  /* 0xfffffdb00000e947 */ /* 0x002fea000383ffff */
.L_x_1141:
[----:B------:R-:W-:-:S05]  /*104e0*/  IADD3 R11, -R0, R8, RZ ;  /* 0x00000008000b7210 */ /* 0x000fca0007ffe1ff */
[----:B------:R-:W-:-:S05]  /*104f0*/  IMAD R0, R4, c[0x0][0x538], R11 ;  /* 0x00014e0004007a24 */ /* 0x000fca00078e020b */
[----:B------:R-:W-:Y:S01]  /*10500*/  ISETP.GT.AND P0, PT, R0, R9, PT ;  /* 0x000000090000720c */ /* 0x000fe20003f04270 */
[----:B------:R-:W-:-:S12]  /*10510*/  BRA.DIV ~URZ, `(.L_x_1146) ;  /* 0x000022627f007947 */ /* 0x000fd8000b800000 */
[----:B------:R-:W-:-:S03]  /*10520*/  VOTE.ANY R10, PT, !P0 ;  /* 0x00000000000a7806 */ /* 0x000fc600040e0100 */
.L_x_1193:
[----:B------:R-:W2:Y:S01]  /*10530*/  LDL.LU R0, [R1+0xc] ;  /* 0x00000c0001007983 */ /* 0x000ea20000300800 */
[----:B------:R-:W2:Y:S02]  /*10540*/  POPC R8, R10 ;  /* 0x0000000a00087309 */ /* 0x000ea40000000000 */
[----:B--2---:R-:W-:-:S05]  /*10550*/  IADD3 R0, R8, R0, RZ ;  /* 0x0000000008007210 */ /* 0x004fca0007ffe0ff */
[----:B------:R2:W-:Y:S01]  /*10560*/  STL [R1+0xc], R0 ;  /* 0x00000c0001007387 */ /* 0x0005e20000100800 */
[----:B------:R-:W-:Y:S05]  /*10570*/  BRA.DIV ~URZ, `(.L_x_1147) ;  /* 0x000022527f007947 */ /* 0x000fea000b800000 */
[----:B------:R3:W4:Y:S04]  /*10580*/  SHFL.IDX PT, R12, R6, R8, 0x1f ;  /* 0x00001f08060c7589 */ /* 0x00072800000e0000 */
[----:B------:R3:W1:Y:S02]  /*10590*/  SHFL.IDX PT, R7, R7, R8, 0x1f ;  /* 0x00001f0807077589 */ /* 0x00066400000e0000 */
.L_x_1194:
[----:B------:R-:W-:Y:S01]  /*105a0*/  ISETP.NE.AND P0, PT, R10, RZ, PT ;  /* 0x000000ff0a00720c */ /* 0x000fe20003f05270 */
[----:B------:R-:W-:-:S12]  /*105b0*/  BSSY B0, `(.L_x_1148) ;  /* 0x0000005000007945 */ /* 0x000fd80003800000 */
[----:B------:R-:W-:Y:S05]  /*105c0*/  @!P0 BRA `(.L_x_1149) ;  /* 0x0000003000008947 */ /* 0x000fea0003800000 */
[----:B------:R-:W-:Y:S01]  /*105d0*/  IADD3 R3, R8, -0x1, RZ ;  /* 0xffffffff08037810 */ /* 0x000fe20007ffe0ff */
[----:B------:R-:W-:Y:S05]  /*105e0*/  BRA.DIV ~URZ, `(.L_x_1150) ;  /* 0x000022b27f007947 */ /* 0x000fea000b800000 */
[----:B------:R2:W3:Y:S02]  /*105f0*/  SHFL.IDX PT, R13, R4, R3, 0x1f ;  /* 0x00001f03040d7589 */ /* 0x0004e400000e0000 */
.L_x_1149:
[----:B------:R-:W-:Y:S05]  /*10600*/  BSYNC B0 ;  /* 0x0000000000007941 */ /* 0x000fea0003800000 */
.L_x_1148:
[----:B--23--:R-:W-:Y:S01]  /*10610*/  IMAD R0, R13, c[0x0][0x538], R11 ;  /* 0x00014e000d007a24 */ /* 0x00cfe200078e020b */
[----:B-1----:R-:W-:Y:S01]  /*10620*/  ISETP.NE.AND P0, PT, R7, 0x1, PT ;  /* 0x000000010700780c */ /* 0x002fe20003f05270 */
[----:B------:R-:W-:Y:S03]  /*10630*/  BSSY B0, `(.L_x_1151) ;  /* 0x0000086000007945 */ /* 0x000fe60003800000 */
[----:B------:R1:W-:Y:S01]  /*10640*/  STL [R1], R0 ;  /* 0x0000000001007387 */ /* 0x0003e20000100800 */
        /* <DEDUP_REMOVED lines=64> */
.L_x_1152:
        /* <DEDUP_REMOVED lines=68> */
.L_x_1153:
[----:B------:R-:W-:Y:S05]  /*10e90*/  BSYNC B0 ;  /* 0x0000000000007941 */ /* 0x000fea0003800000 */
.L_x_1151:
[----:B------:R-:W-:-:S04]  /*10ea0*/  LOP3.LUT R2, RZ, R2, RZ, 0x33, !PT ;  /* 0x00000002ff027212 */ /* 0x000fc800078e33ff */
[----:B-1----:R-:W-:-:S05]  /*10eb0*/  IADD3 R0, R2, R12, RZ ;  /* 0x0000000c02007210 */ /* 0x002fca0007ffe0ff */
[----:B------:R1:W-:Y:S01]  /*10ec0*/  STL [R1+0x4], R0 ;  /* 0x0000040001007387 */ /* 0x0003e20000100800 */
[----:B------:R-:W-:Y:S05]  /*10ed0*/  BRA `(.L_x_1154) ;  /* 0x0000005000007947 */ /* 0x000fea0003800000 */
.L_x_1142:
[----:B------:R-:W-:Y:S01]  /*10ee0*/  MOV R0, c[0x0][0x53c] ;  /* 0x00014f0000007a02 */ /* 0x000fe20000000f00 */
[----:B------:R2:W-:Y:S04]  /*10ef0*/  STL [R1], R9 ;  /* 0x0000000901007387 */ /* 0x0005e80000100800 */
[----:B------:R2:W-:Y:S04]  /*10f00*/  STL [R1+0x4], RZ ;  /* 0x000004ff01007387 */ /* 0x0005e80000100800 */
[----:B------:R2:W-:Y:S04]  /*10f10*/  STL [R1+0x8], RZ ;  /* 0x000008ff01007387 */ /* 0x0005e80000100800 */
[----:B------:R2:W-:Y:S02]  /*10f20*/  STL [R1+0xc], R0 ;  /* 0x00000c0001007387 */ /* 0x0005e40000100800 */
.L_x_1154:
[----:B------:R-:W-:Y:S05]  /*10f30*/  BSYNC B1 ;  /* 0x0000000000017941 */ /* 0x000fea0003800000 */
.L_x_1140:
        /* <DEDUP_REMOVED lines=9> */
.L_x_1135:
[----:B--2---:R-:W2:Y:S02]  /*10fd0*/  LDL R0, [R1+0xc] ;  /* 0x00000c0001007983 */ /* 0x004ea40000100800 */
[----:B--2---:R-:W-:-:S13]  /*10fe0*/  ISETP.GE.AND P0, PT, R0, c[0x0][0x53c], PT ;  /* 0x00014f0000007a0c */ /* 0x004fda0003f06270 */
[----:B-1----:R-:W-:Y:S01]  /*10ff0*/  @P0 CALL.REL.NOINC `(.L_x_1155) ;  /* 0x0000001000000944 */ /* 0x002fe20003c00000 */
[----:B------:R-:W-:Y:S05]  /*11000*/  BRA `(.L_x_1156) ;  /* 0xffff0cc000007947 */ /* 0x000fea000383ffff */
.L_x_1155:
[----:B------:R-:W-:Y:S05]  /*11010*/  EXIT ;  /* 0x000000000000794d */ /* 0x000fea0003800000 */
.L_x_1045:
[----:B------:R-:W-:Y:S01]  /*11020*/  IMAD.MOV.U32 R0, RZ, RZ, R5 ;  /* 0x000000ffff007224 */ /* 0x000fe200078e0005 */
[----:B------:R-:W-:Y:S02]  /*11030*/  MOV R2, 0x1 ;  /* 0x0000000100027802 */ /* 0x000fe40000000f00 */
[----:B------:R-:W-:Y:S02]  /*11040*/  MOV R3, 0x11060 ;  /* 0x0001106000037802 */ /* 0x000fe40000000f00 */
[----:B------:R-:W-:Y:S05]  /*11050*/  CALL.REL.NOINC `($__internal_20_$__cuda_sm70_shflsync_up_p) ;  /* 0x0000193000007944 */ /* 0x000fea0003c00000 */
[----:B------:R-:W-:Y:S01]  /*11060*/  MOV R0, R4 ;  /* 0x0000000400007202 */ /* 0x000fe20000000f00 */
[----:B------:R-:W-:Y:S05]  /*11070*/  BRA `(.L_x_1157) ;  /* 0xfffef3e000007947 */ /* 0x000fea000383ffff */
.L_x_1046:
[----:B------:R-:W-:Y:S01]  /*11080*/  IMAD.MOV.U32 R0, RZ, RZ, R5 ;  /* 0x000000ffff007224 */ /* 0x000fe200078e0005 */
[----:B------:R-:W-:Y:S02]  /*11090*/  MOV R2, 0x2 ;  /* 0x0000000200027802 */ /* 0x000fe40000000f00 */
[----:B------:R-:W-:Y:S02]  /*110a0*/  MOV R3, 0x110c0 ;  /* 0x000110c000037802 */ /* 0x000fe40000000f00 */
[----:B------:R-:W-:Y:S05]  /*110b0*/  CALL.REL.NOINC `($__internal_20_$__cuda_sm70_shflsync_up_p) ;  /* 0x000018d000007944 */ /* 0x000fea0003c00000 */
[----:B------:R-:W-:Y:S01]  /*110c0*/  SEL R0, R4, RZ, P4 ;  /* 0x000000ff04007207 */ /* 0x000fe20002000000 */
[----:B------:R-:W-:Y:S01]  /*110d0*/  IMAD.MOV.U32 R2, RZ, RZ, 0x4 ;  /* 0x00000004ff027424 */ /* 0x000fe200078e00ff */
[----:B------:R-:W-:-:S03]  /*110e0*/  MOV R3, 0x11110 ;  /* 0x0001111000037802 */ /* 0x000fc60000000f00 */
[----:B------:R-:W-:Y:S02]  /*110f0*/  IMAD.IADD R0, R5, 0x1, R0 ;  /* 0x0000000105007824 */ /* 0x000fe400078e0200 */
        /* <DEDUP_REMOVED lines=14> */
[----:B------:R-:W-:Y:S01]  /*111e0*/  IMAD.IADD R4, R0, 0x1, R4 ;  /* 0x0000000100047824 */ /* 0x000fe200078e0204 */
[----:B------:R-:W-:-:S03]  /*111f0*/  MOV R0, 0x1f ;  /* 0x0000001f00007802 */ /* 0x000fc60000000f00 */
[----:B------:R-:W-:Y:S02]  /*11200*/  IMAD.MOV.U32 R5, RZ, RZ, R4 ;  /* 0x000000ffff057224 */ /* 0x000fe400078e0004 */
[----:B------:R-:W-:Y:S05]  /*11210*/  CALL.REL.NOINC `($__internal_19_$__cuda_sm70_shflsync_idx_p) ;  /* 0x0000172000007944 */ /* 0x000fea0003c00000 */
[----:B------:R-:W-:Y:S05]  /*11220*/  BRA `(.L_x_1158) ;  /* 0xfffef33000007947 */ /* 0x000fea000383ffff */
.L_x_1048:
[----:B------:R-:W-:Y:S02]  /*11230*/  SEL R0, RZ, 0x1, P0 ;  /* 0x00000001ff007807 */ /* 0x000fe40000000000 */
[----:B------:R-:W-:Y:S02]  /*11240*/  MOV R2, 0x11260 ;  /* 0x0001126000027802 */ /* 0x000fe40000000f00 */
[----:B------:R-:W-:Y:S05]  /*11250*/  CALL.REL.NOINC `($__internal_21_$__cuda_sm70_votesync_ballot) ;  /* 0x000017a000007944 */ /* 0x000fea0003c00000 */
[----:B------:R-:W-:Y:S01]  /*11260*/  MOV R10, R0 ;  /* 0x00000000000a7202 */ /* 0x000fe20000000f00 */
[----:B------:R-:W-:Y:S05]  /*11270*/  BRA `(.L_x_1159) ;  /* 0xfffef37000007947 */ /* 0x000fea000383ffff */
.L_x_1049:
[----:B------:R-:W-:Y:S01]  /*11280*/  IMAD.MOV.U32 R5, RZ, RZ, R9 ;  /* 0x000000ffff057224 */ /* 0x000fe200078e0009 */
[----:B------:R-:W-:Y:S01]  /*11290*/  MOV R3, R6 ;  /* 0x0000000600037202 */ /* 0x000fe20000000f00 */
[----:B-1----:R-:W-:Y:S01]  /*112a0*/  IMAD.MOV.U32 R0, RZ, RZ, 0x1f ;  /* 0x0000001fff007424 */ /* 0x002fe200078e00ff */
[----:B------:R-:W-:Y:S02]  /*112b0*/  MOV R2, 0x112d0 ;  /* 0x000112d000027802 */ /* 0x000fe40000000f00 */
[----:B------:R-:W-:Y:S05]  /*112c0*/  CALL.REL.NOINC `($__internal_19_$__cuda_sm70_shflsync_idx_p) ;  /* 0x0000167000007944 */ /* 0x000fea0003c00000 */
[----:B------:R-:W-:Y:S01]  /*112d0*/  IMAD.MOV.U32 R12, RZ, RZ, R0 ;  /* 0x000000ffff0c7224 */ /* 0x000fe200078e0000 */
[----:B------:R-:W-:Y:S01]  /*112e0*/  MOV R5, R8 ;  /* 0x0000000800057202 */ /* 0x000fe20000000f00 */
[----:B------:R-:W-:Y:S01]  /*112f0*/  IMAD.MOV.U32 R7, RZ, RZ, RZ ;  /* 0x000000ffff077224 */ /* 0x000fe200078e00ff */
[----:B------:R-:W-:Y:S01]  /*11300*/  MOV R3, R6 ;  /* 0x0000000600037202 */ /* 0x000fe20000000f00 */
[----:B------:R-:W-:Y:S01]  /*11310*/  IMAD.MOV.U32 R0, RZ, RZ, 0x1f ;  /* 0x0000001fff007424 */ /* 0x000fe200078e00ff */
[----:B------:R-:W-:-:S02]  /*11320*/  MOV R2, 0x11340 ;  /* 0x0001134000027802 */ /* 0x000fc40000000f00 */
[----:B------:R-:W-:Y:S05]  /*11330*/  CALL.REL.NOINC `($__internal_19_$__cuda_sm70_shflsync_idx_p) ;  /* 0x0000160000007944 */ /* 0x000fea0003c00000 */
[----:B------:R-:W-:Y:S01]  /*11340*/  MOV R9, R0 ;  /* 0x0000000000097202 */ /* 0x000fe20000000f00 */
[----:B------:R-:W-:Y:S05]  /*11350*/  BRA `(.L_x_1160) ;  /* 0xfffef30000007947 */ /* 0x000fea000383ffff */
.L_x_1052:
[----:B------:R-:W-:Y:S01]  /*11360*/  IMAD.MOV.U32 R5, RZ, RZ, R4 ;  /* 0x000000ffff057224 */ /* 0x000fe200078e0004 */
[----:B-1----:R-:W-:-:S02]  /*11370*/  MOV R0, 0x1f ;  /* 0x0000001f00007802 */ /* 0x002fc40000000f00 */
[----:B------:R-:W-:Y:S02]  /*11380*/  MOV R2, 0x113a0 ;  /* 0x000113a000027802 */ /* 0x000fe40000000f00 */
[----:B--234-:R-:W-:Y:S05]  /*11390*/  CALL.REL.NOINC `($__internal_19_$__cuda_sm70_shflsync_idx_p) ;  /* 0x000015a000007944 */ /* 0x01cfea0003c00000 */
[----:B------:R-:W-:Y:S01]  /*113a0*/  MOV R7, R0 ;  /* 0x0000000000077202 */ /* 0x000fe20000000f00 */
[----:B------:R-:W-:Y:S05]  /*113b0*/  BRA `(.L_x_1051) ;  /* 0xfffef30000007947 */ /* 0x000fea000383ffff */
.L_x_1063:
[----:B------:R-:W-:Y:S01]  /*113c0*/  IMAD.MOV.U32 R5, RZ, RZ, R11 ;  /* 0x000000ffff057224 */ /* 0x000fe200078e000b */
[----:B------:R-:W-:Y:S01]  /*113d0*/  MOV R3, RZ ;  /* 0x000000ff00037202 */ /* 0x000fe20000000f00 */
[----:B------:R-:W-:Y:S01]  /*113e0*/  IMAD.MOV.U32 R0, RZ, RZ, 0x1c1f ;  /* 0x00001c1fff007424 */ /* 0x000fe200078e00ff */
[----:B------:R-:W-:Y:S02]  /*113f0*/  MOV R2, 0x11410 ;  /* 0x0001141000027802 */ /* 0x000fe40000000f00 */
[----:B------:R-:W-:Y:S05]  /*11400*/  CALL.REL.NOINC `($__internal_19_$__cuda_sm70_shflsync_idx_p) ;  /* 0x0000153000007944 */ /* 0x000fea0003c00000 */
[----:B------:R-:W-:Y:S01]  /*11410*/  MOV R8, R0 ;  /* 0x0000000000087202 */ /* 0x000fe20000000f00 */
[----:B------:R-:W-:Y:S05]  /*11420*/  BRA `(.L_x_1161) ;  /* 0xffff195000007947 */ /* 0x000fea000383ffff */
.L_x_1064:
[----:B------:R-:W-:Y:S01]  /*11430*/  IMAD.MOV.U32 R5, RZ, RZ, R12 ;  /* 0x000000ffff057224 */ /* 0x000fe200078e000c */
[----:B------:R-:W-:Y:S01]  /*11440*/  MOV R3, RZ ;  /* 0x000000ff00037202 */ /* 0x000fe20000000f00 */
[----:B------:R-:W-:Y:S01]  /*11450*/  IMAD.MOV.U32 R0, RZ, RZ, 0x1c1f ;  /* 0x00001c1fff007424 */ /* 0x000fe200078e00ff */
[----:B------:R-:W-:Y:S02]  /*11460*/  MOV R2, 0x11480 ;  /* 0x0001148000027802 */ /* 0x000fe40000000f00 */
[----:B-12---:R-:W-:Y:S05]  /*11470*/  CALL.REL.NOINC `($__internal_19_$__cuda_sm70_shflsync_idx_p) ;  /* 0x000014c000007944 */ /* 0x006fea0003c00000 */
[----:B------:R-:W-:Y:S05]  /*11480*/  BRA `(.L_x_1162) ;  /* 0xffff191000007947 */ /* 0x000fea000383ffff */
.L_x_1067:
[----:B--2---:R-:W-:Y:S01]  /*11490*/  IMAD.MOV.U32 R5, RZ, RZ, R11 ;  /* 0x000000ffff057224 */ /* 0x004fe200078e000b */
[----:B------:R-:W-:Y:S01]  /*114a0*/  MOV R3, 0x1 ;  /* 0x0000000100037802 */ /* 0x000fe20000000f00 */
[----:B----4-:R-:W-:Y:S01]  /*114b0*/  IMAD.MOV.U32 R0, RZ, RZ, 0x1c1f ;  /* 0x00001c1fff007424 */ /* 0x010fe200078e00ff */
[----:B------:R-:W-:-:S02]  /*114c0*/  MOV R2, 0x114e0 ;  /* 0x000114e000027802 */ /* 0x000fc40000000f00 */
[----:B-1-3--:R-:W-:Y:S05]  /*114d0*/  CALL.REL.NOINC `($__internal_19_$__cuda_sm70_shflsync_idx_p) ;  /* 0x0000146000007944 */ /* 0x00afea0003c00000 */
[----:B------:R-:W-:Y:S01]  /*114e0*/  IMAD.MOV.U32 R8, RZ, RZ, R0 ;  /* 0x000000ffff087224 */ /* 0x000fe200078e0000 */
[----:B------:R-:W-:Y:S01]  /*114f0*/  MOV R3, 0x1 ;  /* 0x0000000100037802 */ /* 0x000fe20000000f00 */
[----:B------:R-:W-:Y:S01]  /*11500*/  IMAD.MOV.U32 R5, RZ, RZ, R12 ;  /* 0x000000ffff057224 */ /* 0x000fe200078e000c */
[----:B------:R-:W-:-:S02]  /*11510*/  MOV R0, 0x1c1f ;  /* 0x00001c1f00007802 */ /* 0x000fc40000000f00 */
[----:B------:R-:W-:Y:S02]  /*11520*/  MOV R2, 0x11540 ;  /* 0x0001154000027802 */ /* 0x000fe40000000f00 */
[----:B------:R-:W-:Y:S05]  /*11530*/  CALL.REL.NOINC `($__internal_19_$__cuda_sm70_shflsync_idx_p) ;  /* 0x0000140000007944 */ /* 0x000fea0003c00000 */
[----:B------:R-:W-:Y:S05]  /*11540*/  BRA `(.L_x_1163) ;  /* 0xffff1a2000007947 */ /* 0x000fea000383ffff */
.L_x_1070:
[----:B-1----:R-:W-:Y:S01]  /*11550*/  IMAD.MOV.U32 R5, RZ, RZ, R11 ;  /* 0x000000ffff057224 */ /* 0x002fe200078e000b */
[----:B------:R-:W-:Y:S01]  /*11560*/  MOV R3, 0x2 ;  /* 0x0000000200037802 */ /* 0x000fe20000000f00 */
[----:B----4-:R-:W-:Y:S01]  /*11570*/  IMAD.MOV.U32 R0, RZ, RZ, 0x1c1f ;  /* 0x00001c1fff007424 */ /* 0x010fe200078e00ff */
[----:B------:R-:W-:Y:S02]  /*11580*/  MOV R2, 0x115a0 ;  /* 0x000115a000027802 */ /* 0x000fe40000000f00 */
[----:B--23--:R-:W-:Y:S05]  /*11590*/  CALL.REL.NOINC `($__internal_19_$__cuda_sm70_shflsync_idx_p) ;  /* 0x000013a000007944 */ /* 0x00cfea0003c00000 */
[----:B------:R-:W-:Y:S01]  /*115a0*/  MOV R8, R0 ;  /* 0x0000000000087202 */ /* 0x000fe20000000f00 */
[----:B------:R-:W-:Y:S05]  /*115b0*/  BRA `(.L_x_1164) ;  /* 0xffff1b7000007947 */ /* 0x000fea000383ffff */
.L_x_1071:
[----:B------:R-:W-:Y:S01]  /*115c0*/  IMAD.MOV.U32 R5, RZ, RZ, R12 ;  /* 0x000000ffff057224 */ /* 0x000fe200078e000c */
[----:B------:R-:W-:Y:S01]  /*115d0*/  MOV R3, 0x2 ;  /* 0x0000000200037802 */ /* 0x000fe20000000f00 */
[----:B----4-:R-:W-:Y:S01]  /*115e0*/  IMAD.MOV.U32 R0, RZ, RZ, 0x1c1f ;  /* 0x00001c1fff007424 */ /* 0x010fe200078e00ff */
[----:B------:R-:W-:Y:S02]  /*115f0*/  MOV R2, 0x11610 ;  /* 0x0001161000027802 */ /* 0x000fe40000000f00 */
[----:B-123--:R-:W-:Y:S05]  /*11600*/  CALL.REL.NOINC `($__internal_19_$__cuda_sm70_shflsync_idx_p) ;  /* 0x0000133000007944 */ /* 0x00efea0003c00000 */
[----:B------:R-:W-:Y:S05]  /*11610*/  BRA `(.L_x_1165) ;  /* 0xffff1b3000007947 */ /* 0x000fea000383ffff */
.L_x_1074:
[----:B-1----:R-:W-:Y:S01]  /*11620*/  IMAD.MOV.U32 R5, RZ, RZ, R11 ;  /* 0x000000ffff057224 */ /* 0x002fe200078e000b */
[----:B------:R-:W-:Y:S01]  /*11630*/  MOV R3, 0x3 ;  /* 0x0000000300037802 */ /* 0x000fe20000000f00 */
[----:B------:R-:W-:Y:S01]  /*11640*/  IMAD.MOV.U32 R0, RZ, RZ, 0x1c1f ;  /* 0x00001c1fff007424 */ /* 0x000fe200078e00ff */
[----:B------:R-:W-:-:S02]  /*11650*/  MOV R2, 0x11670 ;  /* 0x0001167000027802 */ /* 0x000fc40000000f00 */
[----:B--234-:R-:W-:Y:S05]  /*11660*/  CALL.REL.NOINC `($__internal_19_$__cuda_sm70_shflsync_idx_p) ;  /* 0x000012d000007944 */ /* 0x01cfea0003c00000 */
[----:B------:R-:W-:Y:S01]  /*11670*/  IMAD.MOV.U32 R6, RZ, RZ, R0 ;  /* 0x000000ffff067224 */ /* 0x000fe200078e0000 */
[----:B------:R-:W-:Y:S01]  /*11680*/  MOV R3, 0x3 ;  /* 0x0000000300037802 */ /* 0x000fe20000000f00 */
[----:B------:R-:W-:Y:S01]  /*11690*/  IMAD.MOV.U32 R5, RZ, RZ, R12 ;  /* 0x000000ffff057224 */ /* 0x000fe200078e000c */
[----:B------:R-:W-:-:S02]  /*116a0*/  MOV R0, 0x1c1f ;  /* 0x00001c1f00007802 */ /* 0x000fc40000000f00 */
[----:B------:R-:W-:Y:S02]  /*116b0*/  MOV R2, 0x116d0 ;  /* 0x000116d000027802 */ /* 0x000fe40000000f00 */
[----:B------:R-:W-:Y:S05]  /*116c0*/  CALL.REL.NOINC `($__internal_19_$__cuda_sm70_shflsync_idx_p) ;  /* 0x0000127000007944 */ /* 0x000fea0003c00000 */
[----:B------:R-:W-:Y:S05]  /*116d0*/  BRA `(.L_x_1166) ;  /* 0xffff1c4000007947 */ /* 0x000fea000383ffff */
.L_x_1087:
[----:B------:R-:W-:Y:S01]  /*116e0*/  IMAD.MOV.U32 R0, RZ, RZ, R241 ;  /* 0x000000ffff007224 */ /* 0x000fe200078e00f1 */
[----:B------:R-:W-:Y:S02]  /*116f0*/  MOV R3, 0x2 ;  /* 0x0000000200037802 */ /* 0x000fe40000000f00 */
[----:B------:R-:W-:Y:S02]  /*11700*/  MOV R2, 0x11720 ;  /* 0x0001172000027802 */ /* 0x000fe40000000f00 */
[----:B------:R-:W-:Y:S05]  /*11710*/  CALL.REL.NOINC `($__internal_18_$__cuda_sm70_shflsync_bfly_p) ;  /* 0x000011e000007944 */ /* 0x000fea0003c00000 */
[----:B------:R-:W-:Y:S05]  /*11720*/  BRA `(.L_x_1167) ;  /* 0xffffa34000007947 */ /* 0x000fea000383ffff */
.L_x_1088:
[----:B------:R-:W-:Y:S01]  /*11730*/  IMAD.MOV.U32 R0, RZ, RZ, R7 ;  /* 0x000000ffff007224 */ /* 0x000fe200078e0007 */
[----:B------:R-:W-:Y:S02]  /*11740*/  MOV R3, 0x1 ;  /* 0x0000000100037802 */ /* 0x000fe40000000f00 */
[----:B------:R-:W-:Y:S02]  /*11750*/  MOV R2, 0x11770 ;  /* 0x0001177000027802 */ /* 0x000fe40000000f00 */
[----:B-1----:R-:W-:Y:S05]  /*11760*/  CALL.REL.NOINC `($__internal_18_$__cuda_sm70_shflsync_bfly_p) ;  /* 0x0000119000007944 */ /* 0x002fea0003c00000 */
[----:B------:R-:W-:Y:S01]  /*11770*/  FADD.FTZ R7, R7, R0 ;  /* 0x0000000007077221 */ /* 0x000fe20000010000 */
[----:B------:R-:W-:Y:S02]  /*11780*/  MOV R0, R243 ;  /* 0x000000f300007202 */ /* 0x000fe40000000f00 */
[----:B------:R-:W-:Y:S02]  /*11790*/  MOV R3, 0x2 ;  /* 0x0000000200037802 */ /* 0x000fe40000000f00 */
[----:B------:R-:W-:-:S02]  /*117a0*/  MOV R2, 0x117c0 ;  /* 0x000117c000027802 */ /* 0x000fc40000000f00 */
[----:B------:R-:W-:Y:S05]  /*117b0*/  CALL.REL.NOINC `($__internal_18_$__cuda_sm70_shflsync_bfly_p) ;  /* 0x0000114000007944 */ /* 0x000fea0003c00000 */
[----:B------:R-:W-:Y:S01]  /*117c0*/  FADD.FTZ R243, R243, R0 ;  /* 0x00000000f3f37221 */ /* 0x000fe20000010000 */
[----:B------:R-:W-:-:S02]  /*117d0*/  MOV R3, 0x1 ;  /* 0x0000000100037802 */ /* 0x000fc40000000f00 */
[----:B------:R-:W-:Y:S02]  /*117e0*/  MOV R2, 0x11810 ;  /* 0x0001181000027802 */ /* 0x000fe40000000f00 */
[----:B------:R-:W-:Y:S02]  /*117f0*/  MOV R0, R243 ;  /* 0x000000f300007202 */ /* 0x000fe40000000f00 */
[----:B------:R-:W-:Y:S05]  /*11800*/  CALL.REL.NOINC `($__internal_18_$__cuda_sm70_shflsync_bfly_p) ;  /* 0x000010f000007944 */ /* 0x000fea0003c00000 */
[----:B------:R-:W-:Y:S01]  /*11810*/  FADD.FTZ R4, R243, R0 ;  /* 0x00000000f3047221 */ /* 0x000fe20000010000 */
[----:B------:R-:W-:Y:S02]  /*11820*/  MOV R0, R242 ;  /* 0x000000f200007202 */ /* 0x000fe40000000f00 */
[----:B------:R-:W-:Y:S02]  /*11830*/  MOV R3, 0x2 ;  /* 0x0000000200037802 */ /* 0x000fe40000000f00 */
[----:B------:R-:W-:Y:S02]  /*11840*/  MOV R2, 0x11860 ;  /* 0x0001186000027802 */ /* 0x000fe40000000f00 */
[----:B------:R-:W-:Y:S05]  /*11850*/  CALL.REL.NOINC `($__internal_18_$__cuda_sm70_shflsync_bfly_p) ;  /* 0x000010a000007944 */ /* 0x000fea0003c00000 */
[----:B------:R-:W-:Y:S01]  /*11860*/  FADD.FTZ R6, R242, R0 ;  /* 0x00000000f2067221 */ /* 0x000fe20000010000 */
[----:B------:R-:W-:Y:S02]  /*11870*/  MOV R3, 0x1 ;  /* 0x0000000100037802 */ /* 0x000fe40000000f00 */
[----:B------:R-:W-:-:S02]  /*11880*/  MOV R2, 0x118b0 ;  /* 0x000118b000027802 */ /* 0x000fc40000000f00 */
        /* <DEDUP_REMOVED lines=9> */
[----:B------:R-:W-:Y:S02]  /*11920*/  MOV R2, 0x11950 ;  /* 0x0001195000027802 */ /* 0x000fe40000000f00 */
[----:B------:R-:W-:-:S02]  /*11930*/  MOV R0, R5 ;  /* 0x0000000500007202 */ /* 0x000fc40000000f00 */
[----:B------:R-:W-:Y:S05]  /*11940*/  CALL.REL.NOINC `($__internal_18_$__cuda_sm70_shflsync_bfly_p) ;  /* 0x00000fb000007944 */ /* 0x000fea0003c00000 */
[----:B------:R-:W-:Y:S01]  /*11950*/  MOV R8, R0 ;  /* 0x0000000000087202 */ /* 0x000fe20000000f00 */
[----:B------:R-:W-:Y:S05]  /*11960*/  BRA `(.L_x_1168) ;  /* 0xffffa1f000007947 */ /* 0x000fea000383ffff */
.L_x_1095:
[----:B-1234-:R-:W-:Y:S01]  /*11970*/  IMAD.MOV.U32 R5, RZ, RZ, R12 ;  /* 0x000000ffff057224 */ /* 0x01efe200078e000c */
[----:B------:R-:W-:Y:S01]  /*11980*/  MOV R3, RZ ;  /* 0x000000ff00037202 */ /* 0x000fe20000000f00 */
[----:B------:R-:W-:Y:S01]  /*11990*/  IMAD.MOV.U32 R0, RZ, RZ, 0x1c1f ;  /* 0x00001c1fff007424 */ /* 0x000fe200078e00ff */
[----:B------:R-:W-:-:S02]  /*119a0*/  MOV R2, 0x119c0 ;  /* 0x000119c000027802 */ /* 0x000fc40000000f00 */
[----:B------:R-:W-:Y:S05]  /*119b0*/  CALL.REL.NOINC `($__internal_19_$__cuda_sm70_shflsync_idx_p) ;  /* 0x00000f8000007944 */ /* 0x000fea0003c00000 */
[----:B------:R-:W-:Y:S01]  /*119c0*/  MOV R10, R0 ;  /* 0x00000000000a7202 */ /* 0x000fe20000000f00 */
[----:B------:R-:W-:Y:S05]  /*119d0*/  BRA `(.L_x_1169) ;  /* 0xffffbbd000007947 */ /* 0x000fea000383ffff */
.L_x_1096:
[----:B------:R-:W-:Y:S01]  /*119e0*/  IMAD.MOV.U32 R5, RZ, RZ, R13 ;  /* 0x000000ffff057224 */ /* 0x000fe200078e000d */
[----:B------:R-:W-:Y:S01]  /*119f0*/  MOV R3, RZ ;  /* 0x000000ff00037202 */ /* 0x000fe20000000f00 */
[----:B------:R-:W-:Y:S01]  /*11a00*/  IMAD.MOV.U32 R0, RZ, RZ, 0x1c1f ;  /* 0x00001c1fff007424 */ /* 0x000fe200078e00ff */
[----:B------:R-:W-:-:S02]  /*11a10*/  MOV R2, 0x11a30 ;  /* 0x00011a3000027802 */ /* 0x000fc40000000f00 */
[----:B-12---:R-:W-:Y:S05]  /*11a20*/  CALL.REL.NOINC `($__internal_19_$__cuda_sm70_shflsync_idx_p) ;  /* 0x00000f1000007944 */ /* 0x006fea0003c00000 */
[----:B------:R-:W-:Y:S05]  /*11a30*/  BRA `(.L_x_1170) ;  /* 0xffffbb9000007947 */ /* 0x000fea000383ffff */
.L_x_1099:
[----:B------:R-:W-:Y:S01]  /*11a40*/  IMAD.MOV.U32 R5, RZ, RZ, R12 ;  /* 0x000000ffff057224 */ /* 0x000fe200078e000c */
[----:B--2---:R-:W-:Y:S01]  /*11a50*/  MOV R3, 0x1 ;  /* 0x0000000100037802 */ /* 0x004fe20000000f00 */
        /* <DEDUP_REMOVED lines=10> */
.L_x_1102:
[----:B------:R-:W-:Y:S01]  /*11b00*/  IMAD.MOV.U32 R5, RZ, RZ, R12 ;  /* 0x000000ffff057224 */ /* 0x000fe200078e000c */
[----:B-1----:R-:W-:Y:S01]  /*11b10*/  MOV R3, 0x2 ;  /* 0x0000000200037802 */ /* 0x002fe20000000f00 */
[----:B----4-:R-:W-:Y:S01]  /*11b20*/  IMAD.MOV.U32 R0, RZ, RZ, 0x1c1f ;  /* 0x00001c1fff007424 */ /* 0x010fe200078e00ff */
[----:B------:R-:W-:Y:S02]  /*11b30*/  MOV R2, 0x11b50 ;  /* 0x00011b5000027802 */ /* 0x000fe40000000f00 */
[----:B--23--:R-:W-:Y:S05]  /*11b40*/  CALL.REL.NOINC `($__internal_19_$__cuda_sm70_shflsync_idx_p) ;  /* 0x00000df000007944 */ /* 0x00cfea0003c00000 */
[----:B------:R-:W-:Y:S01]  /*11b50*/  MOV R10, R0 ;  /* 0x00000000000a7202 */ /* 0x000fe20000000f00 */
[----:B------:R-:W-:Y:S05]  /*11b60*/  BRA `(.L_x_1172) ;  /* 0xffffbd4000007947 */ /* 0x000fea000383ffff */
.L_x_1103:
[----:B------:R-:W-:Y:S01]  /*11b70*/  IMAD.MOV.U32 R5, RZ, RZ, R13 ;  /* 0x000000ffff057224 */ /* 0x000fe200078e000d */
[----:B------:R-:W-:Y:S01]  /*11b80*/  MOV R3, 0x2 ;  /* 0x0000000200037802 */ /* 0x000fe20000000f00 */
[----:B----4-:R-:W-:Y:S01]  /*11b90*/  IMAD.MOV.U32 R0, RZ, RZ, 0x1c1f ;  /* 0x00001c1fff007424 */ /* 0x010fe200078e00ff */
[----:B------:R-:W-:Y:S02]  /*11ba0*/  MOV R2, 0x11bc0 ;  /* 0x00011bc000027802 */ /* 0x000fe40000000f00 */
[----:B-123--:R-:W-:Y:S05]  /*11bb0*/  CALL.REL.NOINC `($__internal_19_$__cuda_sm70_shflsync_idx_p) ;  /* 0x00000d8000007944 */ /* 0x00efea0003c00000 */
[----:B------:R-:W-:Y:S05]  /*11bc0*/  BRA `(.L_x_1173) ;  /* 0xffffbd0000007947 */ /* 0x000fea000383ffff */
.L_x_1106:
[----:B------:R-:W-:Y:S01]  /*11bd0*/  IMAD.MOV.U32 R5, RZ, RZ, R12 ;  /* 0x000000ffff057224 */ /* 0x000fe200078e000c */
[----:B-1----:R-:W-:Y:S01]  /*11be0*/  MOV R3, 0x3 ;  /* 0x0000000300037802 */ /* 0x002fe20000000f00 */
        /* <DEDUP_REMOVED lines=10> */
.L_x_1108:
[----:B------:R-:W-:Y:S01]  /*11c90*/  IMAD.MOV.U32 R5, RZ, RZ, R12 ;  /* 0x000000ffff057224 */ /* 0x000fe200078e000c */
[----:B------:R-:W-:Y:S01]  /*11ca0*/  MOV R3, RZ ;  /* 0x000000ff00037202 */ /* 0x000fe20000000f00 */
[----:B------:R-:W-:Y:S01]  /*11cb0*/  IMAD.MOV.U32 R0, RZ, RZ, 0x1c1f ;  /* 0x00001c1fff007424 */ /* 0x000fe200078e00ff */
[----:B------:R-:W-:Y:S02]  /*11cc0*/  MOV R2, 0x11ce0 ;  /* 0x00011ce000027802 */ /* 0x000fe40000000f00 */
[----:B------:R-:W-:Y:S05]  /*11cd0*/  CALL.REL.NOINC `($__internal_19_$__cuda_sm70_shflsync_idx_p) ;  /* 0x00000c6000007944 */ /* 0x000fea0003c00000 */
[----:B------:R-:W-:Y:S01]  /*11ce0*/  MOV R4, R0 ;  /* 0x0000000000047202 */ /* 0x000fe20000000f00 */
[----:B------:R-:W-:Y:S05]  /*11cf0*/  BRA `(.L_x_1175) ;  /* 0xffffc0d000007947 */ /* 0x000fea000383ffff */
.L_x_1109:
[----:B------:R-:W-:Y:S01]  /*11d00*/  IMAD.MOV.U32 R5, RZ, RZ, R13 ;  /* 0x000000ffff057224 */ /* 0x000fe200078e000d */
[----:B------:R-:W-:Y:S01]  /*11d10*/  MOV R3, RZ ;  /* 0x000000ff00037202 */ /* 0x000fe20000000f00 */
[----:B------:R-:W-:Y:S01]  /*11d20*/  IMAD.MOV.U32 R0, RZ, RZ, 0x1c1f ;  /* 0x00001c1fff007424 */ /* 0x000fe200078e00ff */
[----:B------:R-:W-:Y:S02]  /*11d30*/  MOV R2, 0x11d50 ;  /* 0x00011d5000027802 */ /* 0x000fe40000000f00 */
[----:B-12---:R-:W-:Y:S05]  /*11d40*/  CALL.REL.NOINC `($__internal_19_$__cuda_sm70_shflsync_idx_p) ;  /* 0x00000bf000007944 */ /* 0x006fea0003c00000 */
[----:B------:R-:W-:Y:S05]  /*11d50*/  BRA `(.L_x_1176) ;  /* 0xffffc09000007947 */ /* 0x000fea000383ffff */
.L_x_1112:
[----:B------:R-:W-:Y:S01]  /*11d60*/  IMAD.MOV.U32 R5, RZ, RZ, R12 ;  /* 0x000000ffff057224 */ /* 0x000fe200078e000c */
[----:B-1----:R-:W-:Y:S01]  /*11d70*/  MOV R3, 0x1 ;  /* 0x0000000100037802 */ /* 0x002fe20000000f00 */
[----:B----4-:R-:W-:Y:S01]  /*11d80*/  IMAD.MOV.U32 R0, RZ, RZ, 0x1c1f ;  /* 0x00001c1fff007424 */ /* 0x010fe200078e00ff */
[----:B------:R-:W-:-:S02]  /*11d90*/  MOV R2, 0x11db0 ;  /* 0x00011db000027802 */ /* 0x000fc40000000f00 */
[----:B--23--:R-:W-:Y:S05]  /*11da0*/  CALL.REL.NOINC `($__internal_19_$__cuda_sm70_shflsync_idx_p) ;  /* 0x00000b9000007944 */ /* 0x00cfea0003c00000 */
[----:B------:R-:W-:Y:S01]  /*11db0*/  IMAD.MOV.U32 R4, RZ, RZ, R0 ;  /* 0x000000ffff047224 */ /* 0x000fe200078e0000 */
[----:B------:R-:W-:Y:S01]  /*11dc0*/  MOV R3, 0x1 ;  /* 0x0000000100037802 */ /* 0x000fe20000000f00 */
[----:B------:R-:W-:Y:S01]  /*11dd0*/  IMAD.MOV.U32 R5, RZ, RZ, R13 ;  /* 0x000000ffff057224 */ /* 0x000fe200078e000d */
[----:B------:R-:W-:-:S02]  /*11de0*/  MOV R0, 0x1c1f ;  /* 0x00001c1f00007802 */ /* 0x000fc40000000f00 */
[----:B------:R-:W-:Y:S02]  /*11df0*/  MOV R2, 0x11e10 ;  /* 0x00011e1000027802 */ /* 0x000fe40000000f00 */
[----:B------:R-:W-:Y:S05]  /*11e00*/  CALL.REL.NOINC `($__internal_19_$__cuda_sm70_shflsync_idx_p) ;  /* 0x00000b3000007944 */ /* 0x000fea0003c00000 */
[----:B------:R-:W-:Y:S05]  /*11e10*/  BRA `(.L_x_1177) ;  /* 0xffffc4b000007947 */ /* 0x000fea000383ffff */
.L_x_1115:
[----:B------:R-:W-:Y:S01]  /*11e20*/  IMAD.MOV.U32 R5, RZ, RZ, R12 ;  /* 0x000000ffff057224 */ /* 0x000fe200078e000c */
[----:B-1----:R-:W-:Y:S01]  /*11e30*/  MOV R3, 0x2 ;  /* 0x0000000200037802 */ /* 0x002fe20000000f00 */
[----:B----4-:R-:W-:Y:S01]  /*11e40*/  IMAD.MOV.U32 R0, RZ, RZ, 0x1c1f ;  /* 0x00001c1fff007424 */ /* 0x010fe200078e00ff */
[----:B------:R-:W-:Y:S02]  /*11e50*/  MOV R2, 0x11e70 ;  /* 0x00011e7000027802 */ /* 0x000fe40000000f00 */
[----:B--23--:R-:W-:Y:S05]  /*11e60*/  CALL.REL.NOINC `($__internal_19_$__cuda_sm70_shflsync_idx_p) ;  /* 0x00000ad000007944 */ /* 0x00cfea0003c00000 */
[----:B------:R-:W-:Y:S01]  /*11e70*/  MOV R4, R0 ;  /* 0x0000000000047202 */ /* 0x000fe20000000f00 */
[----:B------:R-:W-:Y:S05]  /*11e80*/  BRA `(.L_x_1178) ;  /* 0xffffc91000007947 */ /* 0x000fea000383ffff */
.L_x_1116:
[----:B------:R-:W-:Y:S01]  /*11e90*/  IMAD.MOV.U32 R5, RZ, RZ, R13 ;  /* 0x000000ffff057224 */ /* 0x000fe200078e000d */
[----:B------:R-:W-:Y:S01]  /*11ea0*/  MOV R3, 0x2 ;  /* 0x0000000200037802 */ /* 0x000fe20000000f00 */
[----:B----4-:R-:W-:Y:S01]  /*11eb0*/  IMAD.MOV.U32 R0, RZ, RZ, 0x1c1f ;  /* 0x00001c1fff007424 */ /* 0x010fe200078e00ff */
[----:B------:R-:W-:Y:S02]  /*11ec0*/  MOV R2, 0x11ee0 ;  /* 0x00011ee000027802 */ /* 0x000fe40000000f00 */
[----:B-123--:R-:W-:Y:S05]  /*11ed0*/  CALL.REL.NOINC `($__internal_19_$__cuda_sm70_shflsync_idx_p) ;  /* 0x00000a6000007944 */ /* 0x00efea0003c00000 */
[----:B------:R-:W-:Y:S05]  /*11ee0*/  BRA `(.L_x_1179) ;  /* 0xffffc8d000007947 */ /* 0x000fea000383ffff */
.L_x_1119:
[----:B------:R-:W-:Y:S01]  /*11ef0*/  IMAD.MOV.U32 R5, RZ, RZ, R12 ;  /* 0x000000ffff057224 */ /* 0x000fe200078e000c */
[----:B--2---:R-:W-:Y:S01]  /*11f00*/  MOV R3, 0x3 ;  /* 0x0000000300037802 */ /* 0x004fe20000000f00 */
[----:B-1----:R-:W-:Y:S01]  /*11f10*/  IMAD.MOV.U32 R0, RZ, RZ, 0x1c1f ;  /* 0x00001c1fff007424 */ /* 0x002fe200078e00ff */
[----:B------:R-:W-:-:S02]  /*11f20*/  MOV R2, 0x11f40 ;  /* 0x00011f4000027802 */ /* 0x000fc40000000f00 */
[----:B---34-:R-:W-:Y:S05]  /*11f30*/  CALL.REL.NOINC `($__internal_19_$__cuda_sm70_shflsync_idx_p) ;  /* 0x00000a0000007944 */ /* 0x018fea0003c00000 */
[----:B------:R-:W-:Y:S01]  /*11f40*/  IMAD.MOV.U32 R4, RZ, RZ, R0 ;  /* 0x000000ffff047224 */ /* 0x000fe200078e0000 */
[----:B------:R-:W-:Y:S01]  /*11f50*/  MOV R3, 0x3 ;  /* 0x0000000300037802 */ /* 0x000fe20000000f00 */
[----:B------:R-:W-:Y:S01]  /*11f60*/  IMAD.MOV.U32 R5, RZ, RZ, R13 ;  /* 0x000000ffff057224 */ /* 0x000fe200078e000d */
[----:B------:R-:W-:-:S02]  /*11f70*/  MOV R0, 0x1c1f ;  /* 0x00001c1f00007802 */ /* 0x000fc40000000f00 */
[----:B------:R-:W-:Y:S02]  /*11f80*/  MOV R2, 0x11fa0 ;  /* 0x00011fa000027802 */ /* 0x000fe40000000f00 */
[----:B------:R-:W-:Y:S05]  /*11f90*/  CALL.REL.NOINC `($__internal_19_$__cuda_sm70_shflsync_idx_p) ;  /* 0x000009a000007944 */ /* 0x000fea0003c00000 */
[----:B------:R-:W-:Y:S05]  /*11fa0*/  BRA `(.L_x_1180) ;  /* 0xffffccf000007947 */ /* 0x000fea000383ffff */
.L_x_1123:
[----:B------:R-:W-:Y:S01]  /*11fb0*/  IMAD.MOV.U32 R5, RZ, RZ, R9 ;  /* 0x000000ffff057224 */ /* 0x000fe200078e0009 */
[----:B------:R-:W-:Y:S01]  /*11fc0*/  MOV R3, RZ ;  /* 0x000000ff00037202 */ /* 0x000fe20000000f00 */
[----:B------:R-:W-:Y:S01]  /*11fd0*/  IMAD.MOV.U32 R0, RZ, RZ, 0x1c1f ;  /* 0x00001c1fff007424 */ /* 0x000fe200078e00ff */
[----:B------:R-:W-:Y:S02]  /*11fe0*/  MOV R2, 0x12000 ;  /* 0x0001200000027802 */ /* 0x000fe40000000f00 */
[----:B------:R-:W-:Y:S05]  /*11ff0*/  CALL.REL.NOINC `($__internal_19_$__cuda_sm70_shflsync_idx_p) ;  /* 0x0000094000007944 */ /* 0x000fea0003c00000 */
[----:B------:R-:W-:Y:S01]  /*12000*/  MOV R8, R0 ;  /* 0x0000000000087202 */ /* 0x000fe20000000f00 */
[----:B------:R-:W-:Y:S05]  /*12010*/  BRA `(.L_x_1181) ;  /* 0xffffd8f000007947 */ /* 0x000fea000383ffff */
.L_x_1124:
[----:B------:R-:W-:Y:S01]  /*12020*/  IMAD.MOV.U32 R5, RZ, RZ, R12 ;  /* 0x000000ffff057224 */ /* 0x000fe200078e000c */
[----:B------:R-:W-:Y:S01]  /*12030*/  MOV R3, RZ ;  /* 0x000000ff00037202 */ /* 0x000fe20000000f00 */
[----:B------:R-:W-:Y:S01]  /*12040*/  IMAD.MOV.U32 R0, RZ, RZ, 0x1c1f ;  /* 0x00001c1fff007424 */ /* 0x000fe200078e00ff */
[----:B------:R-:W-:Y:S02]  /*12050*/  MOV R2, 0x12070 ;  /* 0x0001207000027802 */ /* 0x000fe40000000f00 */
[----:B-12---:R-:W-:Y:S05]  /*12060*/  CALL.REL.NOINC `($__internal_19_$__cuda_sm70_shflsync_idx_p) ;  /* 0x000008d000007944 */ /* 0x006fea0003c00000 */
[----:B------:R-:W-:Y:S05]  /*12070*/  BRA `(.L_x_1182) ;  /* 0xffffd8b000007947 */ /* 0x000fea000383ffff */
.L_x_1127:
        /* <DEDUP_REMOVED lines=12> */
.L_x_1130:
[----:B-1----:R-:W-:Y:S01]  /*12140*/  IMAD.MOV.U32 R5, RZ, RZ, R9 ;  /* 0x000000ffff057224 */ /* 0x002fe200078e0009 */
[----:B------:R-:W-:Y:S01]  /*12150*/  MOV R3, 0x2 ;  /* 0x0000000200037802 */ /* 0x000fe20000000f00 */
[----:B----4-:R-:W-:Y:S01]  /*12160*/  IMAD.MOV.U32 R0, RZ, RZ, 0x1c1f ;  /* 0x00001c1fff007424 */ /* 0x010fe200078e00ff */
[----:B------:R-:W-:Y:S02]  /*12170*/  MOV R2, 0x12190 ;  /* 0x0001219000027802 */ /* 0x000fe40000000f00 */
[----:B--23--:R-:W-:Y:S05]  /*12180*/  CALL.REL.NOINC `($__internal_19_$__cuda_sm70_shflsync_idx_p) ;  /* 0x000007b000007944 */ /* 0x00cfea0003c00000 */
[----:B------:R-:W-:Y:S01]  /*12190*/  MOV R8, R0 ;  /* 0x0000000000087202 */ /* 0x000fe20000000f00 */
[----:B------:R-:W-:Y:S05]  /*121a0*/  BRA `(.L_x_1184) ;  /* 0xffffda7000007947 */ /* 0x000fea000383ffff */
.L_x_1131:
[----:B------:R-:W-:Y:S01]  /*121b0*/  IMAD.MOV.U32 R5, RZ, RZ, R12 ;  /* 0x000000ffff057224 */ /* 0x000fe200078e000c */
[----:B------:R-:W-:Y:S01]  /*121c0*/  MOV R3, 0x2 ;  /* 0x0000000200037802 */ /* 0x000fe20000000f00 */
[----:B----4-:R-:W-:Y:S01]  /*121d0*/  IMAD.MOV.U32 R0, RZ, RZ, 0x1c1f ;  /* 0x00001c1fff007424 */ /* 0x010fe200078e00ff */
[----:B------:R-:W-:Y:S02]  /*121e0*/  MOV R2, 0x12200 ;  /* 0x0001220000027802 */ /* 0x000fe40000000f00 */
[----:B-123--:R-:W-:Y:S05]  /*121f0*/  CALL.REL.NOINC `($__internal_19_$__cuda_sm70_shflsync_idx_p) ;  /* 0x0000074000007944 */ /* 0x00efea0003c00000 */
[----:B------:R-:W-:Y:S05]  /*12200*/  BRA `(.L_x_1185) ;  /* 0xffffda3000007947 */ /* 0x000fea000383ffff */
.L_x_1134:
        /* <DEDUP_REMOVED lines=12> */
.L_x_1136:
[----:B------:R-:W-:Y:S01]  /*122d0*/  IMAD.MOV.U32 R5, RZ, RZ, R74 ;  /* 0x000000ffff057224 */ /* 0x000fe200078e004a */
[----:B------:R-:W-:Y:S01]  /*122e0*/  MOV R3, RZ ;  /* 0x000000ff00037202 */ /* 0x000fe20000000f00 */
[----:B------:R-:W-:Y:S01]  /*122f0*/  IMAD.MOV.U32 R0, RZ, RZ, 0x1f ;  /* 0x0000001fff007424 */ /* 0x000fe200078e00ff */
[----:B------:R-:W-:Y:S02]  /*12300*/  MOV R2, 0x12320 ;  /* 0x0001232000027802 */ /* 0x000fe40000000f00 */
[----:B--2---:R-:W-:Y:S05]  /*12310*/  CALL.REL.NOINC `($__internal_19_$__cuda_sm70_shflsync_idx_p) ;  /* 0x0000062000007944 */ /* 0x004fea0003c00000 */
[----:B------:R-:W-:Y:S01]  /*12320*/  MOV R9, R0 ;  /* 0x0000000000097202 */ /* 0x000fe20000000f00 */
[----:B------:R-:W-:Y:S05]  /*12330*/  BRA `(.L_x_1187) ;  /* 0xffffdcb000007947 */ /* 0x000fea000383ffff */
.L_x_1137:
[----:B------:R-:W-:Y:S01]  /*12340*/  IMAD.MOV.U32 R5, RZ, RZ, R74 ;  /* 0x000000ffff057224 */ /* 0x000fe200078e004a */
[----:B------:R-:W-:Y:S01]  /*12350*/  MOV R3, 0x1 ;  /* 0x0000000100037802 */ /* 0x000fe20000000f00 */
[----:B------:R-:W-:Y:S01]  /*12360*/  IMAD.MOV.U32 R0, RZ, RZ, 0x1f ;  /* 0x0000001fff007424 */ /* 0x000fe200078e00ff */
[----:B------:R-:W-:Y:S02]  /*12370*/  MOV R2, 0x12390 ;  /* 0x0001239000027802 */ /* 0x000fe40000000f00 */
[----:B-12---:R-:W-:Y:S05]  /*12380*/  CALL.REL.NOINC `($__internal_19_$__cuda_sm70_shflsync_idx_p) ;  /* 0x000005b000007944 */ /* 0x006fea0003c00000 */
[----:B------:R-:W-:Y:S01]  /*12390*/  MOV R8, R0 ;  /* 0x0000000000087202 */ /* 0x000fe20000000f00 */
[----:B------:R-:W-:Y:S05]  /*123a0*/  BRA `(.L_x_1188) ;  /* 0xffffdc6000007947 */ /* 0x000fea000383ffff */
.L_x_1138:
[----:B------:R-:W-:Y:S02]  /*123b0*/  MOV R2, 0x1 ;  /* 0x0000000100027802 */ /* 0x000fe40000000f00 */
[----:B------:R-:W-:-:S02]  /*123c0*/  MOV R3, 0x123e0 ;  /* 0x000123e000037802 */ /* 0x000fc40000000f00 */
[----:B-1234-:R-:W-:Y:S05]  /*123d0*/  CALL.REL.NOINC `($__internal_20_$__cuda_sm70_shflsync_up_p) ;  /* 0x000005b000007944 */ /* 0x01efea0003c00000 */
[----:B------:R-:W-:Y:S05]  /*123e0*/  BRA `(.L_x_1189) ;  /* 0xffffdd5000007947 */ /* 0x000fea000383ffff */
.L_x_1139:
[----:B------:R-:W-:Y:S02]  /*123f0*/  MOV R2, 0x2 ;  /* 0x0000000200027802 */ /* 0x000fe40000000f00 */
[----:B------:R-:W-:-:S02]  /*12400*/  MOV R3, 0x12420 ;  /* 0x0001242000037802 */ /* 0x000fc40000000f00 */
[----:B--2-4-:R-:W-:Y:S05]  /*12410*/  CALL.REL.NOINC `($__internal_20_$__cuda_sm70_shflsync_up_p) ;  /* 0x0000057000007944 */ /* 0x014fea0003c00000 */
        /* <DEDUP_REMOVED lines=23> */
.L_x_1143:
[----:B------:R-:W-:Y:S02]  /*12590*/  MOV R2, 0x1 ;  /* 0x0000000100027802 */ /* 0x000fe40000000f00 */
[----:B------:R-:W-:Y:S02]  /*125a0*/  MOV R3, 0x125c0 ;  /* 0x000125c000037802 */ /* 0x000fe40000000f00 */
[----:B------:R-:W-:Y:S05]  /*125b0*/  CALL.REL.NOINC `($__internal_20_$__cuda_sm70_shflsync_up_p) ;  /* 0x000003d000007944 */ /* 0x000fea0003c00000 */
[----:B------:R-:W-:Y:S01]  /*125c0*/  MOV R2, R4 ;  /* 0x0000000400027202 */ /* 0x000fe20000000f00 */
[----:B------:R-:W-:Y:S05]  /*125d0*/  BRA `(.L_x_1191) ;  /* 0xffffddc000007947 */ /* 0x000fea000383ffff */
.L_x_1144:
        /* <DEDUP_REMOVED lines=26> */
.L_x_1146:
[----:B------:R-:W-:Y:S02]  /*12780*/  SEL R0, RZ, 0x1, P0 ;  /* 0x00000001ff007807 */ /* 0x000fe40000000000 */
[----:B------:R-:W-:Y:S02]  /*12790*/  MOV R2, 0x127b0 ;  /* 0x000127b000027802 */ /* 0x000fe40000000f00 */
[----:B-1----:R-:W-:Y:S05]  /*127a0*/  CALL.REL.NOINC `($__internal_21_$__cuda_sm70_votesync_ballot) ;  /* 0x0000025000007944 */ /* 0x002fea0003c00000 */
[----:B------:R-:W-:Y:S01]  /*127b0*/  MOV R10, R0 ;  /* 0x00000000000a7202 */ /* 0x000fe20000000f00 */
[----:B------:R-:W-:Y:S05]  /*127c0*/  BRA `(.L_x_1193) ;  /* 0xffffdd6000007947 */ /* 0x000fea000383ffff */
.L_x_1147:
[----:B------:R-:W-:Y:S01]  /*127d0*/  IMAD.MOV.U32 R5, RZ, RZ, R6 ;  /* 0x000000ffff057224 */ /* 0x000fe200078e0006 */
[----:B------:R-:W-:Y:S01]  /*127e0*/  MOV R3, R8 ;  /* 0x0000000800037202 */ /* 0x000fe20000000f00 */
[----:B--2---:R-:W-:Y:S01]  /*127f0*/  IMAD.MOV.U32 R0, RZ, RZ, 0x1f ;  /* 0x0000001fff007424 */ /* 0x004fe200078e00ff */
[----:B------:R-:W-:Y:S02]  /*12800*/  MOV R2, 0x12820 ;  /* 0x0001282000027802 */ /* 0x000fe40000000f00 */
[----:B-1----:R-:W-:Y:S05]  /*12810*/  CALL.REL.NOINC `($__internal_19_$__cuda_sm70_shflsync_idx_p) ;  /* 0x0000012000007944 */ /* 0x002fea0003c00000 */
[----:B------:R-:W-:Y:S01]  /*12820*/  IMAD.MOV.U32 R12, RZ, RZ, R0 ;  /* 0x000000ffff0c7224 */ /* 0x000fe200078e0000 */
[----:B------:R-:W-:Y:S01]  /*12830*/  MOV R3, R8 ;  /* 0x0000000800037202 */ /* 0x000fe20000000f00 */
[----:B------:R-:W-:Y:S01]  /*12840*/  IMAD.MOV.U32 R5, RZ, RZ, R7 ;  /* 0x000000ffff057224 */ /* 0x000fe200078e0007 */
[----:B------:R-:W-:Y:S02]  /*12850*/  MOV R0, 0x1f ;  /* 0x0000001f00007802 */ /* 0x000fe40000000f00 */
[----:B------:R-:W-:-:S02]  /*12860*/  MOV R2, 0x12880 ;  /* 0x0001288000027802 */ /* 0x000fc40000000f00 */
[----:B------:R-:W-:Y:S05]  /*12870*/  CALL.REL.NOINC `($__internal_19_$__cuda_sm70_shflsync_idx_p) ;  /* 0x000000c000007944 */ /* 0x000fea0003c00000 */
[----:B------:R-:W-:Y:S01]  /*12880*/  MOV R7, R0 ;  /* 0x0000000000077202 */ /* 0x000fe20000000f00 */
[----:B------:R-:W-:Y:S05]  /*12890*/  BRA `(.L_x_1194) ;  /* 0xffffdd0000007947 */ /* 0x000fea000383ffff */
.L_x_1150:
[----:B------:R-:W-:Y:S01]  /*128a0*/  IMAD.MOV.U32 R5, RZ, RZ, R4 ;  /* 0x000000ffff057224 */ /* 0x000fe200078e0004 */
[----:B--2---:R-:W-:-:S02]  /*128b0*/  MOV R0, 0x1f ;  /* 0x0000001f00007802 */ /* 0x004fc40000000f00 */
[----:B------:R-:W-:Y:S02]  /*128c0*/  MOV R2, 0x128e0 ;  /* 0x000128e000027802 */ /* 0x000fe40000000f00 */
[----:B-1-34-:R-:W-:Y:S05]  /*128d0*/  CALL.REL.NOINC `($__internal_19_$__cuda_sm70_shflsync_idx_p) ;  /* 0x0000006000007944 */ /* 0x01afea0003c00000 */
[----:B------:R-:W-:Y:S01]  /*128e0*/  MOV R13, R0 ;  /* 0x00000000000d7202 */ /* 0x000fe20000000f00 */
[----:B------:R-:W-:Y:S05]  /*128f0*/  BRA `(.L_x_1149) ;  /* 0xffffdd0000007947 */ /* 0x000fea000383ffff */
        .weak           $__internal_18_$__cuda_sm70_shflsync_bfly_p
        .type           $__internal_18_$__cuda_sm70_shflsync_bfly_p,@function
        .size           $__internal_18_$__cuda_sm70_shflsync_bfly_p,($__internal_19_$__cuda_sm70_shflsync_idx_p - $__internal_18_$__cuda_sm70_shflsync_bfly_p)
$__internal_18_$__cuda_sm70_shflsync_bfly_p:
[----:B------:R-:W-:Y:S04]  /*12900*/  WARPSYNC R8 ;  /* 0x0000000800007348 */ /* 0x000fe80003800000 */
[----:B------:R1:W2:Y:S02]  /*12910*/  SHFL.BFLY PT, R0, R0, R3, R9 ;  /* 0x0c00000300007389 */ /* 0x0002a400000e0009 */
[----:B-1----:R-:W-:-:S04]  /*12920*/  MOV R3, 0x0 ;  /* 0x0000000000037802 */ /* 0x002fc80000000f00 */
[----:B--2---:R-:W-:Y:S05]  /*12930*/  RET.REL.NODEC R2 `(_ZN7cutlass13device_kernelIN5flash19enable_sm80_to_sm89INS1_16FlashAttnFwdSm80INS1_25CollectiveMainloopFwdSm80ILi4ELi1ELb0EN4cute5tupleIJNS5_1CILi128EEENS7_ILi48EEENS7_ILi96EEEEEELi96ENS_10bfloat16_tEfNS_4arch4Sm80ELb1ELb0ELb0ELb1ELb0ELb0ELb1ELb1EEENS1_21CollectiveEpilogueFwdINS6_IJS8_SA_S9_EEENS6_IJNS7_ILi1EEESI_SI_EEESC_SE_Li128ELb1ELb1ELb1ELb0EEENS1_36VarlenDynamicPersistentTileSchedulerILi128ELi48ELi128ELi128ELb1ELb1ELb0ELb1ELb1ELb1EEEEEEEEEvNT_6ParamsE) ;  /* 0xfffed6c002007950 */ /* 0x004fea0003c3ffff */
        .weak           $__internal_19_$__cuda_sm70_shflsync_idx_p
        .type           $__internal_19_$__cuda_sm70_shflsync_idx_p,@function
        .size           $__internal_19_$__cuda_sm70_shflsync_idx_p,($__internal_20_$__cuda_sm70_shflsync_up_p - $__internal_19_$__cuda_sm70_shflsync_idx_p)
$__internal_19_$__cuda_sm70_shflsync_idx_p:
[----:B------:R-:W-:-:S04]  /*12940*/  MOV R15, 0xffffffff ;  /* 0xffffffff000f7802 */ /* 0x000fc80000000f00 */
[----:B------:R-:W-:Y:S04]  /*12950*/  WARPSYNC R15 ;  /* 0x0000000f00007348 */ /* 0x000fe80003800000 */
[----:B------:R1:W2:Y:S02]  /*12960*/  SHFL.IDX PT, R0, R5, R3, R0 ;  /* 0x0000000305007389 */ /* 0x0002a400000e0000 */
[----:B-1----:R-:W-:-:S04]  /*12970*/  MOV R3, 0x0 ;  /* 0x0000000000037802 */ /* 0x002fc80000000f00 */
[----:B--2---:R-:W-:Y:S05]  /*12980*/  RET.REL.NODEC R2 `(_ZN7cutlass13device_kernelIN5flash19enable_sm80_to_sm89INS1_16FlashAttnFwdSm80INS1_25CollectiveMainloopFwdSm80ILi4ELi1ELb0EN4cute5tupleIJNS5_1CILi128EEENS7_ILi48EEENS7_ILi96EEEEEELi96ENS_10bfloat16_tEfNS_4arch4Sm80ELb1ELb0ELb0ELb1ELb0ELb0ELb1ELb1EEENS1_21CollectiveEpilogueFwdINS6_IJS8_SA_S9_EEENS6_IJNS7_ILi1EEESI_SI_EEESC_SE_Li128ELb1ELb1ELb1ELb0EEENS1_36VarlenDynamicPersistentTileSchedulerILi128ELi48ELi128ELi128ELb1ELb1ELb0ELb1ELb1ELb1EEEEEEEEEvNT_6ParamsE) ;  /* 0xfffed67002007950 */ /* 0x004fea0003c3ffff */
        .weak           $__internal_20_$__cuda_sm70_shflsync_up_p
        .type           $__internal_20_$__cuda_sm70_shflsync_up_p,@function
        .size           $__internal_20_$__cuda_sm70_shflsync_up_p,($__internal_21_$__cuda_sm70_votesync_ballot - $__internal_20_$__cuda_sm70_shflsync_up_p)
$__internal_20_$__cuda_sm70_shflsync_up_p:
[----:B------:R-:W-:Y:S02]  /*12990*/  IMAD.MOV.U32 R4, RZ, RZ, RZ ;  /* 0x000000ffff047224 */ /* 0x000fe400078e00ff */
[----:B------:R-:W-:-:S04]  /*129a0*/  IMAD.MOV.U32 R10, RZ, RZ, -0x1 ;  /* 0xffffffffff0a7424 */ /* 0x000fc800078e00ff */
[----:B------:R-:W-:Y:S04]  /*129b0*/  WARPSYNC R10 ;  /* 0x0000000a00007348 */ /* 0x000fe80003800000 */
[----:B------:R1:W2:Y:S02]  /*129c0*/  SHFL.UP PT, R4, R0, R2, R4 ;  /* 0x0400000200047389 */ /* 0x0002a400000e0004 */
[----:B-1----:R-:W-:Y:S02]  /*129d0*/  MOV R2, R3 ;  /* 0x0000000300027202 */ /* 0x002fe40000000f00 */
[----:B------:R-:W-:-:S04]  /*129e0*/  MOV R3, 0x0 ;  /* 0x0000000000037802 */ /* 0x000fc80000000f00 */
[----:B--2---:R-:W-:Y:S05]  /*129f0*/  RET.REL.NODEC R2 `(_ZN7cutlass13device_kernelIN5flash19enable_sm80_to_sm89INS1_16FlashAttnFwdSm80INS1_25CollectiveMainloopFwdSm80ILi4ELi1ELb0EN4cute5tupleIJNS5_1CILi128EEENS7_ILi48EEENS7_ILi96EEEEEELi96ENS_10bfloat16_tEfNS_4arch4Sm80ELb1ELb0ELb0ELb1ELb0ELb0ELb1ELb1EEENS1_21CollectiveEpilogueFwdINS6_IJS8_SA_S9_EEENS6_IJNS7_ILi1EEESI_SI_EEESC_SE_Li128ELb1ELb1ELb1ELb0EEENS1_36VarlenDynamicPersistentTileSchedulerILi128ELi48ELi128ELi128ELb1ELb1ELb0ELb1ELb1ELb1EEEEEEEEEvNT_6ParamsE) ;  /* 0xfffed60002007950 */ /* 0x004fea0003c3ffff */
        .weak           $__internal_21_$__cuda_sm70_votesync_ballot
        .type           $__internal_21_$__cuda_sm70_votesync_ballot,@function
        .size           $__internal_21_$__cuda_sm70_votesync_ballot,(.L_x_1449 - $__internal_21_$__cuda_sm70_votesync_ballot)
$__internal_21_$__cuda_sm70_votesync_ballot:
[----:B------:R-:W-:Y:S01]  /*12a00*/  ISETP.NE.U32.AND P0, PT, R0, 0x1, PT ;  /* 0x000000010000780c */ /* 0x000fe20003f05070 */
[----:B------:R-:W-:-:S04]  /*12a10*/  IMAD.MOV.U32 R3, RZ, RZ, -0x1 ;  /* 0xffffffffff037424 */ /* 0x000fc800078e00ff */
[----:B------:R-:W-:Y:S08]  /*12a20*/  WARPSYNC R3 ;  /* 0x0000000300007348 */ /* 0x000ff00003800000 */
[----:B------:R-:W-:-:S04]  /*12a30*/  VOTE.ANY R0, PT, !P0 ;  /* 0x0000000000007806 */ /* 0x000fc800040e0100 */
[----:B------:R-:W-:Y:S01]  /*12a40*/  LOP3.LUT R0, R0, R3, RZ, 0xc0, !PT ;  /* 0x0000000300007212 */ /* 0x000fe200078ec0ff */
[----:B------:R-:W-:-:S04]  /*12a50*/  IMAD.MOV.U32 R3, RZ, RZ, 0x0 ;  /* 0x00000000ff037424 */ /* 0x000fc800078e00ff */
[----:B------:R-:W-:Y:S05]  /*12a60*/  RET.REL.NODEC R2 `(_ZN7cutlass13device_kernelIN5flash19enable_sm80_to_sm89INS1_16FlashAttnFwdSm80INS1_25CollectiveMainloopFwdSm80ILi4ELi1ELb0EN4cute5tupleIJNS5_1CILi128EEENS7_ILi48EEENS7_ILi96EEEEEELi96ENS_10bfloat16_tEfNS_4arch4Sm80ELb1ELb0ELb0ELb1ELb0ELb0ELb1ELb1EEENS1_21CollectiveEpilogueFwdINS6_IJS8_SA_S9_EEENS6_IJNS7_ILi1EEESI_SI_EEESC_SE_Li128ELb1ELb1ELb1ELb0EEENS1_36VarlenDynamicPersistentTileSchedulerILi128ELi48ELi128ELi128ELb1ELb1ELb0ELb1ELb1ELb1EEEEEEEEEvNT_6ParamsE) ;  /* 0xfffed59002007950 */ /* 0x000fea0003c3ffff */
.L_x_1195:
        /* <DEDUP_REMOVED lines=9> */
.L_x_1449:


//--------------------- .text._ZN7cutlass13device_kernelIN5flash19enable_sm80_to_sm89INS1_16FlashAttnFwdSm80INS1_25CollectiveMainloopFwdSm80ILi4ELi1ELb0EN4cute5tupleIJNS5_1CILi128EEENS7_ILi48EEENS7_ILi96EEEEEELi96ENS_10bfloat16_tEfNS_4arch4Sm80ELb1ELb0ELb0ELb1ELb0ELb1ELb1ELb1EEENS1_21CollectiveEpilogueFwdINS6_IJS8_SA_S9_EEENS6_IJNS7_ILi1EEESI_SI_EEESC_SE_Li128ELb1ELb1ELb1ELb0EEENS1_36VarlenDynamicPersistentTileSchedulerILi128ELi48ELi128ELi128ELb1ELb1ELb0ELb1ELb1ELb1EEEEEEEEEvNT_6ParamsE --------------------------
	.section	.text._ZN7cutlass13device_kernelIN5flash19enable_sm80_to_sm89INS1_16FlashAttnFwdSm80INS1_25CollectiveMainloopFwdSm80ILi4ELi1ELb0EN4cute5tupleIJNS5_1CILi128EEENS7_ILi48EEENS7_ILi96EEEEEELi96ENS_10bfloat16_tEfNS_4arch4Sm80ELb1ELb0ELb0ELb1ELb0ELb1ELb1ELb1EEENS1_21CollectiveEpilogueFwdINS6_IJS8_SA_S9_EEENS6_IJNS7_ILi1EEESI_SI_EEESC_SE_Li128ELb1ELb1ELb1ELb0EEENS1_36VarlenDynamicPersistentTileSchedulerILi128ELi48ELi128ELi128ELb1ELb1ELb0ELb1ELb1ELb1EEEEEEEEEvNT_6ParamsE,"ax",@progbits
	.sectioninfo	@"SHI_REGISTERS=255"
	.align	128
.text._ZN7cutlass13device_kernelIN5flash19enable_sm80_to_sm89INS1_16FlashAttnFwdSm80INS1_25CollectiveMainloopFwdSm80ILi4ELi1ELb0EN4cute5tupleIJNS5_1CILi128EEENS7_ILi48EEENS7_ILi96EEEEEELi96ENS_10bfloat16_tEfNS_4arch4Sm80ELb1ELb0ELb0ELb1ELb0ELb1ELb1ELb1EEENS1_21CollectiveEpilogueFwdINS6_IJS8_SA_S9_EEENS6_IJNS7_ILi1EEESI_SI_EEESC_SE_Li128ELb1ELb1ELb1ELb0EEENS1_36VarlenDynamicPersistentTileSchedulerILi128ELi48ELi128ELi128ELb1ELb1ELb0ELb1ELb1ELb1EEEEEEEEEvNT_6ParamsE:
        .type           _ZN7cutlass13device_kernelIN5flash19enable_sm80_to_sm89INS1_16FlashAttnFwdSm80INS1_25CollectiveMainloopFwdSm80ILi4ELi1ELb0EN4cute5tupleIJNS5_1CILi128EEENS7_ILi48EEENS7_ILi96EEEEEELi96ENS_10bfloat16_tEfNS_4arch4Sm80ELb1ELb0ELb0ELb1ELb0ELb1ELb1ELb1EEENS1_21CollectiveEpilogueFwdINS6_IJS8_SA_S9_EEENS6_IJNS7_ILi1EEESI_SI_EEESC_SE_Li128ELb1ELb1ELb1ELb0EEENS1_36VarlenDynamicPersistentTileSchedulerILi128ELi48ELi128ELi128ELb1ELb1ELb0ELb1ELb1ELb1EEEEEEEEEvNT_6ParamsE,@function
        .size           _ZN7cutlass13device_kernelIN5flash19enable_sm80_to_sm89INS1_16FlashAttnFwdSm80INS1_25CollectiveMainloopFwdSm80ILi4ELi1ELb0EN4cute5tupleIJNS5_1CILi128EEENS7_ILi48EEENS7_ILi96EEEEEELi96ENS_10bfloat16_tEfNS_4arch4Sm80ELb1ELb0ELb0ELb1ELb0ELb1ELb1ELb1EEENS1_21CollectiveEpilogueFwdINS6_IJS8_SA_S9_EEENS6_IJNS7_ILi1EEESI_SI_EEESC_SE_Li128ELb1ELb1ELb1ELb0EEENS1_36VarlenDynamicPersistentTileSchedulerILi128ELi48ELi128ELi128ELb1ELb1ELb0ELb1ELb1ELb1EEEEEEEEEvNT_6ParamsE,(.L_x_1454 - _ZN7cutlass13device_kernelIN5flash19enable_sm80_to_sm89INS1_16FlashAttnFwdSm80INS1_25CollectiveMainloopFwdSm80ILi4ELi1ELb0EN4cute5tupleIJNS5_1CILi128EEENS7_ILi48EEENS7_ILi96EEEEEELi96ENS_10bfloat16_tEfNS_4arch4Sm80ELb1ELb0ELb0ELb1ELb0ELb1ELb1ELb1EEENS1_21CollectiveEpilogueFwdINS6_IJS8_SA_S9_EEENS6_IJNS7_ILi1EEESI_SI_EEESC_SE_Li128ELb1ELb1ELb1ELb0EEENS1_36VarlenDynamicPersistentTileSchedulerILi128ELi48ELi128ELi128ELb1ELb1ELb0ELb1ELb1ELb1EEEEEEEEEvNT_6ParamsE)
        .other          _ZN7cutlass13device_kernelIN5flash19enable_sm80_to_sm89INS1_16FlashAttnFwdSm80INS1_25CollectiveMainloopFwdSm80ILi4ELi1ELb0EN4cute5tupleIJNS5_1CILi128EEENS7_ILi48EEENS7_ILi96EEEEEELi96ENS_10bfloat16_tEfNS_4arch4Sm80ELb1ELb0ELb0ELb1ELb0ELb1ELb1ELb1EEENS1_21CollectiveEpilogueFwdINS6_IJS8_SA_S9_EEENS6_IJNS7_ILi1EEESI_SI_EEESC_SE_Li128ELb1ELb1ELb1ELb0EEENS1_36VarlenDynamicPersistentTileSchedulerILi128ELi48ELi128ELi128ELb1ELb1ELb0ELb1ELb1ELb1EEEEEEEEEvNT_6ParamsE,@"STO_CUDA_ENTRY STV_DEFAULT"
_ZN7cutlass13device_kernelIN5flash19enable_sm80_to_sm89INS1_16FlashAttnFwdSm80INS1_25CollectiveMainloopFwdSm80ILi4ELi1ELb0EN4cute5tupleIJNS5_1CILi128EEENS7_ILi48EEENS7_ILi96EEEEEELi96ENS_10bfloat16_tEfNS_4arch4Sm80ELb1ELb0ELb0ELb1ELb0ELb1ELb1ELb1EEENS1_21CollectiveEpilogueFwdINS6_IJS8_SA_S9_EEENS6_IJNS7_ILi1EEESI_SI_EEESC_SE_Li128ELb1ELb1ELb1ELb0EEENS1_36VarlenDynamicPersistentTileSchedulerILi128ELi48ELi128ELi128ELb1ELb1ELb0ELb1ELb1ELb1EEEEEEEEEvNT_6ParamsE:
        /* <DEDUP_REMOVED lines=54> */
.L_x_1201:
        /* <DEDUP_REMOVED lines=16> */
.L_x_1385:
        /* <DEDUP_REMOVED lines=16> */
.L_x_1386:
[----:B--2---:R-:W-:-:S05]  /*0560*/  IMAD R0, R0, c[0x0][0x538], RZ ;  /* 0x00014e0000007a24 */ /* 0x004fca00078e02ff */
[----:B------:R-:W-:-:S04]  /*0570*/  IADD3 R7, R0, R7, RZ ;  /* 0x0000000700077210 */ /* 0x000fc80007ffe0ff */
[----:B------:R-:W-:-:S13]  /*0580*/  ISETP.GT.AND P0, PT, R7, UR4, PT ;  /* 0x0000000407007c0c */ /* 0x000fda000bf04270 */
[----:B-1----:R-:W-:Y:S05]  /*0590*/  @!P0 BRA `(.L_x_1201) ;  /* 0xfffffdc000008947 */ /* 0x002fea000383ffff */
.L_x_1197:
[----:B------:R-:W-:-:S05]  /*05a0*/  IADD3 R11, -R0, R7, RZ ;  /* 0x00000007000b7210 */ /* 0x000fca0007ffe1ff */
[----:B------:R-:W-:-:S05]  /*05b0*/  IMAD R0, R4, c[0x0][0x538], R11 ;  /* 0x00014e0004007a24 */ /* 0x000fca00078e020b */
[----:B------:R-:W-:Y:S01]  /*05c0*/  ISETP.GT.AND P0, PT, R0, UR4, PT ;  /* 0x0000000400007c0c */ /* 0x000fe2000bf04270 */
[----:B------:R-:W-:-:S12]  /*05d0*/  BRA.DIV ~URZ, `(.L_x_1202) ;  /* 0x0001d4a27f007947 */ /* 0x000fd8000b800000 */
[----:B------:R-:W-:-:S04]  /*05e0*/  VOTE.ANY R10, PT, !P0 ;  /* 0x00000000000a7806 */ /* 0x000fc800040e0100 */
.L_x_1387:
[----:B------:R-:W1:Y:S02]  /*05f0*/  POPC R7, R10 ;  /* 0x0000000a00077309 */ /* 0x000e640000000000 */
[----:B-1----:R-:W-:-:S05]  /*0600*/  IADD3 R0, R7, R6, RZ ;  /* 0x0000000607007210 */ /* 0x002fca0007ffe0ff */
[----:B------:R1:W-:Y:S01]  /*0610*/  STL [R1+0x34], R0 ;  /* 0x0000340001007387 */ /* 0x0003e20000100800 */
[----:B------:R-:W-:Y:S05]  /*0620*/  BRA.DIV ~URZ, `(.L_x_1203) ;  /* 0x0001d4a27f007947 */ /* 0x000fea000b800000 */
[----:B------:R2:W3:Y:S01]  /*0630*/  SHFL.IDX PT, R12, R9, R7, 0x1f ;  /* 0x00001f07090c7589 */ /* 0x0004e200000e0000 */
[----:B------:R-:W-:-:S03]  /*0640*/  MOV R6, RZ ;  /* 0x000000ff00067202 */ /* 0x000fc60000000f00 */
[----:B------:R2:W4:Y:S04]  /*0650*/  SHFL.IDX PT, R9, R8, R7, 0x1f ;  /* 0x00001f0708097589 */ /* 0x00052800000e0000 */
.L_x_1388:
[----:B------:R-:W-:Y:S01]  /*0660*/  ISETP.NE.AND P0, PT, R10, RZ, PT ;  /* 0x000000ff0a00720c */ /* 0x000fe20003f05270 */
[----:B------:R-:W-:-:S12]  /*0670*/  BSSY B0, `(.L_x_1204) ;  /* 0x0000005000007945 */ /* 0x000fd80003800000 */
[----:B------:R-:W-:Y:S05]  /*0680*/  @!P0 BRA `(.L_x_1205) ;  /* 0x0000003000008947 */ /* 0x000fea0003800000 */
[----:B------:R-:W-:Y:S01]  /*0690*/  IADD3 R3, R7, -0x1, RZ ;  /* 0xffffffff07037810 */ /* 0x000fe20007ffe0ff */
[----:B------:R-:W-:Y:S05]  /*06a0*/  BRA.DIV ~URZ, `(.L_x_1206) ;  /* 0x0001d5027f007947 */ /* 0x000fea000b800000 */
[----:B------:R1:W2:Y:S02]  /*06b0*/  SHFL.IDX PT, R6, R4, R3, 0x1f ;  /* 0x00001f0304067589 */ /* 0x0002a400000e0000 */
.L_x_1205:
[----:B------:R-:W-:Y:S05]  /*06c0*/  BSYNC B0 ;  /* 0x0000000000007941 */ /* 0x000fea0003800000 */
.L_x_1204:
        /* <DEDUP_REMOVED lines=69> */
.L_x_1208:
        /* <DEDUP_REMOVED lines=70> */
.L_x_1209:
[----:B------:R-:W-:Y:S05]  /*0f80*/  BSYNC B0 ;  /* 0x0000000000007941 */ /* 0x000fea0003800000 */
.L_x_1207:
[----:B------:R-:W-:-:S04]  /*0f90*/  LOP3.LUT R0, RZ, R0, RZ, 0x33, !PT ;  /* 0x00000000ff007212 */ /* 0x000fc800078e33ff */
[----:B------:R-:W-:-:S05]  /*0fa0*/  IADD3 R0, R0, R12, RZ ;  /* 0x0000000c00007210 */ /* 0x000fca0007ffe0ff */
[----:B------:R2:W-:Y:S01]  /*0fb0*/  STL [R1+0x2c], R0 ;  /* 0x00002c0001007387 */ /* 0x0005e20000100800 */
[----:B------:R-:W-:Y:S05]  /*0fc0*/  BRA `(.L_x_1210) ;  /* 0x0000006000007947 */ /* 0x000fea0003800000 */
.L_x_1198:
[----:B------:R-:W-:Y:S01]  /*0fd0*/  MOV R0, UR4 ;  /* 0x0000000400007c02 */ /* 0x000fe20008000f00 */
[----:B------:R-:W-:Y:S04]  /*0fe0*/  STL [R1+0x2c], RZ ;  /* 0x00002cff01007387 */ /* 0x000fe80000100800 */
[----:B------:R-:W-:Y:S04]  /*0ff0*/  STL [R1+0x30], RZ ;  /* 0x000030ff01007387 */ /* 0x000fe80000100800 */
[----:B------:R1:W-:Y:S02]  /*1000*/  STL [R1+0x28], R0 ;  /* 0x0000280001007387 */ /* 0x0003e40000100800 */
[----:B-1----:R-:W-:-:S05]  /*1010*/  MOV R0, c[0x0][0x53c] ;  /* 0x00014f0000007a02 */ /* 0x002fca0000000f00 */
[----:B------:R1:W-:Y:S02]  /*1020*/  STL [R1+0x34], R0 ;  /* 0x0000340001007387 */ /* 0x0003e40000100800 */
.L_x_1210:
        /* <DEDUP_REMOVED lines=8> */
.L_x_1196:
        /* <DEDUP_REMOVED lines=9> */
[----:B------:R-:W-:Y:S02]  /*1140*/  SHF.R.S32.HI R2, RZ, 0x3, R16 ;  /* 0x00000003ff027819 */ /* 0x000fe40000011410 */
[CC--:B------:R-:W-:Y:S01]  /*1150*/  LEA.HI R11, R7.reuse, R24.reuse, RZ, 0x5 ;  /* 0x00000018070b7211 */ /* 0x0c0fe200078f28ff */
[----:B------:R-:W-:Y:S01]  /*1160*/  IMAD.IADD R3, R24, 0x1, -R0 ;  /* 0x0000000118037824 */ /* 0x000fe200078e0a00 */
[----:B------:R-:W-:Y:S01]  /*1170*/  LOP3.LUT R4, R12, 0xfffffffc, RZ, 0xc0, !PT ;  /* 0xfffffffc0c047812 */ /* 0x000fe200078ec0ff */
[----:B------:R-:W-:Y:S01]  /*1180*/  IMAD.SHL.U32 R0, R2, 0x40, RZ ;  /* 0x0000004002007824 */ /* 0x000fe200078e00ff */
[----:B------:R-:W-:Y:S02]  /*1190*/  LEA.HI R7, R7, R24, RZ, 0x4 ;  /* 0x0000001807077211 */ /* 0x000fe400078f20ff */
[----:B------:R-:W-:Y:S01]  /*11a0*/  SHF.R.S32.HI R14, RZ, 0x1, R15 ;  /* 0x00000001ff0e7819 */ /* 0x000fe2000001140f */
[----:B------:R-:W-:Y:S01]  /*11b0*/  IMAD.IADD R25, R24, 0x1, -R4 ;  /* 0x0000000118197824 */ /* 0x000fe200078e0a04 */
[----:B------:R-:W-:-:S02]  /*11c0*/  SHF.R.S32.HI R8, RZ, 0x4, R7 ;  /* 0x00000004ff087819 */ /* 0x000fc40000011407 */
[----:B------:R-:W-:Y:S01]  /*11d0*/  LEA.HI R5, R15, R14, RZ, 0x1 ;  /* 0x0000000e0f057211 */ /* 0x000fe200078f08ff */
[----:B------:R-:W-:Y:S01]  /*11e0*/  IMAD.SHL.U32 R30, R25, 0x8, RZ ;  /* 0x00000008191e7824 */ /* 0x000fe200078e00ff */
[----:B------:R-:W-:Y:S02]  /*11f0*/  LEA.HI R10, R3, R3, RZ, 0x1 ;  /* 0x00000003030a7211 */ /* 0x000fe400078f08ff */
[----:B------:R-:W-:Y:S02]  /*1200*/  LEA.HI R6, R7, R8, RZ, 0x1 ;  /* 0x0000000807067211 */ /* 0x000fe400078f08ff */
[----:B------:R-:W-:Y:S02]  /*1210*/  LOP3.LUT R2, R5, 0x7fffffe, RZ, 0xc0, !PT ;  /* 0x07fffffe05027812 */ /* 0x000fe400078ec0ff */
[----:B------:R-:W-:Y:S02]  /*1220*/  LOP3.LUT R0, R0, 0xc0, RZ, 0xc0, !PT ;  /* 0x000000c000007812 */ /* 0x000fe400078ec0ff */
[----:B------:R-:W-:Y:S01]  /*1230*/  LOP3.LUT R4, R10, 0x3fffffe, RZ, 0xc0, !PT ;  /* 0x03fffffe0a047812 */ /* 0x000fe200078ec0ff */
[----:B------:R-:W-:Y:S01]  /*1240*/  IMAD.IADD R2, R14, 0x1, -R2 ;  /* 0x000000010e027824 */ /* 0x000fe200078e0a02 */
[----:B------:R-:W-:-:S02]  /*1250*/  LOP3.LUT R6, R6, 0xfffffffe, RZ, 0xc0, !PT ;  /* 0xfffffffe06067812 */ /* 0x000fc400078ec0ff */
[----:B------:R-:W-:Y:S01]  /*1260*/  SHF.R.U32.HI R5, RZ, 0x3, R0 ;  /* 0x00000003ff057819 */ /* 0x000fe20000011600 */
[----:B------:R-:W-:Y:S01]  /*1270*/  IMAD.IADD R18, R3, 0x1, -R4 ;  /* 0x0000000103127824 */ /* 0x000fe200078e0a04 */
[----:B------:R-:W-:Y:S01]  /*1280*/  LOP3.LUT R0, R0, 0x18, R30, 0xf8, !PT ;  /* 0x0000001800007812 */ /* 0x000fe200078ef81e */
[C---:B------:R-:W-:Y:S01]  /*1290*/  IMAD.IADD R17, R8.reuse, 0x1, -R6 ;  /* 0x0000000108117824 */ /* 0x040fe200078e0a06 */
[----:B------:R-:W-:Y:S01]  /*12a0*/  SHF.R.S32.HI R23, RZ, 0x2, R12 ;  /* 0x00000002ff177819 */ /* 0x000fe2000001140c */
[----:B------:R-:W-:Y:S01]  /*12b0*/  IMAD R20, R8, 0x8, R2 ;  /* 0x0000000808147824 */ /* 0x000fe200078e0202 */
[----:B------:R-:W-:Y:S02]  /*12c0*/  LOP3.LUT R9, R0, R5, RZ, 0x3c, !PT ;  /* 0x0000000500097212 */ /* 0x000fe400078e3cff */
[----:B------:R-:W-:Y:S01]  /*12d0*/  LOP3.LUT R3, R11, 0xffffffe0, RZ, 0xc0, !PT ;  /* 0xffffffe00b037812 */ /* 0x000fe200078ec0ff */
[----:B------:R-:W-:Y:S01]  /*12e0*/  IMAD.SHL.U32 R20, R20, 0x20, RZ ;  /* 0x0000002014147824 */ /* 0x000fe200078e00ff */
[----:B------:R-:W-:-:S02]  /*12f0*/  SHF.R.S32.HI R8, RZ, 0x5, R11 ;  /* 0x00000005ff087819 */ /* 0x000fc4000001140b */
[----:B------:R-:W-:Y:S01]  /*1300*/  SHF.R.S32.HI R0, RZ, 0x1f, R11 ;  /* 0x0000001fff007819 */ /* 0x000fe2000001140b */
[----:B------:R-:W-:Y:S01]  /*1310*/  IMAD.IADD R28, R24, 0x1, -R3 ;  /* 0x00000001181c7824 */ /* 0x000fe200078e0a03 */
[----:B------:R-:W-:Y:S02]  /*1320*/  LOP3.LUT R2, R7, 0xfffffff0, RZ, 0xc0, !PT ;  /* 0xfffffff007027812 */ /* 0x000fe400078ec0ff */
[----:B------:R-:W-:Y:S02]  /*1330*/  LEA.HI R5, R12, R23, RZ, 0x1 ;  /* 0x000000170c057211 */ /* 0x000fe400078f08ff */
[----:B------:R-:W-:Y:S01]  /*1340*/  LEA.HI R4, R0, R8, RZ, 0x2 ;  /* 0x0000000800047211 */ /* 0x000fe200078f10ff */
[----:B------:R-:W-:Y:S01]  /*1350*/  IMAD.IADD R0, R24, 0x1, -R2 ;  /* 0x0000000118007824 */ /* 0x000fe200078e0a02 */
[----:B------:R-:W-:Y:S02]  /*1360*/  LOP3.LUT R2, R5, 0x7fffffe, RZ, 0xc0, !PT ;  /* 0x07fffffe05027812 */ /* 0x000fe400078ec0ff */
[----:B------:R-:W-:-:S02]  /*1370*/  SHF.R.S32.HI R5, RZ, 0x1f, R28 ;  /* 0x0000001fff057819 */ /* 0x000fc4000001141c */
[----:B------:R-:W-:Y:S01]  /*1380*/  LEA.HI R6, R0, R0, RZ, 0x1 ;  /* 0x0000000000067211 */ /* 0x000fe200078f08ff */
[----:B------:R-:W-:Y:S01]  /*1390*/  IMAD.IADD R2, R23, 0x1, -R2 ;  /* 0x0000000117027824 */ /* 0x000fe200078e0a02 */
[----:B------:R-:W-:Y:S02]  /*13a0*/  LEA.HI R19, R5, R28, RZ, 0x2 ;  /* 0x0000001c05137211 */ /* 0x000fe400078f10ff */
[----:B------:R-:W-:Y:S01]  /*13b0*/  LOP3.LUT R5, R6, 0x7fffffe, RZ, 0xc0, !PT ;  /* 0x07fffffe06057812 */ /* 0x000fe200078ec0ff */
[----:B------:R-:W-:Y:S01]  /*13c0*/  IMAD R2, R8, 0x8, R2 ;  /* 0x0000000808027824 */ /* 0x000fe200078e0202 */
[----:B------:R-:W-:Y:S02]  /*13d0*/  SHF.R.S32.HI R13, RZ, 0x1f, R0 ;  /* 0x0000001fff0d7819 */ /* 0x000fe40000011400 */
[----:B------:R-:W-:Y:S01]  /*13e0*/  LOP3.LUT R3, R4, 0xffffffc, RZ, 0xc0, !PT ;  /* 0x0ffffffc04037812 */ /* 0x000fe200078ec0ff */
[----:B------:R-:W-:Y:S01]  /*13f0*/  IMAD.IADD R11, R0, 0x1, -R5 ;  /* 0x00000001000b7824 */ /* 0x000fe200078e0a05 */
[----:B------:R-:W-:Y:S01]  /*1400*/  LEA.HI R13, R13, R0, RZ, 0x3 ;  /* 0x000000000d0d7211 */ /* 0x000fe200078f18ff */
[----:B------:R-:W-:Y:S01]  /*1410*/  IMAD.U32 R0, R2, 0x20, R9 ;  /* 0x0000002002007824 */ /* 0x000fe200078e0009 */
[----:B------:R-:W-:Y:S01]  /*1420*/  LEA.HI R4, R25, R25, RZ, 0x1 ;  /* 0x0000001919047211 */ /* 0x000fe200078f08ff */
[----:B------:R-:W-:Y:S01]  /*1430*/  IMAD.IADD R7, R8, 0x1, -R3 ;  /* 0x0000000108077824 */ /* 0x000fe200078e0a03 */
[----:B------:R-:W-:-:S02]  /*1440*/  IADD3 R22, R14, 0x40, RZ ;  /* 0x000000400e167810 */ /* 0x000fc40007ffe0ff */
[----:B------:R1:W-:Y:S01]  /*1450*/  STL [R1+0xc], R0 ;  /* 0x00000c0001007387 */ /* 0x0003e20000100800 */
[----:B------:R-:W-:Y:S02]  /*1460*/  LOP3.LUT R2, R4, 0x1ffffffe, RZ, 0xc0, !PT ;  /* 0x1ffffffe04027812 */ /* 0x000fe400078ec0ff */
[----:B------:R-:W-:Y:S02]  /*1470*/  SHF.R.S32.HI R3, RZ, 0x2, R19 ;  /* 0x00000002ff037819 */ /* 0x000fe40000011413 */
[----:B------:R-:W-:Y:S01]  /*1480*/  SHF.R.S32.HI R9, RZ, 0x1f, R12 ;  /* 0x0000001fff097819 */ /* 0x000fe2000001140c */
[----:B------:R-:W-:Y:S01]  /*1490*/  IMAD.IADD R2, R25, 0x1, -R2 ;  /* 0x0000000119027824 */ /* 0x000fe200078e0a02 */
[----:B------:R-:W-:Y:S01]  /*14a0*/  LEA.HI R14, R22, R22, RZ, 0x1 ;  /* 0x00000016160e7211 */ /* 0x000fe200078f08ff */
[----:B------:R-:W-:Y:S01]  /*14b0*/  IMAD R26, R7, 0x10, R3 ;  /* 0x00000010071a7824 */ /* 0x000fe200078e0203 */
[----:B------:R-:W-:Y:S02]  /*14c0*/  LEA.HI R3, R9, R23, RZ, 0x3 ;  /* 0x0000001709037211 */ /* 0x000fe400078f18ff */
[----:B------:R-:W-:-:S02]  /*14d0*/  SHF.R.S32.HI R5, RZ, 0x1, R6 ;  /* 0x00000001ff057819 */ /* 0x000fc40000011406 */
[----:B------:R-:W-:Y:S01]  /*14e0*/  LOP3.LUT R3, R3, 0xfffffff8, RZ, 0xc0, !PT ;  /* 0xfffffff803037812 */ /* 0x000fe200078ec0ff */
[----:B------:R-:W-:Y:S01]  /*14f0*/  STL [R1+0xac], R26 ;  /* 0x0000ac1a01007387 */ /* 0x000fe20000100800 */
[----:B------:R-:W-:Y:S02]  /*1500*/  LOP3.LUT R12, R14, 0x7fffffe, RZ, 0xc0, !PT ;  /* 0x07fffffe0e0c7812 */ /* 0x000fe400078ec0ff */
[----:B------:R-:W-:Y:S01]  /*1510*/  SHF.R.S32.HI R31, RZ, 0x1f, R30 ;  /* 0x0000001fff1f7819 */ /* 0x000fe2000001141e */
        /* <DEDUP_REMOVED lines=14> */
[----:B------:R-:W-:-:S03]  /*1600*/  LOP3.LUT R2, R4, 0xfffffffc, RZ, 0xc0, !PT ;  /* 0xfffffffc04027812 */ /* 0x000fc600078ec0ff */
[----:B------:R-:W-:Y:S01]  /*1610*/  IMAD R22, R6, 0x20, R3 ;  /* 0x0000002006167824 */ /* 0x000fe200078e0203 */
[----:B------:R-:W-:Y:S01]  /*1620*/  LOP3.LUT R0, R0, 0xc0, RZ, 0xc0, !PT ;  /* 0x000000c000007812 */ /* 0x000fe200078ec0ff */
[----:B------:R-:W-:Y:S01]  /*1630*/  IMAD.IADD R12, R5, 0x1, -R2 ;  /* 0x00000001050c7824 */ /* 0x000fe200078e0a02 */
[----:B------:R-:W-:Y:S01]  /*1640*/  LEA.HI R6, R7, R7, RZ, 0x1 ;  /* 0x0000000707067211 */ /* 0x000fe200078f08ff */
[----:B------:R-:W-:Y:S01]  /*1650*/  IMAD.SHL.U32 R2, R13, 0x20, RZ ;  /* 0x000000200d027824 */ /* 0x000fe200078e00ff */
[----:B------:R-:W-:Y:S01]  /*1660*/  LOP3.LUT R5, R0, 0x8, R16, 0xf8, !PT ;  /* 0x0000000800057812 */ /* 0x000fe200078ef810 */
[----:B------:R-:W-:Y:S01]  /*1670*/  STL [R1+0x88], R22 ;  /* 0x0000881601007387 */ /* 0x000fe20000100800 */
[----:B------:R-:W-:Y:S01]  /*1680*/  SHF.R.U32.HI R3, RZ, 0x3, R0 ;  /* 0x00000003ff037819 */ /* 0x000fe20000011600 */
[----:B------:R-:W-:Y:S01]  /*1690*/  IMAD.SHL.U32 R0, R8, 0x200, RZ ;  /* 0x0000020008007824 */ /* 0x000fe200078e00ff */
[----:B------:R-:W-:Y:S01]  /*16a0*/  LOP3.LUT R4, R6, 0x3fffffe, RZ, 0xc0, !PT ;  /* 0x03fffffe06047812 */ /* 0x000fe200078ec0ff */
[----:B------:R-:W-:Y:S01]  /*16b0*/  STL [R1+0x70], R20 ;  /* 0x0000701401007387 */ /* 0x000fe20000100800 */
[----:B------:R-:W-:-:S02]  /*16c0*/  LOP3.LUT R8, R5, R3, RZ, 0x3c, !PT ;  /* 0x0000000305087212 */ /* 0x000fc400078e3cff */
[----:B------:R-:W-:Y:S01]  /*16d0*/  LOP3.LUT R3, R15, 0xfffffffe, RZ, 0xc0, !PT ;  /* 0xfffffffe0f037812 */ /* 0x000fe200078ec0ff */
[----:B------:R-:W-:Y:S01]  /*16e0*/  IMAD.IADD R7, R7, 0x1, -R4 ;  /* 0x0000000107077824 */ /* 0x000fe200078e0a04 */
[----:B------:R-:W-:Y:S02]  /*16f0*/  LOP3.LUT R2, R2, 0xffffff00, RZ, 0xc0, !PT ;  /* 0xffffff0002027812 */ /* 0x000fe400078ec0ff */
[----:B------:R-:W-:Y:S01]  /*1700*/  SHF.R.S32.HI R5, RZ, 0x1, R6 ;  /* 0x00000001ff057819 */ /* 0x000fe20000011406 */
[----:B------:R-:W-:Y:S01]  /*1710*/  IMAD.IADD R29, R24, 0x1, -R3 ;  /* 0x00000001181d7824 */ /* 0x000fe200078e0a03 */
[----:B------:R-:W-:Y:S01]  /*1720*/  LOP3.LUT P4, RZ, R12, 0x2, RZ, 0xc0, !PT ;  /* 0x000000020cff7812 */ /* 0x000fe2000788c0ff */
[----:B------:R-:W-:Y:S01]  /*1730*/  IMAD.IADD R4, R2, 0x1, R0 ;  /* 0x0000000102047824 */ /* 0x000fe200078e0200 */
[----:B------:R-:W-:Y:S01]  /*1740*/  LOP3.LUT R3, R5, 0x1, RZ, 0xc0, !PT ;  /* 0x0000000105037812 */ /* 0x000fe200078ec0ff */
[----:B------:R-:W-:Y:S01]  /*1750*/  IMAD R16, R11, 0x20, R2 ;  /* 0x000000200b107824 */ /* 0x000fe200078e0202 */
[----:B------:R-:W-:Y:S01]  /*1760*/  LEA.HI R2, R9, R23, RZ, 0x2 ;  /* 0x0000001709027211 */ /* 0x000fe200078f10ff */
[----:B------:R-:W-:Y:S01]  /*1770*/  IMAD.SHL.U32 R146, R29, 0x4, RZ ;  /* 0x000000041d927824 */ /* 0x000fe200078e00ff */
[----:B------:R-:W-:Y:S01]  /*1780*/  ISETP.NE.U32.AND P2, PT, R3, 0x1, PT ;  /* 0x000000010300780c */ /* 0x000fe20003f45070 */
[----:B------:R-:W-:Y:S01]  /*1790*/  IMAD R0, R25, 0x2, R0 ;  /* 0x0000000219007824 */ /* 0x000fe200078e0200 */
[----:B------:R-:W-:Y:S01]  /*17a0*/  LOP3.LUT R2, R2, 0xfffffffc, RZ, 0xc0, !PT ;  /* 0xfffffffc02027812 */ /* 0x000fe200078ec0ff */
[----:B------:R-:W-:Y:S01]  /*17b0*/  IMAD R15, R11, 0x20, R4 ;  /* 0x000000200b0f7824 */ /* 0x000fe200078e0204 */
[C---:B------:R-:W-:Y:S01]  /*17c0*/  IADD3 R164, R146.reuse, 0x10, RZ ;  /* 0x0000001092a47810 */ /* 0x040fe20007ffe0ff */
[----:B------:R-:W-:Y:S01]  /*17d0*/  IMAD R7, R7, 0x20, R0 ;  /* 0x0000002007077824 */ /* 0x000fe200078e0200 */
[----:B------:R-:W-:Y:S01]  /*17e0*/  SHF.R.S32.HI R3, RZ, 0x1, R14 ;  /* 0x00000001ff037819 */ /* 0x000fe2000001140e */
[----:B------:R-:W-:Y:S01]  /*17f0*/  IMAD.IADD R2, R23, 0x1, -R2 ;  /* 0x0000000117027824 */ /* 0x000fe200078e0a02 */
[----:B------:R-:W-:Y:S01]  /*1800*/  LOP3.LUT P1, RZ, R5, 0x2, RZ, 0xc0, !PT ;  /* 0x0000000205ff7812 */ /* 0x000fe2000782c0ff */
[C---:B------:R-:W-:Y:S01]  /*1810*/  IMAD.IADD R144, R146.reuse, 0x1, R164 ;  /* 0x0000000192907824 */ /* 0x040fe200078e02a4 */
[----:B------:R-:W-:Y:S01]  /*1820*/  IADD3 R145, R146, 0x20, RZ ;  /* 0x0000002092917810 */ /* 0x000fe20007ffe0ff */
[----:B------:R-:W-:Y:S01]  /*1830*/  IMAD.SHL.U32 R4, R3, 0x40, RZ ;  /* 0x0000004003047824 */ /* 0x000fe200078e00ff */
[----:B------:R-:W-:Y:S01]  /*1840*/  LOP3.LUT P0, RZ, R2, 0x2, RZ, 0xc0, !PT ;  /* 0x0000000202ff7812 */ /* 0x000fe2000780c0ff */
[----:B------:R-:W-:-:S02]  /*1850*/  IMAD R0, R17, 0x8, R18 ;  /* 0x0000000811007824 */ /* 0x000fc400078e0212 */
[----:B------:R-:W-:Y:S01]  /*1860*/  IMAD.SHL.U32 R3, R2, 0x40, RZ ;  /* 0x0000004002037824 */ /* 0x000fe200078e00ff */
[----:B------:R-:W-:Y:S01]  /*1870*/  SHF.R.S32.HI R2, RZ, 0x1f, R144 ;  /* 0x0000001fff027819 */ /* 0x000fe20000011490 */
[----:B------:R-:W-:Y:S01]  /*1880*/  IMAD.U32 R0, R0, 0x20, R8 ;  /* 0x0000002000007824 */ /* 0x000fe200078e0008 */
[----:B------:R-:W-:Y:S01]  /*1890*/  LOP3.LUT R27, R4, 0xc0, RZ, 0xc0, !PT ;  /* 0x000000c0041b7812 */ /* 0x000fe200078ec0ff */
[----:B------:R-:W-:Y:S01]  /*18a0*/  IMAD.SHL.U32 R5, R5, 0x40, RZ ;  /* 0x0000004005057824 */ /* 0x000fe200078e00ff */
[-C--:B------:R-:W-:Y:S01]  /*18b0*/  LEA.HI R8, R2, R144.reuse, RZ, 0x3 ;  /* 0x0000009002087211 */ /* 0x080fe200078f18ff */
[----:B------:R-:W-:Y:S01]  /*18c0*/  IMAD.IADD R143, R146, 0x1, R145 ;  /* 0x00000001928f7824 */ /* 0x000fe200078e0291 */
[----:B------:R-:W-:Y:S01]  /*18d0*/  LEA.HI R2, R2, R144, RZ, 0x5 ;  /* 0x0000009002027211 */ /* 0x000fe200078f28ff */
[----:B------:R-:W-:Y:S01]  /*18e0*/  STL [R1+0x80], R27 ;  /* 0x0000801b01007387 */ /* 0x000fe20000100800 */
[----:B------:R-:W-:Y:S01]  /*18f0*/  LOP3.LUT R25, R3, 0xc0, RZ, 0xc0, !PT ;  /* 0x000000c003197812 */ /* 0x000fe200078ec0ff */
[----:B------:R-:W-:Y:S01]  /*1900*/  IMAD.SHL.U32 R136, R29, 0x8, RZ ;  /* 0x000000081d887824 */ /* 0x000fe200078e00ff */
        /* <DEDUP_REMOVED lines=18> */
[----:B------:R-:W-:Y:S01]  /*1a30*/  SHF.R.S32.HI R8, RZ, 0x3, R8 ;  /* 0x00000003ff087819 */ /* 0x000fe20000011408 */
        /* <DEDUP_REMOVED lines=14> */
[----:B------:R-:W-:Y:S02]  /*1b20*/  IADD3 R10, R6, R2, R20 ;  /* 0x00000002060a7210 */ /* 0x000fe40007ffe014 */
[----:B------:R-:W-:-:S02]  /*1b30*/  LOP3.LUT R3, R7, R5, RZ, 0x3c, !PT ;  /* 0x0000000507037212 */ /* 0x000fc400078e3cff */
[C---:B------:R-:W-:Y:S02]  /*1b40*/  IADD3 R6, R18.reuse, 0x80, RZ ;  /* 0x0000008012067810 */ /* 0x040fe40007ffe0ff */
[----:B------:R-:W-:Y:S02]  /*1b50*/  LOP3.LUT R5, R9, R24, RZ, 0x3c, !PT ;  /* 0x0000001809057212 */ /* 0x000fe400078e3cff */
[----:B------:R-:W-:Y:S02]  /*1b60*/  IADD3 R14, R18, 0x70, RZ ;  /* 0x00000070120e7810 */ /* 0x000fe40007ffe0ff */
[----:B------:R-:W-:Y:S02]  /*1b70*/  @P2 IADD3 R14, R6, 0x10, RZ ;  /* 0x00000010060e2810 */ /* 0x000fe40007ffe0ff */
[----:B------:R-:W-:Y:S01]  /*1b80*/  IADD3 R9, R5, R22, R2 ;  /* 0x0000001605097210 */ /* 0x000fe20007ffe002 */
[----:B------:R-:W-:Y:S01]  /*1b90*/  IMAD.IADD R2, R3, 0x1, R15 ;  /* 0x0000000103027824 */ /* 0x000fe200078e020f */
[C---:B------:R-:W-:Y:S01]  /*1ba0*/  IADD3 R7, R30.reuse, 0x20, RZ ;  /* 0x000000201e077810 */ /* 0x040fe20007ffe0ff */
[----:B------:R-:W-:Y:S01]  /*1bb0*/  STL [R1+0x54], R14 ;  /* 0x0000540e01007387 */ /* 0x000fe20000100800 */
[----:B------:R-:W-:Y:S01]  /*1bc0*/  LOP3.LUT R5, R19, 0x7ffffffc, RZ, 0xc0, !PT ;  /* 0x7ffffffc13057812 */ /* 0x000fe200078ec0ff */
[----:B------:R-:W-:Y:S01]  /*1bd0*/  IMAD.IADD R3, R3, 0x1, R16 ;  /* 0x0000000103037824 */ /* 0x000fe200078e0210 */
[----:B------:R-:W-:Y:S01]  /*1be0*/  IADD3 R6, R30, 0x40, RZ ;  /* 0x000000401e067810 */ /* 0x000fe20007ffe0ff */
[----:B------:R1:W-:Y:S01]  /*1bf0*/  STL [R1+0x24], R7 ;  /* 0x0000240701007387 */ /* 0x0003e20000100800 */
[----:B------:R-:W-:Y:S01]  /*1c00*/  SHF.R.S32.HI R15, RZ, 0x1f, R7 ;  /* 0x0000001fff0f7819 */ /* 0x000fe20000011407 */
[----:B------:R-:W-:Y:S01]  /*1c10*/  IMAD.IADD R5, R28, 0x1, -R5 ;  /* 0x000000011c057824 */ /* 0x000fe200078e0a05 */
[----:B------:R-:W-:Y:S01]  /*1c20*/  LEA R165, R0, 0x3c80, 0x1 ;  /* 0x00003c8000a57811 */ /* 0x000fe200078e08ff */
[----:B------:R-:W-:Y:S01]  /*1c30*/  STL.64 [R1+0x18], R30 ;  /* 0x0000181e01007387 */ /* 0x000fe20000100a00 */
[----:B------:R-:W-:Y:S01]  /*1c40*/  LEA R0, R13, 0x6080, 0x1 ;  /* 0x000060800d007811 */ /* 0x000fe200078e08ff */
[----:B------:R-:W-:Y:S01]  /*1c50*/  IMAD.SHL.U32 R5, R5, 0x2, RZ ;  /* 0x0000000205057824 */ /* 0x000fe200078e00ff */
[----:B------:R-:W-:Y:S01]  /*1c60*/  IADD3 R194, R165, 0x20, RZ ;  /* 0x00000020a5c27810 */ /* 0x000fe20007ffe0ff */
[----:B------:R2:W-:Y:S01]  /*1c70*/  STL [R1+0x38], R6 ;  /* 0x0000380601007387 */ /* 0x0005e20000100800 */
[----:B------:R-:W-:-:S02]  /*1c80*/  LEA R192, R2, 0x6080, 0x1 ;  /* 0x0000608002c07811 */ /* 0x000fc400078e08ff */
[----:B------:R-:W-:Y:S01]  /*1c90*/  LEA R166, R3, 0x1880, 0x1 ;  /* 0x0000188003a67811 */ /* 0x000fe200078e08ff */
[----:B------:R-:W-:Y:S01]  /*1ca0*/  STL [R1+0x64], R15 ;  /* 0x0000640f01007387 */ /* 0x000fe20000100800 */
[----:B------:R-:W-:-:S04]  /*1cb0*/  @P3 IADD3 R194, R165, -0x20, RZ ;  /* 0xffffffe0a5c23810 */ /* 0x000fc80007ffe0ff */
[C---:B------:R-:W-:Y:S02]  /*1cc0*/  IADD3 R202, R194.reuse, 0x400, RZ ;  /* 0x00000400c2ca7810 */ /* 0x040fe40007ffe0ff */
[C---:B------:R-:W-:Y:S02]  /*1cd0*/  IADD3 R201, R194.reuse, 0x800, RZ ;  /* 0x00000800c2c97810 */ /* 0x040fe40007ffe0ff */
[C---:B------:R-:W-:Y:S02]  /*1ce0*/  IADD3 R200, R194.reuse, 0xc00, RZ ;  /* 0x00000c00c2c87810 */ /* 0x040fe40007ffe0ff */
[C---:B------:R-:W-:Y:S02]  /*1cf0*/  IADD3 R199, R194.reuse, 0x1000, RZ ;  /* 0x00001000c2c77810 */ /* 0x040fe40007ffe0ff */
[----:B-1----:R-:W-:Y:S02]  /*1d00*/  SHF.R.S32.HI R7, RZ, 0x1f, R6 ;  /* 0x0000001fff077819 */ /* 0x002fe40000011406 */
[----:B------:R-:W-:-:S02]  /*1d10*/  IADD3 R198, R194, 0x1400, RZ ;  /* 0x00001400c2c67810 */ /* 0x000fc40007ffe0ff */
[C---:B------:R-:W-:Y:S01]  /*1d20*/  IADD3 R197, R194.reuse, 0x1800, RZ ;  /* 0x00001800c2c57810 */ /* 0x040fe20007ffe0ff */
[----:B------:R1:W-:Y:S01]  /*1d30*/  STL [R1+0x60], R7 ;  /* 0x0000600701007387 */ /* 0x0003e20000100800 */
[C---:B------:R-:W-:Y:S02]  /*1d40*/  IADD3 R196, R194.reuse, 0x1c00, RZ ;  /* 0x00001c00c2c47810 */ /* 0x040fe40007ffe0ff */
[--C-:B--2---:R-:W-:Y:S01]  /*1d50*/  LOP3.LUT R6, R27, 0x18, R136.reuse, 0xf8, !PT ;  /* 0x000000181b067812 */ /* 0x104fe200078ef888 */
[----:B------:R2:W-:Y:S01]  /*1d60*/  STL [R1+0x20], R5 ;  /* 0x0000200501007387 */ /* 0x0005e20000100800 */
[----:B------:R-:W-:Y:S02]  /*1d70*/  IADD3 R195, R194, 0x2000, RZ ;  /* 0x00002000c2c37810 */ /* 0x000fe40007ffe0ff */
[----:B------:R-:W-:Y:S01]  /*1d80*/  LOP3.LUT R6, R6, R24, RZ, 0x3c, !PT ;  /* 0x0000001806067212 */ /* 0x000fe200078e3cff */
[----:B-1----:R-:W-:Y:S01]  /*1d90*/  IMAD.IADD R7, R26, 0x1, R21 ;  /* 0x000000011a077824 */ /* 0x002fe200078e0215 */
[----:B--2---:R-:W-:-:S04]  /*1da0*/  LOP3.LUT R5, R25, 0x8, R136, 0xf8, !PT ;  /* 0x0000000819057812 */ /* 0x004fc800078ef888 */
[----:B------:R1:W-:Y:S04]  /*1db0*/  STL [R1+0x8c], R7 ;  /* 0x00008c0701007387 */ /* 0x0003e80000100800 */
[----:B------:R2:W-:Y:S01]  /*1dc0*/  STL [R1+0x7c], R8 ;  /* 0x00007c0801007387 */ /* 0x0005e20000100800 */
[----:B-1----:R-:W-:Y:S02]  /*1dd0*/  LOP3.LUT R7, R25, 0x18, R136, 0xf8, !PT ;  /* 0x0000001819077812 */ /* 0x002fe400078ef888 */
[----:B--2---:R-:W-:Y:S02]  /*1de0*/  SHF.R.S32.HI R8, RZ, 0x3, R4 ;  /* 0x00000003ff087819 */ /* 0x004fe40000011404 */
[-C--:B------:R-:W-:Y:S01]  /*1df0*/  LOP3.LUT R4, R5, R23.reuse, RZ, 0x3c, !PT ;  /* 0x0000001705047212 */ /* 0x080fe200078e3cff */
[----:B------:R-:W-:Y:S01]  /*1e00*/  IMAD.IADD R5, R22, 0x1, R6 ;  /* 0x0000000116057824 */ /* 0x000fe200078e0206 */
[----:B------:R-:W-:Y:S01]  /*1e10*/  LOP3.LUT R7, R7, R23, RZ, 0x3c, !PT ;  /* 0x0000001707077212 */ /* 0x000fe200078e3cff */
[----:B------:R-:W-:Y:S01]  /*1e20*/  STL [R1+0x78], R8 ;  /* 0x0000780801007387 */ /* 0x000fe20000100800 */
[----:B------:R-:W-:Y:S01]  /*1e30*/  SEL R6, R12, 0xffffffe0, !P1 ;  /* 0xffffffe00c067807 */ /* 0x000fe20004800000 */
[C---:B------:R-:W-:Y:S01]  /*1e40*/  IMAD.IADD R248, R20.reuse, 0x1, R4 ;  /* 0x0000000114f87824 */ /* 0x040fe200078e0204 */
[----:B------:R-:W-:Y:S01]  /*1e50*/  LEA R5, R5, 0x6080, 0x1 ;  /* 0x0000608005057811 */ /* 0x000fe200078e08ff */
[----:B------:R-:W-:Y:S01]  /*1e60*/  IMAD.IADD R7, R20, 0x1, R7 ;  /* 0x0000000114077824 */ /* 0x000fe200078e0207 */
[----:B------:R-:W-:-:S02]  /*1e70*/  SEL R4, R12, 0xffffffe0, !P4 ;  /* 0xffffffe00c047807 */ /* 0x000fc40006000000 */
[----:B------:R-:W-:Y:S01]  /*1e80*/  LEA R248, R248, 0x1880, 0x1 ;  /* 0x00001880f8f87811 */ /* 0x000fe200078e08ff */
[----:B------:R1:W-:Y:S02]  /*1e90*/  STL [R1+0xa4], R5 ;  /* 0x0000a40501007387 */ /* 0x0003e40000100800 */
[----:B------:R-:W-:Y:S01]  /*1ea0*/  IMAD.IADD R193, R192, 0x1, R4 ;  /* 0x00000001c0c17824 */ /* 0x000fe200078e0204 */
[C---:B------:R-:W-:Y:S01]  /*1eb0*/  IADD3 R249, R248.reuse, 0x20, RZ ;  /* 0x00000020f8f97810 */ /* 0x040fe20007ffe0ff */
[----:B------:R2:W-:Y:S01]  /*1ec0*/  STL [R1+0xa0], R0 ;  /* 0x0000a00001007387 */ /* 0x0005e20000100800 */
[----:B------:R-:W-:Y:S01]  /*1ed0*/  @P0 IADD3 R249, R248, -0x20, RZ ;  /* 0xffffffe0f8f90810 */ /* 0x000fe20007ffe0ff */
[----:B------:R-:W-:Y:S01]  /*1ee0*/  IMAD.IADD R167, R4, 0x1, R166 ;  /* 0x0000000104a77824 */ /* 0x000fe200078e02a6 */
[----:B-1----:R-:W-:Y:S02]  /*1ef0*/  LEA R5, R11, 0x6080, 0x1 ;  /* 0x000060800b057811 */ /* 0x002fe400078e08ff */
[----:B--2---:R-:W-:-:S03]  /*1f00*/  LEA R0, R10, 0x6080, 0x1 ;  /* 0x000060800a007811 */ /* 0x004fc600078e08ff */
        /* <DEDUP_REMOVED lines=10> */
.L_x_1384:
        /* <DEDUP_REMOVED lines=11> */
[----:B------:R-:W-:Y:S02]  /*2060*/  ISETP.NE.U32.AND P5, PT, RZ, c[0x0][0x358], PT ;  /* 0x0000d600ff007a0c */ /* 0x000fe40003fa5070 */
[----:B------:R-:W-:Y:S02]  /*2070*/  ISETP.NE.AND.EX P3, PT, RZ, c[0x0][0x34c], PT, P3 ;  /* 0x0000d300ff007a0c */ /* 0x000fe40003f65330 */
[----:B------:R-:W-:Y:S01]  /*2080*/  ISETP.NE.AND.EX P5, PT, RZ, c[0x0][0x35c], PT, P5 ;  /* 0x0000d700ff007a0c */ /* 0x000fe20003fa5350 */
[----:B------:R-:W-:-:S02]  /*2090*/  IMAD.MOV.U32 R142, RZ, RZ, RZ ;  /* 0x000000ffff8e7224 */ /* 0x000fc400078e00ff */
[----:B------:R-:W-:Y:S01]  /*20a0*/  IMAD.MOV.U32 R13, RZ, RZ, RZ ;  /* 0x000000ffff0d7224 */ /* 0x000fe200078e00ff */
[----:B--2---:R-:W-:Y:S01]  /*20b0*/  SHF.R.S32.HI R20, RZ, 0x1f, R18 ;  /* 0x0000001fff147819 */ /* 0x004fe20000011412 */
[----:B------:R1:W-:Y:S01]  /*20c0*/  STL [R1+0x3c], R18 ;  /* 0x00003c1201007387 */ /* 0x0003e20000100800 */
[C---:B------:R-:W-:Y:S02]  /*20d0*/  @P4 LEA R2, P0, R18.reuse, c[0x0][0x360], 0x2 ;  /* 0x0000d80012024a11 */ /* 0x040fe400078010ff */
[C---:B------:R-:W-:Y:S01]  /*20e0*/  @P2 LEA R4, P1, R18.reuse, c[0x0][0x370], 0x2 ;  /* 0x0000dc0012042a11 */ /* 0x040fe200078210ff */
[----:B------:R1:W-:Y:S01]  /*20f0*/  STL [R1+0x4c], R20 ;  /* 0x00004c1401007387 */ /* 0x0003e20000100800 */
[C-C-:B------:R-:W-:Y:S02]  /*2100*/  @P4 LEA.HI.X R3, R18.reuse, c[0x0][0x364], R20.reuse, 0x2, P0 ;  /* 0x0000d90012034a11 */ /* 0x140fe400000f1414 */
[----:B------:R-:W-:-:S03]  /*2110*/  @P2 LEA.HI.X R5, R18, c[0x0][0x374], R20, 0x2, P1 ;  /* 0x0000dd0012052a11 */ /* 0x000fc600008f1414 */
[----:B------:R2:W4:Y:S01]  /*2120*/  @P4 LDG.E R0, [R2.64] ;  /* 0x0000000602004981 */ /* 0x000522000c1e1900 */
[----:B------:R-:W-:-:S03]  /*2130*/  ISETP.NE.U32.AND P0, PT, RZ, c[0x0][0x350], PT ;  /* 0x0000d400ff007a0c */ /* 0x000fc60003f05070 */
[----:B------:R1:W5:Y:S01]  /*2140*/  @P2 LDG.E R149, [R4.64] ;  /* 0x0000000604952981 */ /* 0x000362000c1e1900 */
[----:B------:R-:W-:Y:S02]  /*2150*/  ISETP.NE.AND.EX P6, PT, RZ, c[0x0][0x354], PT, P0 ;  /* 0x0000d500ff007a0c */ /* 0x000fe40003fc5300 */
[----:B------:R-:W-:-:S04]  /*2160*/  LEA R6, P2, R18, c[0x0][0x348], 0x2 ;  /* 0x0000d20012067a11 */ /* 0x000fc800078410ff */
[----:B------:R-:W-:-:S05]  /*2170*/  LEA.HI.X R7, R18, c[0x0][0x34c], R20, 0x2, P2 ;  /* 0x0000d30012077a11 */ /* 0x000fca00010f1414 */
[----:B------:R3:W5:Y:S01]  /*2180*/  @P3 LDG.E R142, [R6.64] ;  /* 0x00000006068e3981 */ /* 0x000762000c1e1900 */
[C---:B--2---:R-:W-:Y:S02]  /*2190*/  LEA R2, P0, R18.reuse, c[0x0][0x358], 0x2 ;  /* 0x0000d60012027a11 */ /* 0x044fe400078010ff */
[C---:B-1----:R-:W-:Y:S02]  /*21a0*/  LEA R4, P1, R18.reuse, c[0x0][0x350], 0x2 ;  /* 0x0000d40012047a11 */ /* 0x042fe400078210ff */
[C-C-:B------:R-:W-:Y:S02]  /*21b0*/  LEA.HI.X R3, R18.reuse, c[0x0][0x35c], R20.reuse, 0x2, P0 ;  /* 0x0000d70012037a11 */ /* 0x140fe400000f1414 */
[----:B------:R-:W-:-:S03]  /*21c0*/  LEA.HI.X R5, R18, c[0x0][0x354], R20, 0x2, P1 ;  /* 0x0000d50012057a11 */ /* 0x000fc600008f1414 */
[----:B------:R1:W5:Y:S04]  /*21d0*/  @P5 LDG.E R13, [R2.64] ;  /* 0x00000006020d5981 */ /* 0x000368000c1e1900 */
[----:B------:R1:W5:Y:S01]  /*21e0*/  @P6 LDG.E R148, [R4.64] ;  /* 0x0000000604946981 */ /* 0x000362000c1e1900 */
[----:B---3--:R-:W-:-:S05]  /*21f0*/  LOP3.LUT R22, R9, 0xffff, RZ, 0xc0, !PT ;  /* 0x0000ffff09167812 */ /* 0x008fca00078ec0ff */
[----:B------:R1:W-:Y:S01]  /*2200*/  STL [R1+0x44], R22 ;  /* 0x0000441601007387 */ /* 0x0003e20000100800 */
[----:B------:R-:W-:Y:S01]  /*2210*/  YIELD ;  /* 0x0000000000007946 */ /* 0x000fe20003800000 */
[----:B------:R-:W-:Y:S02]  /*2220*/  P2R R14, PR, RZ, 0x40 ;  /* 0x00000040ff0e7803 */ /* 0x000fe40000000000 */
[----:B----4-:R1:W-:Y:S01]  /*2230*/  @P4 STL [R1+0x40], R0 ;  /* 0x0000400001004387 */ /* 0x0103e20000100800 */
[----:B------:R-:W-:Y:S05]  /*2240*/  @P4 BRA `(.L_x_1211) ;  /* 0x0000007000004947 */ /* 0x000fea0003800000 */
[----:B-1----:R-:W-:-:S05]  /*2250*/  MOV R0, c[0x0][0x168] ;  /* 0x00005a0000007a02 */ /* 0x002fca0000000f00 */
[----:B------:R1:W-:Y:S01]  /*2260*/  STL [R1+0x40], R0 ;  /* 0x0000400001007387 */ /* 0x0003e20000100800 */
[----:B------:R-:W-:Y:S05]  /*2270*/  @!P3 BRA `(.L_x_1211) ;  /* 0x000000400000b947 */ /* 0x000fea0003800000 */
[----:B------:R-:W2:Y:S04]  /*2280*/  LDG.E R8, [R6.64] ;  /* 0x0000000606087981 */ /* 0x000ea8000c1e1900 */
[----:B-1----:R-:W2:Y:S02]  /*2290*/  LDG.E R0, [R6.64+0x4] ;  /* 0x0000040606007981 */ /* 0x002ea4000c1e1900 */
[----:B--2---:R-:W-:-:S05]  /*22a0*/  IADD3 R0, -R8, R0, RZ ;  /* 0x0000000008007210 */ /* 0x004fca0007ffe1ff */
[----:B------:R1:W-:Y:S02]  /*22b0*/  STL [R1+0x40], R0 ;  /* 0x0000400001007387 */ /* 0x0003e40000100800 */
.L_x_1211:
[----:B------:R-:W-:-:S04]  /*22c0*/  ISETP.NE.U32.AND P0, PT, RZ, c[0x0][0x368], PT ;  /* 0x0000da00ff007a0c */ /* 0x000fc80003f05070 */
[----:B------:R-:W-:-:S13]  /*22d0*/  ISETP.NE.AND.EX P0, PT, RZ, c[0x0][0x36c], PT, P0 ;  /* 0x0000db00ff007a0c */ /* 0x000fda0003f05300 */
[----:B------:R-:W-:Y:S05]  /*22e0*/  @!P0 BRA `(.L_x_1212) ;  /* 0x0000004000008947 */ /* 0x000fea0003800000 */
[----:B-1----:R-:W-:-:S04]  /*22f0*/  LEA R4, P0, R18, c[0x0][0x368], 0x2 ;  /* 0x0000da0012047a11 */ /* 0x002fc800078010ff */
[----:B------:R-:W-:-:S05]  /*2300*/  LEA.HI.X R5, R18, c[0x0][0x36c], R20, 0x2, P0 ;  /* 0x0000db0012057a11 */ /* 0x000fca00000f1414 */
[----:B------:R1:W5:Y:S01]  /*2310*/  LDG.E R12, [R4.64] ;  /* 0x00000006040c7981 */ /* 0x000362000c1e1900 */
[----:B------:R-:W-:Y:S05]  /*2320*/  BRA `(.L_x_1213) ;  /* 0x0000005000007947 */ /* 0x000fea0003800000 */
.L_x_1212:
[----:B------:R-:W-:Y:S01]  /*2330*/  MOV R12, c[0x0][0x1d0] ;  /* 0x00007400000c7a02 */ /* 0x000fe20000000f00 */
[----:B------:R-:W-:Y:S05]  /*2340*/  @!P6 BRA `(.L_x_1213) ;  /* 0x000000300000e947 */ /* 0x000fea0003800000 */
[----:B------:R-:W2:Y:S04]  /*2350*/  LDG.E R6, [R4.64] ;  /* 0x0000000604067981 */ /* 0x000ea8000c1e1900 */
[----:B-1----:R-:W2:Y:S02]  /*2360*/  LDG.E R0, [R4.64+0x4] ;  /* 0x0000040604007981 */ /* 0x002ea4000c1e1900 */
[----:B--2---:R-:W-:Y:S02]  /*2370*/  IADD3 R12, -R6, R0, RZ ;  /* 0x00000000060c7210 */ /* 0x004fe40007ffe1ff */
.L_x_1213:
[----:B-1----:R-:W2:Y:S04]  /*2380*/  LDL R4, [R1+0x40] ;  /* 0x0000400001047983 */ /* 0x002ea80000100800 */
[----:B------:R-:W3:Y:S04]  /*2390*/  LDL.LU R0, [R1+0x2c] ;  /* 0x00002c0001007983 */ /* 0x000ee80000300800 */
[----:B------:R-:W4:Y:S04]  /*23a0*/  LDL.LU R6, [R1+0x14] ;  /* 0x0000140001067983 */ /* 0x000f280000300800 */
[----:B------:R1:W3:Y:S01]  /*23b0*/  @P5 LDG.E R5, [R2.64] ;  /* 0x0000000602055981 */ /* 0x0002e2000c1e1900 */
[----:B------:R-:W-:-:S04]  /*23c0*/  ISETP.NE.U32.AND P0, PT, RZ, c[0x0][0x378], PT ;  /* 0x0000de00ff007a0c */ /* 0x000fc80003f05070 */
[----:B------:R-:W-:Y:S01]  /*23d0*/  ISETP.NE.AND.EX P1, PT, RZ, c[0x0][0x37c], PT, P0 ;  /* 0x0000df00ff007a0c */ /* 0x000fe20003f25300 */
[----:B------:R-:W-:Y:S02]  /*23e0*/  IMAD.MOV.U32 R7, RZ, RZ, c[0x0][0x2c4] ;  /* 0x0000b100ff077624 */ /* 0x000fe400078e00ff */
[----:B--2---:R-:W-:Y:S02]  /*23f0*/  IMAD.MOV.U32 R8, RZ, RZ, R4 ;  /* 0x000000ffff087224 */ /* 0x004fe400078e0004 */
[----:B------:R1:W2:Y:S01]  /*2400*/  @P5 LDG.E R4, [R2.64+0x4] ;  /* 0x0000040602045981 */ /* 0x0002a2000c1e1900 */
[----:B------:R-:W-:Y:S01]  /*2410*/  ISETP.NE.AND P2, PT, R7, 0x1, PT ;  /* 0x000000010700780c */ /* 0x000fe20003f45270 */
[----:B-----5:R-:W-:Y:S01]  /*2420*/  IMAD.MOV.U32 R131, RZ, RZ, R12 ;  /* 0x000000ffff837224 */ /* 0x020fe200078e000c */
[----:B----4-:R-:W-:Y:S01]  /*2430*/  LOP3.LUT R6, R6, 0xfffffffb, RZ, 0xc0, !PT ;  /* 0xfffffffb06067812 */ /* 0x010fe200078ec0ff */
[----:B------:R-:W-:-:S04]  /*2440*/  IMAD.IADD R7, R12, 0x1, -R149 ;  /* 0x000000010c077824 */ /* 0x000fc800078e0a95 */
[----:B-1----:R-:W-:-:S04]  /*2450*/  @P1 LEA R2, P0, R18, c[0x0][0x378], 0x2 ;  /* 0x0000de0012021a11 */ /* 0x002fc800078010ff */
[----:B------:R-:W-:-:S05]  /*2460*/  @P1 LEA.HI.X R3, R18, c[0x0][0x37c], R20, 0x2, P0 ;  /* 0x0000df0012031a11 */ /* 0x000fca00000f1414 */
[----:B------:R3:W5:Y:S01]  /*2470*/  @P1 LDG.E R131, [R2.64] ;  /* 0x0000000602831981 */ /* 0x000762000c1e1900 */
[----:B------:R-:W-:Y:S01]  /*2480*/  @P2 LOP3.LUT R6, R6, 0x4, RZ, 0xfc, !PT ;  /* 0x0000000406062812 */ /* 0x000fe200078efcff */
[----:B---3--:R-:W-:Y:S02]  /*2490*/  IMAD.SHL.U32 R2, R0, 0x80, RZ ;  /* 0x0000008000027824 */ /* 0x008fe400078e00ff */
[----:B------:R-:W-:-:S03]  /*24a0*/  IMAD.MOV.U32 R0, RZ, RZ, c[0x0][0x228] ;  /* 0x00008a00ff007624 */ /* 0x000fc600078e00ff */
[----:B------:R1:W-:Y:S04]  /*24b0*/  STL [R1+0x48], R2 ;  /* 0x0000480201007387 */ /* 0x0003e80000100800 */
[----:B------:R3:W-:Y:S01]  /*24c0*/  STL [R1+0x14], R6 ;  /* 0x0000140601007387 */ /* 0x0007e20000100800 */
[----:B-1----:R-:W-:-:S05]  /*24d0*/  IADD3 R2, R2, 0x7f, RZ ;  /* 0x0000007f02027810 */ /* 0x002fca0007ffe0ff */
[----:B------:R-:W-:-:S05]  /*24e0*/  @P2 IMAD.HI.U32 R3, R2, c[0x0][0x2c8], RZ ;  /* 0x0000b20002032a27 */ /* 0x000fca00078e00ff */
[----:B------:R-:W-:Y:S01]  /*24f0*/  @P2 SHF.R.U32.HI R2, RZ, c[0x0][0x2cc], R3 ;  /* 0x0000b300ff022a19 */ /* 0x000fe20000011603 */
[----:B------:R-:W-:Y:S01]  /*2500*/  BSSY B0, `(.L_x_1214) ;  /* 0x0000037000007945 */ /* 0x000fe20003800000 */
[----:B--2---:R-:W-:-:S04]  /*2510*/  @P5 IMAD.IADD R0, R4, 0x1, -R5 ;  /* 0x0000000104005824 */ /* 0x004fc800078e0a05 */
[----:B---3--:R-:W-:-:S05]  /*2520*/  IMAD.IADD R6, R7, 0x1, R0 ;  /* 0x0000000107067824 */ /* 0x008fca00078e0200 */
[C---:B------:R-:W-:Y:S02]  /*2530*/  IADD3 R154, R6.reuse, 0x30, -R8 ;  /* 0x00000030069a7810 */ /* 0x040fe40007ffe808 */
[----:B------:R-:W-:Y:S02]  /*2540*/  IADD3 R4, R6, 0x2f, RZ ;  /* 0x0000002f06047810 */ /* 0x000fe40007ffe0ff */
[----:B------:R-:W-:Y:S01]  /*2550*/  LOP3.LUT R5, R9, 0xff000000, RZ, 0xc0, !PT ;  /* 0xff00000009057812 */ /* 0x000fe200078ec0ff */
[----:B------:R-:W-:Y:S01]  /*2560*/  IMAD.IADD R3, R154, 0x1, R2 ;  /* 0x000000019a037824 */ /* 0x000fe200078e0202 */
[----:B------:R1:W-:Y:S01]  /*2570*/  STL [R1+0x2c], R6 ;  /* 0x00002c0601007387 */ /* 0x0003e20000100800 */
[----:B------:R-:W-:Y:S01]  /*2580*/  IMAD.HI R2, R4, 0x2aaaaaab, RZ ;  /* 0x2aaaaaab04027827 */ /* 0x000fe200078e02ff */
[----:B------:R-:W-:-:S04]  /*2590*/  SHF.R.U32.HI R8, RZ, 0x8, R5 ;  /* 0x00000008ff087819 */ /* 0x000fc80000011605 */
[----:B------:R-:W-:-:S04]  /*25a0*/  SHF.R.U32.HI R4, RZ, 0x1f, R2 ;  /* 0x0000001fff047819 */ /* 0x000fc80000011602 */
[----:B------:R-:W-:Y:S01]  /*25b0*/  LEA.HI.SX32 R153, R2, R4, 0x1d ;  /* 0x0000000402997211 */ /* 0x000fe200078feaff */
[----:B-1----:R-:W-:Y:S01]  /*25c0*/  IMAD.HI R6, R3, 0x2aaaaaab, RZ ;  /* 0x2aaaaaab03067827 */ /* 0x002fe200078e02ff */
[----:B------:R-:W-:-:S04]  /*25d0*/  LOP3.LUT R3, R9, 0xff0000, RZ, 0xc0, !PT ;  /* 0x00ff000009037812 */ /* 0x000fc800078ec0ff */
[----:B------:R-:W-:Y:S02]  /*25e0*/  LEA.HI R3, R3, R8, RZ, 0x10 ;  /* 0x0000000803037211 */ /* 0x000fe400078f80ff */
[----:B------:R-:W-:Y:S02]  /*25f0*/  SHF.R.U32.HI R5, RZ, 0x1f, R6 ;  /* 0x0000001fff057819 */ /* 0x000fe40000011606 */
[----:B------:R-:W-:Y:S02]  /*2600*/  SHF.R.U32.HI R9, RZ, 0x10, R3 ;  /* 0x00000010ff097819 */ /* 0x000fe40000011603 */
[----:B------:R-:W-:Y:S02]  /*2610*/  LOP3.LUT R16, R3, 0xff, RZ, 0xc0, !PT ;  /* 0x000000ff03107812 */ /* 0x000fe400078ec0ff */
[----:B------:R-:W-:Y:S01]  /*2620*/  LEA.HI.SX32 R2, R6, R5, 0x1d ;  /* 0x0000000506027211 */ /* 0x000fe200078feaff */
[----:B------:R1:W-:Y:S03]  /*2630*/  STL [R1+0x30], R9 ;  /* 0x0000300901007387 */ /* 0x0003e60000100800 */
[----:B------:R-:W-:Y:S01]  /*2640*/  IMNMX R6, R153, R2, PT ;  /* 0x0000000299067217 */ /* 0x000fe20003800200 */
[----:B------:R1:W-:Y:S03]  /*2650*/  STL [R1+0x74], R16 ;  /* 0x0000741001007387 */ /* 0x0003e60000100800 */
[----:B------:R-:W-:-:S02]  /*2660*/  ISETP.GE.AND P0, PT, R6, 0x1, PT ;  /* 0x000000010600780c */ /* 0x000fc40003f06270 */
[----:B------:R-:W-:Y:S01]  /*2670*/  ISETP.NE.AND P1, PT, R9, RZ, PT ;  /* 0x000000ff0900720c */ /* 0x000fe20003f25270 */
[----:B------:R-:W-:-:S03]  /*2680*/  IMAD.MOV.U32 R2, RZ, RZ, RZ ;  /* 0x000000ffff027224 */ /* 0x000fc600078e00ff */
[----:B------:R-:W-:-:S07]  /*2690*/  SEL R130, R9, c[0x0][0x338], P1 ;  /* 0x0000ce0009827a07 */ /* 0x000fce0000800000 */
[----:B------:R-:W-:Y:S05]  /*26a0*/  @!P0 BRA `(.L_x_1215) ;  /* 0x000001c000008947 */ /* 0x000fea0003800000 */
        /* <DEDUP_REMOVED lines=10> */
[----:B-1----:R-:W-:Y:S02]  /*2750*/  IMAD R9, R4, R3, RZ ;  /* 0x0000000304097224 */ /* 0x002fe400078e02ff */
        /* <DEDUP_REMOVED lines=17> */
.L_x_1215:
[----:B------:R-:W-:Y:S05]  /*2870*/  BSYNC B0 ;  /* 0x0000000000007941 */ /* 0x000fea0003800000 */
.L_x_1214:
[----:B------:R-:W-:Y:S01]  /*2880*/  IMAD R3, R16, R2, RZ ;  /* 0x0000000210037224 */ /* 0x000fe200078e02ff */
        /* <DEDUP_REMOVED lines=21> */
[----:B------:R-:W3:Y:S04]  /*29e0*/  LDL R9, [R1+0x24] ;  /* 0x0000240001097983 */ /* 0x000ee80000100800 */
[----:B------:R-:W4:Y:S04]  /*29f0*/  LDL R8, [R1+0x38] ;  /* 0x0000380001087983 */ /* 0x000f280000100800 */
[----:B------:R-:W3:Y:S04]  /*2a00*/  LDL R21, [R1+0xc] ;  /* 0x00000c0001157983 */ /* 0x000ee80000100800 */
[----:B------:R-:W1:Y:S01]  /*2a10*/  S2R R11, SR_TID.X ;  /* 0x00000000000b7919 */ /* 0x000e620000002100 */
[----:B------:R-:W-:-:S02]  /*2a20*/  SHF.R.S32.HI R3, RZ, 0x1f, R13 ;  /* 0x0000001fff037819 */ /* 0x000fc4000001140d */
[----:B-1----:R-:W-:-:S04]  /*2a30*/  SHF.R.S32.HI R10, RZ, 0x1f, R11 ;  /* 0x0000001fff0a7819 */ /* 0x002fc8000001140b */
[----:B------:R-:W-:-:S04]  /*2a40*/  LEA.HI R10, R10, R11, RZ, 0x2 ;  /* 0x0000000b0a0a7211 */ /* 0x000fc800078f10ff */
[----:B------:R-:W-:-:S04]  /*2a50*/  SHF.R.S32.HI R10, RZ, 0x2, R10 ;  /* 0x00000002ff0a7819 */ /* 0x000fc8000001140a */
[----:B------:R-:W-:-:S04]  /*2a60*/  IADD3 R124, P0, R10, R13, RZ ;  /* 0x0000000d0a7c7210 */ /* 0x000fc80007f1e0ff */
[----:B------:R-:W-:-:S05]  /*2a70*/  LEA.HI.X.SX32 R127, R10, R3, 0x1, P0 ;  /* 0x000000030a7f7211 */ /* 0x000fca00000f0eff */
[----:B------:R-:W-:Y:S01]  /*2a80*/  IMAD R3, R127, c[0x0][0x238], RZ ;  /* 0x00008e007f037a24 */ /* 0x000fe200078e02ff */
[----:B------:R-:W-:-:S03]  /*2a90*/  IADD3 R31, R2, -0x1, RZ ;  /* 0xffffffff021f7810 */ /* 0x000fc60007ffe0ff */
[----:B------:R-:W-:Y:S01]  /*2aa0*/  IMAD R3, R124, c[0x0][0x23c], R3 ;  /* 0x00008f007c037a24 */ /* 0x000fe200078e0203 */
[----:B------:R-:W-:Y:S02]  /*2ab0*/  ISETP.NE.AND P3, PT, R14, RZ, PT ;  /* 0x000000ff0e00720c */ /* 0x000fe40003f65270 */
[----:B------:R-:W-:Y:S01]  /*2ac0*/  SEL R14, R20, RZ, !P5 ;  /* 0x000000ff140e7207 */ /* 0x000fe20006800000 */
[----:B------:R-:W-:Y:S01]  /*2ad0*/  IMAD.MOV.U32 R132, RZ, RZ, 0x30 ;  /* 0x00000030ff847424 */ /* 0x000fe200078e00ff */
[----:B------:R-:W-:-:S03]  /*2ae0*/  SEL R13, R18, RZ, !P5 ;  /* 0x000000ff120d7207 */ /* 0x000fc60006800000 */
[C---:B------:R-:W-:Y:S02]  /*2af0*/  IMAD R156, R132.reuse, c[0x0][0x23c], RZ ;  /* 0x00008f00849c7a24 */ /* 0x040fe400078e02ff */
[----:B------:R-:W-:-:S04]  /*2b00*/  IMAD.WIDE.U32 R140, R132, c[0x0][0x238], RZ ;  /* 0x00008e00848c7a25 */ /* 0x000fc800078e00ff */
[----:B------:R-:W-:Y:S01]  /*2b10*/  IMAD.IADD R156, R141, 0x1, R156 ;  /* 0x000000018d9c7824 */ /* 0x000fe200078e029c */
[----:B------:R-:W-:Y:S01]  /*2b20*/  MOV R157, c[0x0][0x238] ;  /* 0x00008e00009d7a02 */ /* 0x000fe20000000f00 */
[----:B------:R-:W-:-:S05]  /*2b30*/  IMAD.MOV.U32 R155, RZ, RZ, 0x5 ;  /* 0x00000005ff9b7424 */ /* 0x000fca00078e00ff */
[C---:B------:R-:W-:Y:S02]  /*2b40*/  SHF.L.U64.HI R155, R157.reuse, R155, c[0x0][0x23c] ;  /* 0x00008f009d9b7619 */ /* 0x040fe4000001029b */
[----:B------:R-:W-:Y:S01]  /*2b50*/  SHF.L.U32 R157, R157, 0x5, RZ ;  /* 0x000000059d9d7819 */ /* 0x000fe200000006ff */
[----:B--2---:R-:W-:-:S04]  /*2b60*/  IMAD.WIDE.U32 R4, R124, c[0x0][0x238], R16 ;  /* 0x00008e007c047a25 */ /* 0x004fc800078e0010 */
[----:B------:R-:W-:Y:S01]  /*2b70*/  IMAD.IADD R3, R5, 0x1, R3 ;  /* 0x0000000105037824 */ /* 0x000fe200078e0203 */
[----:B------:R-:W-:Y:S01]  /*2b80*/  MOV R2, R4 ;  /* 0x0000000400027202 */ /* 0x000fe20000000f00 */
[----:B------:R-:W-:-:S04]  /*2b90*/  IMAD R5, R31, -0x30, R0 ;  /* 0xffffffd01f057824 */ /* 0x000fc800078e0200 */
[----:B------:R-:W-:Y:S01]  /*2ba0*/  IMAD.WIDE.U32 R2, R22, c[0x0][0x240], R2 ;  /* 0x0000900016027a25 */ /* 0x000fe200078e0002 */
[----:B------:R-:W-:-:S03]  /*2bb0*/  IMNMX R5, R5, 0x30, PT ;  /* 0x0000003005057817 */ /* 0x000fc60003800200 */
[----:B------:R-:W-:Y:S02]  /*2bc0*/  IMAD R3, R22, c[0x0][0x244], R3 ;  /* 0x0000910016037a24 */ /* 0x000fe400078e0203 */
[----:B------:R-:W-:Y:S02]  /*2bd0*/  IMAD R4, R14, c[0x0][0x248], RZ ;  /* 0x000092000e047a24 */ /* 0x000fe400078e02ff */
[----:B------:R-:W-:Y:S02]  /*2be0*/  IMAD.IADD R7, R5, 0x1, -R10 ;  /* 0x0000000105077824 */ /* 0x000fe400078e0a0a */
[C---:B------:R-:W-:Y:S02]  /*2bf0*/  IMAD R4, R13.reuse, c[0x0][0x24c], R4 ;  /* 0x000093000d047a24 */ /* 0x040fe400078e0204 */
[----:B------:R-:W-:Y:S01]  /*2c00*/  IMAD.WIDE.U32 R98, R13, c[0x0][0x248], R2 ;  /* 0x000092000d627a25 */ /* 0x000fe200078e0002 */
[----:B------:R-:W-:Y:S02]  /*2c10*/  ISETP.GE.AND P1, PT, R7, 0x1, PT ;  /* 0x000000010700780c */ /* 0x000fe40003f26270 */
[----:B------:R-:W-:Y:S01]  /*2c20*/  SHF.R.S32.HI R3, RZ, 0x1f, R31 ;  /* 0x0000001fff037819 */ /* 0x000fe2000001141f */
[----:B------:R-:W-:Y:S01]  /*2c30*/  IMAD R2, R156, R31, RZ ;  /* 0x0000001f9c027224 */ /* 0x000fe200078e02ff */
[----:B------:R-:W-:Y:S01]  /*2c40*/  IADD3 R89, R99, R4, RZ ;  /* 0x0000000463597210 */ /* 0x000fe20007ffe0ff */
[----:B------:R-:W-:-:S02]  /*2c50*/  IMAD.MOV.U32 R88, RZ, RZ, R98 ;  /* 0x000000ffff587224 */ /* 0x000fc400078e0062 */
[-C--:B------:R-:W-:Y:S02]  /*2c60*/  IMAD R2, R3, R140.reuse, R2 ;  /* 0x0000008c03027224 */ /* 0x080fe400078e0202 */
[----:B------:R-:W-:Y:S01]  /*2c70*/  IMAD.WIDE.U32 R4, R31, R140, R88 ;  /* 0x0000008c1f047225 */ /* 0x000fe200078e0058 */
[----:B------:R-:W-:-:S03]  /*2c80*/  ISETP.GE.AND P6, PT, R16, c[0x0][0x1d4], PT ;  /* 0x0000750010007a0c */ /* 0x000fc60003fc6270 */
[----:B------:R-:W-:Y:S01]  /*2c90*/  IMAD.IADD R6, R5, 0x1, R2 ;  /* 0x0000000105067824 */ /* 0x000fe200078e0202 */
[----:B------:R-:W-:Y:S02]  /*2ca0*/  @P1 LEA R2, P0, R4, c[0x0][0x220], 0x1 ;  /* 0x0000880004021a11 */ /* 0x000fe400078008ff */
[----:B---3--:R-:W-:Y:S02]  /*2cb0*/  ISETP.GE.AND P5, PT, R9, c[0x0][0x1d4], PT ;  /* 0x0000750009007a0c */ /* 0x008fe40003fa6270 */
[----:B----4-:R-:W-:Y:S02]  /*2cc0*/  ISETP.GE.AND P4, PT, R8, c[0x0][0x1d4], PT ;  /* 0x0000750008007a0c */ /* 0x010fe40003f86270 */
[----:B------:R-:W-:Y:S02]  /*2cd0*/  @P1 LEA.HI.X R3, R4, c[0x0][0x224], R6, 0x1, P0 ;  /* 0x0000890004031a11 */ /* 0x000fe400000f0c06 */
[----:B------:R-:W-:Y:S01]  /*2ce0*/  ISETP.GT.AND P0, PT, R7, 0x20, PT ;  /* 0x000000200700780c */ /* 0x000fe20003f04270 */
[----:B------:R-:W-:-:S05]  /*2cf0*/  @P1 IMAD.SHL.U32 R5, R21, 0x2, RZ ;  /* 0x0000000215051824 */ /* 0x000fca00078e00ff */
[----:B------:R-:W-:Y:S01]  /*2d00*/  @!PT LDS RZ, [RZ] ;  /* 0x00000000fffff984 */ /* 0x000fe20000000800 */
[----:B------:R-:W-:Y:S01]  /*2d10*/  @!PT LDS RZ, [RZ] ;  /* 0x00000000fffff984 */ /* 0x000fe20000000800 */
[----:B------:R-:W-:Y:S01]  /*2d20*/  @!PT LDS RZ, [RZ] ;  /* 0x00000000fffff984 */ /* 0x000fe20000000800 */
[----:B------:R1:W-:Y:S04]  /*2d30*/  @P1 LDGSTS.E.BYPASS.LTC128B.128 [R5+0x3c80], [R2.64], !P6 ;  /* 0x03c8000002051fae */ /* 0x0003e8000f101d46 */
[----:B------:R1:W-:Y:S04]  /*2d40*/  @P1 LDGSTS.E.BYPASS.LTC128B.128 [R5+0x4880], [R2.64+0x40], !P5 ;  /* 0x0488004002051fae */ /* 0x0003e8000e901d46 */
[----:B------:R1:W-:Y:S02]  /*2d50*/  @P1 LDGSTS.E.BYPASS.LTC128B.128 [R5+0x5480], [R2.64+0x80], !P4 ;  /* 0x0548008002051fae */ /* 0x0003e4000e101d46 */
[----:B-1----:R-:W-:-:S05]  /*2d60*/  @P0 IADD3 R3, P1, R157, R4, RZ ;  /* 0x000000049d030210 */ /* 0x002fca0007f3e0ff */
[----:B------:R-:W-:Y:S01]  /*2d70*/  @P0 IMAD.X R6, R6, 0x1, R155, P1 ;  /* 0x0000000106060824 */ /* 0x000fe200008e069b */
[----:B------:R-:W-:-:S04]  /*2d80*/  @P0 LEA R2, P1, R3, c[0x0][0x220], 0x1 ;  /* 0x0000880003020a11 */ /* 0x000fc800078208ff */
[----:B------:R-:W-:Y:S02]  /*2d90*/  @P0 LEA.HI.X R3, R3, c[0x0][0x224], R6, 0x1, P1 ;  /* 0x0000890003030a11 */ /* 0x000fe400008f0c06 */
[----:B------:R-:W-:-:S04]  /*2da0*/  ISETP.NE.U32.AND P1, PT, RZ, c[0x0][0x340], PT ;  /* 0x0000d000ff007a0c */ /* 0x000fc80003f25070 */
[----:B------:R-:W-:-:S13]  /*2db0*/  ISETP.NE.AND.EX P1, PT, RZ, c[0x0][0x344], PT, P1 ;  /* 0x0000d100ff007a0c */ /* 0x000fda0003f25310 */
[----:B------:R-:W-:-:S06]  /*2dc0*/  @P1 IMAD.WIDE R6, R18, R15, c[0x0][0x340] ;  /* 0x0000d00012061625 */ /* 0x000fcc00078e020f */
[----:B------:R1:W2:Y:S04]  /*2dd0*/  @P1 LDG.E R6, [R6.64] ;  /* 0x0000000606061981 */ /* 0x0002a8000c1e1900 */
[----:B------:R-:W3:Y:S01]  /*2de0*/  S2R R19, SR_TID.X ;  /* 0x0000000000137919 */ /* 0x000ee20000002100 */
[----:B-1----:R-:W-:-:S05]  /*2df0*/  IMAD.IADD R7, R12, 0x1, R148 ;  /* 0x000000010c077824 */ /* 0x002fca00078e0294 */
[----:B------:R-:W-:Y:S01]  /*2e00*/  SHF.R.S32.HI R11, RZ, 0x1f, R7 ;  /* 0x0000001fff0b7819 */ /* 0x000fe20000011407 */
[----:B------:R-:W-:-:S04]  /*2e10*/  IMAD.WIDE.U32 R4, R7, c[0x0][0x1e0], RZ ;  /* 0x0000780007047a25 */ /* 0x000fc800078e00ff */
[----:B------:R-:W-:-:S04]  /*2e20*/  IMAD R8, R11, c[0x0][0x1e0], RZ ;  /* 0x000078000b087a24 */ /* 0x000fc800078e02ff */
[----:B------:R-:W-:-:S05]  /*2e30*/  IMAD R8, R7, c[0x0][0x1e4], R8 ;  /* 0x0000790007087a24 */ /* 0x000fca00078e0208 */
[----:B------:R-:W-:-:S05]  /*2e40*/  IADD3 R5, R5, R8, RZ ;  /* 0x0000000805057210 */ /* 0x000fca0007ffe0ff */
[----:B------:R-:W-:-:S04]  /*2e50*/  IMAD.WIDE.U32 R8, R22, c[0x0][0x1e8], R4 ;  /* 0x00007a0016087a25 */ /* 0x000fc800078e0004 */
[----:B------:R-:W-:Y:S02]  /*2e60*/  @P0 IMAD.SHL.U32 R4, R21, 0x2, RZ ;  /* 0x0000000215040824 */ /* 0x000fe400078e00ff */
[----:B------:R-:W-:-:S03]  /*2e70*/  IMAD R5, R22, c[0x0][0x1ec], R9 ;  /* 0x00007b0016057a24 */ /* 0x000fc600078e0209 */
[----:B------:R1:W-:Y:S04]  /*2e80*/  @P0 LDGSTS.E.BYPASS.LTC128B.128 [R4+0x4480], [R2.64], !P6 ;  /* 0x0448000002040fae */ /* 0x0003e8000f101d46 */
[----:B------:R1:W-:Y:S04]  /*2e90*/  @P0 LDGSTS.E.BYPASS.LTC128B.128 [R4+0x5080], [R2.64+0x40], !P5 ;  /* 0x0508004002040fae */ /* 0x0003e8000e901d46 */
[----:B------:R1:W-:Y:S01]  /*2ea0*/  @P0 LDGSTS.E.BYPASS.LTC128B.128 [R4+0x5c80], [R2.64+0x80], !P4 ;  /* 0x05c8008002040fae */ /* 0x0003e2000e101d46 */
[----:B------:R-:W-:-:S03]  /*2eb0*/  IMAD.MOV.U32 R160, RZ, RZ, c[0x0][0x27c] ;  /* 0x00009f00ffa07624 */ /* 0x000fc600078e00ff */
[----:B------:R-:W0:Y:S01]  /*2ec0*/  LDGDEPBAR ;  /* 0x00000000000079af */ /* 0x000e220000000000 */
[----:B------:R-:W-:Y:S01]  /*2ed0*/  WARPSYNC 0xffffffff ;  /* 0xffffffff00007948 */ /* 0x000fe20003800000 */
[----:B------:R-:W-:Y:S02]  /*2ee0*/  ISETP.GE.AND P2, PT, R136, c[0x0][0x27c], PT ;  /* 0x00009f0088007a0c */ /* 0x000fe40003f46270 */
[----:B------:R-:W-:Y:S02]  /*2ef0*/  SHF.R.S32.HI R147, RZ, 0x1f, R146 ;  /* 0x0000001fff937819 */ /* 0x000fe40000011492 */
[----:B-----5:R-:W-:Y:S01]  /*2f00*/  SHF.R.S32.HI R25, RZ, 0x1f, R131 ;  /* 0x0000001fff197819 */ /* 0x020fe20000011483 */
[----:B-1----:R-:W-:Y:S01]  /*2f10*/  IMAD.MOV.U32 R4, RZ, RZ, R8 ;  /* 0x000000ffff047224 */ /* 0x002fe200078e0008 */
[----:B--2---:R-:W-:Y:S01]  /*2f20*/  @P1 SHF.R.S32.HI R10, RZ, 0x1f, R6 ;  /* 0x0000001fff0a1819 */ /* 0x004fe20000011406 */
[----:B------:R-:W-:Y:S01]  /*2f30*/  @!P1 IMAD.MOV.U32 R10, RZ, RZ, R20 ;  /* 0x000000ffff0a9224 */ /* 0x000fe200078e0014 */
[----:B---3--:R-:W-:-:S04]  /*2f40*/  LEA.HI R20, R19, R19, RZ, 0x1 ;  /* 0x0000001313147211 */ /* 0x008fc800078f08ff */
[----:B------:R-:W-:Y:S02]  /*2f50*/  SHF.R.S32.HI R20, RZ, 0x1, R20 ;  /* 0x00000001ff147819 */ /* 0x000fe40000011414 */
[----:B------:R-:W-:Y:S02]  /*2f60*/  @!P1 MOV R6, R18 ;  /* 0x0000001200069202 */ /* 0x000fe40000000f00 */
[----:B------:R-:W-:Y:S02]  /*2f70*/  SEL R21, R10, RZ, !P3 ;  /* 0x000000ff0a157207 */ /* 0x000fe40005800000 */
[----:B------:R-:W-:Y:S02]  /*2f80*/  SHF.R.S32.HI R9, RZ, 0x1f, R20 ;  /* 0x0000001fff097819 */ /* 0x000fe40000011414 */
[----:B------:R-:W-:Y:S01]  /*2f90*/  SEL R15, R6, RZ, !P3 ;  /* 0x000000ff060f7207 */ /* 0x000fe20005800000 */
[----:B------:R-:W-:Y:S02]  /*2fa0*/  IMAD R2, R21, c[0x0][0x1f0], RZ ;  /* 0x00007c0015027a24 */ /* 0x000fe400078e02ff */
[----:B------:R-:W-:-:S02]  /*2fb0*/  IMAD R3, R9, c[0x0][0x1e0], RZ ;  /* 0x0000780009037a24 */ /* 0x000fc400078e02ff */
[C---:B------:R-:W-:Y:S02]  /*2fc0*/  IMAD R2, R15.reuse, c[0x0][0x1f4], R2 ;  /* 0x00007d000f027a24 */ /* 0x040fe400078e0202 */
[----:B------:R-:W-:-:S04]  /*2fd0*/  IMAD.WIDE.U32 R78, R15, c[0x0][0x1f0], R4 ;  /* 0x00007c000f4e7a25 */ /* 0x000fc800078e0004 */
[----:B------:R-:W-:-:S04]  /*2fe0*/  IMAD.WIDE.U32 R158, R20, c[0x0][0x1e0], RZ ;  /* 0x00007800149e7a25 */ /* 0x000fc800078e00ff */
[----:B------:R-:W-:Y:S01]  /*2ff0*/  IMAD R3, R20, c[0x0][0x1e4], R3 ;  /* 0x0000790014037a24 */ /* 0x000fe200078e0203 */
[----:B------:R-:W-:Y:S02]  /*3000*/  SHF.L.U32 R6, R160, 0x1, RZ ;  /* 0x00000001a0067819 */ /* 0x000fe400000006ff */
[----:B------:R-:W-:Y:S01]  /*3010*/  IADD3 R77, R79, R2, RZ ;  /* 0x000000024f4d7210 */ /* 0x000fe20007ffe0ff */
[----:B------:R-:W-:Y:S02]  /*3020*/  IMAD.IADD R126, R159, 0x1, R3 ;  /* 0x000000019f7e7824 */ /* 0x000fe400078e0203 */
[----:B------:R-:W2:Y:S01]  /*3030*/  LDL R35, [R1+0x68] ;  /* 0x0000680001237983 */ /* 0x000ea20000100800 */
[----:B------:R-:W-:Y:S01]  /*3040*/  IMAD.WIDE.U32 R2, R22, c[0x0][0x260], R16 ;  /* 0x0000980016027a25 */ /* 0x000fe200078e0010 */
[----:B------:R-:W-:Y:S02]  /*3050*/  IADD3 R129, P0, R20, R7, RZ ;  /* 0x0000000714817210 */ /* 0x000fe40007f1e0ff */
[----:B------:R-:W3:Y:S01]  /*3060*/  LDL R33, [R1+0x6c] ;  /* 0x00006c0001217983 */ /* 0x000ee20000100800 */
[----:B------:R-:W-:Y:S01]  /*3070*/  IMAD R4, R14, c[0x0][0x268], RZ ;  /* 0x00009a000e047a24 */ /* 0x000fe200078e02ff */
[----:B------:R-:W-:Y:S01]  /*3080*/  SEL R16, RZ, c[0x0][0x27c], !P2 ;  /* 0x00009f00ff107a07 */ /* 0x000fe20005000000 */
[----:B------:R-:W-:Y:S01]  /*3090*/  IMAD R3, R22, c[0x0][0x264], R3 ;  /* 0x0000990016037a24 */ /* 0x000fe200078e0203 */
[----:B------:R-:W4:Y:S01]  /*30a0*/  LDL R34, [R1+0x70] ;  /* 0x0000700001227983 */ /* 0x000f220000100800 */
[----:B------:R-:W-:Y:S01]  /*30b0*/  IMAD R8, R9, c[0x0][0x280], RZ ;  /* 0x0000a00009087a24 */ /* 0x000fe200078e02ff */
[----:B------:R-:W-:Y:S01]  /*30c0*/  ISETP.GE.AND P1, PT, R144, c[0x0][0x27c], PT ;  /* 0x00009f0090007a0c */ /* 0x000fe20003f26270 */
[----:B------:R-:W-:Y:S01]  /*30d0*/  IMAD.X R128, R11, 0x1, R9, P0 ;  /* 0x000000010b807824 */ /* 0x000fe200000e0609 */
[C---:B------:R-:W-:Y:S01]  /*30e0*/  IADD3 R19, -R6.reuse, c[0x0][0x1d4], RZ ;  /* 0x0000750006137a10 */ /* 0x040fe20007ffe1ff */
[----:B------:R-:W-:Y:S01]  /*30f0*/  IMAD R32, R13, c[0x0][0x26c], R4 ;  /* 0x00009b000d207a24 */ /* 0x000fe200078e0204 */
[----:B------:R-:W-:Y:S01]  /*3100*/  ISETP.GE.AND P0, PT, R143, c[0x0][0x27c], PT ;  /* 0x00009f008f007a0c */ /* 0x000fe20003f06270 */
[----:B------:R-:W-:Y:S01]  /*3110*/  IMAD R9, R9, c[0x0][0x290], RZ ;  /* 0x0000a40009097a24 */ /* 0x000fe200078e02ff */
[CC--:B------:R-:W-:Y:S01]  /*3120*/  SEL R18, R6.reuse, R19.reuse, !P2 ;  /* 0x0000001306127207 */ /* 0x0c0fe20005000000 */
[----:B------:R-:W-:Y:S01]  /*3130*/  IMAD.WIDE.U32 R82, R13, c[0x0][0x268], R2 ;  /* 0x00009a000d527a25 */ /* 0x000fe200078e0002 */
[----:B------:R-:W-:-:S02]  /*3140*/  SEL R17, R6, R19, !P1 ;  /* 0x0000001306117207 */ /* 0x000fc40004800000 */
[----:B------:R-:W-:Y:S01]  /*3150*/  SEL R19, R6, R19, !P0 ;  /* 0x0000001306137207 */ /* 0x000fe20004000000 */
[----:B------:R-:W-:Y:S01]  /*3160*/  IMAD.WIDE.U32 R4, R20, c[0x0][0x280], R146 ;  /* 0x0000a00014047a25 */ /* 0x000fe200078e0092 */
[----:B------:R-:W-:Y:S01]  /*3170*/  ULDC.U8 UR4, c[0x0][0x298] ;  /* 0x0000a60000047ab9 */ /* 0x000fe20000000000 */
[----:B------:R-:W-:Y:S02]  /*3180*/  ISETP.GE.AND P2, PT, R160, 0x1, PT ;  /* 0x00000001a000780c */ /* 0x000fe40003f46270 */
[C---:B------:R-:W-:Y:S02]  /*3190*/  IMAD R8, R20.reuse, c[0x0][0x284], R8 ;  /* 0x0000a10014087a24 */ /* 0x040fe400078e0208 */
[----:B------:R-:W-:-:S04]  /*31a0*/  IMAD.WIDE.U32 R12, R20, c[0x0][0x280], R136 ;  /* 0x0000a000140c7a25 */ /* 0x000fc800078e0088 */
[----:B------:R-:W-:Y:S02]  /*31b0*/  IMAD R14, R20, c[0x0][0x294], R9 ;  /* 0x0000a500140e7a24 */ /* 0x000fe400078e0209 */
[----:B------:R-:W-:Y:S02]  /*31c0*/  IMAD.IADD R9, R5, 0x1, R8 ;  /* 0x0000000105097824 */ /* 0x000fe400078e0208 */
[----:B------:R-:W-:Y:S02]  /*31d0*/  IMAD.IADD R5, R8, 0x1, R13 ;  /* 0x0000000108057824 */ /* 0x000fe400078e020d */
[----:B------:R-:W-:Y:S02]  /*31e0*/  IMAD.IADD R13, R136, 0x1, R16 ;  /* 0x00000001880d7824 */ /* 0x000fe400078e0210 */
[----:B------:R-:W-:-:S04]  /*31f0*/  IMAD.WIDE.U32 R2, R22, c[0x0][0x210], R136 ;  /* 0x0000840016027a25 */ /* 0x000fc800078e0088 */
[----:B------:R-:W-:Y:S02]  /*3200*/  IMAD.MOV.U32 R8, RZ, RZ, R4 ;  /* 0x000000ffff087224 */ /* 0x000fe400078e0004 */
[----:B------:R-:W-:Y:S01]  /*3210*/  IMAD.MOV.U32 R4, RZ, RZ, R12 ;  /* 0x000000ffff047224 */ /* 0x000fe200078e000c */
[----:B------:R-:W-:Y:S01]  /*3220*/  SHF.R.S32.HI R12, RZ, 0x1f, R13 ;  /* 0x0000001fff0c7819 */ /* 0x000fe2000001140d */
[----:B------:R-:W-:Y:S02]  /*3230*/  IMAD R11, R22, c[0x0][0x214], R3 ;  /* 0x00008500160b7a24 */ /* 0x000fe400078e0203 */
[----:B------:R-:W-:Y:S01]  /*3240*/  IMAD.MOV.U32 R10, RZ, RZ, R2 ;  /* 0x000000ffff0a7224 */ /* 0x000fe200078e0002 */
[-C--:B------:R-:W-:Y:S01]  /*3250*/  LEA.HI R16, R12, R13.reuse, RZ, 0x3 ;  /* 0x0000000d0c107211 */ /* 0x080fe200078f18ff */
[----:B------:R-:W-:Y:S01]  /*3260*/  IMAD.WIDE.U32 R6, R20, c[0x0][0x290], R146 ;  /* 0x0000a40014067a25 */ /* 0x000fe200078e0092 */
[----:B------:R-:W-:-:S03]  /*3270*/  LEA.HI R22, R12, R13, RZ, 0x5 ;  /* 0x0000000d0c167211 */ /* 0x000fc600078f28ff */
[----:B------:R-:W-:Y:S01]  /*3280*/  IMAD.WIDE.U32 R2, R20, c[0x0][0x290], R136 ;  /* 0x0000a40014027a25 */ /* 0x000fe200078e0088 */
[----:B------:R-:W-:-:S03]  /*3290*/  SEL R12, RZ, c[0x0][0x27c], !P1 ;  /* 0x00009f00ff0c7a07 */ /* 0x000fc60004800000 */
[----:B------:R-:W-:Y:S02]  /*32a0*/  IMAD.IADD R7, R7, 0x1, R14 ;  /* 0x0000000107077824 */ /* 0x000fe400078e020e */
[----:B------:R-:W-:Y:S01]  /*32b0*/  IMAD.IADD R3, R14, 0x1, R3 ;  /* 0x000000010e037824 */ /* 0x000fe200078e0203 */
[----:B------:R-:W-:Y:S01]  /*32c0*/  SHF.R.S32.HI R14, RZ, 0x1f, R17 ;  /* 0x0000001fff0e7819 */ /* 0x000fe20000011411 */
[----:B------:R-:W-:Y:S01]  /*32d0*/  IMAD.IADD R12, R144, 0x1, R12 ;  /* 0x00000001900c7824 */ /* 0x000fe200078e020c */
[----:B------:R-:W-:Y:S02]  /*32e0*/  SHF.R.S32.HI R13, RZ, 0x1f, R19 ;  /* 0x0000001fff0d7819 */ /* 0x000fe40000011413 */
[----:B------:R-:W-:Y:S01]  /*32f0*/  LEA.HI R23, R14, R17, RZ, 0x4 ;  /* 0x000000110e177211 */ /* 0x000fe200078f20ff */
[----:B------:R-:W-:Y:S01]  /*3300*/  IMAD R14, R21, c[0x0][0x218], RZ ;  /* 0x00008600150e7a24 */ /* 0x000fe200078e02ff */
[----:B------:R-:W-:Y:S02]  /*3310*/  LEA.HI R21, R13, R19, RZ, 0x4 ;  /* 0x000000130d157211 */ /* 0x000fe400078f20ff */
[----:B------:R-:W-:Y:S01]  /*3320*/  SHF.R.S32.HI R13, RZ, 0x1f, R12 ;  /* 0x0000001fff0d7819 */ /* 0x000fe2000001140c */
[----:B------:R-:W-:Y:S01]  /*3330*/  IMAD.WIDE.U32 R100, R15, c[0x0][0x218], R10 ;  /* 0x000086000f647a25 */ /* 0x000fe200078e000a */
[----:B------:R-:W-:-:S02]  /*3340*/  SHF.R.S32.HI R20, RZ, 0x1f, R18 ;  /* 0x0000001fff147819 */ /* 0x000fc40000011412 */
[----:B------:R-:W-:Y:S01]  /*3350*/  SEL R17, RZ, c[0x0][0x27c], !P0 ;  /* 0x00009f00ff117a07 */ /* 0x000fe20004000000 */
[----:B------:R-:W-:Y:S01]  /*3360*/  IMAD R27, R15, c[0x0][0x21c], R14 ;  /* 0x000087000f1b7a24 */ /* 0x000fe200078e020e */
[CC--:B------:R-:W-:Y:S02]  /*3370*/  LEA.HI R11, R13.reuse, R12.reuse, RZ, 0x5 ;  /* 0x0000000c0d0b7211 */ /* 0x0c0fe400078f28ff */
[----:B------:R-:W-:Y:S01]  /*3380*/  LEA.HI R15, R13, R12, RZ, 0x3 ;  /* 0x0000000c0d0f7211 */ /* 0x000fe200078f18ff */
[----:B------:R-:W-:Y:S01]  /*3390*/  IMAD.IADD R14, R143, 0x1, R17 ;  /* 0x000000018f0e7824 */ /* 0x000fe200078e0211 */
[----:B------:R-:W-:Y:S02]  /*33a0*/  LEA.HI R24, R20, R18, RZ, 0x4 ;  /* 0x0000001214187211 */ /* 0x000fe400078f20ff */
[----:B------:R-:W-:Y:S02]  /*33b0*/  SHF.R.S32.HI R11, RZ, 0x5, R11 ;  /* 0x00000005ff0b7819 */ /* 0x000fe4000001140b */
[----:B------:R-:W-:-:S02]  /*33c0*/  SHF.R.S32.HI R17, RZ, 0x5, R22 ;  /* 0x00000005ff117819 */ /* 0x000fc40000011416 */
[----:B------:R-:W-:-:S04]  /*33d0*/  SHF.R.S32.HI R10, RZ, 0x1f, R14 ;  /* 0x0000001fff0a7819 */ /* 0x000fc8000001140e */
[----:B------:R-:W-:Y:S02]  /*33e0*/  LEA.HI R13, R10, R14, RZ, 0x3 ;  /* 0x0000000e0a0d7211 */ /* 0x000fe400078f18ff */
[----:B------:R-:W-:Y:S01]  /*33f0*/  IADD3 R123, P1, P0, R78, R158, R136 ;  /* 0x0000009e4e7b7210 */ /* 0x000fe2000783e088 */
[----:B------:R-:W-:Y:S01]  /*3400*/  IMAD R150, R132, c[0x0][0x1e4], RZ ;  /* 0x0000790084967a24 */ /* 0x000fe200078e02ff */
[----:B------:R-:W-:Y:S01]  /*3410*/  LOP3.LUT R103, R16, 0xfffffff8, RZ, 0xc0, !PT ;  /* 0xfffffff810677812 */ /* 0x000fe200078ec0ff */
[C---:B------:R-:W-:Y:S01]  /*3420*/  IMAD R151, R132.reuse, c[0x0][0x284], RZ ;  /* 0x0000a10084977a24 */ /* 0x040fe200078e02ff */
[----:B------:R-:W-:Y:S01]  /*3430*/  IADD3.X R122, R77, R126, R137, P1, P0 ;  /* 0x0000007e4d7a7210 */ /* 0x000fe20000fe0489 */
[C---:B------:R-:W-:Y:S01]  /*3440*/  IMAD R152, R132.reuse, c[0x0][0x294], RZ ;  /* 0x0000a50084987a24 */ /* 0x040fe200078e02ff */
[----:B------:R-:W-:Y:S01]  /*3450*/  ISETP.NE.AND P0, PT, RZ, UR4, PT ;  /* 0x00000004ff007c0c */ /* 0x000fe2000bf05270 */
[----:B------:R-:W-:Y:S01]  /*3460*/  IMAD.WIDE.U32 R138, R132, c[0x0][0x1e0], RZ ;  /* 0x00007800848a7a25 */ /* 0x000fe200078e00ff */
[----:B------:R-:W-:-:S02]  /*3470*/  LOP3.LUT R102, R15, 0xfffffff8, RZ, 0xc0, !PT ;  /* 0xfffffff80f667812 */ /* 0x000fc400078ec0ff */
[----:B------:R-:W-:Y:S01]  /*3480*/  LOP3.LUT R87, R13, 0xfffffff8, RZ, 0xc0, !PT ;  /* 0xfffffff80d577812 */ /* 0x000fe200078ec0ff */
        /* <DEDUP_REMOVED lines=26> */
[----:B------:R-:W-:Y:S02]  /*3630*/  LEA.HI.SX32 R12, R16, R10, 0x1d ;  /* 0x0000000a100c7211 */ /* 0x000fe400078feaff */
[----:B------:R-:W-:Y:S02]  /*3640*/  SHF.R.S32.HI R18, RZ, 0x5, R17 ;  /* 0x00000005ff127819 */ /* 0x000fe40000011411 */
[----:B------:R-:W-:Y:S02]  /*3650*/  LEA.HI.SX32 R11, R15, R11, 0x1d ;  /* 0x0000000b0f0b7211 */ /* 0x000fe400078feaff */
[----:B------:R-:W-:Y:S01]  /*3660*/  LEA.HI.SX32 R10, R13, R14, 0x1d ;  /* 0x0000000e0d0a7211 */ /* 0x000fe200078feaff */
[----:B------:R-:W-:Y:S01]  /*3670*/  IMAD R22, R18, 0x600, R34 ;  /* 0x0000060012167824 */ /* 0x000fe200078e0222 */
[----:B------:R-:W-:-:S02]  /*3680*/  SHF.R.S32.HI R17, RZ, 0x1f, R12 ;  /* 0x0000001fff117819 */ /* 0x000fc4000001140c */
[----:B------:R-:W-:Y:S02]  /*3690*/  SHF.R.S32.HI R14, RZ, 0x1f, R11 ;  /* 0x0000001fff0e7819 */ /* 0x000fe4000001140b */
[----:B------:R-:W-:Y:S02]  /*36a0*/  SHF.R.S32.HI R18, RZ, 0x1f, R10 ;  /* 0x0000001fff127819 */ /* 0x000fe4000001140a */
[----:B------:R-:W-:Y:S01]  /*36b0*/  IADD3 R26, R20, R19, RZ ;  /* 0x00000013141a7210 */ /* 0x000fe20007ffe0ff */
[----:B------:R-:W-:Y:S01]  /*36c0*/  IMAD.SHL.U32 R81, R11, 0x8, RZ ;  /* 0x000000080b517824 */ /* 0x000fe200078e00ff */
[----:B------:R-:W-:Y:S01]  /*36d0*/  LEA.HI R19, R17, R12, RZ, 0x2 ;  /* 0x0000000c11137211 */ /* 0x000fe200078f10ff */
[----:B------:R-:W-:Y:S01]  /*36e0*/  IMAD.SHL.U32 R84, R12, 0x8, RZ ;  /* 0x000000080c547824 */ /* 0x000fe200078e00ff */
[----:B------:R-:W-:Y:S01]  /*36f0*/  LEA.HI R17, R14, R11, RZ, 0x2 ;  /* 0x0000000b0e117211 */ /* 0x000fe200078f10ff */
[----:B------:R-:W-:Y:S01]  /*3700*/  IMAD.SHL.U32 R85, R10, 0x8, RZ ;  /* 0x000000080a557824 */ /* 0x000fe200078e00ff */
[----:B------:R-:W-:-:S02]  /*3710*/  LEA.HI R11, R18, R10, RZ, 0x2 ;  /* 0x0000000a120b7211 */ /* 0x000fc400078f10ff */
[C---:B------:R-:W-:Y:S02]  /*3720*/  LOP3.LUT R20, R35.reuse, 0x18, R13, 0xf8, !PT ;  /* 0x0000001823147812 */ /* 0x040fe400078ef80d */
        /* <DEDUP_REMOVED lines=14> */
[C---:B------:R-:W-:Y:S02]  /*3810*/  IMAD R10, R25.reuse, c[0x0][0x290], RZ ;  /* 0x0000a400190a7a24 */ /* 0x040fe400078e02ff */
        /* <DEDUP_REMOVED lines=20> */
.L_x_1243:
        /* <DEDUP_REMOVED lines=8> */
[----:B------:R-:W-:Y:S01]  /*39e0*/  IMAD R3, R80, R138, R2 ;  /* 0x0000008a50037224 */ /* 0x000fe200078e0202 */
[----:B------:R-:W-:Y:S03]  /*39f0*/  IADD3 R2, P0, R123, R10, RZ ;  /* 0x0000000a7b027210 */ /* 0x000fe60007f1e0ff */
[----:B------:R-:W-:Y:S04]  /*3a00*/  IMAD.IADD R12, R11, 0x1, R3 ;  /* 0x000000010b0c7824 */ /* 0x000fe800078e0203 */
[----:B------:R-:W-:Y:S01]  /*3a10*/  IMAD.X R3, R12, 0x1, R122, P0 ;  /* 0x000000010c037824 */ /* 0x000fe200000e067a */
[----:B------:R-:W-:Y:S02]  /*3a20*/  LEA R52, P0, R2, c[0x0][0x1c8], 0x1 ;  /* 0x0000720002347a11 */ /* 0x000fe400078008ff */
[----:B-1----:R-:W-:Y:S02]  /*3a30*/  LEA.HI R161, R162, R162, RZ, 0x1 ;  /* 0x000000a2a2a17211 */ /* 0x002fe400078f08ff */
[----:B------:R-:W-:Y:S02]  /*3a40*/  LEA.HI.X R53, R2, c[0x0][0x1cc], R3, 0x1, P0 ;  /* 0x0000730002357a11 */ /* 0x000fe400000f0c03 */
[----:B------:R-:W-:Y:S01]  /*3a50*/  SHF.R.S32.HI R161, RZ, 0x1, R161 ;  /* 0x00000001ffa17819 */ /* 0x000fe200000114a1 */
        /* <DEDUP_REMOVED lines=73> */
.L_x_1221:
[----:B------:R-:W-:Y:S05]  /*3ef0*/  BSYNC B0 ;  /* 0x0000000000007941 */ /* 0x000fea0003800000 */
.L_x_1220:
        /* <DEDUP_REMOVED lines=89> */
.L_x_1224:
[----:B------:R-:W-:Y:S05]  /*4490*/  BSYNC B0 ;  /* 0x0000000000007941 */ /* 0x000fea0003800000 */
.L_x_1223:
        /* <DEDUP_REMOVED lines=56> */
.L_x_1226:
[----:B------:R-:W-:Y:S05]  /*4820*/  BSYNC B0 ;  /* 0x0000000000007941 */ /* 0x000fea0003800000 */
.L_x_1225:
        /* <DEDUP_REMOVED lines=56> */
.L_x_1228:
[----:B------:R-:W-:Y:S05]  /*4bb0*/  BSYNC B0 ;  /* 0x0000000000007941 */ /* 0x000fea0003800000 */
.L_x_1227:
        /* <DEDUP_REMOVED lines=57> */
.L_x_1230:
[----:B------:R-:W-:Y:S05]  /*4f50*/  BSYNC B0 ;  /* 0x0000000000007941 */ /* 0x000fea0003800000 */
.L_x_1229:
        /* <DEDUP_REMOVED lines=57> */
.L_x_1232:
[----:B------:R-:W-:Y:S05]  /*52f0*/  BSYNC B0 ;  /* 0x0000000000007941 */ /* 0x000fea0003800000 */
.L_x_1231:
        /* <DEDUP_REMOVED lines=57> */
.L_x_1219:
        /* <DEDUP_REMOVED lines=47> */
.L_x_1234:
[----:B------:R-:W-:Y:S05]  /*5980*/  BSYNC B0 ;  /* 0x0000000000007941 */ /* 0x000fea0003800000 */
.L_x_1233:
        /* <DEDUP_REMOVED lines=149> */
.L_x_1236:
[----:B------:R-:W-:Y:S05]  /*62e0*/  BSYNC B0 ;  /* 0x0000000000007941 */ /* 0x000fea0003800000 */
.L_x_1235:
        /* <DEDUP_REMOVED lines=115> */
.L_x_1238:
[----:B------:R-:W-:Y:S05]  /*6a20*/  BSYNC B0 ;  /* 0x0000000000007941 */ /* 0x000fea0003800000 */
.L_x_1237:
[----:B------:R-:W-:Y:S11]  /*6a30*/  ISETP.GE.AND P0, PT, R143, c[0x0][0x1d4], PT ;  /* 0x000075008f007a0c */ /* 0x000ff60003f06270 */
[----:B------:R-:W-:Y:S02]  /*6a40*/  @!UPT UIADD3 URZ, URZ, URZ, URZ ;  /* 0x0000003f3f3ff290 */ /* 0x000fe4000fffe03f */
[----:B------:R-:W-:-:S05]  /*6a50*/  @P0 BRA `(.L_x_1222) ;  /* 0x000008f000000947 */ /* 0x000fca0003800000 */
[----:B------:R-:W-:Y:S01]  /*6a60*/  IADD3 R2, P1, P0, R78, R71, R87 ;  /* 0x000000474e027210 */ /* 0x000fe2000783e057 */
[----:B-1----:R-:W1:Y:S03]  /*6a70*/  LDS.128 R12, [R104+0x3c80] ;  /* 0x003c8000680c7984 */ /* 0x002e660000000c00 */
[----:B------:R-:W-:Y:S02]  /*6a80*/  IADD3.X R3, R77, R70, R112, P1, P0 ;  /* 0x000000464d037210 */ /* 0x000fe40000fe0470 */
[C---:B------:R-:W-:Y:S03]  /*6a90*/  LEA R46, P0, R2.reuse, c[0x0][0x1c8], 0x1 ;  /* 0x00007200022e7a11 */ /* 0x040fe600078008ff */
[----:B------:R-:W2:Y:S01]  /*6aa0*/  LDS.128 R40, [R107+0x3c80] ;  /* 0x003c80006b287984 */ /* 0x000ea20000000c00 */
[----:B------:R-:W-:Y:S02]  /*6ab0*/  LEA.HI.X R47, R2, c[0x0][0x1cc], R3, 0x1, P0 ;  /* 0x00007300022f7a11 */ /* 0x000fe400000f0c03 */
[----:B------:R-:W-:Y:S11]  /*6ac0*/  ISETP.GE.AND P0, PT, R143, c[0x0][0x27c], PT ;  /* 0x00009f008f007a0c */ /* 0x000ff60003f06270 */
[----:B------:R-:W-:Y:S02]  /*6ad0*/  @!UPT UIADD3 URZ, URZ, URZ, URZ ;  /* 0x0000003f3f3ff290 */ /* 0x000fe4000fffe03f */
[----:B------:R-:W-:Y:S02]  /*6ae0*/  @!P0 SHF.R.U64 R5, R22, 0x10, R23 ;  /* 0x0000001016058819 */ /* 0x000fe40000001217 */
[----:B------:R-:W-:Y:S02]  /*6af0*/  @!P0 SHF.R.U32.HI R3, RZ, 0x10, R57 ;  /* 0x00000010ff038819 */ /* 0x000fe40000011639 */
[----:B------:R-:W-:Y:S02]  /*6b00*/  @!P0 SHF.R.U32.HI R2, RZ, 0x10, R21 ;  /* 0x00000010ff028819 */ /* 0x000fe40000011615 */
[----:B------:R-:W-:Y:S02]  /*6b10*/  @!P0 PRMT R8, R60, 0x5410, R3 ;  /* 0x000054103c088816 */ /* 0x000fe40000000003 */
[----:B------:R-:W-:Y:S02]  /*6b20*/  @!P0 PRMT R3, R26, 0x5410, R2 ;  /* 0x000054101a038816 */ /* 0x000fe40000000002 */
[----:B------:R-:W-:Y:S02]  /*6b30*/  @!P0 SHF.R.U64 R7, R56, 0x10, R57 ;  /* 0x0000001038078819 */ /* 0x000fe40000001239 */
[----:B------:R-:W-:Y:S01]  /*6b40*/  @!P0 SHF.R.U64 R4, R20, 0x10, R21 ;  /* 0x0000001014048819 */ /* 0x000fe20000001215 */
[----:B------:R-:W-:Y:S01]  /*6b50*/  @!P0 IMAD.U32 R21, R8, 0x10000, RZ ;  /* 0x0001000008158824 */ /* 0x000fe200078e00ff */
[----:B------:R-:W-:Y:S01]  /*6b60*/  @!P0 PRMT R11, R27, 0x5410, R5 ;  /* 0x000054101b0b8816 */ /* 0x000fe20000000005 */
[----:B------:R-:W-:Y:S01]  /*6b70*/  @!P0 IMAD.U32 R5, R3, 0x10000, RZ ;  /* 0x0001000003058824 */ /* 0x000fe200078e00ff */
[----:B------:R-:W-:Y:S01]  /*6b80*/  @!P0 PRMT R9, R60, 0x5432, R7 ;  /* 0x000054323c098816 */ /* 0x000fe20000000007 */
[----:B-1----:R-:W-:Y:S01]  /*6b90*/  @!P0 IMAD.U32 R2, R13, 0x10000, RZ ;  /* 0x000100000d028824 */ /* 0x002fe200078e00ff */
[----:B------:R-:W-:Y:S02]  /*6ba0*/  @!P0 PRMT R7, R26, 0x5432, R4 ;  /* 0x000054321a078816 */ /* 0x000fe40000000004 */
[----:B------:R-:W-:Y:S01]  /*6bb0*/  @!P0 LOP3.LUT R3, R3, 0xffff0000, RZ, 0xc0, !PT ;  /* 0xffff000003038812 */ /* 0x000fe200078ec0ff */
[----:B------:R-:W-:Y:S01]  /*6bc0*/  @!P0 FMUL.FTZ R17, R2, R21 ;  /* 0x0000001502118220 */ /* 0x000fe20000410000 */
[----:B------:R-:W-:Y:S01]  /*6bd0*/  @!P0 SHF.R.U64 R10, R58, 0x10, R59 ;  /* 0x000000103a0a8819 */ /* 0x000fe2000000123b */
[-C--:B------:R-:W-:Y:S01]  /*6be0*/  @!P0 FMUL.FTZ R4, R2, R5.reuse ;  /* 0x0000000502048220 */ /* 0x080fe20000410000 */
[C---:B--2---:R-:W-:Y:S01]  /*6bf0*/  @!P0 LOP3.LUT R24, R41.reuse, 0xffff0000, RZ, 0xc0, !PT ;  /* 0xffff000029188812 */ /* 0x044fe200078ec0ff */
[----:B------:R-:W-:Y:S01]  /*6c00*/  @!P0 IMAD.U32 R22, R41, 0x10000, RZ ;  /* 0x0001000029168824 */ /* 0x000fe200078e00ff */
[----:B------:R-:W-:Y:S01]  /*6c10*/  @!P0 LOP3.LUT R32, R42, 0xffff0000, RZ, 0xc0, !PT ;  /* 0xffff00002a208812 */ /* 0x000fe200078ec0ff */
[----:B------:R-:W-:Y:S01]  /*6c20*/  @!P0 IMAD.U32 R18, R40, 0x10000, RZ ;  /* 0x0001000028128824 */ /* 0x000fe200078e00ff */
[C---:B------:R-:W-:Y:S01]  /*6c30*/  @!P0 SHF.L.U32 R34, R43.reuse, 0x10, RZ ;  /* 0x000000102b228819 */ /* 0x040fe200000006ff */
[----:B------:R-:W-:Y:S01]  /*6c40*/  @!P0 FFMA.FTZ R52, R22, R5, -R17 ;  /* 0x0000000516348223 */ /* 0x000fe20000010811 */
[----:B------:R-:W-:Y:S01]  /*6c50*/  @!P0 LOP3.LUT R36, R43, 0xffff0000, RZ, 0xc0, !PT ;  /* 0xffff00002b248812 */ /* 0x000fe200078ec0ff */
[----:B------:R-:W-:Y:S01]  /*6c60*/  @!P0 IMAD.U32 R17, R9, 0x10000, RZ ;  /* 0x0001000009118824 */ /* 0x000fe200078e00ff */
[----:B------:R-:W-:Y:S01]  /*6c70*/  @!P0 PRMT R37, R61, 0x5410, R10 ;  /* 0x000054103d258816 */ /* 0x000fe2000000000a */
[----:B------:R-:W-:Y:S01]  /*6c80*/  @!P0 IMAD.U32 R26, R42, 0x10000, RZ ;  /* 0x000100002a1a8824 */ /* 0x000fe200078e00ff */
[----:B------:R-:W-:Y:S02]  /*6c90*/  @!P0 SHF.R.U32.HI R6, RZ, 0x10, R23 ;  /* 0x00000010ff068819 */ /* 0x000fe40000011617 */
[----:B------:R-:W-:Y:S01]  /*6ca0*/  @!P0 LOP3.LUT R2, R13, 0xffff0000, RZ, 0xc0, !PT ;  /* 0xffff00000d028812 */ /* 0x000fe200078ec0ff */
[----:B------:R-:W-:Y:S01]  /*6cb0*/  @!P0 IMAD.U32 R25, R37, 0x10000, RZ ;  /* 0x0001000025198824 */ /* 0x000fe200078e00ff */
[----:B------:R-:W-:Y:S02]  /*6cc0*/  @!P0 PRMT R10, R27, 0x5432, R6 ;  /* 0x000054321b0a8816 */ /* 0x000fe40000000006 */
[----:B------:R-:W-:Y:S01]  /*6cd0*/  @!P0 SHF.L.U32 R6, R12, 0x10, RZ ;  /* 0x000000100c068819 */ /* 0x000fe200000006ff */
[----:B------:R-:W-:Y:S01]  /*6ce0*/  @!P0 FMUL.FTZ R5, R2, R3 ;  /* 0x0000000302058220 */ /* 0x000fe20000410000 */
[----:B------:R-:W-:Y:S01]  /*6cf0*/  @!P0 LOP3.LUT R23, R8, 0xffff0000, RZ, 0xc0, !PT ;  /* 0xffff000008178812 */ /* 0x000fe200078ec0ff */
[C---:B------:R-:W-:Y:S01]  /*6d00*/  @!P0 IMAD.U32 R8, R7.reuse, 0x10000, RZ ;  /* 0x0001000007088824 */ /* 0x040fe200078e00ff */
[----:B------:R-:W-:Y:S01]  /*6d10*/  @!P0 LOP3.LUT R7, R7, 0xffff0000, RZ, 0xc0, !PT ;  /* 0xffff000007078812 */ /* 0x000fe200078ec0ff */
[----:B------:R-:W-:Y:S01]  /*6d20*/  @!P0 FMUL.FTZ R20, R6, R17 ;  /* 0x0000001106148220 */ /* 0x000fe20000410000 */
[----:B------:R-:W-:Y:S01]  /*6d30*/  @!P0 SHF.R.U32.HI R16, RZ, 0x10, R59 ;  /* 0x00000010ff108819 */ /* 0x000fe2000001163b */
[----:B------:R-:W-:Y:S02]  /*6d40*/  @!P0 FMUL.FTZ R19, R2, R23 ;  /* 0x0000001702138220 */ /* 0x000fe40000410000 */
[-C--:B------:R-:W-:Y:S01]  /*6d50*/  @!P0 FMUL.FTZ R2, R6, R8.reuse ;  /* 0x0000000806028220 */ /* 0x080fe20000410000 */
[----:B------:R-:W-:Y:S01]  /*6d60*/  @!P0 PRMT R16, R61, 0x5432, R16 ;  /* 0x000054323d108816 */ /* 0x000fe20000000010 */
[----:B------:R-:W-:Y:S01]  /*6d70*/  @!P0 FFMA.FTZ R51, R24, R3, -R19 ;  /* 0x0000000318338223 */ /* 0x000fe20000010813 */
[----:B------:R-:W-:Y:S01]  /*6d80*/  @!P0 LOP3.LUT R3, R12, 0xffff0000, RZ, 0xc0, !PT ;  /* 0xffff00000c038812 */ /* 0x000fe200078ec0ff */
[----:B------:R-:W-:Y:S01]  /*6d90*/  @!P0 FFMA.FTZ R50, R18, R8, -R20 ;  /* 0x0000000812328223 */ /* 0x000fe20000010814 */
[----:B------:R-:W-:Y:S01]  /*6da0*/  @!P0 LOP3.LUT R20, R40, 0xffff0000, RZ, 0xc0, !PT ;  /* 0xffff000028148812 */ /* 0x000fe200078ec0ff */
[C---:B------:R-:W-:Y:S01]  /*6db0*/  @!P0 IMAD.U32 R8, R11.reuse, 0x10000, RZ ;  /* 0x000100000b088824 */ /* 0x040fe200078e00ff */
[C---:B------:R-:W-:Y:S01]  /*6dc0*/  @!P0 LOP3.LUT R35, R16.reuse, 0xffff0000, RZ, 0xc0, !PT ;  /* 0xffff000010238812 */ /* 0x040fe200078ec0ff */
[----:B------:R-:W-:Y:S01]  /*6dd0*/  @!P0 IMAD.U32 R33, R16, 0x10000, RZ ;  /* 0x0001000010218824 */ /* 0x000fe200078e00ff */
[----:B------:R-:W-:Y:S01]  /*6de0*/  @!P0 LOP3.LUT R16, R11, 0xffff0000, RZ, 0xc0, !PT ;  /* 0xffff00000b108812 */ /* 0x000fe200078ec0ff */
[C---:B------:R-:W-:Y:S01]  /*6df0*/  @!P0 IMAD.U32 R11, R10.reuse, 0x10000, RZ ;  /* 0x000100000a0b8824 */ /* 0x040fe200078e00ff */
[----:B------:R-:W-:Y:S01]  /*6e00*/  @!P0 LOP3.LUT R10, R10, 0xffff0000, RZ, 0xc0, !PT ;  /* 0xffff00000a0a8812 */ /* 0x000fe200078ec0ff */
[----:B------:R-:W-:Y:S01]  /*6e10*/  @!P0 FFMA.FTZ R2, R17, R18, R2 ;  /* 0x0000001211028223 */ /* 0x000fe20000010002 */
[----:B------:R-:W-:Y:S02]  /*6e20*/  @!P0 LOP3.LUT R19, R9, 0xffff0000, RZ, 0xc0, !PT ;  /* 0xffff000009138812 */ /* 0x000fe400078ec0ff */
[----:B------:R-:W-:Y:S03]  /*6e30*/  @!P0 SHF.L.U32 R6, R14, 0x10, RZ ;  /* 0x000000100e068819 */ /* 0x000fe600000006ff */
[C---:B------:R-:W-:Y:S02]  /*6e40*/  @!P0 FMUL.FTZ R9, R3.reuse, R19 ;  /* 0x0000001303098220 */ /* 0x040fe40000410000 */
[----:B------:R-:W-:Y:S02]  /*6e50*/  @!P0 FMUL.FTZ R27, R6, R25 ;  /* 0x00000019061b8220 */ /* 0x000fe40000410000 */
[-C--:B------:R-:W-:Y:S02]  /*6e60*/  @!P0 FMUL.FTZ R3, R3, R7.reuse ;  /* 0x0000000703038220 */ /* 0x080fe40000410000 */
[----:B------:R-:W-:Y:S01]  /*6e70*/  @!P0 FFMA.FTZ R49, R20, R7, -R9 ;  /* 0x0000000714318223 */ /* 0x000fe20000010809 */
[----:B------:R-:W-:Y:S01]  /*6e80*/  @!P0 LOP3.LUT R7, R14, 0xffff0000, RZ, 0xc0, !PT ;  /* 0xffff00000e078812 */ /* 0x000fe200078ec0ff */
[-C--:B------:R-:W-:Y:S01]  /*6e90*/  @!P0 FFMA.FTZ R48, R26, R8.reuse, -R27 ;  /* 0x000000081a308223 */ /* 0x080fe2000001081b */
[----:B------:R-:W-:Y:S01]  /*6ea0*/  @!P0 LOP3.LUT R27, R37, 0xffff0000, RZ, 0xc0, !PT ;  /* 0xffff0000251b8812 */ /* 0x000fe200078ec0ff */
[----:B------:R-:W-:Y:S01]  /*6eb0*/  @!P0 FMUL.FTZ R6, R6, R8 ;  /* 0x0000000806068220 */ /* 0x000fe20000410000 */
[C---:B------:R-:W-:Y:S01]  /*6ec0*/  @!P0 LOP3.LUT R9, R15.reuse, 0xffff0000, RZ, 0xc0, !PT ;  /* 0xffff00000f098812 */ /* 0x040fe200078ec0ff */
[----:B------:R-:W-:Y:S02]  /*6ed0*/  @!P0 IMAD.U32 R8, R15, 0x10000, RZ ;  /* 0x000100000f088824 */ /* 0x000fe400078e00ff */
[----:B------:R-:W-:Y:S02]  /*6ee0*/  @!P0 FMUL.FTZ R39, R7, R27 ;  /* 0x0000001b07278220 */ /* 0x000fe40000410000 */
[----:B------:R-:W-:Y:S02]  /*6ef0*/  @!P0 FMUL.FTZ R38, R8, R33 ;  /* 0x0000002108268220 */ /* 0x000fe40000410000 */
[----:B------:R-:W-:Y:S02]  /*6f00*/  @!P0 FMUL.FTZ R37, R9, R35 ;  /* 0x0000002309258220 */ /* 0x000fe40000410000 */
[----:B------:R-:W-:Y:S02]  /*6f10*/  @!P0 FFMA.FTZ R3, R19, R20, R3 ;  /* 0x0000001413038223 */ /* 0x000fe40000010003 */
[----:B------:R-:W-:Y:S02]  /*6f20*/  @!P0 FFMA.FTZ R39, R32, R16, -R39 ;  /* 0x0000001020278223 */ /* 0x000fe40000010827 */
[----:B------:R-:W-:Y:S02]  /*6f30*/  @!P0 FFMA.FTZ R4, R21, R22, R4 ;  /* 0x0000001615048223 */ /* 0x000fe40000010004 */
[----:B------:R-:W-:Y:S01]  /*6f40*/  @!P0 FFMA.FTZ R45, R34, R11, -R38 ;  /* 0x0000000b222d8223 */ /* 0x000fe20000010826 */
[----:B------:R-:W-:Y:S01]  /*6f50*/  @!P0 F2FP.BF16.PACK_AB R38, R51, R52 ;  /* 0x000000343326823e */ /* 0x000fe200000010ff */
[----:B------:R-:W-:Y:S01]  /*6f60*/  @!P0 FFMA.FTZ R44, R36, R10, -R37 ;  /* 0x0000000a242c8223 */ /* 0x000fe20000010825 */
[----:B------:R-:W-:Y:S01]  /*6f70*/  @!P0 F2FP.BF16.PACK_AB R37, R49, R50 ;  /* 0x000000323125823e */ /* 0x000fe200000010ff */
[----:B------:R-:W-:Y:S02]  /*6f80*/  @!P0 FMUL.FTZ R7, R7, R16 ;  /* 0x0000001007078220 */ /* 0x000fe40000410000 */
[----:B------:R-:W-:Y:S01]  /*6f90*/  @!P0 FFMA.FTZ R5, R23, R24, R5 ;  /* 0x0000001817058223 */ /* 0x000fe20000010005 */
[----:B------:R-:W-:Y:S01]  /*6fa0*/  @!P0 MOV R40, R37 ;  /* 0x0000002500288202 */ /* 0x000fe20000000f00 */
        /* <DEDUP_REMOVED lines=9> */
[----:B------:R-:W-:Y:S01]  /*7040*/  @!P0 F2FP.BF16.PACK_AB R4, R5, R4 ;  /* 0x000000040504823e */ /* 0x000fe200000010ff */
[----:B------:R-:W-:Y:S01]  /*7050*/  @!P0 IMAD.MOV.U32 R41, RZ, RZ, R38 ;  /* 0x000000ffff298224 */ /* 0x000fe200078e0026 */
[----:B------:R-:W-:Y:S01]  /*7060*/  @!P0 F2FP.BF16.PACK_AB R3, R7, R6 ;  /* 0x000000060703823e */ /* 0x000fe200000010ff */
[----:B------:R-:W-:Y:S02]  /*7070*/  @!P0 IMAD.MOV.U32 R42, RZ, RZ, R11 ;  /* 0x000000ffff2a8224 */ /* 0x000fe400078e000b */
[----:B------:R-:W-:Y:S01]  /*7080*/  @!P0 FFMA.FTZ R9, R35, R36, R9 ;  /* 0x0000002423098223 */ /* 0x000fe20000010009 */
[----:B------:R-:W-:Y:S01]  /*7090*/  @!P0 MOV R14, R3 ;  /* 0x00000003000e8202 */ /* 0x000fe20000000f00 */
[----:B------:R-:W-:Y:S01]  /*70a0*/  @!P0 IMAD.MOV.U32 R12, RZ, RZ, R10 ;  /* 0x000000ffff0c8224 */ /* 0x000fe200078e000a */
[----:B------:R1:W-:Y:S01]  /*70b0*/  STG.E.128 [R46.64], R40 ;  /* 0x000000282e007986 */ /* 0x0003e2000c101d06 */
[----:B------:R-:W-:Y:S01]  /*70c0*/  @!P0 IMAD.MOV.U32 R13, RZ, RZ, R4 ;  /* 0x000000ffff0d8224 */ /* 0x000fe200078e0004 */
[----:B------:R-:W-:Y:S05]  /*70d0*/  @!P0 F2FP.BF16.PACK_AB R2, R9, R8 ;  /* 0x000000080902823e */ /* 0x000fea00000010ff */
        /* <DEDUP_REMOVED lines=10> */
.L_x_1218:
[----:B------:R-:W-:Y:S05]  /*7180*/  IMAD R2, R31, -0x30, R0 ;  /* 0xffffffd01f027824 */ /* 0x000fea00078e0200 */
[----:B------:R-:W-:Y:S04]  /*7190*/  IMNMX R76, R2, 0x30, PT ;  /* 0x00000030024c7817 */ /* 0x000fe80003800200 */
[----:B------:R-:W-:Y:S11]  /*71a0*/  ISETP.GE.AND P0, PT, R161, R76, PT ;  /* 0x0000004ca100720c */ /* 0x000ff60003f06270 */
[----:B------:R-:W-:Y:S02]  /*71b0*/  @!UPT UIADD3 URZ, URZ, URZ, URZ ;  /* 0x0000003f3f3ff290 */ /* 0x000fe4000fffe03f */
[----:B------:R-:W-:-:S05]  /*71c0*/  @P0 BRA `(.L_x_1222) ;  /* 0x0000018000000947 */ /* 0x000fca0003800000 */
[C---:B------:R-:W-:Y:S02]  /*71d0*/  ISETP.GE.AND P0, PT, R136.reuse, c[0x0][0x1d4], PT ;  /* 0x0000750088007a0c */ /* 0x040fe40003f06270 */
[----:B------:R-:W-:Y:S11]  /*71e0*/  IADD3 R2, R136, 0x30, RZ ;  /* 0x0000003088027810 */ /* 0x000ff60007ffe0ff */
[----:B------:R-:W1:Y:S04]  /*71f0*/  @!P0 LDS.128 R4, [R248+0x2400] ;  /* 0x00240000f8048984 */ /* 0x000e680000000c00 */
[----:B-1----:R-:W-:Y:S01]  /*7200*/  @!P0 STG.E.128 [R52.64], R4 ;  /* 0x0000000434008986 */ /* 0x002fe2000c101d06 */
[----:B------:R-:W-:Y:S11]  /*7210*/  ISETP.GE.AND P0, PT, R144, c[0x0][0x1d4], PT ;  /* 0x0000750090007a0c */ /* 0x000ff60003f06270 */
[----:B------:R-:W-:Y:S02]  /*7220*/  @!UPT UIADD3 URZ, URZ, URZ, URZ ;  /* 0x0000003f3f3ff290 */ /* 0x000fe4000fffe03f */
[----:B------:R-:W1:Y:S04]  /*7230*/  @!P0 LDS.128 R4, [R249+0x2400] ;  /* 0x00240000f9048984 */ /* 0x000e680000000c00 */
        /* <DEDUP_REMOVED lines=17> */
.L_x_1222:
[----:B------:R-:W-:Y:S05]  /*7350*/  BSYNC B1 ;  /* 0x0000000000017941 */ /* 0x000fea0003800000 */
.L_x_1217:
[----:B-12--5:R-:W-:Y:S01]  /*7360*/  IMAD R2, R80, 0x30, RZ ;  /* 0x0000003050027824 */ /* 0x026fe200078e02ff */
[----:B------:R-:W2:Y:S01]  /*7370*/  LDL R16, [R1+0xc] ;  /* 0x00000c0001107983 */ /* 0x000ea20000100800 */
[----:B------:R-:W-:Y:S01]  /*7380*/  SHF.R.S32.HI R17, RZ, 0x1f, R162 ;  /* 0x0000001fff117819 */ /* 0x000fe200000114a2 */
[----:B------:R-:W-:Y:S01]  /*7390*/  IMAD.WIDE.U32 R10, R31, 0x30, RZ ;  /* 0x000000301f0a7825 */ /* 0x000fe200078e00ff */
[----:B------:R-:W-:Y:S02]  /*73a0*/  BSSY B0, `(.L_x_1239) ;  /* 0x0000052000007945 */ /* 0x000fe40003800000 */
[----:B------:R-:W-:Y:S01]  /*73b0*/  LEA.HI R17, R17, R162, RZ, 0x2 ;  /* 0x000000a211117211 */ /* 0x000fe200078f10ff */
[----:B------:R-:W-:Y:S01]  /*73c0*/  IMAD.IADD R9, R11, 0x1, R2 ;  /* 0x000000010b097824 */ /* 0x000fe200078e0202 */
[----:B------:R-:W-:Y:S02]  /*73d0*/  IADD3 R4, P0, R124, R10, RZ ;  /* 0x0000000a7c047210 */ /* 0x000fe40007f1e0ff */
[----:B------:R-:W-:Y:S02]  /*73e0*/  SHF.R.S32.HI R17, RZ, 0x2, R17 ;  /* 0x00000002ff117819 */ /* 0x000fe40000011411 */
[----:B------:R-:W-:Y:S03]  /*73f0*/  IADD3.X R2, R9, R127, RZ, P0, !PT ;  /* 0x0000007f09027210 */ /* 0x000fe600007fe4ff */
[----:B------:R-:W-:Y:S05]  /*7400*/  IMAD.IADD R3, R76, 0x1, -R17 ;  /* 0x000000014c037824 */ /* 0x000fea00078e0a11 */
        /* <DEDUP_REMOVED lines=22> */
[C---:B--2---:R-:W-:Y:S05]  /*7570*/  @P1 IMAD.SHL.U32 R6, R16.reuse, 0x2, RZ ;  /* 0x0000000210061824 */ /* 0x044fea00078e00ff */
        /* <DEDUP_REMOVED lines=17> */
[----:B------:R-:W-:Y:S01]  /*7690*/  IADD3 R8, R136, 0x30, RZ ;  /* 0x0000003088087810 */ /* 0x000fe20007ffe0ff */
[----:B------:R-:W-:Y:S02]  /*76a0*/  IMAD.MOV.U32 R5, RZ, RZ, R120 ;  /* 0x000000ffff057224 */ /* 0x000fe400078e0078 */
[----:B------:R-:W-:Y:S02]  /*76b0*/  IMAD.X R3, R9, 0x1, R128, P0 ;  /* 0x0000000109037824 */ /* 0x000fe400000e0680 */
[C---:B------:R-:W-:Y:S04]  /*76c0*/  IMAD.WIDE.U32 R4, R2.reuse, c[0x0][0x208], R4 ;  /* 0x0000820002047a25 */ /* 0x040fe800078e0004 */
[----:B------:R-:W-:Y:S04]  /*76d0*/  IMAD R3, R3, c[0x0][0x208], RZ ;  /* 0x0000820003037a24 */ /* 0x000fe800078e02ff */
[----:B------:R-:W-:Y:S01]  /*76e0*/  IMAD R3, R2, c[0x0][0x20c], R3 ;  /* 0x0000830002037a24 */ /* 0x000fe200078e0203 */
[C---:B------:R-:W-:Y:S03]  /*76f0*/  LEA R2, P0, R4.reuse, c[0x0][0x1f8], 0x1 ;  /* 0x00007e0004027a11 */ /* 0x040fe600078008ff */
[----:B------:R-:W-:Y:S05]  /*7700*/  IMAD.IADD R3, R5, 0x1, R3 ;  /* 0x0000000105037824 */ /* 0x000fea00078e0203 */
[----:B------:R-:W-:Y:S02]  /*7710*/  LEA.HI.X R3, R4, c[0x0][0x1fc], R3, 0x1, P0 ;  /* 0x00007f0004037a11 */ /* 0x000fe400000f0c03 */
[----:B------:R-:W-:Y:S11]  /*7720*/  ISETP.GE.AND P0, PT, R136, c[0x0][0x1d4], PT ;  /* 0x0000750088007a0c */ /* 0x000ff60003f06270 */
[----:B------:R-:W-:Y:S02]  /*7730*/  @!UPT UIADD3 URZ, URZ, URZ, URZ ;  /* 0x0000003f3f3ff290 */ /* 0x000fe4000fffe03f */
[----:B------:R-:W1:Y:S04]  /*7740*/  @!P0 LDS.128 R12, [R248] ;  /* 0x00000000f80c8984 */ /* 0x000e680000000c00 */
[----:B-1----:R-:W-:Y:S01]  /*7750*/  @!P0 STG.E.128 [R2.64], R12 ;  /* 0x0000000c02008986 */ /* 0x002fe2000c101d06 */
[----:B------:R-:W-:Y:S11]  /*7760*/  ISETP.GE.AND P0, PT, R144, c[0x0][0x1d4], PT ;  /* 0x0000750090007a0c */ /* 0x000ff60003f06270 */
[----:B------:R-:W-:Y:S02]  /*7770*/  @!UPT UIADD3 URZ, URZ, URZ, URZ ;  /* 0x0000003f3f3ff290 */ /* 0x000fe4000fffe03f */
[----:B------:R-:W1:Y:S04]  /*7780*/  @!P0 LDS.128 R4, [R249] ;  /* 0x00000000f9048984 */ /* 0x000e680000000c00 */
[----:B-1----:R-:W-:Y:S01]  /*7790*/  @!P0 STG.E.128 [R2.64+0x20], R4 ;  /* 0x0000200402008986 */ /* 0x002fe2000c101d06 */
[----:B------:R-:W-:Y:S11]  /*77a0*/  ISETP.GE.AND P0, PT, R143, c[0x0][0x1d4], PT ;  /* 0x000075008f007a0c */ /* 0x000ff60003f06270 */
[----:B------:R-:W-:Y:S02]  /*77b0*/  @!UPT UIADD3 URZ, URZ, URZ, URZ ;  /* 0x0000003f3f3ff290 */ /* 0x000fe4000fffe03f */
[----:B------:R-:W1:Y:S04]  /*77c0*/  @!P0 LDS.128 R4, [R248+0xc00] ;  /* 0x000c0000f8048984 */ /* 0x000e680000000c00 */
[----:B-1----:R1:W-:Y:S01]  /*77d0*/  @!P0 STG.E.128 [R2.64+0x40], R4 ;  /* 0x0000400402008986 */ /* 0x0023e2000c101d06 */
[----:B------:R-:W-:Y:S11]  /*77e0*/  ISETP.GE.AND P0, PT, R8, c[0x0][0x1d4], PT ;  /* 0x0000750008007a0c */ /* 0x000ff60003f06270 */
[----:B------:R-:W-:Y:S02]  /*77f0*/  @!UPT UIADD3 URZ, URZ, URZ, URZ ;  /* 0x0000003f3f3ff290 */ /* 0x000fe4000fffe03f */
[----:B------:R-:W2:Y:S01]  /*7800*/  @!P0 LDS.128 R8, [R249+0xc00] ;  /* 0x000c0000f9088984 */ /* 0x000ea20000000c00 */
[----:B-1----:R-:W-:Y:S03]  /*7810*/  IADD3 R4, R136, 0x40, RZ ;  /* 0x0000004088047810 */ /* 0x002fe60007ffe0ff */
[----:B--2---:R1:W-:Y:S01]  /*7820*/  @!P0 STG.E.128 [R2.64+0x60], R8 ;  /* 0x0000600802008986 */ /* 0x0043e2000c101d06 */
[----:B------:R-:W-:Y:S11]  /*7830*/  ISETP.GE.AND P0, PT, R4, c[0x0][0x1d4], PT ;  /* 0x0000750004007a0c */ /* 0x000ff60003f06270 */
[----:B------:R-:W-:Y:S02]  /*7840*/  @!UPT UIADD3 URZ, URZ, URZ, URZ ;  /* 0x0000003f3f3ff290 */ /* 0x000fe4000fffe03f */
[----:B------:R-:W2:Y:S01]  /*7850*/  @!P0 LDS.128 R4, [R248+0x1800] ;  /* 0x00180000f8048984 */ /* 0x000ea20000000c00 */
[----:B-1----:R-:W-:Y:S03]  /*7860*/  IADD3 R8, R136, 0x50, RZ ;  /* 0x0000005088087810 */ /* 0x002fe60007ffe0ff */
[----:B--2---:R-:W-:Y:S01]  /*7870*/  @!P0 STG.E.128 [R2.64+0x80], R4 ;  /* 0x0000800402008986 */ /* 0x004fe2000c101d06 */
[----:B------:R-:W-:Y:S11]  /*7880*/  ISETP.GE.AND P0, PT, R8, c[0x0][0x1d4], PT ;  /* 0x0000750008007a0c */ /* 0x000ff60003f06270 */
[----:B------:R-:W-:Y:S02]  /*7890*/  @!UPT UIADD3 URZ, URZ, URZ, URZ ;  /* 0x0000003f3f3ff290 */ /* 0x000fe4000fffe03f */
[----:B------:R-:W1:Y:S04]  /*78a0*/  @!P0 LDS.128 R4, [R249+0x1800] ;  /* 0x00180000f9048984 */ /* 0x000e680000000c00 */
[----:B-1----:R1:W-:Y:S02]  /*78b0*/  @!P0 STG.E.128 [R2.64+0xa0], R4 ;  /* 0x0000a00402008986 */ /* 0x0023e4000c101d06 */
.L_x_1240:
[----:B-1----:R-:W-:Y:S05]  /*78c0*/  BSYNC B0 ;  /* 0x0000000000007941 */ /* 0x002fea0003800000 */
.L_x_1239:
        /* <DEDUP_REMOVED lines=34> */
.L_x_1242:
[----:B------:R-:W-:Y:S05]  /*7af0*/  BSYNC B0 ;  /* 0x0000000000007941 */ /* 0x000fea0003800000 */
.L_x_1241:
[----:B------:R-:W0:Y:S01]  /*7b00*/  LDGDEPBAR ;  /* 0x00000000000079af */ /* 0x000e220000000000 */
[----:B------:R-:W-:Y:S01]  /*7b10*/  IADD3 R31, R31, -0x1, RZ ;  /* 0xffffffff1f1f7810 */ /* 0x000fe20007ffe0ff */
[----:B------:R-:W-:-:S05]  /*7b20*/  @P3 BRA `(.L_x_1243) ;  /* 0xffffbe3000003947 */ /* 0x000fca000383ffff */
[----:B------:R-:W-:Y:S01]  /*7b30*/  WARPSYNC 0xffffffff ;  /* 0xffffffff00007948 */ /* 0x000fe20003800000 */
[----:B------:R-:W-:Y:S06]  /*7b40*/  BAR.SYNC.DEFER_BLOCKING 0x0 ;  /* 0x0000000000007b1d */ /* 0x000fec0000010000 */
.L_x_1216:
[----:B------:R-:W2:Y:S01]  /*7b50*/  LDL R17, [R1+0x48] ;  /* 0x0000480001117983 */ /* 0x000ea20000100800 */
[----:B------:R-:W-:-:S05]  /*7b60*/  IMAD.MOV.U32 R0, RZ, RZ, c[0x0][0x2c4] ;  /* 0x0000b100ff007624 */ /* 0x000fca00078e00ff */
[----:B------:R-:W-:Y:S01]  /*7b70*/  ISETP.NE.AND P3, PT, R0, 0x1, PT ;  /* 0x000000010000780c */ /* 0x000fe20003f65270 */
[----:B------:R-:W-:Y:S01]  /*7b80*/  BSSY B0, `(.L_x_1244) ;  /* 0x0000029000007945 */ /* 0x000fe20003800000 */
[----:B------:R-:W-:Y:S01]  /*7b90*/  IMAD.IADD R12, R148, 0x1, R149 ;  /* 0x00000001940c7824 */ /* 0x000fe200078e0295 */
[----:B--2---:R-:W-:-:S10]  /*7ba0*/  IADD3 R0, R17, 0x7f, RZ ;  /* 0x0000007f11007810 */ /* 0x004fd40007ffe0ff */
[----:B-1----:R-:W-:-:S05]  /*7bb0*/  @P3 IMAD.HI.U32 R2, R0, c[0x0][0x2c8], RZ ;  /* 0x0000b20000023a27 */ /* 0x002fca00078e00ff */
[----:B------:R-:W-:-:S05]  /*7bc0*/  @P3 SHF.R.U32.HI R0, RZ, c[0x0][0x2cc], R2 ;  /* 0x0000b300ff003a19 */ /* 0x000fca0000011602 */
[----:B------:R-:W-:-:S04]  /*7bd0*/  IMAD.IADD R0, R154, 0x1, R0 ;  /* 0x000000019a007824 */ /* 0x000fc800078e0200 */
[----:B------:R-:W-:-:S05]  /*7be0*/  IMAD.HI R0, R0, 0x2aaaaaab, RZ ;  /* 0x2aaaaaab00007827 */ /* 0x000fca00078e02ff */
[----:B------:R-:W-:-:S04]  /*7bf0*/  SHF.R.U32.HI R2, RZ, 0x1f, R0 ;  /* 0x0000001fff027819 */ /* 0x000fc80000011600 */
[----:B------:R-:W-:-:S04]  /*7c00*/  LEA.HI.SX32 R0, R0, R2, 0x1d ;  /* 0x0000000200007211 */ /* 0x000fc800078feaff */
[----:B------:R-:W-:-:S04]  /*7c10*/  IMNMX R6, R153, R0, PT ;  /* 0x0000000099067217 */ /* 0x000fc80003800200 */
[----:B------:R-:W-:Y:S01]  /*7c20*/  ISETP.GE.AND P0, PT, R6, 0x1, PT ;  /* 0x000000010600780c */ /* 0x000fe20003f06270 */
[----:B------:R-:W-:-:S12]  /*7c30*/  IMAD.MOV.U32 R0, RZ, RZ, RZ ;  /* 0x000000ffff007224 */ /* 0x000fd800078e00ff */
[----:B------:R-:W-:Y:S05]  /*7c40*/  @!P0 BRA `(.L_x_1245) ;  /* 0x000001c000008947 */ /* 0x000fea0003800000 */
[----:B------:R-:W-:Y:S01]  /*7c50*/  IABS R2, R130 ;  /* 0x0000008200027213 */ /* 0x000fe20000000000 */
        /* <DEDUP_REMOVED lines=27> */
.L_x_1245:
[----:B------:R-:W-:Y:S05]  /*7e10*/  BSYNC B0 ;  /* 0x0000000000007941 */ /* 0x000fea0003800000 */
.L_x_1244:
        /* <DEDUP_REMOVED lines=53> */
[----:B------:R1:W-:Y:S01]  /*8170*/  STL [R1+0x10], R3 ;  /* 0x0000100301007387 */ /* 0x0003e20000100800 */
[----:B------:R-:W-:-:S03]  /*8180*/  PRMT R0, RZ, 0x7610, R0 ;  /* 0x00007610ff007816 */ /* 0x000fc60000000000 */
[----:B------:R-:W-:-:S04]  /*8190*/  IMNMX R219, R6, R2, PT ;  /* 0x0000000206db7217 */ /* 0x000fc80003800200 */
[----:B------:R-:W-:-:S13]  /*81a0*/  ISETP.GT.AND P0, PT, R219, R3, PT ;  /* 0x00000003db00720c */ /* 0x000fda0003f04270 */
[----:B------:R-:W-:Y:S05]  /*81b0*/  @!P0 BRA `(.L_x_1246) ;  /* 0x00010d3000008947 */ /* 0x000fea0003800000 */
[----:B------:R-:W2:Y:S04]  /*81c0*/  LDL R26, [R1+0x3c] ;  /* 0x00003c00011a7983 */ /* 0x000ea80000100800 */
[----:B------:R-:W3:Y:S04]  /*81d0*/  LDL R31, [R1+0x44] ;  /* 0x00004400011f7983 */ /* 0x000ee80000100800 */
[----:B------:R-:W4:Y:S04]  /*81e0*/  LDL R27, [R1+0x4c] ;  /* 0x00004c00011b7983 */ /* 0x000f280000100800 */
[----:B------:R-:W3:Y:S01]  /*81f0*/  LDL.64 R24, [R1+0x18] ;  /* 0x0000180001187983 */ /* 0x000ee20000100a00 */
[----:B------:R-:W-:-:S03]  /*8200*/  ISETP.NE.U32.AND P0, PT, RZ, c[0x0][0x340], PT ;  /* 0x0000d000ff007a0c */ /* 0x000fc60003f05070 */
[----:B------:R-:W3:Y:S01]  /*8210*/  LDL.LU R20, [R1+0x14] ;  /* 0x0000140001147983 */ /* 0x000ee20000300800 */
[----:B------:R-:W-:-:S03]  /*8220*/  ISETP.NE.AND.EX P2, PT, RZ, c[0x0][0x344], PT, P0 ;  /* 0x0000d100ff007a0c */ /* 0x000fc60003f45300 */
[----:B------:R-:W3:Y:S04]  /*8230*/  LDL R19, [R1+0x24] ;  /* 0x0000240001137983 */ /* 0x000ee80000100800 */
[----:B------:R-:W3:Y:S06]  /*8240*/  LDL R18, [R1+0x38] ;  /* 0x0000380001127983 */ /* 0x000eec0000100800 */
[----:B------:R-:W-:Y:S01]  /*8250*/  @P2 IMAD.MOV.U32 R2, RZ, RZ, 0x4 ;  /* 0x00000004ff022424 */ /* 0x000fe200078e00ff */
[----:B------:R-:W1:Y:S01]  /*8260*/  S2R R5, SR_TID.X ;  /* 0x0000000000057919 */ /* 0x000e620000002100 */
[----:B------:R-:W-:-:S05]  /*8270*/  SHF.R.S32.HI R0, RZ, 0x1f, R142 ;  /* 0x0000001fff007819 */ /* 0x000fca000001148e */
[----:B------:R-:W-:-:S04]  /*8280*/  IMAD R0, R0, c[0x0][0x178], RZ ;  /* 0x00005e0000007a24 */ /* 0x000fc800078e02ff */
[----:B------:R-:W-:Y:S01]  /*8290*/  IMAD R0, R142, c[0x0][0x17c], R0 ;  /* 0x00005f008e007a24 */ /* 0x000fe200078e0200 */
[--C-:B-1----:R-:W-:Y:S02]  /*82a0*/  SHF.R.S32.HI R4, RZ, 0x1f, R5.reuse ;  /* 0x0000001fff047819 */ /* 0x102fe40000011405 */
[----:B------:R-:W-:Y:S01]  /*82b0*/  SHF.R.S32.HI R16, RZ, 0x1f, R5 ;  /* 0x0000001fff107819 */ /* 0x000fe20000011405 */
[----:B--2---:R-:W-:-:S05]  /*82c0*/  @P2 IMAD.WIDE R2, R26, R2, c[0x0][0x340] ;  /* 0x0000d0001a022625 */ /* 0x004fca00078e0202 */
[----:B------:R1:W2:Y:S01]  /*82d0*/  @P2 LDG.E R14, [R2.64] ;  /* 0x00000006020e2981 */ /* 0x0002a2000c1e1900 */
[-C--:B------:R-:W-:Y:S02]  /*82e0*/  LEA.HI R4, R4, R5.reuse, RZ, 0x2 ;  /* 0x0000000504047211 */ /* 0x080fe400078f10ff */
[----:B------:R-:W-:Y:S02]  /*82f0*/  LEA.HI R16, R16, R5, RZ, 0x2 ;  /* 0x0000000510107211 */ /* 0x000fe400078f10ff */
[----:B------:R-:W-:Y:S02]  /*8300*/  LOP3.LUT R4, R4, 0xfffffffc, RZ, 0xc0, !PT ;  /* 0xfffffffc04047812 */ /* 0x000fe400078ec0ff */
[----:B------:R-:W-:-:S03]  /*8310*/  SHF.R.S32.HI R16, RZ, 0x2, R16 ;  /* 0x00000002ff107819 */ /* 0x000fc60000011410 */
[----:B------:R-:W-:Y:S01]  /*8320*/  IMAD.IADD R4, R5, 0x1, -R4 ;  /* 0x0000000105047824 */ /* 0x000fe200078e0a04 */
[----:B------:R-:W-:-:S04]  /*8330*/  ISETP.NE.U32.AND P1, PT, RZ, c[0x0][0x348], PT ;  /* 0x0000d200ff007a0c */ /* 0x000fc80003f25070 */
[----:B------:R-:W-:Y:S01]  /*8340*/  ISETP.NE.AND.EX P1, PT, RZ, c[0x0][0x34c], PT, P1 ;  /* 0x0000d300ff007a0c */ /* 0x000fe20003f25310 */
[----:B-1----:R-:W-:-:S05]  /*8350*/  IMAD.WIDE.U32 R2, R142, c[0x0][0x178], RZ ;  /* 0x00005e008e027a25 */ /* 0x002fca00078e00ff */
[----:B------:R-:W-:Y:S01]  /*8360*/  IADD3 R3, R3, R0, RZ ;  /* 0x0000000003037210 */ /* 0x000fe20007ffe0ff */
[----:B------:R-:W-:Y:S01]  /*8370*/  IMAD R0, R4, 0x20, R16 ;  /* 0x0000002004007824 */ /* 0x000fe200078e0210 */
[----:B----4-:R-:W-:-:S03]  /*8380*/  SEL R6, R27, RZ, !P1 ;  /* 0x000000ff1b067207 */ /* 0x010fc60004800000 */
[----:B------:R-:W-:Y:S01]  /*8390*/  IMAD.IADD R10, R17, 0x1, R0 ;  /* 0x00000001110a7824 */ /* 0x000fe200078e0200 */
[----:B------:R-:W-:Y:S01]  /*83a0*/  SHF.R.S32.HI R11, RZ, 0x1f, R12 ;  /* 0x0000001fff0b7819 */ /* 0x000fe2000001140c */
[----:B---3--:R-:W-:Y:S01]  /*83b0*/  IMAD.WIDE.U32 R4, R31, c[0x0][0x1b8], R2 ;  /* 0x00006e001f047a25 */ /* 0x008fe200078e0002 */
[----:B------:R-:W-:-:S03]  /*83c0*/  IADD3 R2, P0, R16, R12, RZ ;  /* 0x0000000c10027210 */ /* 0x000fc60007f1e0ff */
[----:B------:R-:W-:Y:S01]  /*83d0*/  @P3 IMAD.HI.U32 R7, R10, c[0x0][0x2c8], RZ ;  /* 0x0000b2000a073a27 */ /* 0x000fe200078e00ff */
[----:B------:R-:W-:Y:S02]  /*83e0*/  SEL R3, R26, RZ, !P1 ;  /* 0x000000ff1a037207 */ /* 0x000fe40004800000 */
[----:B------:R-:W-:Y:S01]  /*83f0*/  LEA.HI.X.SX32 R11, R16, R11, 0x1, P0 ;  /* 0x0000000b100b7211 */ /* 0x000fe200000f0eff */
[----:B------:R-:W-:Y:S01]  /*8400*/  IMAD R5, R31, c[0x0][0x1bc], R5 ;  /* 0x00006f001f057a24 */ /* 0x000fe200078e0205 */
[----:B------:R-:W-:Y:S01]  /*8410*/  MOV R0, R10 ;  /* 0x0000000a00007202 */ /* 0x000fe20000000f00 */
[----:B------:R-:W-:Y:S01]  /*8420*/  IMAD R6, R6, c[0x0][0x1c0], RZ ;  /* 0x0000700006067a24 */ /* 0x000fe200078e02ff */
[----:B------:R-:W-:Y:S01]  /*8430*/  @P3 SHF.R.U32.HI R0, RZ, c[0x0][0x2cc], R7 ;  /* 0x0000b300ff003a19 */ /* 0x000fe20000011607 */
[----:B------:R-:W-:-:S04]  /*8440*/  IMAD.WIDE.U32 R4, R3, c[0x0][0x1c0], R4 ;  /* 0x0000700003047a25 */ /* 0x000fc800078e0004 */
[----:B------:R-:W-:Y:S01]  /*8450*/  IMAD R12, R3, c[0x0][0x1c4], R6 ;  /* 0x00007100030c7a24 */ /* 0x000fe200078e0206 */
[----:B------:R-:W-:Y:S01]  /*8460*/  SHF.R.S32.HI R13, RZ, 0x1f, R0 ;  /* 0x0000001fff0d7819 */ /* 0x000fe20000011400 */
[----:B------:R-:W-:Y:S02]  /*8470*/  IMAD.MOV.U32 R6, RZ, RZ, R24 ;  /* 0x000000ffff067224 */ /* 0x000fe400078e0018 */
[----:B------:R-:W-:Y:S02]  /*8480*/  IMAD.MOV.U32 R7, RZ, RZ, R25 ;  /* 0x000000ffff077224 */ /* 0x000fe400078e0019 */
[C---:B------:R-:W-:Y:S02]  /*8490*/  IMAD R15, R11.reuse, c[0x0][0x1e0], RZ ;  /* 0x000078000b0f7a24 */ /* 0x040fe400078e02ff */
[----:B------:R-:W-:Y:S01]  /*84a0*/  IMAD R11, R11, c[0x0][0x208], RZ ;  /* 0x000082000b0b7a24 */ /* 0x000fe200078e02ff */
[----:B------:R-:W-:Y:S01]  /*84b0*/  IADD3 R3, R5, R12, RZ ;  /* 0x0000000c05037210 */ /* 0x000fe20007ffe0ff */
[----:B------:R-:W-:-:S04]  /*84c0*/  IMAD.WIDE.U32 R8, R2, c[0x0][0x1e0], R6 ;  /* 0x0000780002087a25 */ /* 0x000fc800078e0006 */
[----:B------:R-:W-:-:S04]  /*84d0*/  IMAD.WIDE.U32 R6, R2, c[0x0][0x208], R6 ;  /* 0x0000820002067a25 */ /* 0x000fc800078e0006 */
[C---:B------:R-:W-:Y:S02]  /*84e0*/  IMAD R15, R2.reuse, c[0x0][0x1e4], R15 ;  /* 0x00007900020f7a24 */ /* 0x040fe400078e020f */
[----:B------:R-:W-:Y:S02]  /*84f0*/  IMAD R12, R2, c[0x0][0x20c], R11 ;  /* 0x00008300020c7a24 */ /* 0x000fe400078e020b */
[----:B------:R-:W-:Y:S02]  /*8500*/  IMAD R5, R13, c[0x0][0x1b0], RZ ;  /* 0x00006c000d057a24 */ /* 0x000fe400078e02ff */
[----:B------:R-:W-:Y:S02]  /*8510*/  IMAD.MOV.U32 R2, RZ, RZ, R4 ;  /* 0x000000ffff027224 */ /* 0x000fe400078e0004 */
[----:B------:R-:W-:Y:S02]  /*8520*/  IMAD.MOV R4, RZ, RZ, -R0 ;  /* 0x000000ffff047224 */ /* 0x000fe400078e0a00 */
[----:B------:R-:W-:-:S02]  /*8530*/  IMAD R11, R0, c[0x0][0x1b4], R5 ;  /* 0x00006d00000b7a24 */ /* 0x000fc400078e0205 */
[----:B------:R-:W-:-:S04]  /*8540*/  IMAD.WIDE.U32 R2, R0, c[0x0][0x1b0], R2 ;  /* 0x00006c0000027a25 */ /* 0x000fc800078e0002 */
[----:B------:R-:W-:Y:S01]  /*8550*/  IMAD R0, R4, c[0x0][0x2c4], R10 ;  /* 0x0000b10004007a24 */ /* 0x000fe200078e020a */
[----:B------:R-:W-:Y:S01]  /*8560*/  IADD3 R5, R9, R15, RZ ;  /* 0x0000000f09057210 */ /* 0x000fe20007ffe0ff */
[----:B------:R-:W-:Y:S01]  /*8570*/  IMAD.MOV.U32 R4, RZ, RZ, R8 ;  /* 0x000000ffff047224 */ /* 0x000fe200078e0008 */
[----:B------:R-:W-:Y:S02]  /*8580*/  IADD3 R3, R3, R11, RZ ;  /* 0x0000000b03037210 */ /* 0x000fe40007ffe0ff */
[----:B------:R-:W-:Y:S02]  /*8590*/  SHF.R.S32.HI R11, RZ, 0x1f, R0 ;  /* 0x0000001fff0b7819 */ /* 0x000fe40000011400 */
[----:B------:R-:W-:Y:S01]  /*85a0*/  ISETP.GE.AND P1, PT, R24, c[0x0][0x1d4], PT ;  /* 0x0000750018007a0c */ /* 0x000fe20003f26270 */
[----:B------:R-:W-:Y:S01]  /*85b0*/  IMAD.WIDE.U32 R8, R31, c[0x0][0x1e8], R4 ;  /* 0x00007a001f087a25 */ /* 0x000fe200078e0004 */
[----:B------:R-:W-:-:S03]  /*85c0*/  ISETP.GE.AND P6, PT, R19, c[0x0][0x1d4], PT ;  /* 0x0000750013007a0c */ /* 0x000fc60003fc6270 */
[----:B------:R-:W-:Y:S01]  /*85d0*/  IMAD R4, R11, c[0x0][0x1a8], RZ ;  /* 0x00006a000b047a24 */ /* 0x000fe200078e02ff */
[----:B------:R-:W-:Y:S01]  /*85e0*/  SEL R10, RZ, 0xffffffff, P6 ;  /* 0xffffffffff0a7807 */ /* 0x000fe20003000000 */
[----:B------:R-:W-:Y:S01]  /*85f0*/  IMAD.WIDE.U32 R2, R0, c[0x0][0x1a8], R2 ;  /* 0x00006a0000027a25 */ /* 0x000fe200078e0002 */
[----:B------:R-:W-:-:S03]  /*8600*/  LOP3.LUT R20, R20, 0xfffffffe, RZ, 0xc0, !PT ;  /* 0xfffffffe14147812 */ /* 0x000fc600078ec0ff */
[----:B------:R-:W-:Y:S01]  /*8610*/  IMAD R11, R0, c[0x0][0x1ac], R4 ;  /* 0x00006b00000b7a24 */ /* 0x000fe200078e0204 */
[----:B------:R-:W-:Y:S01]  /*8620*/  SHF.L.U32 R10, R10, 0x1, RZ ;  /* 0x000000010a0a7819 */ /* 0x000fe200000006ff */
[----:B------:R-:W-:Y:S01]  /*8630*/  IMAD.IADD R7, R7, 0x1, R12 ;  /* 0x0000000107077824 */ /* 0x000fe200078e020c */
[----:B------:R-:W-:Y:S01]  /*8640*/  @P1 LOP3.LUT R20, R20, 0x1, RZ, 0xfc, !PT ;  /* 0x0000000114141812 */ /* 0x000fe200078efcff */
[----:B------:R-:W-:Y:S01]  /*8650*/  IMAD.IADD R3, R3, 0x1, R11 ;  /* 0x0000000103037824 */ /* 0x000fe200078e020b */
[----:B------:R-:W-:Y:S02]  /*8660*/  SEL R12, RZ, 0x1, P1 ;  /* 0x00000001ff0c7807 */ /* 0x000fe40000800000 */
[----:B------:R-:W-:Y:S01]  /*8670*/  LEA R11, P0, R2, c[0x0][0x160], 0x1 ;  /* 0x00005800020b7a11 */ /* 0x000fe200078008ff */
[----:B------:R-:W-:Y:S01]  /*8680*/  IMAD.WIDE.U32 R4, R31, c[0x0][0x210], R6 ;  /* 0x000084001f047a25 */ /* 0x000fe200078e0006 */
[----:B------:R-:W-:Y:S01]  /*8690*/  ISETP.NE.U32.AND P1, PT, RZ, c[0x0][0x350], PT ;  /* 0x0000d400ff007a0c */ /* 0x000fe20003f25070 */
[----:B------:R1:W-:Y:S01]  /*86a0*/  STL [R1+0x14], R20 ;  /* 0x0000141401007387 */ /* 0x0003e20000100800 */
[----:B------:R-:W-:-:S02]  /*86b0*/  LOP3.LUT R6, R10, 0x2, R12, 0xe2, !PT ;  /* 0x000000020a067812 */ /* 0x000fc400078ee20c */
[----:B------:R-:W-:Y:S02]  /*86c0*/  LEA.HI.X R10, R2, c[0x0][0x164], R3, 0x1, P0 ;  /* 0x00005900020a7a11 */ /* 0x000fe400000f0c03 */
[----:B------:R-:W-:Y:S01]  /*86d0*/  ISETP.NE.AND.EX P0, PT, RZ, c[0x0][0x354], PT, P1 ;  /* 0x0000d500ff007a0c */ /* 0x000fe20003f05310 */
[C---:B------:R-:W-:Y:S02]  /*86e0*/  IMAD R9, R31.reuse, c[0x0][0x1ec], R9 ;  /* 0x00007b001f097a24 */ /* 0x040fe400078e0209 */
[----:B------:R-:W-:Y:S01]  /*86f0*/  IMAD R5, R31, c[0x0][0x214], R5 ;  /* 0x000085001f057a24 */ /* 0x000fe200078e0205 */
[----:B------:R-:W-:-:S04]  /*8700*/  ISETP.GE.AND P5, PT, R18, c[0x0][0x1d4], PT ;  /* 0x0000750012007a0c */ /* 0x000fc80003fa6270 */
[----:B------:R-:W-:Y:S02]  /*8710*/  SEL R3, RZ, 0x4, P5 ;  /* 0x00000004ff037807 */ /* 0x000fe40002800000 */
[----:B------:R-:W-:Y:S02]  /*8720*/  ISETP.GE.AND P3, PT, R24, c[0x0][0x198], PT ;  /* 0x0000660018007a0c */ /* 0x000fe40003f66270 */
[----:B------:R-:W-:Y:S02]  /*8730*/  ISETP.GE.AND P4, PT, R18, c[0x0][0x198], PT ;  /* 0x0000660012007a0c */ /* 0x000fe40003f86270 */
[----:B------:R-:W-:Y:S02]  /*8740*/  LOP3.LUT R94, R6, R3, RZ, 0xfc, !PT ;  /* 0x00000003065e7212 */ /* 0x000fe400078efcff */
[----:B------:R-:W-:Y:S02]  /*8750*/  IADD3 R120, R219, -0x1, RZ ;  /* 0xffffffffdb787810 */ /* 0x000fe40007ffe0ff */
[----:B--2---:R-:W-:-:S02]  /*8760*/  @P2 SHF.R.S32.HI R0, RZ, 0x1f, R14 ;  /* 0x0000001fff002819 */ /* 0x004fc4000001140e */
[----:B------:R-:W-:Y:S01]  /*8770*/  @!P2 MOV R0, R27 ;  /* 0x0000001b0000a202 */ /* 0x000fe20000000f00 */
[----:B------:R-:W-:-:S03]  /*8780*/  @!P2 IMAD.MOV.U32 R14, RZ, RZ, R26 ;  /* 0x000000ffff0ea224 */ /* 0x000fc600078e001a */
[----:B------:R-:W-:Y:S02]  /*8790*/  SEL R2, R0, RZ, !P0 ;  /* 0x000000ff00027207 */ /* 0x000fe40004000000 */
[----:B------:R-:W-:-:S03]  /*87a0*/  SEL R0, R14, RZ, !P0 ;  /* 0x000000ff0e007207 */ /* 0x000fc60004000000 */
[C---:B------:R-:W-:Y:S02]  /*87b0*/  IMAD R12, R2.reuse, c[0x0][0x1f0], RZ ;  /* 0x00007c00020c7a24 */ /* 0x040fe400078e02ff */
[----:B------:R-:W-:Y:S02]  /*87c0*/  IMAD R7, R2, c[0x0][0x218], RZ ;  /* 0x0000860002077a24 */ /* 0x000fe400078e02ff */
[----:B------:R-:W-:-:S04]  /*87d0*/  IMAD.WIDE.U32 R250, R0, c[0x0][0x1f0], R8 ;  /* 0x00007c0000fa7a25 */ /* 0x000fc800078e0008 */
[----:B------:R-:W-:-:S04]  /*87e0*/  IMAD.WIDE.U32 R244, R0, c[0x0][0x218], R4 ;  /* 0x0000860000f47a25 */ /* 0x000fc800078e0004 */
[C---:B------:R-:W-:Y:S02]  /*87f0*/  IMAD R2, R0.reuse, c[0x0][0x1f4], R12 ;  /* 0x00007d0000027a24 */ /* 0x040fe400078e020c */
[----:B------:R-:W-:Y:S01]  /*8800*/  IMAD R0, R0, c[0x0][0x21c], R7 ;  /* 0x0000870000007a24 */ /* 0x000fe200078e0207 */
[----:B------:R-:W-:Y:S01]  /*8810*/  ISETP.GE.AND P2, PT, R19, c[0x0][0x198], PT ;  /* 0x0000660013007a0c */ /* 0x000fe20003f46270 */
[----:B------:R-:W-:Y:S01]  /*8820*/  IMAD.IADD R252, R251, 0x1, R2 ;  /* 0x00000001fbfc7824 */ /* 0x000fe200078e0202 */
[----:B------:R-:W-:Y:S02]  /*8830*/  IADD3 R9, R16, R17, RZ ;  /* 0x0000001110097210 */ /* 0x000fe40007ffe0ff */
[----:B------:R-:W-:Y:S01]  /*8840*/  IADD3 R247, R245, R0, RZ ;  /* 0x00000000f5f77210 */ /* 0x000fe20007ffe0ff */
[----:B------:R-:W-:Y:S06]  /*8850*/  BRA.DIV ~URZ, `(.L_x_1247) ;  /* 0x000153b27f007947 */ /* 0x000fec000b800000 */
[----:B-1----:R1:W2:Y:S02]  /*8860*/  SHFL.IDX PT, R8, R10, RZ, 0x1c1f ;  /* 0x001c1fff0a087589 */ /* 0x0022a400000e0000 */
.L_x_1389:
[----:B------:R-:W-:Y:S05]  /*8870*/  BRA.DIV ~URZ, `(.L_x_1248) ;  /* 0x000154027f007947 */ /* 0x000fea000b800000 */
[----:B------:R3:W4:Y:S02]  /*8880*/  SHFL.IDX PT, R0, R11, RZ, 0x1c1f ;  /* 0x001c1fff0b007589 */ /* 0x00072400000e0000 */
.L_x_1390:
[----:B---3--:R-:W3:Y:S01]  /*8890*/  LDL R2, [R1+0x40] ;  /* 0x0000400001027983 */ /* 0x008ee20000100800 */
[----:B------:R-:W-:Y:S01]  /*88a0*/  BSSY B0, `(.L_x_1249) ;  /* 0x0000017000007945 */ /* 0x000fe20003800000 */
[----:B---3--:R-:W-:-:S05]  /*88b0*/  IMAD R23, R2, c[0x0][0x2c4], RZ ;  /* 0x0000b10002177a24 */ /* 0x008fca00078e02ff */
[----:B------:R-:W-:-:S13]  /*88c0*/  ISETP.GE.AND P0, PT, R9, R23, PT ;  /* 0x000000170900720c */ /* 0x000fda0003f06270 */
[----:B------:R-:W-:Y:S05]  /*88d0*/  @P0 BRA `(.L_x_1250) ;  /* 0x0000013000000947 */ /* 0x000fea0003800000 */
[----:B------:R-:W3:Y:S04]  /*88e0*/  LDL.64 R4, [R1+0x18] ;  /* 0x0000180001047983 */ /* 0x000ee80000100a00 */
[----:B----4-:R-:W4:Y:S04]  /*88f0*/  LDL R2, [R1+0x24] ;  /* 0x0000240001027983 */ /* 0x010f280000100800 */
[----:B--2---:R-:W2:Y:S04]  /*8900*/  LDL R3, [R1+0x64] ;  /* 0x0000640001037983 */ /* 0x004ea80000100800 */
[----:B------:R-:W2:Y:S04]  /*8910*/  LDL R13, [R1+0x38] ;  /* 0x00003800010d7983 */ /* 0x000ea80000100800 */
[----:B------:R-:W2:Y:S04]  /*8920*/  LDL R12, [R1+0xc] ;  /* 0x00000c00010c7983 */ /* 0x000ea80000100800 */
[----:B------:R-:W2:Y:S01]  /*8930*/  LDL R14, [R1+0x60] ;  /* 0x00006000010e7983 */ /* 0x000ea20000100800 */
[----:B---3--:R-:W-:-:S04]  /*8940*/  LEA R6, P0, R4, R0, 0x1 ;  /* 0x0000000004067211 */ /* 0x008fc800078008ff */
[----:B------:R-:W-:Y:S02]  /*8950*/  LEA.HI.X R7, R4, R8, R5, 0x1, P0 ;  /* 0x0000000804077211 */ /* 0x000fe400000f0c05 */
[----:B----4-:R-:W-:-:S04]  /*8960*/  LEA R4, P0, R2, R0, 0x1 ;  /* 0x0000000002047211 */ /* 0x010fc800078008ff */
        /* <DEDUP_REMOVED lines=10> */
.L_x_1250:
[----:B------:R-:W-:Y:S05]  /*8a10*/  BSYNC B0 ;  /* 0x0000000000007941 */ /* 0x000fea0003800000 */
.L_x_1249:
[----:B------:R-:W-:Y:S05]  /*8a20*/  BRA.DIV ~URZ, `(.L_x_1251) ;  /* 0x000152b27f007947 */ /* 0x000fea000b800000 */
[----:B--2---:R2:W3:Y:S04]  /*8a30*/  SHFL.IDX PT, R8, R10, 0x1, 0x1c1f ;  /* 0x003c1f000a087f89 */ /* 0x0044e800000e0000 */
[----:B----4-:R2:W4:Y:S02]  /*8a40*/  SHFL.IDX PT, R0, R11, 0x1, 0x1c1f ;  /* 0x003c1f000b007f89 */ /* 0x01052400000e0000 */
.L_x_1391:
        /* <DEDUP_REMOVED lines=23> */
.L_x_1253:
[----:B------:R-:W-:Y:S05]  /*8bc0*/  BSYNC B0 ;  /* 0x0000000000007941 */ /* 0x000fea0003800000 */
.L_x_1252:
[----:B------:R-:W-:Y:S05]  /*8bd0*/  BRA.DIV ~URZ, `(.L_x_1254) ;  /* 0x000151c27f007947 */ /* 0x000fea000b800000 */
[----:B---3--:R3:W1:Y:S02]  /*8be0*/  SHFL.IDX PT, R8, R10, 0x2, 0x1c1f ;  /* 0x005c1f000a087f89 */ /* 0x00866400000e0000 */
.L_x_1392:
[----:B------:R-:W-:Y:S05]  /*8bf0*/  BRA.DIV ~URZ, `(.L_x_1255) ;  /* 0x000152127f007947 */ /* 0x000fea000b800000 */
[----:B--2-4-:R2:W4:Y:S02]  /*8c00*/  SHFL.IDX PT, R0, R11, 0x2, 0x1c1f ;  /* 0x005c1f000b007f89 */ /* 0x01452400000e0000 */
.L_x_1393:
[----:B------:R-:W-:Y:S01]  /*8c10*/  IADD3 R2, R9, 0x40, RZ ;  /* 0x0000004009027810 */ /* 0x000fe20007ffe0ff */
[----:B------:R-:W-:Y:S03]  /*8c20*/  BSSY B0, `(.L_x_1256) ;  /* 0x0000016000007945 */ /* 0x000fe60003800000 */
[----:B------:R-:W-:-:S13]  /*8c30*/  ISETP.GE.AND P0, PT, R2, R23, PT ;  /* 0x000000170200720c */ /* 0x000fda0003f06270 */
[----:B------:R-:W-:Y:S05]  /*8c40*/  @P0 BRA `(.L_x_1257) ;  /* 0x0000013000000947 */ /* 0x000fea0003800000 */
[----:B--2---:R-:W2:Y:S04]  /*8c50*/  LDL.64 R4, [R1+0x18] ;  /* 0x0000180001047983 */ /* 0x004ea80000100a00 */
[----:B---3--:R-:W3:Y:S04]  /*8c60*/  LDL R3, [R1+0x24] ;  /* 0x0000240001037983 */ /* 0x008ee80000100800 */
[----:B----4-:R-:W4:Y:S04]  /*8c70*/  LDL R15, [R1+0x64] ;  /* 0x00006400010f7983 */ /* 0x010f280000100800 */
[----:B------:R-:W4:Y:S04]  /*8c80*/  LDL R13, [R1+0x38] ;  /* 0x00003800010d7983 */ /* 0x000f280000100800 */
[----:B------:R-:W4:Y:S04]  /*8c90*/  LDL R12, [R1+0xc] ;  /* 0x00000c00010c7983 */ /* 0x000f280000100800 */
[----:B------:R-:W4:Y:S01]  /*8ca0*/  LDL R14, [R1+0x60] ;  /* 0x00006000010e7983 */ /* 0x000f220000100800 */
[----:B--2---:R-:W-:-:S04]  /*8cb0*/  LEA R6, P0, R4, R0, 0x1 ;  /* 0x0000000004067211 */ /* 0x004fc800078008ff */
[----:B-1----:R-:W-:Y:S02]  /*8cc0*/  LEA.HI.X R7, R4, R8, R5, 0x1, P0 ;  /* 0x0000000804077211 */ /* 0x002fe400000f0c05 */
[----:B---3--:R-:W-:-:S04]  /*8cd0*/  LEA R4, P0, R3, R0, 0x1 ;  /* 0x0000000003047211 */ /* 0x008fc800078008ff */
[----:B----4-:R-:W-:Y:S02]  /*8ce0*/  LEA.HI.X R5, R3, R8, R15, 0x1, P0 ;  /* 0x0000000803057211 */ /* 0x010fe400000f0c0f */
        /* <DEDUP_REMOVED lines=9> */
.L_x_1257:
[----:B------:R-:W-:Y:S05]  /*8d80*/  BSYNC B0 ;  /* 0x0000000000007941 */ /* 0x000fea0003800000 */
.L_x_1256:
[----:B------:R-:W-:Y:S05]  /*8d90*/  BRA.DIV ~URZ, `(.L_x_1258) ;  /* 0x000150d27f007947 */ /* 0x000fea000b800000 */
[----:B-1----:R1:W2:Y:S04]  /*8da0*/  SHFL.IDX PT, R6, R10, 0x3, 0x1c1f ;  /* 0x007c1f000a067f89 */ /* 0x0022a800000e0000 */
[----:B----4-:R1:W4:Y:S02]  /*8db0*/  SHFL.IDX PT, R0, R11, 0x3, 0x1c1f ;  /* 0x007c1f000b007f89 */ /* 0x01032400000e0000 */
.L_x_1394:
[----:B---3--:R-:W3:Y:S04]  /*8dc0*/  LDL.64 R12, [R1+0x18] ;  /* 0x00001800010c7983 */ /* 0x008ee80000100a00 */
[----:B----4-:R-:W4:Y:S04]  /*8dd0*/  LDL R7, [R1+0x24] ;  /* 0x0000240001077983 */ /* 0x010f280000100800 */
[----:B--2---:R-:W2:Y:S04]  /*8de0*/  LDL R8, [R1+0x64] ;  /* 0x0000640001087983 */ /* 0x004ea80000100800 */
[----:B------:R-:W2:Y:S04]  /*8df0*/  LDL R97, [R1+0xc] ;  /* 0x00000c0001617983 */ /* 0x000ea80000100800 */
[----:B------:R-:W2:Y:S04]  /*8e00*/  LDL R142, [R1+0x2c] ;  /* 0x00002c00018e7983 */ /* 0x000ea80000100800 */
[----:B-1----:R-:W2:Y:S04]  /*8e10*/  LDL R10, [R1+0x38] ;  /* 0x00003800010a7983 */ /* 0x002ea80000100800 */
[----:B------:R-:W2:Y:S04]  /*8e20*/  LDL R11, [R1+0x60] ;  /* 0x00006000010b7983 */ /* 0x000ea80000100800 */
[----:B------:R-:W2:Y:S04]  /*8e30*/  LDL R127, [R1+0x14] ;  /* 0x00001400017f7983 */ /* 0x000ea80000100800 */
        /* <DEDUP_REMOVED lines=9> */
[----:B------:R-:W-:Y:S01]  /*8ed0*/  SHF.R.S32.HI R126, RZ, 0x2, R126 ;  /* 0x00000002ff7e7819 */ /* 0x000fe2000001147e */
[----:B------:R-:W-:Y:S02]  /*8ee0*/  IMAD.MOV.U32 R122, RZ, RZ, R250 ;  /* 0x000000ffff7a7224 */ /* 0x000fe400078e00fa */
[----:B------:R-:W-:Y:S02]  /*8ef0*/  IMAD.MOV.U32 R123, RZ, RZ, R252 ;  /* 0x000000ffff7b7224 */ /* 0x000fe400078e00fc */
[----:B------:R-:W-:Y:S01]  /*8f00*/  IMAD.MOV.U32 R125, RZ, RZ, c[0x0][0x2c4] ;  /* 0x0000b100ff7d7624 */ /* 0x000fe200078e00ff */
[----:B---3--:R-:W-:-:S04]  /*8f10*/  @!P0 LEA R4, P1, R12, R0, 0x1 ;  /* 0x000000000c048211 */ /* 0x008fc800078208ff */
[----:B------:R-:W-:Y:S02]  /*8f20*/  @!P0 LEA.HI.X R5, R12, R6, R13, 0x1, P1 ;  /* 0x000000060c058211 */ /* 0x000fe400008f0c0d */
[----:B----4-:R-:W-:-:S04]  /*8f30*/  @!P0 LEA R2, P1, R7, R0, 0x1 ;  /* 0x0000000007028211 */ /* 0x010fc800078208ff */
[----:B--2---:R-:W-:Y:S01]  /*8f40*/  @!P0 LEA.HI.X R3, R7, R6, R8, 0x1, P1 ;  /* 0x0000000607038211 */ /* 0x004fe200008f0c08 */
[----:B------:R-:W-:Y:S02]  /*8f50*/  @!P0 IMAD.SHL.U32 R7, R97, 0x2, RZ ;  /* 0x0000000261078824 */ /* 0x000fe400078e00ff */
[----:B------:R-:W-:-:S03]  /*8f60*/  IMAD.IADD R121, R142, 0x1, R96 ;  /* 0x000000018e797824 */ /* 0x000fc600078e0260 */
[----:B------:R-:W-:Y:S01]  /*8f70*/  @!PT LDS RZ, [RZ] ;  /* 0x00000000fffff984 */ /* 0x000fe20000000800 */
[----:B------:R-:W-:Y:S01]  /*8f80*/  @!PT LDS RZ, [RZ] ;  /* 0x00000000fffff984 */ /* 0x000fe20000000800 */
[----:B------:R-:W-:Y:S01]  /*8f90*/  @!PT LDS RZ, [RZ] ;  /* 0x00000000fffff984 */ /* 0x000fe20000000800 */
[----:B------:R1:W-:Y:S04]  /*8fa0*/  @!P0 LDGSTS.E.BYPASS.LTC128B.128 [R7+0x7880], [R4.64], !P3 ;  /* 0x0788000004078fae */ /* 0x0003e8000d901d46 */
[----:B------:R2:W-:Y:S01]  /*8fb0*/  @!P0 LDGSTS.E.BYPASS.LTC128B.128 [R7+0x9880], [R2.64], !P2 ;  /* 0x0988000002078fae */ /* 0x0005e2000d101d46 */
[----:B-1----:R-:W-:Y:S02]  /*8fc0*/  @!P0 LEA R4, P1, R10, R0, 0x1 ;  /* 0x000000000a048211 */ /* 0x002fe400078208ff */
[----:B------:R-:W-:Y:S01]  /*8fd0*/  IMNMX R0, R121, 0x30, PT ;  /* 0x0000003079007817 */ /* 0x000fe20003800200 */
[----:B------:R-:W-:-:S04]  /*8fe0*/  IMAD R5, R95, c[0x0][0x1e0], RZ ;  /* 0x000078005f057a24 */ /* 0x000fc800078e02ff */
[----:B------:R-:W-:Y:S02]  /*8ff0*/  IMAD.IADD R0, R0, 0x1, -R126 ;  /* 0x0000000100007824 */ /* 0x000fe400078e0a7e */
[----:B------:R-:W-:Y:S01]  /*9000*/  IMAD R8, R120, c[0x0][0x1e4], R5 ;  /* 0x0000790078087a24 */ /* 0x000fe200078e0205 */
[----:B------:R-:W-:Y:S01]  /*9010*/  @!P0 LEA.HI.X R5, R10, R6, R11, 0x1, P1 ;  /* 0x000000060a058211 */ /* 0x000fe200008f0c0b */
[----:B--2---:R-:W-:Y:S01]  /*9020*/  IMAD.WIDE.U32 R2, R120, c[0x0][0x1e0], RZ ;  /* 0x0000780078027a25 */ /* 0x004fe200078e00ff */
[----:B------:R-:W-:-:S03]  /*9030*/  ISETP.GE.AND P1, PT, R0, 0x1, PT ;  /* 0x000000010000780c */ /* 0x000fc60003f26270 */
[----:B------:R1:W-:Y:S01]  /*9040*/  @!P0 LDGSTS.E.BYPASS.LTC128B.128 [R7+0xb880], [R4.64], !P4 ;  /* 0x0b88000004078fae */ /* 0x0003e2000e101d46 */
[----:B------:R-:W-:Y:S01]  /*9050*/  IMAD.IADD R6, R3, 0x1, R8 ;  /* 0x0000000103067824 */ /* 0x000fe200078e0208 */
[----:B------:R-:W-:Y:S02]  /*9060*/  ISETP.GE.AND P0, PT, R0, 0x21, PT ;  /* 0x000000210000780c */ /* 0x000fe40003f06270 */
[----:B------:R-:W0:Y:S01]  /*9070*/  LDGDEPBAR ;  /* 0x00000000000079af */ /* 0x000e220000000000 */
[----:B------:R-:W-:Y:S01]  /*9080*/  WARPSYNC 0xffffffff ;  /* 0xffffffff00007948 */ /* 0x000fe20003800000 */
[----:B------:R-:W-:-:S04]  /*9090*/  IMAD.WIDE.U32 R2, R2, 0x30, R122 ;  /* 0x0000003002027825 */ /* 0x000fc800078e007a */
[----:B------:R-:W-:Y:S02]  /*90a0*/  IMAD R0, R6, 0x30, RZ ;  /* 0x0000003006007824 */ /* 0x000fe400078e02ff */
[----:B------:R-:W-:Y:S02]  /*90b0*/  IMAD.MOV.U32 R8, RZ, RZ, 0x20 ;  /* 0x00000020ff087424 */ /* 0x000fe400078e00ff */
[----:B------:R-:W-:Y:S01]  /*90c0*/  IMAD.IADD R0, R3, 0x1, R0 ;  /* 0x0000000103007824 */ /* 0x000fe200078e0200 */
[----:B------:R-:W-:Y:S01]  /*90d0*/  BAR.SYNC.DEFER_BLOCKING 0x0 ;  /* 0x0000000000007b1d */ /* 0x000fe20000010000 */
[----:B------:R-:W-:Y:S01]  /*90e0*/  LOP3.LUT P3, RZ, R127, 0x1, RZ, 0xc0, !PT ;  /* 0x000000017fff7812 */ /* 0x000fe2000786c0ff */
[----:B-1----:R-:W-:Y:S01]  /*90f0*/  IMAD.WIDE.U32 R6, R8, c[0x0][0x1e0], RZ ;  /* 0x0000780008067a25 */ /* 0x002fe200078e00ff */
[----:B------:R-:W-:-:S03]  /*9100*/  @P1 LEA R4, P2, R2, c[0x0][0x1c8], 0x1 ;  /* 0x0000720002041a11 */ /* 0x000fc600078408ff */
[----:B------:R-:W-:Y:S01]  /*9110*/  IMAD R8, R8, c[0x0][0x1e4], RZ ;  /* 0x0000790008087a24 */ /* 0x000fe200078e02ff */
[C---:B------:R-:W-:Y:S02]  /*9120*/  @P1 LEA.HI.X R5, R2.reuse, c[0x0][0x1cc], R0, 0x1, P2 ;  /* 0x0000730002051a11 */ /* 0x040fe400010f0c00 */
[----:B------:R-:W-:Y:S01]  /*9130*/  @P0 IADD3 R3, P2, R2, R6, RZ ;  /* 0x0000000602030210 */ /* 0x000fe20007f5e0ff */
[----:B------:R-:W-:-:S03]  /*9140*/  @P1 IMAD.SHL.U32 R6, R97, 0x2, RZ ;  /* 0x0000000261061824 */ /* 0x000fc600078e00ff */
[----:B------:R-:W-:Y:S02]  /*9150*/  @P0 IADD3.X R0, R0, R7, R8, P2, !PT ;  /* 0x0000000700000210 */ /* 0x000fe400017fe408 */
[C---:B------:R-:W-:Y:S01]  /*9160*/  @P0 LEA R2, P2, R3.reuse, c[0x0][0x1c8], 0x1 ;  /* 0x0000720003020a11 */ /* 0x040fe200078408ff */
[----:B------:R-:W-:Y:S01]  /*9170*/  @!PT LDS RZ, [RZ] ;  /* 0x00000000fffff984 */ /* 0x000fe20000000800 */
[----:B------:R-:W-:Y:S01]  /*9180*/  @!PT LDS RZ, [RZ] ;  /* 0x00000000fffff984 */ /* 0x000fe20000000800 */
[----:B------:R-:W-:Y:S01]  /*9190*/  @!PT LDS RZ, [RZ] ;  /* 0x00000000fffff984 */ /* 0x000fe20000000800 */
[----:B------:R1:W-:Y:S03]  /*91a0*/  @P1 LDGSTS.E.BYPASS.LTC128B.128 [R6+0x3c80], [R4.64], !P3 ;  /* 0x03c8000004061fae */ /* 0x0003e6000d901d46 */
[----:B------:R-:W-:Y:S01]  /*91b0*/  @P0 LEA.HI.X R3, R3, c[0x0][0x1cc], R0, 0x1, P2 ;  /* 0x0000730003030a11 */ /* 0x000fe200010f0c00 */
[----:B------:R-:W-:Y:S01]  /*91c0*/  @P0 IMAD.SHL.U32 R0, R97, 0x2, RZ ;  /* 0x0000000261000824 */ /* 0x000fe200078e00ff */
[----:B------:R1:W-:Y:S04]  /*91d0*/  @P1 LDGSTS.E.BYPASS.LTC128B.128 [R6+0x4880], [R4.64+0x40], !P6 ;  /* 0x0488004004061fae */ /* 0x0003e8000f101d46 */
[----:B------:R1:W-:Y:S04]  /*91e0*/  @P1 LDGSTS.E.BYPASS.LTC128B.128 [R6+0x5480], [R4.64+0x80], !P5 ;  /* 0x0548008004061fae */ /* 0x0003e8000e901d46 */
[----:B------:R1:W-:Y:S04]  /*91f0*/  @P0 LDGSTS.E.BYPASS.LTC128B.128 [R0+0x4480], [R2.64], !P3 ;  /* 0x0448000002000fae */ /* 0x0003e8000d901d46 */
[----:B------:R1:W-:Y:S04]  /*9200*/  @P0 LDGSTS.E.BYPASS.LTC128B.128 [R0+0x5080], [R2.64+0x40], !P6 ;  /* 0x0508004002000fae */ /* 0x0003e8000f101d46 */
[----:B------:R1:W-:Y:S01]  /*9210*/  @P0 LDGSTS.E.BYPASS.LTC128B.128 [R0+0x5c80], [R2.64+0x80], !P5 ;  /* 0x05c8008002000fae */ /* 0x0003e2000e901d46 */
[----:B------:R-:W-:-:S03]  /*9220*/  ISETP.LT.AND P0, PT, RZ, c[0x0][0x27c], PT ;  /* 0x00009f00ff007a0c */ /* 0x000fc60003f01270 */
[----:B------:R-:W0:Y:S10]  /*9230*/  LDGDEPBAR ;  /* 0x00000000000079af */ /* 0x000e340000000000 */
[----:B------:R-:W-:Y:S05]  /*9240*/  @P0 BRA `(.L_x_1259) ;  /* 0x0000002000000947 */ /* 0x000fea0003800000 */
[----:B------:R-:W-:-:S04]  /*9250*/  DEPBAR.LE SB0, 0x1 ;  /* 0x000080400000791a */ /* 0x000fc80000000000 */
[----:B------:R-:W-:Y:S05]  /*9260*/  BRA `(.L_x_1260) ;  /* 0x00006ea000007947 */ /* 0x000fea0003800000 */
.L_x_1259:
        /* <DEDUP_REMOVED lines=21> */
[----:B------:R-:W-:Y:S01]  /*93c0*/  ISETP.NE.AND P1, PT, R125, 0x1, PT ;  /* 0x000000017d00780c */ /* 0x000fe20003f25270 */
[----:B------:R-:W-:Y:S01]  /*93d0*/  IMAD.MOV.U32 R5, RZ, RZ, R7 ;  /* 0x000000ffff057224 */ /* 0x000fe200078e0007 */
[----:B------:R-:W-:Y:S01]  /*93e0*/  BSSY B0, `(.L_x_1262) ;  /* 0x0000068000007945 */ /* 0x000fe20003800000 */
[----:B------:R-:W-:Y:S01]  /*93f0*/  IMAD.MOV.U32 R7, RZ, RZ, R6 ;  /* 0x000000ffff077224 */ /* 0x000fe200078e0006 */
[----:B------:R-:W-:Y:S01]  /*9400*/  SHF.R.S32.HI R51, RZ, 0x1f, R29 ;  /* 0x0000001fff337819 */ /* 0x000fe2000001141d */
[----:B------:R-:W-:Y:S01]  /*9410*/  IMAD.MOV.U32 R6, RZ, RZ, R2 ;  /* 0x000000ffff067224 */ /* 0x000fe200078e0002 */
[----:B------:R-:W-:Y:S01]  /*9420*/  SHF.R.S32.HI R37, RZ, 0x1f, R30 ;  /* 0x0000001fff257819 */ /* 0x000fe2000001141e */
[----:B------:R-:W-:Y:S01]  /*9430*/  CS2R R74, SRZ ;  /* 0x00000000004a7805 */ /* 0x000fe2000001ff00 */
[----:B------:R-:W-:Y:S01]  /*9440*/  SHF.R.S32.HI R52, RZ, 0x1f, R145 ;  /* 0x0000001fff347819 */ /* 0x000fe20000011491 */
[----:B------:R-:W-:Y:S01]  /*9450*/  CS2R R46, SRZ ;  /* 0x00000000002e7805 */ /* 0x000fe2000001ff00 */
[----:B------:R-:W-:Y:S01]  /*9460*/  SHF.R.S32.HI R53, RZ, 0x1f, R28 ;  /* 0x0000001fff357819 */ /* 0x000fe2000001141c */
[----:B------:R-:W-:Y:S01]  /*9470*/  CS2R R38, SRZ ;  /* 0x0000000000267805 */ /* 0x000fe2000001ff00 */
[----:B------:R-:W-:Y:S01]  /*9480*/  SHF.R.S32.HI R50, RZ, 0x1f, R164 ;  /* 0x0000001fff327819 */ /* 0x000fe200000114a4 */
[----:B------:R-:W-:Y:S01]  /*9490*/  @P1 IMAD.HI.U32 R3, R0, c[0x0][0x2c8], RZ ;  /* 0x0000b20000031a27 */ /* 0x000fe200078e00ff */
[----:B------:R-:W-:Y:S01]  /*94a0*/  CS2R R32, SRZ ;  /* 0x0000000000207805 */ /* 0x000fe2000001ff00 */
[----:B------:R-:W-:Y:S01]  /*94b0*/  CS2R R24, SRZ ;  /* 0x0000000000187805 */ /* 0x000fe2000001ff00 */
[----:B------:R-:W-:Y:S01]  /*94c0*/  CS2R R18, SRZ ;  /* 0x0000000000127805 */ /* 0x000fe2000001ff00 */
[----:B------:R-:W-:Y:S01]  /*94d0*/  CS2R R48, SRZ ;  /* 0x0000000000307805 */ /* 0x000fe2000001ff00 */
[----:B------:R-:W-:Y:S01]  /*94e0*/  @P1 SHF.R.U32.HI R0, RZ, c[0x0][0x2cc], R3 ;  /* 0x0000b300ff001a19 */ /* 0x000fe20000011603 */
[----:B------:R-:W-:Y:S01]  /*94f0*/  CS2R R40, SRZ ;  /* 0x0000000000287805 */ /* 0x000fe2000001ff00 */
[----:B------:R-:W-:Y:S01]  /*9500*/  CS2R R34, SRZ ;  /* 0x0000000000227805 */ /* 0x000fe2000001ff00 */
[----:B------:R-:W-:Y:S01]  /*9510*/  CS2R R26, SRZ ;  /* 0x00000000001a7805 */ /* 0x000fe2000001ff00 */
[----:B------:R-:W-:Y:S01]  /*9520*/  SHF.R.S32.HI R3, RZ, 0x1f, R0 ;  /* 0x0000001fff037819 */ /* 0x000fe20000011400 */
[----:B------:R-:W-:Y:S01]  /*9530*/  IMAD.WIDE.U32 R4, R0, c[0x0][0x280], R4 ;  /* 0x0000a00000047a25 */ /* 0x000fe200078e0004 */
[----:B------:R-:W-:-:S03]  /*9540*/  CS2R R20, SRZ ;  /* 0x0000000000147805 */ /* 0x000fc6000001ff00 */
[C---:B------:R-:W-:Y:S01]  /*9550*/  IMAD R8, R3.reuse, c[0x0][0x280], RZ ;  /* 0x0000a00003087a24 */ /* 0x040fe200078e02ff */
[----:B------:R-:W-:Y:S01]  /*9560*/  LEA R42, P0, R4, c[0x0][0x270], 0x1 ;  /* 0x00009c00042a7a11 */ /* 0x000fe200078008ff */
[----:B------:R-:W-:Y:S02]  /*9570*/  IMAD R9, R3, c[0x0][0x290], RZ ;  /* 0x0000a40003097a24 */ /* 0x000fe400078e02ff */
[C---:B------:R-:W-:Y:S02]  /*9580*/  IMAD R8, R0.reuse, c[0x0][0x284], R8 ;  /* 0x0000a10000087a24 */ /* 0x040fe400078e0208 */
[----:B------:R-:W-:Y:S02]  /*9590*/  IMAD.WIDE.U32 R2, R0, c[0x0][0x290], R6 ;  /* 0x0000a40000027a25 */ /* 0x000fe400078e0006 */
[----:B------:R-:W-:Y:S02]  /*95a0*/  CS2R R6, SRZ ;  /* 0x0000000000067805 */ /* 0x000fe4000001ff00 */
[----:B------:R-:W-:Y:S01]  /*95b0*/  IMAD.IADD R5, R5, 0x1, R8 ;  /* 0x0000000105057824 */ /* 0x000fe200078e0208 */
[----:B------:R-:W-:Y:S01]  /*95c0*/  LEA R43, P1, R2, c[0x0][0x288], 0x1 ;  /* 0x0000a200022b7a11 */ /* 0x000fe200078208ff */
[----:B------:R-:W-:-:S02]  /*95d0*/  IMAD R0, R0, c[0x0][0x294], R9 ;  /* 0x0000a50000007a24 */ /* 0x000fc400078e0209 */
[----:B------:R-:W-:Y:S01]  /*95e0*/  CS2R R8, SRZ ;  /* 0x0000000000087805 */ /* 0x000fe2000001ff00 */
[----:B------:R-:W-:Y:S01]  /*95f0*/  LEA.HI.X R36, R4, c[0x0][0x274], R5, 0x1, P0 ;  /* 0x00009d0004247a11 */ /* 0x000fe200000f0c05 */
[----:B------:R-:W-:Y:S01]  /*9600*/  IMAD.IADD R0, R3, 0x1, R0 ;  /* 0x0000000103007824 */ /* 0x000fe200078e0200 */
[----:B------:R-:W-:Y:S01]  /*9610*/  ISETP.GE.AND P0, PT, R22, R23, PT ;  /* 0x000000171600720c */ /* 0x000fe20003f06270 */
[----:B------:R1:W2:Y:S03]  /*9620*/  SHFL.IDX PT, R4, R42, RZ, 0x1e1f ;  /* 0x001e1fff2a047589 */ /* 0x0002a600000e0000 */
[----:B------:R-:W-:Y:S01]  /*9630*/  LEA.HI.X R31, R2, c[0x0][0x28c], R0, 0x1, P1 ;  /* 0x0000a300021f7a11 */ /* 0x000fe200008f0c00 */
[----:B------:R1:W3:Y:S04]  /*9640*/  SHFL.IDX PT, R5, R36, RZ, 0x1e1f ;  /* 0x001e1fff24057589 */ /* 0x0002e800000e0000 */
[----:B------:R1:W4:Y:S04]  /*9650*/  SHFL.IDX PT, R2, R43, RZ, 0x1e1f ;  /* 0x001e1fff2b027589 */ /* 0x00032800000e0000 */
[----:B------:R1:W1:Y:S01]  /*9660*/  SHFL.IDX PT, R3, R31, RZ, 0x1e1f ;  /* 0x001e1fff1f037589 */ /* 0x00026200000e0000 */
[----:B------:R-:W-:Y:S05]  /*9670*/  @P0 BRA `(.L_x_1263) ;  /* 0x000003e000000947 */ /* 0x000fea0003800000 */
[----:B------:R-:W-:Y:S01]  /*9680*/  ISETP.GE.AND P0, PT, R30, c[0x0][0x27c], PT ;  /* 0x00009f001e007a0c */ /* 0x000fe20003f06270 */
[----:B------:R-:W-:Y:S01]  /*9690*/  CS2R R18, SRZ ;  /* 0x0000000000127805 */ /* 0x000fe2000001ff00 */
[----:B------:R-:W-:Y:S01]  /*96a0*/  ISETP.GE.AND P2, PT, R164, c[0x0][0x27c], PT ;  /* 0x00009f00a4007a0c */ /* 0x000fe20003f46270 */
[----:B------:R-:W-:-:S10]  /*96b0*/  CS2R R20, SRZ ;  /* 0x0000000000147805 */ /* 0x000fd4000001ff00 */
[C---:B------:R-:W-:Y:S01]  /*96c0*/  @!P0 IMAD.SHL.U32 R0, R30.reuse, 0x2, RZ ;  /* 0x000000021e008824 */ /* 0x040fe200078e00ff */
[----:B------:R-:W-:-:S04]  /*96d0*/  @!P0 SHF.L.U64.HI R7, R30, 0x1, R37 ;  /* 0x000000011e078819 */ /* 0x000fc80000010225 */
[----:B--2---:R-:W-:-:S05]  /*96e0*/  @!P0 IADD3 R8, P1, R4, R0, RZ ;  /* 0x0000000004088210 */ /* 0x004fca0007f3e0ff */
[----:B---3--:R-:W-:Y:S01]  /*96f0*/  @!P0 IMAD.X R9, R5, 0x1, R7, P1 ;  /* 0x0000000105098824 */ /* 0x008fe200008e0607 */
[----:B----4-:R-:W-:Y:S01]  /*9700*/  @!P0 IADD3 R6, P1, R2, R0, RZ ;  /* 0x0000000002068210 */ /* 0x010fe20007f3e0ff */
[----:B------:R-:W-:-:S03]  /*9710*/  @!P2 IMAD.SHL.U32 R10, R164, 0x2, RZ ;  /* 0x00000002a40aa824 */ /* 0x000fc600078e00ff */
[----:B------:R2:W5:Y:S01]  /*9720*/  @!P0 LD.E.64 R18, [R8.64] ;  /* 0x0000000608128980 */ /* 0x000562000c101b00 */
[----:B-1----:R-:W-:Y:S01]  /*9730*/  @!P0 IMAD.X R7, R3, 0x1, R7, P1 ;  /* 0x0000000103078824 */ /* 0x002fe200008e0607 */
[----:B------:R-:W-:-:S04]  /*9740*/  @!P2 SHF.L.U64.HI R0, R164, 0x1, R50 ;  /* 0x00000001a400a819 */ /* 0x000fc80000010232 */
[----:B------:R1:W5:Y:S01]  /*9750*/  @!P0 LD.E.64 R20, [R6.64] ;  /* 0x0000000606148980 */ /* 0x000362000c101b00 */
[----:B------:R-:W-:Y:S01]  /*9760*/  ISETP.GE.AND P0, PT, R29, c[0x0][0x27c], PT ;  /* 0x00009f001d007a0c */ /* 0x000fe20003f06270 */
[----:B------:R-:W-:Y:S01]  /*9770*/  CS2R R24, SRZ ;  /* 0x0000000000187805 */ /* 0x000fe2000001ff00 */
[----:B------:R-:W-:Y:S01]  /*9780*/  CS2R R26, SRZ ;  /* 0x00000000001a7805 */ /* 0x000fe2000001ff00 */
[----:B--2---:R-:W-:-:S05]  /*9790*/  @!P2 IADD3 R8, P1, R4, R10, RZ ;  /* 0x0000000a0408a210 */ /* 0x004fca0007f3e0ff */
[----:B------:R-:W-:Y:S01]  /*97a0*/  @!P2 IMAD.X R9, R5, 0x1, R0, P1 ;  /* 0x000000010509a824 */ /* 0x000fe200008e0600 */
[----:B-1----:R-:W-:-:S04]  /*97b0*/  @!P2 IADD3 R6, P1, R2, R10, RZ ;  /* 0x0000000a0206a210 */ /* 0x002fc80007f3e0ff */
[----:B------:R-:W-:Y:S01]  /*97c0*/  @!P0 IMAD.SHL.U32 R10, R29, 0x2, RZ ;  /* 0x000000021d0a8824 */ /* 0x000fe200078e00ff */
[----:B------:R1:W5:Y:S01]  /*97d0*/  @!P2 LD.E.64 R24, [R8.64] ;  /* 0x000000060818a980 */ /* 0x000362000c101b00 */
[----:B------:R-:W-:Y:S01]  /*97e0*/  @!P2 IMAD.X R7, R3, 0x1, R0, P1 ;  /* 0x000000010307a824 */ /* 0x000fe200008e0600 */
[----:B------:R-:W-:Y:S02]  /*97f0*/  ISETP.GE.AND P1, PT, R145, c[0x0][0x27c], PT ;  /* 0x00009f0091007a0c */ /* 0x000fe40003f26270 */
[----:B------:R-:W-:Y:S02]  /*9800*/  @!P0 SHF.L.U64.HI R0, R29, 0x1, R51 ;  /* 0x000000011d008819 */ /* 0x000fe40000010233 */
[----:B------:R2:W5:Y:S01]  /*9810*/  @!P2 LD.E.64 R26, [R6.64] ;  /* 0x00000006061aa980 */ /* 0x000562000c101b00 */
[----:B------:R-:W-:Y:S01]  /*9820*/  CS2R R32, SRZ ;  /* 0x0000000000207805 */ /* 0x000fe2000001ff00 */
[----:B------:R-:W-:Y:S01]  /*9830*/  CS2R R34, SRZ ;  /* 0x0000000000227805 */ /* 0x000fe2000001ff00 */
[----:B-1----:R-:W-:-:S05]  /*9840*/  @!P0 IADD3 R8, P2, R4, R10, RZ ;  /* 0x0000000a04088210 */ /* 0x002fca0007f5e0ff */
[----:B------:R-:W-:Y:S01]  /*9850*/  @!P0 IMAD.X R9, R5, 0x1, R0, P2 ;  /* 0x0000000105098824 */ /* 0x000fe200010e0600 */
[----:B--2---:R-:W-:Y:S01]  /*9860*/  @!P0 IADD3 R6, P2, R2, R10, RZ ;  /* 0x0000000a02068210 */ /* 0x004fe20007f5e0ff */
[----:B------:R-:W-:-:S03]  /*9870*/  @!P1 IMAD.SHL.U32 R10, R145, 0x2, RZ ;  /* 0x00000002910a9824 */ /* 0x000fc600078e00ff */
[----:B------:R1:W5:Y:S01]  /*9880*/  @!P0 LD.E.64 R32, [R8.64] ;  /* 0x0000000608208980 */ /* 0x000362000c101b00 */
[----:B------:R-:W-:Y:S01]  /*9890*/  @!P0 IMAD.X R7, R3, 0x1, R0, P2 ;  /* 0x0000000103078824 */ /* 0x000fe200010e0600 */
[-C--:B------:R-:W-:Y:S02]  /*98a0*/  @!P1 IADD3 R12, P3, R4, R10.reuse, RZ ;  /* 0x0000000a040c9210 */ /* 0x080fe40007f7e0ff */
[----:B------:R-:W-:Y:S02]  /*98b0*/  @!P1 SHF.L.U64.HI R0, R145, 0x1, R52 ;  /* 0x0000000191009819 */ /* 0x000fe40000010234 */
[----:B------:R2:W5:Y:S01]  /*98c0*/  @!P0 LD.E.64 R34, [R6.64] ;  /* 0x0000000606228980 */ /* 0x000562000c101b00 */
[----:B------:R-:W-:Y:S02]  /*98d0*/  @!P1 IADD3 R10, P0, R2, R10, RZ ;  /* 0x0000000a020a9210 */ /* 0x000fe40007f1e0ff */
[----:B------:R-:W-:-:S03]  /*98e0*/  ISETP.GE.AND P2, PT, R146, c[0x0][0x27c], PT ;  /* 0x00009f0092007a0c */ /* 0x000fc60003f46270 */
[--C-:B------:R-:W-:Y:S01]  /*98f0*/  @!P1 IMAD.X R11, R3, 0x1, R0.reuse, P0 ;  /* 0x00000001030b9824 */ /* 0x100fe200000e0600 */
[----:B------:R-:W-:Y:S01]  /*9900*/  ISETP.GE.AND P0, PT, R28, c[0x0][0x27c], PT ;  /* 0x00009f001c007a0c */ /* 0x000fe20003f06270 */
[----:B------:R-:W-:-:S08]  /*9910*/  @!P1 IMAD.X R13, R5, 0x1, R0, P3 ;  /* 0x00000001050d9824 */ /* 0x000fd000018e0600 */
[----:B------:R-:W-:Y:S01]  /*9920*/  @!P2 IMAD.WIDE R16, R146, 0x2, R4 ;  /* 0x000000029210a825 */ /* 0x000fe200078e0204 */
[----:B-1----:R-:W-:-:S03]  /*9930*/  CS2R R8, SRZ ;  /* 0x0000000000087805 */ /* 0x002fc6000001ff00 */
[----:B------:R-:W-:Y:S01]  /*9940*/  @!P2 IMAD.WIDE R14, R146, 0x2, R2 ;  /* 0x00000002920ea825 */ /* 0x000fe200078e0202 */
[----:B--2---:R-:W-:-:S03]  /*9950*/  CS2R R6, SRZ ;  /* 0x0000000000067805 */ /* 0x004fc6000001ff00 */
[----:B------:R-:W-:Y:S01]  /*9960*/  @!P0 IMAD.SHL.U32 R0, R28, 0x2, RZ ;  /* 0x000000021c008824 */ /* 0x000fe200078e00ff */
[----:B------:R1:W5:Y:S04]  /*9970*/  @!P2 LD.E.64 R8, [R16.64] ;  /* 0x000000061008a980 */ /* 0x000368000c101b00 */
[----:B------:R2:W5:Y:S01]  /*9980*/  @!P2 LD.E.64 R6, [R14.64] ;  /* 0x000000060e06a980 */ /* 0x000562000c101b00 */
[----:B------:R-:W-:Y:S01]  /*9990*/  @!P0 IADD3 R4, P2, R4, R0, RZ ;  /* 0x0000000004048210 */ /* 0x000fe20007f5e0ff */
[----:B------:R-:W-:Y:S01]  /*99a0*/  CS2R R38, SRZ ;  /* 0x0000000000267805 */ /* 0x000fe2000001ff00 */
[----:B------:R-:W-:Y:S01]  /*99b0*/  CS2R R40, SRZ ;  /* 0x0000000000287805 */ /* 0x000fe2000001ff00 */
[----:B------:R-:W-:Y:S01]  /*99c0*/  CS2R R46, SRZ ;  /* 0x00000000002e7805 */ /* 0x000fe2000001ff00 */
[----:B------:R-:W-:-:S03]  /*99d0*/  CS2R R48, SRZ ;  /* 0x0000000000307805 */ /* 0x000fc6000001ff00 */
[----:B------:R1:W5:Y:S04]  /*99e0*/  @!P1 LD.E.64 R38, [R12.64] ;  /* 0x000000060c269980 */ /* 0x000368000c101b00 */
[----:B------:R1:W5:Y:S01]  /*99f0*/  @!P1 LD.E.64 R40, [R10.64] ;  /* 0x000000060a289980 */ /* 0x000362000c101b00 */
[----:B--2---:R-:W-:-:S05]  /*9a00*/  @!P0 SHF.L.U64.HI R14, R28, 0x1, R53 ;  /* 0x000000011c0e8819 */ /* 0x004fca0000010235 */
[----:B------:R-:W-:Y:S01]  /*9a10*/  @!P0 IMAD.X R5, R5, 0x1, R14, P2 ;  /* 0x0000000105058824 */ /* 0x000fe200010e060e */
[----:B------:R-:W-:-:S04]  /*9a20*/  @!P0 IADD3 R2, P2, R2, R0, RZ ;  /* 0x0000000002028210 */ /* 0x000fc80007f5e0ff */
[----:B------:R1:W5:Y:S01]  /*9a30*/  @!P0 LD.E.64 R46, [R4.64] ;  /* 0x00000006042e8980 */ /* 0x000362000c101b00 */
[----:B------:R-:W-:-:S05]  /*9a40*/  @!P0 IMAD.X R3, R3, 0x1, R14, P2 ;  /* 0x0000000103038824 */ /* 0x000fca00010e060e */
[----:B------:R1:W5:Y:S03]  /*9a50*/  @!P0 LD.E.64 R48, [R2.64] ;  /* 0x0000000602308980 */ /* 0x000366000c101b00 */
.L_x_1263:
[----:B------:R-:W-:Y:S05]  /*9a60*/  BSYNC B0 ;  /* 0x0000000000007941 */ /* 0x000fea0003800000 */
.L_x_1262:
        /* <DEDUP_REMOVED lines=50> */
[----:B------:R-:W-:-:S03]  /*9d90*/  CS2R R44, SRZ ;  /* 0x00000000002c7805 */ /* 0x000fc6000001ff00 */
[----:B------:R1:W2:Y:S01]  /*9da0*/  SHFL.IDX PT, R3, R31, 0x1, 0x1e1f ;  /* 0x003e1f001f037f89 */ /* 0x0002a200000e0000 */
[----:B---3--:R-:W-:Y:S01]  /*9db0*/  CS2R R42, SRZ ;  /* 0x00000000002a7805 */ /* 0x008fe2000001ff00 */
[----:B-1----:R-:W-:Y:S01]  /*9dc0*/  PRMT R31, R11, 0x5410, R12 ;  /* 0x000054100b1f7816 */ /* 0x002fe2000000000c */
[----:B------:R-:W-:Y:S05]  /*9dd0*/  @P0 BRA `(.L_x_1265) ;  /* 0x000003e000000947 */ /* 0x000fea0003800000 */
[----:B--2-4-:R-:W-:Y:S01]  /*9de0*/  ISETP.GE.AND P0, PT, R30, c[0x0][0x27c], PT ;  /* 0x00009f001e007a0c */ /* 0x014fe20003f06270 */
[----:B------:R-:W-:Y:S01]  /*9df0*/  CS2R R54, SRZ ;  /* 0x0000000000367805 */ /* 0x000fe2000001ff00 */
[----:B------:R-:W-:Y:S01]  /*9e00*/  ISETP.GE.AND P2, PT, R164, c[0x0][0x27c], PT ;  /* 0x00009f00a4007a0c */ /* 0x000fe20003f46270 */
[----:B------:R-:W-:-:S10]  /*9e10*/  CS2R R56, SRZ ;  /* 0x0000000000387805 */ /* 0x000fd4000001ff00 */
[C---:B------:R-:W-:Y:S01]  /*9e20*/  @!P0 IMAD.SHL.U32 R0, R30.reuse, 0x2, RZ ;  /* 0x000000021e008824 */ /* 0x040fe200078e00ff */
[----:B------:R-:W-:-:S04]  /*9e30*/  @!P0 SHF.L.U64.HI R11, R30, 0x1, R37 ;  /* 0x000000011e0b8819 */ /* 0x000fc80000010225 */
[----:B------:R-:W-:-:S05]  /*9e40*/  @!P0 IADD3 R12, P1, R4, R0, RZ ;  /* 0x00000000040c8210 */ /* 0x000fca0007f3e0ff */
        /* <DEDUP_REMOVED lines=8> */
[----:B------:R-:W-:Y:S01]  /*9ed0*/  CS2R R60, SRZ ;  /* 0x00000000003c7805 */ /* 0x000fe2000001ff00 */
[----:B-1----:R-:W-:Y:S02]  /*9ee0*/  @!P2 IADD3 R12, P1, R4, R0, RZ ;  /* 0x00000000040ca210 */ /* 0x002fe40007f3e0ff */
[----:B--2---:R-:W-:-:S05]  /*9ef0*/  @!P2 SHF.L.U64.HI R11, R164, 0x1, R50 ;  /* 0x00000001a40ba819 */ /* 0x004fca0000010232 */
[--C-:B------:R-:W-:Y:S01]  /*9f00*/  @!P2 IMAD.X R13, R5, 0x1, R11.reuse, P1 ;  /* 0x00000001050da824 */ /* 0x100fe200008e060b */
[----:B------:R-:W-:Y:S02]  /*9f10*/  @!P2 IADD3 R10, P1, R2, R0, RZ ;  /* 0x00000000020aa210 */ /* 0x000fe40007f3e0ff */
[----:B------:R-:W-:Y:S02]  /*9f20*/  @!P0 IMAD.SHL.U32 R0, R29, 0x2, RZ ;  /* 0x000000021d008824 */ /* 0x000fe400078e00ff */
[----:B------:R1:W5:Y:S01]  /*9f30*/  @!P2 LD.E.64 R58, [R12.64] ;  /* 0x000000060c3aa980 */ /* 0x000362000c101b00 */
[----:B------:R-:W-:Y:S01]  /*9f40*/  @!P2 IMAD.X R11, R3, 0x1, R11, P1 ;  /* 0x00000001030ba824 */ /* 0x000fe200008e060b */
[----:B------:R-:W-:-:S04]  /*9f50*/  ISETP.GE.AND P1, PT, R145, c[0x0][0x27c], PT ;  /* 0x00009f0091007a0c */ /* 0x000fc80003f26270 */
[----:B------:R2:W5:Y:S01]  /*9f60*/  @!P2 LD.E.64 R60, [R10.64] ;  /* 0x000000060a3ca980 */ /* 0x000562000c101b00 */
[----:B------:R-:W-:Y:S01]  /*9f70*/  CS2R R62, SRZ ;  /* 0x00000000003e7805 */ /* 0x000fe2000001ff00 */
[----:B------:R-:W-:Y:S01]  /*9f80*/  CS2R R64, SRZ ;  /* 0x0000000000407805 */ /* 0x000fe2000001ff00 */
[----:B-1----:R-:W-:Y:S02]  /*9f90*/  @!P0 IADD3 R12, P2, R4, R0, RZ ;  /* 0x00000000040c8210 */ /* 0x002fe40007f5e0ff */
[----:B--2---:R-:W-:-:S05]  /*9fa0*/  @!P0 SHF.L.U64.HI R11, R29, 0x1, R51 ;  /* 0x000000011d0b8819 */ /* 0x004fca0000010233 */
[----:B------:R-:W-:Y:S01]  /*9fb0*/  @!P0 IMAD.X R13, R5, 0x1, R11, P2 ;  /* 0x00000001050d8824 */ /* 0x000fe200010e060b */
[----:B------:R-:W-:Y:S01]  /*9fc0*/  @!P0 IADD3 R10, P2, R2, R0, RZ ;  /* 0x00000000020a8210 */ /* 0x000fe20007f5e0ff */
        /* <DEDUP_REMOVED lines=8> */
[----:B--2---:R-:W-:-:S05]  /*a050*/  @!P1 IADD3 R10, P0, R2, R14, RZ ;  /* 0x0000000e020a9210 */ /* 0x004fca0007f1e0ff */
[----:B------:R-:W-:Y:S01]  /*a060*/  @!P1 IMAD.X R11, R3, 0x1, R0, P0 ;  /* 0x00000001030b9824 */ /* 0x000fe200000e0600 */
[----:B------:R-:W-:Y:S02]  /*a070*/  ISETP.GE.AND P0, PT, R28, c[0x0][0x27c], PT ;  /* 0x00009f001c007a0c */ /* 0x000fe40003f06270 */
[----:B-1----:R-:W-:Y:S02]  /*a080*/  @!P1 IADD3 R12, P3, R4, R14, RZ ;  /* 0x0000000e040c9210 */ /* 0x002fe40007f7e0ff */
[----:B------:R-:W-:-:S04]  /*a090*/  @!P2 IMAD.WIDE R16, R146, 0x2, R4 ;  /* 0x000000029210a825 */ /* 0x000fc800078e0204 */
[----:B------:R-:W-:Y:S01]  /*a0a0*/  @!P1 IMAD.X R13, R5, 0x1, R0, P3 ;  /* 0x00000001050d9824 */ /* 0x000fe200018e0600 */
[----:B------:R1:W5:Y:S01]  /*a0b0*/  @!P2 LD.E.64 R42, [R16.64] ;  /* 0x00000006102aa980 */ /* 0x000362000c101b00 */
[----:B------:R-:W-:-:S04]  /*a0c0*/  @!P2 IMAD.WIDE R14, R146, 0x2, R2 ;  /* 0x00000002920ea825 */ /* 0x000fc800078e0202 */
[----:B------:R-:W-:Y:S01]  /*a0d0*/  @!P0 IMAD.SHL.U32 R0, R28, 0x2, RZ ;  /* 0x000000021c008824 */ /* 0x000fe200078e00ff */
[----:B------:R2:W5:Y:S04]  /*a0e0*/  @!P2 LD.E.64 R44, [R14.64] ;  /* 0x000000060e2ca980 */ /* 0x000568000c101b00 */
        /* <DEDUP_REMOVED lines=13> */
.L_x_1265:
[----:B--2-4-:R-:W-:Y:S05]  /*a1c0*/  BSYNC B0 ;  /* 0x0000000000007941 */ /* 0x014fea0003800000 */
.L_x_1264:
        /* <DEDUP_REMOVED lines=50> */
[----:B------:R-:W1:Y:S01]  /*a4f0*/  LDS.128 R12, [R248+0x4800] ;  /* 0x00480000f80c7984 */ /* 0x000e620000000c00 */
        /* <DEDUP_REMOVED lines=9> */
[----:B------:R-:W-:Y:S02]  /*a590*/  PRMT R9, R72, 0x5432, R3 ;  /* 0x0000543248097816 */ /* 0x000fe40000000003 */
        /* <DEDUP_REMOVED lines=35> */
.L_x_1269:
[----:B------:R-:W-:Y:S05]  /*a7d0*/  BSYNC B0 ;  /* 0x0000000000007941 */ /* 0x000fea0003800000 */
.L_x_1268:
[----:B------:R-:W-:Y:S01]  /*a7e0*/  ISETP.GE.AND P0, PT, R30, c[0x0][0x27c], PT ;  /* 0x00009f001e007a0c */ /* 0x000fe20003f06270 */
[----:B------:R-:W-:-:S12]  /*a7f0*/  BSSY B0, `(.L_x_1270) ;  /* 0x0000030000007945 */ /* 0x000fd80003800000 */
[----:B------:R-:W-:Y:S05]  /*a800*/  @P0 BRA `(.L_x_1271) ;  /* 0x000002e000000947 */ /* 0x000fea0003800000 */
[----:B-1----:R-:W1:Y:S01]  /*a810*/  LDS.128 R4, [R249+0x4800] ;  /* 0x00480000f9047984 */ /* 0x002e620000000c00 */
        /* <DEDUP_REMOVED lines=11> */
[----:B------:R-:W-:Y:S02]  /*a8d0*/  LOP3.LUT R16, R8, 0xffff0000, RZ, 0xc0, !PT ;  /* 0xffff000008107812 */ /* 0x000fe400078ec0ff */
        /* <DEDUP_REMOVED lines=33> */
.L_x_1271:
[----:B------:R-:W-:Y:S05]  /*aaf0*/  BSYNC B0 ;  /* 0x0000000000007941 */ /* 0x000fea0003800000 */
.L_x_1270:
        /* <DEDUP_REMOVED lines=49> */
.L_x_1273:
[----:B------:R-:W-:Y:S05]  /*ae10*/  BSYNC B0 ;  /* 0x0000000000007941 */ /* 0x000fea0003800000 */
.L_x_1272:
        /* <DEDUP_REMOVED lines=49> */
.L_x_1275:
[----:B------:R-:W-:Y:S05]  /*b130*/  BSYNC B0 ;  /* 0x0000000000007941 */ /* 0x000fea0003800000 */
.L_x_1274:
        /* <DEDUP_REMOVED lines=49> */
.L_x_1277:
[----:B------:R-:W-:Y:S05]  /*b450*/  BSYNC B0 ;  /* 0x0000000000007941 */ /* 0x000fea0003800000 */
.L_x_1276:
[----:B------:R-:W-:-:S13]  /*b460*/  ISETP.GE.AND P0, PT, R28, c[0x0][0x27c], PT ;  /* 0x00009f001c007a0c */ /* 0x000fda0003f06270 */
        /* <DEDUP_REMOVED lines=47> */
.L_x_1267:
[----:B------:R-:W-:Y:S05]  /*b760*/  BSYNC B1 ;  /* 0x0000000000017941 */ /* 0x000fea0003800000 */
.L_x_1266:
        /* <DEDUP_REMOVED lines=54> */
.L_x_1280:
[----:B------:R-:W-:Y:S05]  /*bad0*/  BSYNC B0 ;  /* 0x0000000000007941 */ /* 0x000fea0003800000 */
.L_x_1279:
        /* <DEDUP_REMOVED lines=49> */
.L_x_1282:
[----:B------:R-:W-:Y:S05]  /*bdf0*/  BSYNC B0 ;  /* 0x0000000000007941 */ /* 0x000fea0003800000 */
.L_x_1281:
        /* <DEDUP_REMOVED lines=49> */
.L_x_1284:
[----:B------:R-:W-:Y:S05]  /*c110*/  BSYNC B0 ;  /* 0x0000000000007941 */ /* 0x000fea0003800000 */
.L_x_1283:
        /* <DEDUP_REMOVED lines=49> */
.L_x_1286:
[----:B------:R-:W-:Y:S05]  /*c430*/  BSYNC B0 ;  /* 0x0000000000007941 */ /* 0x000fea0003800000 */
.L_x_1285:
        /* <DEDUP_REMOVED lines=49> */
.L_x_1288:
[----:B------:R-:W-:Y:S05]  /*c750*/  BSYNC B0 ;  /* 0x0000000000007941 */ /* 0x000fea0003800000 */
.L_x_1287:
        /* <DEDUP_REMOVED lines=49> */
.L_x_1261:
[----:B------:R1:W5:Y:S04]  /*ca70*/  LDL R29, [R1+0x7c] ;  /* 0x00007c00011d7983 */ /* 0x0003680000100800 */
[----:B------:R1:W5:Y:S01]  /*ca80*/  LDL R28, [R1+0x78] ;  /* 0x00007800011c7983 */ /* 0x0003620000100800 */
[----:B------:R-:W-:Y:S01]  /*ca90*/  ISETP.NE.AND P0, PT, R125, 0x1, PT ;  /* 0x000000017d00780c */ /* 0x000fe20003f05270 */
[----:B------:R-:W-:Y:S01]  /*caa0*/  IMAD.MOV.U32 R5, RZ, RZ, R7 ;  /* 0x000000ffff057224 */ /* 0x000fe200078e0007 */
[----:B------:R-:W-:Y:S01]  /*cab0*/  MOV R7, R6 ;  /* 0x0000000600077202 */ /* 0x000fe20000000f00 */
[----:B------:R-:W-:Y:S01]  /*cac0*/  IMAD.MOV.U32 R6, RZ, RZ, R2 ;  /* 0x000000ffff067224 */ /* 0x000fe200078e0002 */
        /* <DEDUP_REMOVED lines=9> */
[----:B------:R-:W-:Y:S01]  /*cb60*/  @P0 IMAD.HI.U32 R3, R0, c[0x0][0x2c8], RZ ;  /* 0x0000b20000030a27 */ /* 0x000fe200078e00ff */
[----:B------:R-:W-:Y:S01]  /*cb70*/  CS2R R38, SRZ ;  /* 0x0000000000267805 */ /* 0x000fe2000001ff00 */
[----:B------:R-:W-:-:S03]  /*cb80*/  CS2R R36, SRZ ;  /* 0x0000000000247805 */ /* 0x000fc6000001ff00 */
[----:B------:R-:W-:-:S04]  /*cb90*/  @P0 SHF.R.U32.HI R0, RZ, c[0x0][0x2cc], R3 ;  /* 0x0000b300ff000a19 */ /* 0x000fc80000011603 */
[----:B------:R-:W-:Y:S01]  /*cba0*/  SHF.R.S32.HI R3, RZ, 0x1f, R0 ;  /* 0x0000001fff037819 */ /* 0x000fe20000011400 */
[----:B------:R-:W-:-:S04]  /*cbb0*/  IMAD.WIDE.U32 R4, R0, c[0x0][0x280], R4 ;  /* 0x0000a00000047a25 */ /* 0x000fc800078e0004 */
[C---:B------:R-:W-:Y:S01]  /*cbc0*/  IMAD R9, R3.reuse, c[0x0][0x280], RZ ;  /* 0x0000a00003097a24 */ /* 0x040fe200078e02ff */
[----:B------:R-:W-:Y:S01]  /*cbd0*/  LEA R20, P1, R4, c[0x0][0x270], 0x1 ;  /* 0x00009c0004147a11 */ /* 0x000fe200078208ff */
[----:B------:R-:W-:Y:S02]  /*cbe0*/  IMAD R8, R3, c[0x0][0x290], RZ ;  /* 0x0000a40003087a24 */ /* 0x000fe400078e02ff */
[C---:B------:R-:W-:Y:S02]  /*cbf0*/  IMAD.WIDE.U32 R2, R0.reuse, c[0x0][0x290], R6 ;  /* 0x0000a40000027a25 */ /* 0x040fe400078e0006 */
[----:B------:R1:W2:Y:S02]  /*cc00*/  SHFL.IDX PT, R12, R20, RZ, 0x1e1f ;  /* 0x001e1fff140c7589 */ /* 0x0002a400000e0000 */
[----:B------:R-:W-:Y:S01]  /*cc10*/  IMAD R6, R0, c[0x0][0x284], R9 ;  /* 0x0000a10000067a24 */ /* 0x000fe200078e0209 */
[----:B------:R-:W-:Y:S01]  /*cc20*/  LEA R21, P0, R2, c[0x0][0x288], 0x1 ;  /* 0x0000a20002157a11 */ /* 0x000fe200078008ff */
[----:B------:R-:W-:-:S02]  /*cc30*/  IMAD R0, R0, c[0x0][0x294], R8 ;  /* 0x0000a50000007a24 */ /* 0x000fc400078e0208 */
        /* <DEDUP_REMOVED lines=14> */
[----:B------:R-:W-:Y:S01]  /*cd20*/  ISETP.GE.AND P2, PT, R144, c[0x0][0x27c], PT ;  /* 0x00009f0090007a0c */ /* 0x000fe20003f46270 */
[----:B------:R-:W-:Y:S01]  /*cd30*/  CS2R R32, SRZ ;  /* 0x0000000000207805 */ /* 0x000fe2000001ff00 */
[----:B------:R-:W-:Y:S01]  /*cd40*/  CS2R R38, SRZ ;  /* 0x0000000000267805 */ /* 0x000fe2000001ff00 */
[----:B------:R-:W-:Y:S01]  /*cd50*/  CS2R R36, SRZ ;  /* 0x0000000000247805 */ /* 0x000fe2000001ff00 */
[----:B------:R-:W-:Y:S01]  /*cd60*/  CS2R R46, SRZ ;  /* 0x00000000002e7805 */ /* 0x000fe2000001ff00 */
[----:B------:R-:W-:-:S06]  /*cd70*/  CS2R R44, SRZ ;  /* 0x00000000002c7805 */ /* 0x000fcc000001ff00 */
[C---:B------:R-:W-:Y:S01]  /*cd80*/  @!P0 IMAD.SHL.U32 R0, R136.reuse, 0x2, RZ ;  /* 0x0000000288008824 */ /* 0x040fe200078e00ff */
[----:B------:R-:W-:-:S04]  /*cd90*/  @!P0 SHF.L.U64.HI R4, R136, 0x1, R137 ;  /* 0x0000000188048819 */ /* 0x000fc80000010289 */
[-C--:B------:R-:W-:Y:S02]  /*cda0*/  @!P0 IADD3 R16, P1, R12, R0.reuse, RZ ;  /* 0x000000000c108210 */ /* 0x080fe40007f3e0ff */
[----:B---3--:R-:W-:Y:S02]  /*cdb0*/  @!P0 IADD3 R14, P3, R2, R0, RZ ;  /* 0x00000000020e8210 */ /* 0x008fe40007f7e0ff */
[----:B----4-:R-:W-:Y:S02]  /*cdc0*/  @!P0 IADD3.X R17, R13, R4, RZ, P1, !PT ;  /* 0x000000040d118210 */ /* 0x010fe40000ffe4ff */
[----:B------:R-:W-:Y:S01]  /*cdd0*/  ISETP.GE.AND P1, PT, R143, c[0x0][0x27c], PT ;  /* 0x00009f008f007a0c */ /* 0x000fe20003f26270 */
[----:B-1----:R-:W-:Y:S01]  /*cde0*/  @!P0 IMAD.X R15, R3, 0x1, R4, P3 ;  /* 0x00000001030f8824 */ /* 0x002fe200018e0604 */
[----:B-----5:R-:W-:-:S05]  /*cdf0*/  @!P2 SHF.L.U32 R4, R29, 0x3, RZ ;  /* 0x000000031d04a819 */ /* 0x020fca00000006ff */
[----:B------:R-:W-:-:S04]  /*ce00*/  @!P2 IMAD.WIDE R8, R4, 0x2, R12 ;  /* 0x000000020408a825 */ /* 0x000fc800078e020c */
[----:B------:R-:W-:Y:S01]  /*ce10*/  @!P2 IMAD.WIDE R6, R4, 0x2, R2 ;  /* 0x000000020406a825 */ /* 0x000fe200078e0202 */
[----:B------:R1:W5:Y:S03]  /*ce20*/  @!P2 LD.E.128 R32, [R8.64] ;  /* 0x000000060820a980 */ /* 0x000366000c101d00 */
[----:B------:R-:W-:Y:S01]  /*ce30*/  @!P1 IMAD.SHL.U32 R0, R28, 0x8, RZ ;  /* 0x000000081c009824 */ /* 0x000fe200078e00ff */
[----:B------:R2:W5:Y:S03]  /*ce40*/  @!P2 LD.E.128 R36, [R6.64] ;  /* 0x000000060624a980 */ /* 0x000566000c101d00 */
[C---:B------:R-:W-:Y:S01]  /*ce50*/  @!P1 IMAD.WIDE R4, R0.reuse, 0x2, R12 ;  /* 0x0000000200049825 */ /* 0x040fe200078e020c */
[----:B------:R-:W-:Y:S01]  /*ce60*/  CS2R R42, SRZ ;  /* 0x00000000002a7805 */ /* 0x000fe2000001ff00 */
[----:B------:R-:W-:Y:S01]  /*ce70*/  CS2R R40, SRZ ;  /* 0x0000000000287805 */ /* 0x000fe2000001ff00 */
[----:B------:R-:W-:Y:S01]  /*ce80*/  CS2R R10, SRZ ;  /* 0x00000000000a7805 */ /* 0x000fe2000001ff00 */
[----:B------:R-:W-:Y:S01]  /*ce90*/  @!P1 IMAD.WIDE R2, R0, 0x2, R2 ;  /* 0x0000000200029825 */ /* 0x000fe200078e0202 */
[----:B------:R3:W5:Y:S04]  /*cea0*/  @!P1 LD.E.128 R44, [R4.64] ;  /* 0x00000006042c9980 */ /* 0x000768000c101d00 */
[----:B------:R4:W5:Y:S01]  /*ceb0*/  @!P1 LD.E.128 R40, [R2.64] ;  /* 0x0000000602289980 */ /* 0x000962000c101d00 */
[----:B-1----:R-:W-:Y:S01]  /*cec0*/  CS2R R8, SRZ ;  /* 0x0000000000087805 */ /* 0x002fe2000001ff00 */
[----:B--2---:R-:W-:-:S05]  /*ced0*/  CS2R R6, SRZ ;  /* 0x0000000000067805 */ /* 0x004fca000001ff00 */
[----:B------:R4:W5:Y:S01]  /*cee0*/  @!P0 LD.E.128 R8, [R16.64] ;  /* 0x0000000610088980 */ /* 0x000962000c101d00 */
[----:B---3--:R-:W-:-:S06]  /*cef0*/  CS2R R4, SRZ ;  /* 0x0000000000047805 */ /* 0x008fcc000001ff00 */
[----:B------:R4:W5:Y:S02]  /*cf00*/  @!P0 LD.E.128 R4, [R14.64] ;  /* 0x000000060e048980 */ /* 0x000964000c101d00 */
.L_x_1290:
[----:B--2---:R-:W-:Y:S05]  /*cf10*/  BSYNC B0 ;  /* 0x0000000000007941 */ /* 0x004fea0003800000 */
.L_x_1289:
[----:B------:R-:W-:Y:S01]  /*cf20*/  IADD3 R0, R22, 0x40, RZ ;  /* 0x0000004016007810 */ /* 0x000fe20007ffe0ff */
[----:B---345:R-:W-:Y:S01]  /*cf30*/  IMAD.MOV.U32 R2, RZ, RZ, R44 ;  /* 0x000000ffff027224 */ /* 0x038fe200078e002c */
[----:B------:R-:W-:Y:S01]  /*cf40*/  MOV R15, R7 ;  /* 0x00000007000f7202 */ /* 0x000fe20000000f00 */
[----:B------:R-:W-:Y:S01]  /*cf50*/  IMAD.MOV.U32 R12, RZ, RZ, R46 ;  /* 0x000000ffff0c7224 */ /* 0x000fe200078e002e */
[----:B------:R-:W-:Y:S01]  /*cf60*/  ISETP.GE.AND P0, PT, R0, R23, PT ;  /* 0x000000170000720c */ /* 0x000fe20003f06270 */
[----:B------:R-:W-:Y:S01]  /*cf70*/  IMAD.MOV.U32 R0, RZ, RZ, R45 ;  /* 0x000000ffff007224 */ /* 0x000fe200078e002d */
[----:B------:R2:W3:Y:S01]  /*cf80*/  SHFL.IDX PT, R13, R19, 0x1, 0x1e1f ;  /* 0x003e1f00130d7f89 */ /* 0x0004e200000e0000 */
[----:B-1----:R-:W-:Y:S01]  /*cf90*/  IMAD.MOV.U32 R3, RZ, RZ, R47 ;  /* 0x000000ffff037224 */ /* 0x002fe200078e002f */
        /* <DEDUP_REMOVED lines=37> */
[----:B------:R2:W1:Y:S01]  /*d1f0*/  SHFL.IDX PT, R2, R21, 0x1, 0x1e1f ;  /* 0x003e1f0015027f89 */ /* 0x00046200000e0000 */
[----:B------:R-:W-:Y:S01]  /*d200*/  CS2R R48, SRZ ;  /* 0x0000000000307805 */ /* 0x000fe2000001ff00 */
[----:B------:R-:W-:Y:S01]  /*d210*/  CS2R R70, SRZ ;  /* 0x0000000000467805 */ /* 0x000fe2000001ff00 */
[----:B------:R-:W-:Y:S01]  /*d220*/  PRMT R22, R0, 0x5410, R14 ;  /* 0x0000541000167816 */ /* 0x000fe2000000000e */
[----:B------:R2:W4:Y:S01]  /*d230*/  SHFL.IDX PT, R12, R20, 0x1, 0x1e1f ;  /* 0x003e1f00140c7f89 */ /* 0x00052200000e0000 */
[----:B------:R-:W-:Y:S01]  /*d240*/  CS2R R68, SRZ ;  /* 0x0000000000447805 */ /* 0x000fe2000001ff00 */
[----:B------:R-:W-:Y:S01]  /*d250*/  CS2R R62, SRZ ;  /* 0x00000000003e7805 */ /* 0x000fe2000001ff00 */
[----:B------:R-:W-:Y:S01]  /*d260*/  CS2R R60, SRZ ;  /* 0x00000000003c7805 */ /* 0x000fe2000001ff00 */
[----:B------:R2:W1:Y:S01]  /*d270*/  SHFL.IDX PT, R3, R18, 0x1, 0x1e1f ;  /* 0x003e1f0012037f89 */ /* 0x00046200000e0000 */
[----:B------:R-:W-:Y:S01]  /*d280*/  CS2R R54, SRZ ;  /* 0x0000000000367805 */ /* 0x000fe2000001ff00 */
[----:B------:R-:W-:Y:S01]  /*d290*/  CS2R R52, SRZ ;  /* 0x0000000000347805 */ /* 0x000fe2000001ff00 */
[----:B------:R-:W-:Y:S05]  /*d2a0*/  @P0 BRA `(.L_x_1292) ;  /* 0x0000021000000947 */ /* 0x000fea0003800000 */
[----:B---3--:R-:W-:Y:S01]  /*d2b0*/  ISETP.GE.AND P0, PT, R136, c[0x0][0x27c], PT ;  /* 0x00009f0088007a0c */ /* 0x008fe20003f06270 */
        /* <DEDUP_REMOVED lines=8> */
[----:B------:R-:W-:Y:S02]  /*d340*/  @!P0 SHF.L.U64.HI R15, R136, 0x1, R137 ;  /* 0x00000001880f8819 */ /* 0x000fe40000010289 */
[----:B--2---:R-:W-:Y:S02]  /*d350*/  @!P2 SHF.L.U32 R18, R29, 0x3, RZ ;  /* 0x000000031d12a819 */ /* 0x004fe400000006ff */
[-C--:B----4-:R-:W-:Y:S02]  /*d360*/  @!P0 IADD3 R16, P1, R12, R0.reuse, RZ ;  /* 0x000000000c108210 */ /* 0x090fe40007f3e0ff */
[----:B-1----:R-:W-:Y:S01]  /*d370*/  @!P0 IADD3 R14, P3, R2, R0, RZ ;  /* 0x00000000020e8210 */ /* 0x002fe20007f7e0ff */
[C---:B------:R-:W-:Y:S01]  /*d380*/  @!P2 IMAD.WIDE R20, R18.reuse, 0x2, R12 ;  /* 0x000000021214a825 */ /* 0x040fe200078e020c */
[----:B------:R-:W-:Y:S02]  /*d390*/  @!P0 IADD3.X R17, R13, R15, RZ, P1, !PT ;  /* 0x0000000f0d118210 */ /* 0x000fe40000ffe4ff */
[----:B------:R-:W-:Y:S01]  /*d3a0*/  ISETP.GE.AND P1, PT, R143, c[0x0][0x27c], PT ;  /* 0x00009f008f007a0c */ /* 0x000fe20003f26270 */
[----:B------:R-:W-:Y:S01]  /*d3b0*/  @!P0 IMAD.X R15, R3, 0x1, R15, P3 ;  /* 0x00000001030f8824 */ /* 0x000fe200018e060f */
[----:B------:R-:W-:Y:S01]  /*d3c0*/  CS2R R70, SRZ ;  /* 0x0000000000467805 */ /* 0x000fe2000001ff00 */
[----:B------:R-:W-:Y:S01]  /*d3d0*/  @!P2 IMAD.WIDE R18, R18, 0x2, R2 ;  /* 0x000000021212a825 */ /* 0x000fe200078e0202 */
[----:B------:R-:W-:Y:S01]  /*d3e0*/  CS2R R68, SRZ ;  /* 0x0000000000447805 */ /* 0x000fe2000001ff00 */
[----:B------:R-:W-:Y:S01]  /*d3f0*/  CS2R R50, SRZ ;  /* 0x0000000000327805 */ /* 0x000fe2000001ff00 */
[----:B------:R-:W-:Y:S01]  /*d400*/  CS2R R48, SRZ ;  /* 0x0000000000307805 */ /* 0x000fe2000001ff00 */
[----:B------:R-:W-:Y:S01]  /*d410*/  CS2R R54, SRZ ;  /* 0x0000000000367805 */ /* 0x000fe2000001ff00 */
[----:B------:R-:W-:Y:S01]  /*d420*/  CS2R R52, SRZ ;  /* 0x0000000000347805 */ /* 0x000fe2000001ff00 */
[----:B------:R1:W5:Y:S04]  /*d430*/  @!P2 LD.E.128 R56, [R20.64] ;  /* 0x000000061438a980 */ /* 0x000368000c101d00 */
[----:B------:R-:W-:Y:S01]  /*d440*/  @!P1 IMAD.SHL.U32 R0, R28, 0x8, RZ ;  /* 0x000000081c009824 */ /* 0x000fe200078e00ff */
[----:B------:R1:W5:Y:S03]  /*d450*/  @!P2 LD.E.128 R60, [R18.64] ;  /* 0x00000006123ca980 */ /* 0x000366000c101d00 */
[C---:B------:R-:W-:Y:S01]  /*d460*/  @!P1 IMAD.WIDE R12, R0.reuse, 0x2, R12 ;  /* 0x00000002000c9825 */ /* 0x040fe200078e020c */
[----:B------:R1:W5:Y:S03]  /*d470*/  @!P0 LD.E.128 R48, [R16.64] ;  /* 0x0000000610308980 */ /* 0x000366000c101d00 */
[----:B------:R-:W-:Y:S01]  /*d480*/  @!P1 IMAD.WIDE R2, R0, 0x2, R2 ;  /* 0x0000000200029825 */ /* 0x000fe200078e0202 */
[----:B------:R1:W5:Y:S04]  /*d490*/  @!P1 LD.E.128 R72, [R12.64] ;  /* 0x000000060c489980 */ /* 0x000368000c101d00 */
[----:B------:R1:W5:Y:S04]  /*d4a0*/  @!P1 LD.E.128 R68, [R2.64] ;  /* 0x0000000602449980 */ /* 0x000368000c101d00 */
[----:B------:R1:W5:Y:S02]  /*d4b0*/  @!P0 LD.E.128 R52, [R14.64] ;  /* 0x000000060e348980 */ /* 0x000364000c101d00 */
.L_x_1292:
[----:B---3--:R-:W-:Y:S05]  /*d4c0*/  BSYNC B0 ;  /* 0x0000000000007941 */ /* 0x008fea0003800000 */
.L_x_1291:
[----:B-----5:R-:W-:Y:S01]  /*d4d0*/  IMAD.MOV.U32 R0, RZ, RZ, R74 ;  /* 0x000000ffff007224 */ /* 0x020fe200078e004a */
[----:B------:R-:W-:-:S04]  /*d4e0*/  DEPBAR.LE SB0, 0x1 ;  /* 0x000080400000791a */ /* 0x000fc80000000000 */
[----:B-1--4-:R-:W-:Y:S01]  /*d4f0*/  IMAD.MOV.U32 R12, RZ, RZ, R75 ;  /* 0x000000ffff0c7224 */ /* 0x012fe200078e004b */
        /* <DEDUP_REMOVED lines=50> */
[----:B------:R-:W3:Y:S01]  /*d820*/  LDL R103, [R1+0x90] ;  /* 0x0000900001677983 */ /* 0x000ee20000100800 */
[----:B------:R-:W-:Y:S01]  /*d830*/  IMAD.MOV.U32 R0, RZ, RZ, c[0x0][0x27c] ;  /* 0x00009f00ff007624 */ /* 0x000fe200078e00ff */
[--C-:B--2---:R-:W-:Y:S02]  /*d840*/  SHF.R.U64 R21, R8, 0x10, R9.reuse ;  /* 0x0000001008157819 */ /* 0x104fe40000001209 */
        /* <DEDUP_REMOVED lines=16> */
[----:B------:R-:W-:Y:S01]  /*d950*/  PRMT R11, R22, 0x5432, R4 ;  /* 0x00005432160b7816 */ /* 0x000fe20000000004 */
[----:B------:R-:W-:Y:S01]  /*d960*/  IMAD.SHL.U32 R30, R0, 0x2, RZ ;  /* 0x00000002001e7824 */ /* 0x000fe200078e00ff */
[----:B------:R-:W-:Y:S02]  /*d970*/  PRMT R10, R22, 0x5410, R2 ;  /* 0x00005410160a7816 */ /* 0x000fe40000000002 */
[----:B------:R-:W-:-:S02]  /*d980*/  SHF.R.U64 R5, R6, 0x10, R7 ;  /* 0x0000001006057819 */ /* 0x000fc40000001207 */
[----:B------:R-:W2:Y:S01]  /*d990*/  LDS.128 R12, [R30+0x6080] ;  /* 0x006080001e0c7984 */ /* 0x000ea20000000c00 */
[----:B------:R-:W-:Y:S02]  /*d9a0*/  PRMT R28, R25, 0x5432, R9 ;  /* 0x00005432191c7816 */ /* 0x000fe40000000009 */
[----:B------:R-:W-:Y:S02]  /*d9b0*/  SHF.R.U32.HI R0, RZ, 0x10, R7 ;  /* 0x00000010ff007819 */ /* 0x000fe40000011607 */
[----:B------:R-:W-:Y:S02]  /*d9c0*/  PRMT R26, R26, 0x5410, R5 ;  /* 0x000054101a1a7816 */ /* 0x000fe40000000005 */
[----:B------:R-:W-:Y:S02]  /*d9d0*/  PRMT R27, R27, 0x5410, R3 ;  /* 0x000054101b1b7816 */ /* 0x000fe40000000003 */
[----:B------:R-:W-:-:S05]  /*d9e0*/  PRMT R25, R25, 0x5410, R0 ;  /* 0x0000541019197816 */ /* 0x000fca0000000000 */
[----:B------:R-:W-:Y:S02]  /*d9f0*/  IMAD.U32 R64, R25, 0x10000, RZ ;  /* 0x0001000019407824 */ /* 0x000fe400078e00ff */
[C---:B--2---:R-:W-:Y:S01]  /*da00*/  IMAD.U32 R8, R12.reuse, 0x10000, RZ ;  /* 0x000100000c087824 */ /* 0x044fe200078e00ff */
        /* <DEDUP_REMOVED lines=10> */
[----:B---3--:R-:W2:Y:S02]  /*dab0*/  LDS.128 R16, [R103] ;  /* 0x0000000067107984 */ /* 0x008ea40000000c00 */
        /* <DEDUP_REMOVED lines=62> */
.L_x_1296:
[----:B------:R-:W-:Y:S05]  /*dea0*/  BSYNC B0 ;  /* 0x0000000000007941 */ /* 0x000fea0003800000 */
.L_x_1295:
[----:B------:R-:W-:Y:S01]  /*deb0*/  ISETP.GE.AND P0, PT, R144, c[0x0][0x27c], PT ;  /* 0x00009f0090007a0c */ /* 0x000fe20003f06270 */
[----:B------:R-:W-:-:S12]  /*dec0*/  BSSY B0, `(.L_x_1297) ;  /* 0x000006b000007945 */ /* 0x000fd80003800000 */
[----:B------:R-:W-:Y:S05]  /*ded0*/  @P0 BRA `(.L_x_1298) ;  /* 0x0000069000000947 */ /* 0x000fea0003800000 */
[----:B------:R-:W3:Y:S04]  /*dee0*/  LDL R2, [R1+0x7c] ;  /* 0x00007c0001027983 */ /* 0x000ee80000100800 */
[----:B------:R-:W4:Y:S01]  /*def0*/  LDL R64, [R1+0xa0] ;  /* 0x0000a00001407983 */ /* 0x000f220000100800 */
[----:B------:R-:W-:Y:S01]  /*df00*/  IMAD.MOV.U32 R0, RZ, RZ, c[0x0][0x27c] ;  /* 0x00009f00ff007624 */ /* 0x000fe200078e00ff */
[----:B------:R-:W-:Y:S02]  /*df10*/  SHF.R.U64 R14, R36, 0x10, R37 ;  /* 0x00000010240e7819 */ /* 0x000fe40000001225 */
[----:B------:R-:W-:Y:S02]  /*df20*/  SHF.R.U64 R17, R38, 0x10, R39 ;  /* 0x0000001026117819 */ /* 0x000fe40000001227 */
[----:B------:R-:W-:-:S02]  /*df30*/  PRMT R14, R66, 0x5432, R14 ;  /* 0x00005432420e7816 */ /* 0x000fc4000000000e */
[----:B------:R-:W-:Y:S02]  /*df40*/  SHF.R.U32.HI R13, RZ, 0x10, R37 ;  /* 0x00000010ff0d7819 */ /* 0x000fe40000011625 */
[----:B--2---:R-:W-:Y:S01]  /*df50*/  SHF.R.U32.HI R18, RZ, 0x10, R39 ;  /* 0x00000010ff127819 */ /* 0x004fe20000011627 */
        /* <DEDUP_REMOVED lines=10> */
[----:B----4-:R-:W2:Y:S02]  /*e000*/  LDS.128 R8, [R64] ;  /* 0x0000000040087984 */ /* 0x010ea40000000c00 */
        /* <DEDUP_REMOVED lines=86> */
.L_x_1298:
[----:B------:R-:W-:Y:S05]  /*e570*/  BSYNC B0 ;  /* 0x0000000000007941 */ /* 0x000fea0003800000 */
.L_x_1297:
[----:B------:R-:W-:-:S13]  /*e580*/  ISETP.GE.AND P0, PT, R143, c[0x0][0x27c], PT ;  /* 0x00009f008f007a0c */ /* 0x000fda0003f06270 */
        /* <DEDUP_REMOVED lines=106> */
.L_x_1294:
[----:B------:R-:W-:Y:S05]  /*ec30*/  BSYNC B1 ;  /* 0x0000000000017941 */ /* 0x000fea0003800000 */
.L_x_1293:
        /* <DEDUP_REMOVED lines=26> */
[----:B------:R-:W-:Y:S02]  /*ede0*/  SHF.R.U32.HI R18, RZ, 0x10, R55 ;  /* 0x00000010ff127819 */ /* 0x000fe40000011637 */
        /* <DEDUP_REMOVED lines=88> */
.L_x_1300:
[----:B------:R-:W-:Y:S05]  /*f370*/  BSYNC B0 ;  /* 0x0000000000007941 */ /* 0x000fea0003800000 */
.L_x_1299:
[----:B------:R-:W-:Y:S01]  /*f380*/  ISETP.GE.AND P0, PT, R144, c[0x0][0x27c], PT ;  /* 0x00009f0090007a0c */ /* 0x000fe20003f06270 */
[----:B------:R-:W-:-:S12]  /*f390*/  BSSY B0, `(.L_x_1301) ;  /* 0x000006b000007945 */ /* 0x000fd80003800000 */
[----:B------:R-:W-:Y:S05]  /*f3a0*/  @P0 BRA `(.L_x_1302) ;  /* 0x0000069000000947 */ /* 0x000fea0003800000 */
[----:B------:R-:W4:Y:S04]  /*f3b0*/  LDL R2, [R1+0x7c] ;  /* 0x00007c0001027983 */ /* 0x000f280000100800 */
[----:B--2---:R-:W2:Y:S01]  /*f3c0*/  LDL R34, [R1+0x9c] ;  /* 0x00009c0001227983 */ /* 0x004ea20000100800 */
[----:B------:R-:W-:Y:S01]  /*f3d0*/  IMAD.MOV.U32 R0, RZ, RZ, c[0x0][0x27c] ;  /* 0x00009f00ff007624 */ /* 0x000fe200078e00ff */
[----:B------:R-:W-:Y:S02]  /*f3e0*/  SHF.R.U64 R14, R60, 0x10, R61 ;  /* 0x000000103c0e7819 */ /* 0x000fe4000000123d */
[----:B------:R-:W-:Y:S02]  /*f3f0*/  SHF.R.U64 R17, R62, 0x10, R63 ;  /* 0x000000103e117819 */ /* 0x000fe4000000123f */
[----:B------:R-:W-:-:S02]  /*f400*/  PRMT R14, R86, 0x5432, R14 ;  /* 0x00005432560e7816 */ /* 0x000fc4000000000e */
[----:B------:R-:W-:Y:S02]  /*f410*/  SHF.R.U32.HI R13, RZ, 0x10, R61 ;  /* 0x00000010ff0d7819 */ /* 0x000fe4000001163d */
[----:B------:R-:W-:Y:S01]  /*f420*/  SHF.R.U32.HI R18, RZ, 0x10, R63 ;  /* 0x00000010ff127819 */ /* 0x000fe2000001163f */
        /* <DEDUP_REMOVED lines=9> */
[----:B----4-:R-:W-:-:S04]  /*f4c0*/  LEA.HI R0, R0, R2, RZ, 0x1d ;  /* 0x0000000200007211 */ /* 0x010fc800078fe8ff */
        /* <DEDUP_REMOVED lines=15> */
[----:B------:R-:W4:Y:S01]  /*f5c0*/  LDS.128 R4, [R28+0x6080] ;  /* 0x006080001c047984 */ /* 0x000f220000000c00 */
        /* <DEDUP_REMOVED lines=10> */
[C---:B----4-:R-:W-:Y:S01]  /*f670*/  IMAD.U32 R10, R4.reuse, 0x10000, RZ ;  /* 0x00010000040a7824 */ /* 0x050fe200078e00ff */
        /* <DEDUP_REMOVED lines=60> */
.L_x_1302:
[----:B------:R-:W-:Y:S05]  /*fa40*/  BSYNC B0 ;  /* 0x0000000000007941 */ /* 0x000fea0003800000 */
.L_x_1301:
[----:B------:R-:W-:-:S13]  /*fa50*/  ISETP.GE.AND P0, PT, R143, c[0x0][0x27c], PT ;  /* 0x00009f008f007a0c */ /* 0x000fda0003f06270 */
        /* <DEDUP_REMOVED lines=106> */
.L_x_1278:
[----:B------:R-:W-:Y:S05]  /*10100*/  BSYNC B2 ;  /* 0x0000000000027941 */ /* 0x000fea0003800000 */
.L_x_1260:
[----:B------:R-:W4:Y:S01]  /*10110*/  LDL R246, [R1+0x10] ;  /* 0x0000100001f67983 */ /* 0x000f220000100800 */
[----:B------:R-:W-:-:S04]  /*10120*/  DEPBAR.LE SB0, 0x0 ;  /* 0x000080000000791a */ /* 0x000fc80000000000 */
[----:B------:R-:W-:Y:S01]  /*10130*/  BAR.SYNC.DEFER_BLOCKING 0x0 ;  /* 0x0000000000007b1d */ /* 0x000fe20000010000 */
[----:B-1----:R-:W-:Y:S01]  /*10140*/  IMAD R0, R95, c[0x0][0x208], RZ ;  /* 0x000082005f007a24 */ /* 0x002fe200078e02ff */
[----:B------:R-:W-:Y:S01]  /*10150*/  LOP3.LUT P2, RZ, R94, 0x1, RZ, 0xc0, !PT ;  /* 0x000000015eff7812 */ /* 0x000fe2000784c0ff */
[----:B------:R-:W-:-:S03]  /*10160*/  IMAD.WIDE.U32 R2, R120, c[0x0][0x208], RZ ;  /* 0x0000820078027a25 */ /* 0x000fc600078e00ff */
[----:B--2---:R-:W1:Y:S01]  /*10170*/  S2R R6, SR_TID.X ;  /* 0x0000000000067919 */ /* 0x004e620000002100 */
[----:B------:R-:W-:Y:S02]  /*10180*/  IMAD R0, R120, c[0x0][0x20c], R0 ;  /* 0x0000830078007a24 */ /* 0x000fe400078e0200 */
[----:B------:R-:W-:Y:S02]  /*10190*/  IMAD.MOV.U32 R4, RZ, RZ, R244 ;  /* 0x000000ffff047224 */ /* 0x000fe400078e00f4 */
[----:B------:R-:W-:Y:S02]  /*101a0*/  IMAD.IADD R0, R3, 0x1, R0 ;  /* 0x0000000103007824 */ /* 0x000fe400078e0200 */
[----:B------:R-:W-:Y:S02]  /*101b0*/  IMAD.MOV.U32 R5, RZ, RZ, R247 ;  /* 0x000000ffff057224 */ /* 0x000fe400078e00f7 */
[----:B------:R-:W-:Y:S02]  /*101c0*/  IMAD R0, R0, 0x30, RZ ;  /* 0x0000003000007824 */ /* 0x000fe400078e02ff */
[----:B------:R-:W-:-:S04]  /*101d0*/  IMAD.WIDE.U32 R4, R2, 0x30, R4 ;  /* 0x0000003002047825 */ /* 0x000fc800078e0004 */
[----:B------:R-:W-:Y:S01]  /*101e0*/  IMAD.IADD R3, R5, 0x1, R0 ;  /* 0x0000000105037824 */ /* 0x000fe200078e0200 */
[----:B------:R-:W-:Y:S01]  /*101f0*/  LEA R2, P0, R4, c[0x0][0x1f8], 0x1 ;  /* 0x00007e0004027a11 */ /* 0x000fe200078008ff */
[----:B------:R-:W-:Y:S01]  /*10200*/  IMAD.SHL.U32 R203, R97, 0x2, RZ ;  /* 0x0000000261cb7824 */ /* 0x000fe200078e00ff */
[----:B------:R-:W-:Y:S01]  /*10210*/  LDSM.16.M88.4 R8, [R192+0x1000] ;  /* 0x00100000c008783b */ /* 0x000fe20000000200 */
[----:B------:R-:W-:Y:S02]  /*10220*/  IADD3 R0, R96, R142, -R126 ;  /* 0x0000008e60007210 */ /* 0x000fe40007ffe87e */
[----:B------:R-:W-:Y:S01]  /*10230*/  LEA.HI.X R3, R4, c[0x0][0x1fc], R3, 0x1, P0 ;  /* 0x00007f0004037a11 */ /* 0x000fe200000f0c03 */
[----:B-----5:R-:W2:Y:S01]  /*10240*/  LDSM.16.M88.4 R32, [R165] ;  /* 0x00000000a520783b */ /* 0x020ea20000000200 */
[----:B-1----:R-:W-:-:S03]  /*10250*/  ISETP.GT.AND P4, PT, R6, 0x3f, PT ;  /* 0x0000003f0600780c */ /* 0x002fc60003f84270 */
[----:B------:R-:W1:Y:S04]  /*10260*/  LDSM.16.M88.4 R28, [R165+0x400] ;  /* 0x00040000a51c783b */ /* 0x000e680000000200 */
[----:B------:R-:W3:Y:S01]  /*10270*/  LDSM.16.M88.4 R20, [R165+0x800] ;  /* 0x00080000a514783b */ /* 0x000ee20000000200 */
[----:B------:R-:W-:-:S03]  /*10280*/  ISETP.LT.OR P0, PT, R0, 0x1, !P2 ;  /* 0x000000010000780c */ /* 0x000fc60005701670 */
[----:B------:R-:W1:Y:S02]  /*10290*/  LDSM.16.M88.4 R12, [R192] ;  /* 0x00000000c00c783b */ /* 0x000e640000000200 */
[----:B------:R-:W-:Y:S02]  /*102a0*/  @!P4 IMAD.MOV.U32 R17, RZ, RZ, c[0x0][0x208] ;  /* 0x00008200ff11c624 */ /* 0x000fe400078e00ff */
[----:B------:R-:W-:Y:S01]  /*102b0*/  LDSM.16.M88.4 R24, [R193] ;  /* 0x00000000c118783b */ /* 0x000fe20000000200 */
[----:B------:R-:W-:-:S03]  /*102c0*/  @!P4 IMAD.MOV.U32 R18, RZ, RZ, c[0x0][0x20c] ;  /* 0x00008300ff12c624 */ /* 0x000fc600078e00ff */
[----:B------:R-:W-:Y:S01]  /*102d0*/  LDSM.16.M88.4 R4, [R193+0x1000] ;  /* 0x00100000c104783b */ /* 0x000fe20000000200 */
[----:B------:R-:W-:-:S03]  /*102e0*/  LOP3.LUT P1, RZ, R94, 0x2, RZ, 0xc0, !PT ;  /* 0x000000025eff7812 */ /* 0x000fc6000782c0ff */
[----:B------:R-:W3:Y:S04]  /*102f0*/  LDSM.16.M88.4 R36, [R194] ;  /* 0x00000000c224783b */ /* 0x000ee80000000200 */
[----:B------:R-:W3:Y:S04]  /*10300*/  LDSM.16.M88.4 R40, [R202] ;  /* 0x00000000ca28783b */ /* 0x000ee80000000200 */
[----:B------:R-:W3:Y:S04]  /*10310*/  LDSM.16.M88.4 R44, [R201] ;  /* 0x00000000c92c783b */ /* 0x000ee80000000200 */
[----:B------:R-:W-:Y:S01]  /*10320*/  @!PT LDS RZ, [RZ] ;  /* 0x00000000fffff984 */ /* 0x000fe20000000800 */
[----:B------:R-:W-:Y:S01]  /*10330*/  @!PT LDS RZ, [RZ] ;  /* 0x00000000fffff984 */ /* 0x000fe20000000800 */
[----:B------:R-:W-:Y:S01]  /*10340*/  @!PT LDS RZ, [RZ] ;  /* 0x00000000fffff984 */ /* 0x000fe20000000800 */
[----:B------:R3:W-:Y:S01]  /*10350*/  LDGSTS.E.BYPASS.LTC128B.128 [R203+0x1880], [R2.64], !P0 ;  /* 0x0188000002cb7fae */ /* 0x0007e2000c101d46 */
[----:B------:R-:W-:-:S04]  /*10360*/  @!P4 LEA R16, P0, R17, R2, 0x6 ;  /* 0x000000021110c211 */ /* 0x000fc800078030ff */
[----:B------:R-:W-:Y:S02]  /*10370*/  @!P4 LEA.HI.X R17, R17, R3, R18, 0x6, P0 ;  /* 0x000000031111c211 */ /* 0x000fe400000f3412 */
[----:B------:R-:W-:Y:S01]  /*10380*/  ISETP.LT.OR P0, PT, R0, 0x1, !P1 ;  /* 0x000000010000780c */ /* 0x000fe20004f01670 */
[C---:B--2---:R-:W-:Y:S08]  /*10390*/  HMMA.16816.F32.BF16 R64, R8.reuse, R32, RZ ;  /* 0x000000200840723c */ /* 0x044ff000000418ff */
[C---:B------:R-:W-:Y:S04]  /*103a0*/  HMMA.16816.F32.BF16 R60, R8.reuse, R34, RZ ;  /* 0x00000022083c723c */ /* 0x040fe800000418ff */
[----:B------:R2:W-:Y:S04]  /*103b0*/  LDGSTS.E.BYPASS.LTC128B.128 [R203+0x2480], [R2.64+0x40], !P0 ;  /* 0x0248004002cb7fae */ /* 0x0005e8000c101d46 */
[----:B-1----:R-:W-:Y:S01]  /*103c0*/  HMMA.16816.F32.BF16 R56, R8, R28, RZ ;  /* 0x0000001c0838723c */ /* 0x002fe200000418ff */
[----:B------:R-:W-:-:S07]  /*103d0*/  LOP3.LUT P0, RZ, R94, 0x4, RZ, 0xc0, !PT ;  /* 0x000000045eff7812 */ /* 0x000fce000780c0ff */
[C---:B------:R-:W-:Y:S08]  /*103e0*/  HMMA.16816.F32.BF16 R52, R8.reuse, R30, RZ ;  /* 0x0000001e0834723c */ /* 0x040ff000000418ff */
[C---:B---3--:R-:W-:Y:S08]  /*103f0*/  HMMA.16816.F32.BF16 R48, R8.reuse, R20, RZ ;  /* 0x000000140830723c */ /* 0x048ff000000418ff */
[----:B------:R-:W-:Y:S01]  /*10400*/  HMMA.16816.F32.BF16 R8, R8, R22, RZ ;  /* 0x000000160808723c */ /* 0x000fe200000418ff */
[----:B------:R-:W-:-:S02]  /*10410*/  ISETP.LT.OR P3, PT, R0, 0x1, !P0 ;  /* 0x000000010000780c */ /* 0x000fc40004761670 */
[C---:B------:R-:W-:Y:S02]  /*10420*/  @!P4 ISETP.LT.OR P2, PT, R0.reuse, 0x21, !P2 ;  /* 0x000000210000c80c */ /* 0x040fe40005741670 */
[C---:B------:R-:W-:Y:S02]  /*10430*/  @!P4 ISETP.LT.OR P1, PT, R0.reuse, 0x21, !P1 ;  /* 0x000000210000c80c */ /* 0x040fe40004f21670 */
[----:B------:R-:W-:Y:S01]  /*10440*/  @!P4 ISETP.LT.OR P0, PT, R0, 0x21, !P0 ;  /* 0x000000210000c80c */ /* 0x000fe20004701670 */
[C---:B------:R-:W-:Y:S06]  /*10450*/  HMMA.16816.F32.BF16 R68, R12.reuse, R32, RZ ;  /* 0x000000200c44723c */ /* 0x040fec00000418ff */
[----:B------:R2:W-:Y:S02]  /*10460*/  LDGSTS.E.BYPASS.LTC128B.128 [R203+0x3080], [R2.64+0x80], !P3 ;  /* 0x0308008002cb7fae */ /* 0x0005e4000d901d46 */
[C---:B------:R-:W-:Y:S02]  /*10470*/  HMMA.16816.F32.BF16 R32, R12.reuse, R34, RZ ;  /* 0x000000220c20723c */ /* 0x040fe400000418ff */
[----:B------:R1:W-:Y:S04]  /*10480*/  @!P4 LDGSTS.E.BYPASS.LTC128B.128 [R203+0x2080], [R16.64], !P2 ;  /* 0x0208000010cbcfae */ /* 0x0003e8000d101d46 */
[----:B------:R1:W-:Y:S02]  /*10490*/  @!P4 LDGSTS.E.BYPASS.LTC128B.128 [R203+0x2c80], [R16.64+0x40], !P1 ;  /* 0x02c8004010cbcfae */ /* 0x0003e4000c901d46 */
[C---:B------:R-:W-:Y:S02]  /*104a0*/  HMMA.16816.F32.BF16 R72, R12.reuse, R28, RZ ;  /* 0x0000001c0c48723c */ /* 0x040fe400000418ff */
[----:B------:R1:W-:Y:S04]  /*104b0*/  @!P4 LDGSTS.E.BYPASS.LTC128B.128 [R203+0x3880], [R16.64+0x80], !P0 ;  /* 0x0388008010cbcfae */ /* 0x0003e8000c101d46 */
[----:B------:R-:W0:Y:S02]  /*104c0*/  LDGDEPBAR ;  /* 0x00000000000079af */ /* 0x000e240000000000 */
[C---:B------:R-:W-:Y:S02]  /*104d0*/  HMMA.16816.F32.BF16 R76, R12.reuse, R30, RZ ;  /* 0x0000001e0c4c723c */ /* 0x040fe400000418ff */
[----:B------:R-:W-:Y:S06]  /*104e0*/  LDSM.16.M88.4 R28, [R165+0xc00] ;  /* 0x000c0000a51c783b */ /* 0x000fec0000000200 */
[C---:B------:R-:W-:Y:S08]  /*104f0*/  HMMA.16816.F32.BF16 R80, R12.reuse, R20, RZ ;  /* 0x000000140c50723c */ /* 0x040ff000000418ff */
[----:B------:R-:W-:Y:S01]  /*10500*/  HMMA.16816.F32.BF16 R88, R12, R22, RZ ;  /* 0x000000160c58723c */ /* 0x000fe200000418ff */
[----:B------:R-:W-:Y:S04]  /*10510*/  LDSM.16.M88.4 R12, [R165+0x1400] ;  /* 0x00140000a50c783b */ /* 0x000fe80000000200 */
[----:B-1----:R-:W-:Y:S03]  /*10520*/  LDSM.16.M88.4 R16, [R165+0x1000] ;  /* 0x00100000a510783b */ /* 0x002fe60000000200 */
[C---:B------:R-:W-:Y:S01]  /*10530*/  HMMA.16816.F32.BF16 R104, R4.reuse, R36, R64 ;  /* 0x000000240468723c */ /* 0x040fe20000041840 */
[----:B------:R-:W-:Y:S07]  /*10540*/  LDSM.16.M88.4 R20, [R193+0x3000] ;  /* 0x00300000c114783b */ /* 0x000fee0000000200 */
[C---:B------:R-:W-:Y:S08]  /*10550*/  HMMA.16816.F32.BF16 R100, R4.reuse, R38, R60 ;  /* 0x000000260464723c */ /* 0x040ff0000004183c */
[C---:B------:R-:W-:Y:S08]  /*10560*/  HMMA.16816.F32.BF16 R96, R4.reuse, R40, R56 ;  /* 0x000000280460723c */ /* 0x040ff00000041838 */
[C---:B------:R-:W-:Y:S01]  /*10570*/  HMMA.16816.F32.BF16 R92, R4.reuse, R42, R52 ;  /* 0x0000002a045c723c */ /* 0x040fe20000041834 */
[----:B------:R-:W-:Y:S07]  /*10580*/  LDSM.16.M88.4 R52, [R198] ;  /* 0x00000000c634783b */ /* 0x000fee0000000200 */
[C---:B------:R-:W-:Y:S01]  /*10590*/  HMMA.16816.F32.BF16 R84, R4.reuse, R44, R48 ;  /* 0x0000002c0454723c */ /* 0x040fe20000041830 */
[----:B------:R-:W-:Y:S07]  /*105a0*/  LDSM.16.M88.4 R48, [R200] ;  /* 0x00000000c830783b */ /* 0x000fee0000000200 */
[----:B------:R-:W-:Y:S01]  /*105b0*/  HMMA.16816.F32.BF16 R64, R4, R46, R8 ;  /* 0x0000002e0440723c */ /* 0x000fe20000041808 */
[----:B------:R-:W1:Y:S04]  /*105c0*/  LDSM.16.M88.4 R4, [R192+0x3000] ;  /* 0x00300000c004783b */ /* 0x000e680000000200 */
[----:B------:R-:W3:Y:S03]  /*105d0*/  LDSM.16.M88.4 R8, [R192+0x2000] ;  /* 0x00200000c008783b */ /* 0x000ee60000000200 */
[C---:B------:R-:W-:Y:S01]  /*105e0*/  HMMA.16816.F32.BF16 R60, R24.reuse, R38, R32 ;  /* 0x00000026183c723c */ /* 0x040fe20000041820 */
[----:B------:R-:W1:Y:S07]  /*105f0*/  LDSM.16.M88.4 R32, [R199] ;  /* 0x00000000c720783b */ /* 0x000e6e0000000200 */
[C---:B------:R-:W-:Y:S08]  /*10600*/  HMMA.16816.F32.BF16 R68, R24.reuse, R36, R68 ;  /* 0x000000241844723c */ /* 0x040ff00000041844 */
[C---:B------:R-:W-:Y:S08]  /*10610*/  HMMA.16816.F32.BF16 R56, R24.reuse, R40, R72 ;  /* 0x000000281838723c */ /* 0x040ff00000041848 */
[C---:B------:R-:W-:Y:S08]  /*10620*/  HMMA.16816.F32.BF16 R40, R24.reuse, R42, R76 ;  /* 0x0000002a1828723c */ /* 0x040ff0000004184c */
[C---:B------:R-:W-:Y:S08]  /*10630*/  HMMA.16816.F32.BF16 R36, R24.reuse, R44, R80 ;  /* 0x0000002c1824723c */ /* 0x040ff00000041850 */
[----:B------:R-:W-:Y:S01]  /*10640*/  HMMA.16816.F32.BF16 R44, R24, R46, R88 ;  /* 0x0000002e182c723c */ /* 0x000fe20000041858 */
[----:B------:R-:W2:Y:S07]  /*10650*/  LDSM.16.M88.4 R24, [R193+0x2000] ;  /* 0x00200000c118783b */ /* 0x000eae0000000200 */
[C---:B-1----:R-:W-:Y:S08]  /*10660*/  HMMA.16816.F32.BF16 R72, R4.reuse, R14, R64 ;  /* 0x0000000e0448723c */ /* 0x042ff00000041840 */
[C---:B------:R-:W-:Y:S08]  /*10670*/  HMMA.16816.F32.BF16 R76, R4.reuse, R28, R104 ;  /* 0x0000001c044c723c */ /* 0x040ff00000041868 */
[C---:B------:R-:W-:Y:S08]  /*10680*/  HMMA.16816.F32.BF16 R100, R4.reuse, R30, R100 ;  /* 0x0000001e0464723c */ /* 0x040ff00000041864 */
[----:B------:R-:W-:Y:S08]  /*10690*/  HMMA.16816.F32.BF16 R96, R4, R16, R96 ;  /* 0x000000100460723c */ /* 0x000ff00000041860 */
[----:B---3--:R-:W-:Y:S08]  /*106a0*/  HMMA.16816.F32.BF16 R64, R8, R30, R60 ;  /* 0x0000001e0840723c */ /* 0x008ff0000004183c */
[C---:B------:R-:W-:Y:S08]  /*106b0*/  HMMA.16816.F32.BF16 R92, R4.reuse, R18, R92 ;  /* 0x00000012045c723c */ /* 0x040ff0000004185c */
[----:B------:R-:W-:Y:S08]  /*106c0*/  HMMA.16816.F32.BF16 R84, R4, R12, R84 ;  /* 0x0000000c0454723c */ /* 0x000ff00000041854 */
[C---:B------:R-:W-:Y:S08]  /*106d0*/  HMMA.16816.F32.BF16 R68, R8.reuse, R28, R68 ;  /* 0x0000001c0844723c */ /* 0x040ff00000041844 */
[C---:B------:R-:W-:Y:S08]  /*106e0*/  HMMA.16816.F32.BF16 R60, R8.reuse, R16, R56 ;  /* 0x00000010083c723c */ /* 0x040ff00000041838 */
[C---:B------:R-:W-:Y:S01]  /*106f0*/  HMMA.16816.F32.BF16 R28, R8.reuse, R18, R40 ;  /* 0x00000012081c723c */ /* 0x040fe20000041828 */
[----:B------:R-:W-:Y:S04]  /*10700*/  LDSM.16.M88.4 R40, [R165+0x1c00] ;  /* 0x001c0000a528783b */ /* 0x000fe80000000200 */
[----:B------:R-:W-:Y:S03]  /*10710*/  LDSM.16.M88.4 R16, [R192+0x4000] ;  /* 0x00400000c010783b */ /* 0x000fe60000000200 */
[C---:B------:R-:W-:Y:S01]  /*10720*/  HMMA.16816.F32.BF16 R4, R8.reuse, R12, R36 ;  /* 0x0000000c0804723c */ /* 0x040fe20000041824 */
[----:B------:R-:W-:Y:S07]  /*10730*/  LDSM.16.M88.4 R36, [R165+0x2000] ;  /* 0x00200000a524783b */ /* 0x000fee0000000200 */
[----:B------:R-:W-:Y:S01]  /*10740*/  HMMA.16816.F32.BF16 R8, R8, R14, R44 ;  /* 0x0000000e0808723c */ /* 0x000fe2000004182c */
[----:B------:R-:W-:Y:S04]  /*10750*/  LDSM.16.M88.4 R12, [R192+0x5000] ;  /* 0x00500000c00c783b */ /* 0x000fe80000000200 */
[----:B------:R-:W1:Y:S03]  /*10760*/  LDSM.16.M88.4 R44, [R165+0x1800] ;  /* 0x00180000a52c783b */ /* 0x000e660000000200 */
[C---:B------:R-:W-:Y:S08]  /*10770*/  HMMA.16816.F32.BF16 R56, R20.reuse, R48, R76 ;  /* 0x000000301438723c */ /* 0x040ff0000004184c */
[C---:B------:R-:W-:Y:S08]  /*10780*/  HMMA.16816.F32.BF16 R116, R20.reuse, R50, R100 ;  /* 0x000000321474723c */ /* 0x040ff00000041864 */
[C---:B------:R-:W-:Y:S08]  /*10790*/  HMMA.16816.F32.BF16 R112, R20.reuse, R32, R96 ;  /* 0x000000201470723c */ /* 0x040ff00000041860 */
[C---:B------:R-:W-:Y:S08]  /*107a0*/  HMMA.16816.F32.BF16 R108, R20.reuse, R34, R92 ;  /* 0x00000022146c723c */ /* 0x040ff0000004185c */
[C---:B------:R-:W-:Y:S08]  /*107b0*/  HMMA.16816.F32.BF16 R104, R20.reuse, R52, R84 ;  /* 0x000000341468723c */ /* 0x040ff00000041854 */
[----:B------:R-:W-:Y:S01]  /*107c0*/  HMMA.16816.F32.BF16 R100, R20, R54, R72 ;  /* 0x000000361464723c */ /* 0x000fe20000041848 */
[----:B------:R-:W-:Y:S07]  /*107d0*/  LDSM.16.M88.4 R20, [R195] ;  /* 0x00000000c314783b */ /* 0x000fee0000000200 */
[C---:B--2---:R-:W-:Y:S08]  /*107e0*/  HMMA.16816.F32.BF16 R96, R24.reuse, R48, R68 ;  /* 0x000000301860723c */ /* 0x044ff00000041844 */
[C---:B------:R-:W-:Y:S08]  /*107f0*/  HMMA.16816.F32.BF16 R88, R24.reuse, R32, R60 ;  /* 0x000000201858723c */ /* 0x040ff0000004183c */
[C---:B------:R-:W-:Y:S08]  /*10800*/  HMMA.16816.F32.BF16 R92, R24.reuse, R50, R64 ;  /* 0x00000032185c723c */ /* 0x040ff00000041840 */
[C---:B------:R-:W-:Y:S01]  /*10810*/  HMMA.16816.F32.BF16 R84, R24.reuse, R34, R28 ;  /* 0x000000221854723c */ /* 0x040fe2000004181c */
[----:B------:R-:W-:Y:S04]  /*10820*/  LDSM.16.M88.4 R32, [R197] ;  /* 0x00000000c520783b */ /* 0x000fe80000000200 */
[----:B------:R-:W-:Y:S03]  /*10830*/  LDSM.16.M88.4 R28, [R196] ;  /* 0x00000000c41c783b */ /* 0x000fe60000000200 */
[C---:B------:R-:W-:Y:S01]  /*10840*/  HMMA.16816.F32.BF16 R80, R24.reuse, R52, R4 ;  /* 0x000000341850723c */ /* 0x040fe20000041804 */
[----:B------:R-:W2:Y:S07]  /*10850*/  LDSM.16.M88.4 R4, [R193+0x5000] ;  /* 0x00500000c104783b */ /* 0x000eae0000000200 */
[----:B------:R-:W-:Y:S01]  /*10860*/  HMMA.16816.F32.BF16 R76, R24, R54, R8 ;  /* 0x00000036184c723c */ /* 0x000fe20000041808 */
[----:B------:R-:W3:Y:S01]  /*10870*/  LDSM.16.M88.4 R8, [R193+0x4000] ;  /* 0x00400000c108783b */ /* 0x000ee20000000200 */
[----:B----4-:R-:W-:Y:S01]  /*10880*/  ISETP.GT.AND P0, PT, R120, R246, PT ;  /* 0x000000f67800720c */ /* 0x010fe20003f04270 */
[----:B------:R-:W-:-:S05]  /*10890*/  DEPBAR.LE SB0, 0x0 ;  /* 0x000080000000791a */ /* 0x000fca0000000000 */
[C---:B-1----:R-:W-:Y:S08]  /*108a0*/  HMMA.16816.F32.BF16 R72, R12.reuse, R44, R56 ;  /* 0x0000002c0c48723c */ /* 0x042ff00000041838 */
        /* <DEDUP_REMOVED lines=30> */
[----:B------:R-:W-:Y:S02]  /*10a90*/  SHF.R.S32.HI R2, RZ, 0x1f, R0 ;  /* 0x0000001fff027819 */ /* 0x000fe40000011400 */
[----:B------:R-:W-:Y:S02]  /*10aa0*/  ISETP.GE.AND P1, PT, R3, 0x1, PT ;  /* 0x000000010300780c */ /* 0x000fe40003f26270 */
[----:B------:R-:W-:Y:S01]  /*10ab0*/  LOP3.LUT P3, RZ, R127, 0x1, RZ, 0xc0, !PT ;  /* 0x000000017fff7812 */ /* 0x000fe2000786c0ff */
        /* <DEDUP_REMOVED lines=28> */
.L_x_1304:
[----:B------:R-:W-:Y:S05]  /*10c80*/  BSYNC B0 ;  /* 0x0000000000007941 */ /* 0x000fea0003800000 */
.L_x_1303:
[----:B------:R-:W2:Y:S04]  /*10c90*/  LDL R0, [R1+0x8c] ;  /* 0x00008c0001007983 */ /* 0x000ea80000100800 */
[----:B------:R-:W3:Y:S04]  /*10ca0*/  LDL R6, [R1+0x20] ;  /* 0x0000200001067983 */ /* 0x000ee80000100800 */
[----:B------:R-:W4:Y:S01]  /*10cb0*/  LDL R180, [R1+0x40] ;  /* 0x0000400001b47983 */ /* 0x000f220000100800 */
[----:B------:R-:W-:-:S03]  /*10cc0*/  ISETP.NE.AND P4, PT, R125, 0x1, PT ;  /* 0x000000017d00780c */ /* 0x000fc60003f85270 */
[----:B------:R-:W-:Y:S04]  /*10cd0*/  LDSM.16.MT88.4 R88, [R167+0xc00] ;  /* 0x000c0000a758783b */ /* 0x000fe80000004200 */
[----:B------:R-:W-:Y:S04]  /*10ce0*/  LDSM.16.MT88.4 R76, [R167] ;  /* 0x00000000a74c783b */ /* 0x000fe80000004200 */
[----:B------:R-:W-:Y:S04]  /*10cf0*/  LDSM.16.MT88.4 R84, [R166+0xc00] ;  /* 0x000c0000a654783b */ /* 0x000fe80000004200 */
[----:B------:R-:W-:Y:S04]  /*10d00*/  LDSM.16.MT88.4 R92, [R166+0x1800] ;  /* 0x00180000a65c783b */ /* 0x000fe80000004200 */
[----:B------:R-:W-:Y:S04]  /*10d10*/  LDSM.16.MT88.4 R100, [R167+0x1800] ;  /* 0x00180000a764783b */ /* 0x000fe80000004200 */
[----:B------:R-:W-:Y:S04]  /*10d20*/  LDSM.16.MT88.4 R96, [R166+0x1000] ;  /* 0x00100000a660783b */ /* 0x000fe80000004200 */
[----:B------:R-:W0:Y:S01]  /*10d30*/  LDGDEPBAR ;  /* 0x00000000000079af */ /* 0x000e220000000000 */
[----:B-12---:R-:W-:-:S04]  /*10d40*/  IMAD.IADD R4, R0, 0x1, R124 ;  /* 0x0000000100047824 */ /* 0x006fc800078e027c */
[----:B------:R-:W-:-:S05]  /*10d50*/  @P4 IMAD.HI.U32 R0, R4, c[0x0][0x2c8], RZ ;  /* 0x0000b20004004a27 */ /* 0x000fca00078e00ff */
[----:B------:R-:W-:Y:S02]  /*10d60*/  @P4 SHF.R.U32.HI R4, RZ, c[0x0][0x2cc], R0 ;  /* 0x0000b300ff044a19 */ /* 0x000fe40000011600 */
[----:B---3--:R-:W-:Y:S01]  /*10d70*/  IADD3 R0, -R6, 0x1, R121 ;  /* 0x0000000106007810 */ /* 0x008fe20007ffe179 */
[----:B------:R-:W-:Y:S02]  /*10d80*/  IMAD.IADD R6, R121, 0x1, -R6 ;  /* 0x0000000179067824 */ /* 0x000fe400078e0a06 */
[----:B------:R-:W1:Y:S02]  /*10d90*/  SHFL.IDX PT, R2, R4, 0x2, 0x1c1f ;  /* 0x005c1f0004027f89 */ /* 0x000e6400000e0000 */
[----:B----4-:R-:W-:Y:S02]  /*10da0*/  IMAD.IADD R5, R0, 0x1, -R180 ;  /* 0x0000000100057824 */ /* 0x010fe400078e0ab4 */
[----:B------:R-:W2:Y:S02]  /*10db0*/  SHFL.IDX PT, R3, R4, 0x3, 0x1c1f ;  /* 0x007c1f0004037f89 */ /* 0x000ea400000e0000 */
[----:B-1----:R-:W-:-:S02]  /*10dc0*/  IMAD.IADD R2, R5, 0x1, R2 ;  /* 0x0000000105027824 */ /* 0x002fc400078e0202 */
        /* <DEDUP_REMOVED lines=11> */
[----:B------:R-:W-:Y:S02]  /*10e80*/  FMNMX.FTZ R3, R9, R10, !PT ;  /* 0x0000000a09037209 */ /* 0x000fe40007810000 */
[----:B------:R-:W-:Y:S02]  /*10e90*/  FSEL R13, R69, -INF , P0 ;  /* 0xff800000450d7808 */ /* 0x000fe40000000000 */
[----:B------:R-:W-:-:S02]  /*10ea0*/  FSEL R14, R74, -INF , P2 ;  /* 0xff8000004a0e7808 */ /* 0x000fc40001000000 */
[----:B------:R-:W-:Y:S02]  /*10eb0*/  ISETP.GT.AND P0, PT, R0, 0x9, PT ;  /* 0x000000090000780c */ /* 0x000fe40003f04270 */
[----:B------:R-:W-:Y:S02]  /*10ec0*/  ISETP.GT.AND P2, PT, R2, 0x10, PT ;  /* 0x000000100200780c */ /* 0x000fe40003f44270 */
[----:B------:R-:W-:Y:S02]  /*10ed0*/  FMNMX.FTZ R3, R11, R3, !PT ;  /* 0x000000030b037209 */ /* 0x000fe40007810000 */
[----:B------:R-:W-:Y:S02]  /*10ee0*/  ISETP.GT.AND P1, PT, R0, 0x8, PT ;  /* 0x000000080000780c */ /* 0x000fe40003f24270 */
[----:B------:R-:W-:Y:S02]  /*10ef0*/  FSEL R17, R71, -INF , P0 ;  /* 0xff80000047117808 */ /* 0x000fe40000000000 */
[----:B------:R-:W-:-:S02]  /*10f00*/  ISETP.GT.AND P0, PT, R2, 0x11, PT ;  /* 0x000000110200780c */ /* 0x000fc40003f04270 */
[----:B------:R-:W-:Y:S02]  /*10f10*/  FSEL R18, R64, -INF , P2 ;  /* 0xff80000040127808 */ /* 0x000fe40001000000 */
[----:B------:R-:W-:Y:S02]  /*10f20*/  FMNMX.FTZ R3, R13, R3, !PT ;  /* 0x000000030d037209 */ /* 0x000fe40007810000 */
[----:B------:R-:W-:Y:S02]  /*10f30*/  FSEL R16, R70, -INF , P1 ;  /* 0xff80000046107808 */ /* 0x000fe40000800000 */
[----:B------:R-:W-:Y:S01]  /*10f40*/  ISETP.GT.AND P3, PT, R0, 0x1, PT ;  /* 0x000000010000780c */ /* 0x000fe20003f64270 */
[----:B------:R-:W-:Y:S01]  /*10f50*/  LDSM.16.MT88.4 R68, [R166+0x400] ;  /* 0x00040000a644783b */ /* 0x000fe20000004200 */
[----:B------:R-:W-:Y:S02]  /*10f60*/  ISETP.GT.AND P1, PT, R2, 0x18, PT ;  /* 0x000000180200780c */ /* 0x000fe40003f24270 */
[----:B------:R-:W-:-:S02]  /*10f70*/  FSEL R19, R65, -INF , P0 ;  /* 0xff80000041137808 */ /* 0x000fc40000000000 */
[----:B------:R-:W-:Y:S02]  /*10f80*/  FMNMX.FTZ R3, R18, R3, !PT ;  /* 0x0000000312037209 */ /* 0x000fe40007810000 */
[----:B------:R-:W-:Y:S02]  /*10f90*/  FSEL R15, R75, -INF , P3 ;  /* 0xff8000004b0f7808 */ /* 0x000fe40001800000 */
[----:B------:R-:W-:Y:S01]  /*10fa0*/  ISETP.GT.AND P0, PT, R2, 0x19, PT ;  /* 0x000000190200780c */ /* 0x000fe20003f04270 */
[----:B------:R-:W-:Y:S01]  /*10fb0*/  LDSM.16.MT88.4 R72, [R167+0x400] ;  /* 0x00040000a748783b */ /* 0x000fe20000004200 */
[----:B------:R-:W-:Y:S02]  /*10fc0*/  FSEL R20, R60, -INF , P1 ;  /* 0xff8000003c147808 */ /* 0x000fe40000800000 */
[----:B------:R-:W-:Y:S02]  /*10fd0*/  FMNMX.FTZ R3, R19, R3, !PT ;  /* 0x0000000313037209 */ /* 0x000fe40007810000 */
[----:B------:R-:W-:-:S02]  /*10fe0*/  ISETP.GT.AND P1, PT, R2, 0x20, PT ;  /* 0x000000200200780c */ /* 0x000fc40003f24270 */
[----:B------:R-:W-:Y:S02]  /*10ff0*/  FSEL R21, R61, -INF , P0 ;  /* 0xff8000003d157808 */ /* 0x000fe40000000000 */
[----:B------:R-:W-:Y:S02]  /*11000*/  FMNMX.FTZ R7, R14, R15, !PT ;  /* 0x0000000f0e077209 */ /* 0x000fe40007810000 */
[----:B------:R-:W-:Y:S02]  /*11010*/  FMNMX.FTZ R3, R20, R3, !PT ;  /* 0x0000000314037209 */ /* 0x000fe40007810000 */
[----:B------:R-:W-:Y:S02]  /*11020*/  ISETP.GT.AND P0, PT, R2, 0x21, PT ;  /* 0x000000210200780c */ /* 0x000fe40003f04270 */
[----:B------:R-:W-:Y:S02]  /*11030*/  FSEL R130, R56, -INF , P1 ;  /* 0xff80000038827808 */ /* 0x000fe40000800000 */
[----:B------:R-:W-:-:S02]  /*11040*/  ISETP.GT.AND P3, PT, R2, 0x28, PT ;  /* 0x000000280200780c */ /* 0x000fc40003f64270 */
[----:B------:R-:W-:Y:S02]  /*11050*/  ISETP.GT.AND P2, PT, R2, 0x29, PT ;  /* 0x000000290200780c */ /* 0x000fe40003f44270 */
        /* <DEDUP_REMOVED lines=8> */
[----:B------:R-:W-:Y:S02]  /*110e0*/  FSEL R26, R67, -INF , P0 ;  /* 0xff800000431a7808 */ /* 0x000fe40000000000 */
[----:B------:R-:W-:Y:S01]  /*110f0*/  FSEL R129, R52, -INF , P3 ;  /* 0xff80000034817808 */ /* 0x000fe20001800000 */
[----:B------:R-:W-:Y:S01]  /*11100*/  LDSM.16.MT88.4 R64, [R166] ;  /* 0x00000000a640783b */ /* 0x000fe20000004200 */
[----:B------:R-:W-:-:S02]  /*11110*/  ISETP.GT.AND P1, PT, R0, 0x18, PT ;  /* 0x000000180000780c */ /* 0x000fc40003f24270 */
[----:B------:R-:W-:Y:S02]  /*11120*/  FMNMX.FTZ R2, R24, R2, !PT ;  /* 0x0000000218027209 */ /* 0x000fe40007810000 */
[----:B------:R-:W-:Y:S02]  /*11130*/  FMNMX.FTZ R3, R131, R3, !PT ;  /* 0x0000000383037209 */ /* 0x000fe40007810000 */
[----:B------:R-:W-:Y:S02]  /*11140*/  FSEL R128, R53, -INF , P2 ;  /* 0xff80000035807808 */ /* 0x000fe40001000000 */
[----:B------:R-:W-:Y:S02]  /*11150*/  ISETP.GT.AND P0, PT, R0, 0x19, PT ;  /* 0x000000190000780c */ /* 0x000fe40003f04270 */
[----:B------:R-:W-:Y:S02]  /*11160*/  FSEL R28, R62, -INF , P1 ;  /* 0xff8000003e1c7808 */ /* 0x000fe40000800000 */
[----:B------:R-:W-:-:S02]  /*11170*/  FMNMX.FTZ R2, R26, R2, !PT ;  /* 0x000000021a027209 */ /* 0x000fc40007810000 */
[----:B------:R-:W-:Y:S02]  /*11180*/  FMNMX.FTZ R3, R129, R3, !PT ;  /* 0x0000000381037209 */ /* 0x000fe40007810000 */
[----:B------:R-:W-:Y:S02]  /*11190*/  FSEL R29, R63, -INF , P0 ;  /* 0xff8000003f1d7808 */ /* 0x000fe40000000000 */
[----:B------:R-:W-:Y:S02]  /*111a0*/  ISETP.GT.AND P1, PT, R0, 0x20, PT ;  /* 0x000000200000780c */ /* 0x000fe40003f24270 */
[----:B------:R-:W-:Y:S02]  /*111b0*/  FMNMX.FTZ R2, R28, R2, !PT ;  /* 0x000000021c027209 */ /* 0x000fe40007810000 */
[----:B------:R-:W-:Y:S02]  /*111c0*/  FMNMX.FTZ R3, R128, R3, !PT ;  /* 0x0000000380037209 */ /* 0x000fe40007810000 */
[----:B------:R-:W-:-:S02]  /*111d0*/  ISETP.GT.AND P0, PT, R0, 0x21, PT ;  /* 0x000000210000780c */ /* 0x000fc40003f04270 */
[----:B------:R-:W-:Y:S01]  /*111e0*/  FSEL R124, R58, -INF , P1 ;  /* 0xff8000003a7c7808 */ /* 0x000fe20000800000 */
[----:B------:R-:W1:Y:S01]  /*111f0*/  SHFL.BFLY PT, R8, R3, 0x2, 0x1f ;  /* 0x0c401f0003087f89 */ /* 0x000e6200000e0000 */
[----:B------:R-:W-:Y:S02]  /*11200*/  FMNMX.FTZ R2, R29, R2, !PT ;  /* 0x000000021d027209 */ /* 0x000fe40007810000 */
[----:B------:R-:W-:Y:S02]  /*11210*/  FSEL R127, R59, -INF , P0 ;  /* 0xff8000003b7f7808 */ /* 0x000fe40000000000 */
[----:B------:R-:W-:Y:S02]  /*11220*/  ISETP.GT.AND P1, PT, R0, 0x28, PT ;  /* 0x000000280000780c */ /* 0x000fe40003f24270 */
[----:B------:R-:W-:Y:S02]  /*11230*/  FMNMX.FTZ R2, R124, R2, !PT ;  /* 0x000000027c027209 */ /* 0x000fe40007810000 */
[----:B------:R-:W-:-:S02]  /*11240*/  ISETP.GT.AND P0, PT, R0, 0x29, PT ;  /* 0x000000290000780c */ /* 0x000fc40003f04270 */
[----:B------:R-:W-:Y:S02]  /*11250*/  FSEL R126, R54, -INF , P1 ;  /* 0xff800000367e7808 */ /* 0x000fe40000800000 */
[----:B------:R-:W-:Y:S02]  /*11260*/  FMNMX.FTZ R2, R127, R2, !PT ;  /* 0x000000027f027209 */ /* 0x000fe40007810000 */
[----:B------:R-:W-:Y:S02]  /*11270*/  FSEL R125, R55, -INF , P0 ;  /* 0xff800000377d7808 */ /* 0x000fe40000000000 */
[----:B------:R-:W-:Y:S01]  /*11280*/  FMNMX.FTZ R2, R126, R2, !PT ;  /* 0x000000027e027209 */ /* 0x000fe20007810000 */
[----:B------:R-:W-:Y:S03]  /*11290*/  LDSM.16.MT88.4 R52, [R167+0x1000] ;  /* 0x00100000a734783b */ /* 0x000fe60000004200 */
[----:B------:R-:W-:-:S02]  /*112a0*/  FMNMX.FTZ R2, R125, R2, !PT ;  /* 0x000000027d027209 */ /* 0x000fc40007810000 */
[----:B-1----:R-:W-:-:S03]  /*112b0*/  FMNMX.FTZ R0, R3, R8, !PT ;  /* 0x0000000803007209 */ /* 0x002fc60007810000 */
[----:B------:R-:W1:Y:S04]  /*112c0*/  SHFL.BFLY PT, R7, R2, 0x2, 0x1f ;  /* 0x0c401f0002077f89 */ /* 0x000e6800000e0000 */
[----:B------:R-:W2:Y:S01]  /*112d0*/  SHFL.BFLY PT, R3, R0, 0x1, 0x1f ;  /* 0x0c201f0000037f89 */ /* 0x000ea200000e0000 */
[----:B-1----:R-:W-:Y:S02]  /*112e0*/  FMNMX.FTZ R2, R2, R7, !PT ;  /* 0x0000000702027209 */ /* 0x002fe40007810000 */
[----:B--2---:R-:W-:-:S03]  /*112f0*/  FMNMX.FTZ R138, R0, R3, !PT ;  /* 0x00000003008a7209 */ /* 0x004fc60007810000 */
[----:B------:R-:W1:Y:S01]  /*11300*/  SHFL.BFLY PT, R7, R2, 0x1, 0x1f ;  /* 0x0c201f0002077f89 */ /* 0x000e6200000e0000 */
[C---:B------:R-:W-:Y:S01]  /*11310*/  FSETP.NEU.FTZ.AND P0, PT, R138.reuse, -INF , PT ;  /* 0xff8000008a00780b */ /* 0x040fe20003f1d000 */
[----:B------:R-:W-:-:S05]  /*11320*/  FMUL.FTZ R0, R138, c[0x0][0x2d0] ;  /* 0x0000b4008a007a20 */ /* 0x000fca0000410000 */
[----:B------:R-:W-:-:S05]  /*11330*/  FSEL R12, R0, RZ, P0 ;  /* 0x000000ff000c7208 */ /* 0x000fca0000000000 */
[----:B------:R-:W-:-:S04]  /*11340*/  FFMA.FTZ R0, R9, c[0x0][0x2d0], -R12 ;  /* 0x0000b40009007a23 */ /* 0x000fc8000001080c */
[----:B------:R2:W-:Y:S01]  /*11350*/  MUFU.EX2 R213, R0 ;  /* 0x0000000000d57308 */ /* 0x0005e20000000800 */
[----:B-1----:R-:W-:Y:S02]  /*11360*/  FMNMX.FTZ R135, R2, R7, !PT ;  /* 0x0000000702877209 */ /* 0x002fe40007810000 */
[----:B------:R-:W-:Y:S02]  /*11370*/  SHFL.IDX PT, R7, R4, RZ, 0x1c1f ;  /* 0x001c1fff04077589 */ /* 0x000fe400000e0000 */
[C---:B------:R-:W-:Y:S01]  /*11380*/  FSETP.NEU.FTZ.AND P0, PT, R135.reuse, -INF , PT ;  /* 0xff8000008700780b */ /* 0x040fe20003f1d000 */
[----:B------:R-:W-:Y:S01]  /*11390*/  FMUL.FTZ R3, R135, c[0x0][0x2d0] ;  /* 0x0000b40087037a20 */ /* 0x000fe20000410000 */
[----:B------:R1:W3:Y:S01]  /*113a0*/  SHFL.IDX PT, R2, R4, 0x1, 0x1c1f ;  /* 0x003c1f0004027f89 */ /* 0x0002e200000e0000 */
[----:B--2---:R-:W-:-:S03]  /*113b0*/  FFMA.FTZ R0, R10, c[0x0][0x2d0], -R12 ;  /* 0x0000b4000a007a23 */ /* 0x004fc6000001080c */
[----:B------:R-:W-:Y:S01]  /*113c0*/  FSEL R3, R3, RZ, P0 ;  /* 0x000000ff03037208 */ /* 0x000fe20000000000 */
[----:B------:R-:W2:Y:S01]  /*113d0*/  MUFU.EX2 R209, R0 ;  /* 0x0000000000d17308 */ /* 0x000ea20000000800 */
[--C-:B-1----:R-:W-:Y:S01]  /*113e0*/  FFMA.FTZ R4, R19, c[0x0][0x2d0], -R12.reuse ;  /* 0x0000b40013047a23 */ /* 0x102fe2000001080c */
[----:B--2---:R-:W-:Y:S01]  /*113f0*/  F2FP.BF16.PACK_AB R8, R209, R213 ;  /* 0x000000d5d108723e */ /* 0x004fe200000010ff */
[----:B------:R-:W-:-:S05]  /*11400*/  FFMA.FTZ R0, R11, c[0x0][0x2d0], -R12 ;  /* 0x0000b4000b007a23 */ /* 0x000fca000001080c */
[----:B------:R1:W-:Y:S01]  /*11410*/  MUFU.EX2 R212, R4 ;  /* 0x0000000400d47308 */ /* 0x0003e20000000800 */
[----:B---3--:R-:W-:-:S05]  /*11420*/  IMAD.IADD R2, R5, 0x1, R2 ;  /* 0x0000000105027824 */ /* 0x008fca00078e0202 */
[----:B------:R-:W-:Y:S02]  /*11430*/  IMNMX R2, R6, R2, PT ;  /* 0x0000000206027217 */ /* 0x000fe40003800200 */
[----:B------:R2:W-:Y:S01]  /*11440*/  MUFU.EX2 R217, R0 ;  /* 0x0000000000d97308 */ /* 0x0005e20000000800 */
[----:B-1----:R-:W-:-:S07]  /*11450*/  FFMA.FTZ R4, R20, c[0x0][0x2d0], -R12 ;  /* 0x0000b40014047a23 */ /* 0x002fce000001080c */
[----:B------:R1:W-:Y:S01]  /*11460*/  MUFU.EX2 R215, R4 ;  /* 0x0000000400d77308 */ /* 0x0003e20000000800 */
[----:B--2---:R-:W-:-:S07]  /*11470*/  FFMA.FTZ R0, R13, c[0x0][0x2d0], -R12 ;  /* 0x0000b4000d007a23 */ /* 0x004fce000001080c */
[----:B------:R2:W3:Y:S01]  /*11480*/  MUFU.EX2 R218, R0 ;  /* 0x0000000000da7308 */ /* 0x0004e20000000800 */
[----:B-1----:R-:W-:-:S07]  /*11490*/  FFMA.FTZ R4, R21, c[0x0][0x2d0], -R12 ;  /* 0x0000b40015047a23 */ /* 0x002fce000001080c */
[----:B------:R1:W-:Y:S01]  /*114a0*/  MUFU.EX2 R214, R4 ;  /* 0x0000000400d67308 */ /* 0x0003e20000000800 */
[----:B--2---:R-:W-:Y:S01]  /*114b0*/  FFMA.FTZ R0, R14, c[0x0][0x2d0], -R3 ;  /* 0x0000b4000e007a23 */ /* 0x004fe20000010803 */
[----:B---3--:R-:W-:-:S06]  /*114c0*/  F2FP.BF16.PACK_AB R10, R218, R217 ;  /* 0x000000d9da0a723e */ /* 0x008fcc00000010ff */
[----:B------:R2:W-:Y:S01]  /*114d0*/  MUFU.EX2 R208, R0 ;  /* 0x0000000000d07308 */ /* 0x0005e20000000800 */
[----:B-1----:R-:W-:-:S07]  /*114e0*/  FFMA.FTZ R4, R24, c[0x0][0x2d0], -R3 ;  /* 0x0000b40018047a23 */ /* 0x002fce0000010803 */
[----:B------:R1:W-:Y:S01]  /*114f0*/  MUFU.EX2 R206, R4 ;  /* 0x0000000400ce7308 */ /* 0x0003e20000000800 */
[----:B--2---:R-:W-:-:S07]  /*11500*/  FFMA.FTZ R0, R15, c[0x0][0x2d0], -R3 ;  /* 0x0000b4000f007a23 */ /* 0x004fce0000010803 */
[----:B------:R2:W3:Y:S01]  /*11510*/  MUFU.EX2 R207, R0 ;  /* 0x0000000000cf7308 */ /* 0x0004e20000000800 */
[----:B-1----:R-:W-:-:S07]  /*11520*/  FFMA.FTZ R4, R26, c[0x0][0x2d0], -R3 ;  /* 0x0000b4001a047a23 */ /* 0x002fce0000010803 */
[----:B------:R-:W-:Y:S01]  /*11530*/  MUFU.EX2 R205, R4 ;  /* 0x0000000400cd7308 */ /* 0x000fe20000000800 */
[----:B--2---:R-:W-:Y:S01]  /*11540*/  FFMA.FTZ R0, R16, c[0x0][0x2d0], -R3 ;  /* 0x0000b40010007a23 */ /* 0x004fe20000010803 */
[----:B---3--:R-:W-:-:S06]  /*11550*/  F2FP.BF16.PACK_AB R9, R207, R208 ;  /* 0x000000d0cf09723e */ /* 0x008fcc00000010ff */
[----:B------:R1:W-:Y:S02]  /*11560*/  MUFU.EX2 R210, R0 ;  /* 0x0000000000d27308 */ /* 0x0003e40000000800 */
[----:B-1----:R-:W-:-:S06]  /*11570*/  FFMA.FTZ R0, R17, c[0x0][0x2d0], -R3 ;  /* 0x0000b40011007a23 */ /* 0x002fcc0000010803 */
[----:B------:R1:W2:Y:S02]  /*11580*/  MUFU.EX2 R211, R0 ;  /* 0x0000000000d37308 */ /* 0x0002a40000000800 */
[----:B-1----:R-:W-:Y:S01]  /*11590*/  FFMA.FTZ R0, R18, c[0x0][0x2d0], -R12 ;  /* 0x0000b40012007a23 */ /* 0x002fe2000001080c */
[----:B--2---:R-:W-:-:S05]  /*115a0*/  F2FP.BF16.PACK_AB R11, R211, R210 ;  /* 0x000000d2d30b723e */ /* 0x004fca00000010ff */
[----:B------:R1:W2:Y:S02]  /*115b0*/  MUFU.EX2 R216, R0 ;  /* 0x0000000000d87308 */ /* 0x0002a40000000800 */
[C---:B------:R-:W-:Y:S08]  /*115c0*/  HMMA.16816.F32.BF16 R44, R8.reuse, R88, RZ ;  /* 0x00000058082c723c */ /* 0x040ff000000418ff */
[----:B------:R-:W-:Y:S01]  /*115d0*/  HMMA.16816.F32.BF16 R40, R8, R64, RZ ;  /* 0x000000400828723c */ /* 0x000fe200000418ff */
[----:B-1----:R-:W-:-:S07]  /*115e0*/  IMAD.IADD R0, R5, 0x1, R7 ;  /* 0x0000000105007824 */ /* 0x002fce00078e0207 */
[C---:B------:R-:W-:Y:S01]  /*115f0*/  HMMA.16816.F32.BF16 R56, R8.reuse, R76, RZ ;  /* 0x0000004c0838723c */ /* 0x040fe200000418ff */
[----:B------:R-:W-:Y:S02]  /*11600*/  IMNMX R0, R6, R0, PT ;  /* 0x0000000006007217 */ /* 0x000fe40003800200 */
[----:B------:R-:W-:Y:S02]  /*11610*/  F2FP.BF16.PACK_AB R6, R214, R215 ;  /* 0x000000d7d606723e */ /* 0x000fe400000010ff */
[C---:B------:R-:W-:Y:S02]  /*11620*/  ISETP.GT.AND P0, PT, R0.reuse, RZ, PT ;  /* 0x000000ff0000720c */ /* 0x040fe40003f04270 */
[C---:B------:R-:W-:Y:S01]  /*11630*/  ISETP.GT.AND P2, PT, R0.reuse, 0x1, PT ;  /* 0x000000010000780c */ /* 0x040fe20003f44270 */
[----:B------:R-:W-:Y:S01]  /*11640*/  HMMA.16816.F32.BF16 R108, R8, R84, RZ ;  /* 0x00000054086c723c */ /* 0x000fe200000418ff */
[----:B------:R-:W-:Y:S02]  /*11650*/  ISETP.GT.AND P3, PT, R0, 0x8, PT ;  /* 0x000000080000780c */ /* 0x000fe40003f64270 */
[----:B------:R-:W-:-:S02]  /*11660*/  FSEL R17, R48, -INF , P0 ;  /* 0xff80000030117808 */ /* 0x000fc40000000000 */
[----:B------:R-:W-:Y:S02]  /*11670*/  FSEL R22, R49, -INF , P2 ;  /* 0xff80000031167808 */ /* 0x000fe40001000000 */
[----:B------:R-:W-:Y:S01]  /*11680*/  ISETP.GT.AND P1, PT, R0, 0x9, PT ;  /* 0x000000090000780c */ /* 0x000fe20003f24270 */
[C---:B------:R-:W-:Y:S01]  /*11690*/  HMMA.16816.F32.BF16 R60, R8.reuse, R92, RZ ;  /* 0x0000005c083c723c */ /* 0x040fe200000418ff */
[----:B------:R-:W-:Y:S02]  /*116a0*/  FSEL R21, R148, -INF , P3 ;  /* 0xff80000094157808 */ /* 0x000fe40001800000 */
[----:B------:R-:W-:Y:S02]  /*116b0*/  FMNMX.FTZ R5, R17, R22, !PT ;  /* 0x0000001611057209 */ /* 0x000fe40007810000 */
[----:B------:R-:W-:Y:S02]  /*116c0*/  ISETP.GT.AND P0, PT, R0, 0x10, PT ;  /* 0x000000100000780c */ /* 0x000fe40003f04270 */
[----:B------:R-:W-:Y:S01]  /*116d0*/  FSEL R23, R149, -INF , P1 ;  /* 0xff80000095177808 */ /* 0x000fe20000800000 */
[----:B------:R-:W-:Y:S01]  /*116e0*/  HMMA.16816.F32.BF16 R112, R8, R100, RZ ;  /* 0x000000640870723c */ /* 0x000fe200000418ff */
[----:B------:R-:W-:Y:S01]  /*116f0*/  FMNMX.FTZ R4, R21, R5, !PT ;  /* 0x0000000515047209 */ /* 0x000fe20007810000 */
[----:B------:R-:W-:Y:S01]  /*11700*/  FFMA.FTZ R5, R28, c[0x0][0x2d0], -R3 ;  /* 0x0000b4001c057a23 */ /* 0x000fe20000010803 */
[----:B------:R-:W-:-:S02]  /*11710*/  ISETP.GT.AND P3, PT, R0, 0x11, PT ;  /* 0x000000110000780c */ /* 0x000fc40003f64270 */
[----:B------:R-:W-:Y:S01]  /*11720*/  FSEL R24, R156, -INF , P0 ;  /* 0xff8000009c187808 */ /* 0x000fe20000000000 */
[----:B------:R1:W-:Y:S01]  /*11730*/  MUFU.EX2 R204, R5 ;  /* 0x0000000500cc7308 */ /* 0x0003e20000000800 */
[----:B------:R-:W-:Y:S01]  /*11740*/  FMNMX.FTZ R4, R23, R4, !PT ;  /* 0x0000000417047209 */ /* 0x000fe20007810000 */
[C---:B------:R-:W-:Y:S01]  /*11750*/  HMMA.16816.F32.BF16 R120, R8.reuse, R66, RZ ;  /* 0x000000420878723c */ /* 0x040fe200000418ff */
[----:B------:R-:W-:Y:S02]  /*11760*/  ISETP.GT.AND P2, PT, R0, 0x18, PT ;  /* 0x000000180000780c */ /* 0x000fe40003f44270 */
[----:B------:R-:W-:Y:S02]  /*11770*/  FSEL R25, R157, -INF , P3 ;  /* 0xff8000009d197808 */ /* 0x000fe40001800000 */
[----:B------:R-:W-:Y:S02]  /*11780*/  FMNMX.FTZ R4, R24, R4, !PT ;  /* 0x0000000418047209 */ /* 0x000fe40007810000 */
[----:B------:R-:W-:Y:S01]  /*11790*/  ISETP.GT.AND P1, PT, R0, 0x19, PT ;  /* 0x000000190000780c */ /* 0x000fe20003f24270 */
[----:B------:R-:W-:Y:S01]  /*117a0*/  HMMA.16816.F32.BF16 R116, R8, R78, RZ ;  /* 0x0000004e0874723c */ /* 0x000fe200000418ff */
[----:B------:R-:W-:-:S02]  /*117b0*/  FSEL R27, R152, -INF , P2 ;  /* 0xff800000981b7808 */ /* 0x000fc40001000000 */
[----:B------:R-:W-:Y:S02]  /*117c0*/  FMNMX.FTZ R4, R25, R4, !PT ;  /* 0x0000000419047209 */ /* 0x000fe40007810000 */
[C---:B------:R-:W-:Y:S01]  /*117d0*/  ISETP.GT.AND P2, PT, R0.reuse, 0x21, PT ;  /* 0x000000210000780c */ /* 0x040fe20003f44270 */
[----:B-1----:R-:W-:Y:S01]  /*117e0*/  FFMA.FTZ R5, R29, c[0x0][0x2d0], -R3 ;  /* 0x0000b4001d057a23 */ /* 0x002fe20000010803 */
[----:B------:R-:W-:Y:S01]  /*117f0*/  ISETP.GT.AND P0, PT, R0, 0x20, PT ;  /* 0x000000200000780c */ /* 0x000fe20003f04270 */
[----:B------:R-:W-:Y:S01]  /*11800*/  HMMA.16816.F32.BF16 R104, R8, R86, RZ ;  /* 0x000000560868723c */ /* 0x000fe200000418ff */
[----:B------:R-:W-:Y:S01]  /*11810*/  FSEL R26, R153, -INF , P1 ;  /* 0xff800000991a7808 */ /* 0x000fe20000800000 */
[----:B------:R1:W3:Y:S01]  /*11820*/  MUFU.EX2 R179, R5 ;  /* 0x0000000500b37308 */ /* 0x0002e20000000800 */
[----:B------:R-:W-:Y:S02]  /*11830*/  FMNMX.FTZ R4, R27, R4, !PT ;  /* 0x000000041b047209 */ /* 0x000fe40007810000 */
[----:B------:R-:W-:-:S02]  /*11840*/  FSEL R82, R161, -INF , P2 ;  /* 0xff800000a1527808 */ /* 0x000fc40001000000 */
[C---:B------:R-:W-:Y:S01]  /*11850*/  ISETP.GT.AND P3, PT, R0.reuse, 0x28, PT ;  /* 0x000000280000780c */ /* 0x040fe20003f64270 */
[C---:B------:R-:W-:Y:S01]  /*11860*/  HMMA.16816.F32.BF16 R36, R8.reuse, R90, RZ ;  /* 0x0000005a0824723c */ /* 0x040fe200000418ff */
[----:B------:R-:W-:Y:S02]  /*11870*/  ISETP.GT.AND P2, PT, R0, 0x29, PT ;  /* 0x000000290000780c */ /* 0x000fe40003f44270 */
[----:B------:R-:W-:Y:S02]  /*11880*/  FSEL R83, R160, -INF , P0 ;  /* 0xff800000a0537808 */ /* 0x000fe40000000000 */
[----:B------:R-:W-:Y:S02]  /*11890*/  FMNMX.FTZ R0, R26, R4, !PT ;  /* 0x000000041a007209 */ /* 0x000fe40007810000 */
[C---:B------:R-:W-:Y:S01]  /*118a0*/  ISETP.GT.AND P1, PT, R2.reuse, RZ, PT ;  /* 0x000000ff0200720c */ /* 0x040fe20003f24270 */
[----:B------:R-:W-:Y:S01]  /*118b0*/  HMMA.16816.F32.BF16 R32, R8, R94, RZ ;  /* 0x0000005e0820723c */ /* 0x000fe200000418ff */
[----:B------:R-:W-:-:S02]  /*118c0*/  ISETP.GT.AND P0, PT, R2, 0x1, PT ;  /* 0x000000010200780c */ /* 0x000fc40003f04270 */
[----:B------:R-:W-:Y:S02]  /*118d0*/  FMNMX.FTZ R0, R83, R0, !PT ;  /* 0x0000000053007209 */ /* 0x000fe40007810000 */
[----:B------:R-:W-:Y:S02]  /*118e0*/  FSEL R20, R50, -INF , P1 ;  /* 0xff80000032147808 */ /* 0x000fe40000800000 */
[----:B------:R-:W-:Y:S01]  /*118f0*/  FSEL R19, R51, -INF , P0 ;  /* 0xff80000033137808 */ /* 0x000fe20000000000 */
[----:B------:R-:W-:Y:S01]  /*11900*/  HMMA.16816.F32.BF16 R28, R8, R102, RZ ;  /* 0x00000066081c723c */ /* 0x000fe200000418ff */
[----:B------:R-:W-:Y:S01]  /*11910*/  ISETP.GT.AND P1, PT, R2, 0x8, PT ;  /* 0x000000080200780c */ /* 0x000fe20003f24270 */
[----:B------:R-:W4:Y:S01]  /*11920*/  LDSM.16.MT88.4 R48, [R166+0x1c00] ;  /* 0x001c0000a630783b */ /* 0x000f220000004200 */
[----:B------:R-:W-:Y:S02]  /*11930*/  FSEL R81, R168, -INF , P3 ;  /* 0xff800000a8517808 */ /* 0x000fe40001800000 */
[----:B------:R-:W-:-:S02]  /*11940*/  FMNMX.FTZ R0, R82, R0, !PT ;  /* 0x0000000052007209 */ /* 0x000fc40007810000 */
[----:B------:R-:W-:Y:S02]  /*11950*/  ISETP.GT.AND P0, PT, R2, 0x9, PT ;  /* 0x000000090200780c */ /* 0x000fe40003f04270 */
[----:B------:R-:W-:Y:S02]  /*11960*/  FSEL R16, R150, -INF , P1 ;  /* 0xff80000096107808 */ /* 0x000fe40000800000 */
[----:B------:R-:W-:Y:S02]  /*11970*/  FMNMX.FTZ R8, R20, R19, !PT ;  /* 0x0000001314087209 */ /* 0x000fe40007810000 */
[----:B------:R-:W-:Y:S02]  /*11980*/  FSEL R80, R169, -INF , P2 ;  /* 0xff800000a9507808 */ /* 0x000fe40001000000 */
[----:B------:R-:W-:Y:S02]  /*11990*/  FMNMX.FTZ R0, R81, R0, !PT ;  /* 0x0000000051007209 */ /* 0x000fe40007810000 */
[----:B------:R-:W-:-:S02]  /*119a0*/  FSEL R15, R151, -INF , P0 ;  /* 0xff800000970f7808 */ /* 0x000fc40000000000 */
[----:B------:R-:W-:Y:S02]  /*119b0*/  ISETP.GT.AND P0, PT, R2, 0x10, PT ;  /* 0x000000100200780c */ /* 0x000fe40003f04270 */
[----:B------:R-:W-:Y:S02]  /*119c0*/  FMNMX.FTZ R8, R16, R8, !PT ;  /* 0x0000000810087209 */ /* 0x000fe40007810000 */
[----:B------:R-:W-:Y:S02]  /*119d0*/  FMNMX.FTZ R0, R80, R0, !PT ;  /* 0x0000000050007209 */ /* 0x000fe40007810000 */
[----:B------:R-:W-:Y:S02]  /*119e0*/  ISETP.GT.AND P2, PT, R2, 0x11, PT ;  /* 0x000000110200780c */ /* 0x000fe40003f44270 */
[----:B------:R-:W-:Y:S01]  /*119f0*/  FSEL R13, R158, -INF , P0 ;  /* 0xff8000009e0d7808 */ /* 0x000fe20000000000 */
[----:B------:R-:W5:Y:S01]  /*11a00*/  SHFL.BFLY PT, R9, R0, 0x2, 0x1f ;  /* 0x0c401f0000097f89 */ /* 0x000f6200000e0000 */
[----:B------:R-:W-:-:S02]  /*11a10*/  FMNMX.FTZ R8, R15, R8, !PT ;  /* 0x000000080f087209 */ /* 0x000fc40007810000 */
[----:B------:R-:W-:Y:S02]  /*11a20*/  ISETP.GT.AND P0, PT, R2, 0x19, PT ;  /* 0x000000190200780c */ /* 0x000fe40003f04270 */
[----:B--2---:R-:W-:Y:S02]  /*11a30*/  F2FP.BF16.PACK_AB R4, R212, R216 ;  /* 0x000000d8d404723e */ /* 0x004fe400000010ff */
[----:B-1----:R-:W-:Y:S02]  /*11a40*/  F2FP.BF16.PACK_AB R5, R205, R206 ;  /* 0x000000cecd05723e */ /* 0x002fe400000010ff */
[----:B---3--:R-:W-:Y:S02]  /*11a50*/  F2FP.BF16.PACK_AB R7, R179, R204 ;  /* 0x000000ccb307723e */ /* 0x008fe400000010ff */
[----:B------:R-:W-:Y:S02]  /*11a60*/  ISETP.GT.AND P1, PT, R2, 0x18, PT ;  /* 0x000000180200780c */ /* 0x000fe40003f24270 */
[----:B------:R-:W-:-:S02]  /*11a70*/  FSEL R11, R159, -INF , P2 ;  /* 0xff8000009f0b7808 */ /* 0x000fc40001000000 */
[----:B------:R-:W-:Y:S01]  /*11a80*/  FMNMX.FTZ R8, R13, R8, !PT ;  /* 0x000000080d087209 */ /* 0x000fe20007810000 */
[C---:B------:R-:W-:Y:S01]  /*11a90*/  HMMA.16816.F32.BF16 R172, R4.reuse, R52, R44 ;  /* 0x0000003404ac723c */ /* 0x040fe2000004182c */
[----:B------:R-:W-:Y:S02]  /*11aa0*/  FSEL R18, R155, -INF , P0 ;  /* 0xff8000009b127808 */ /* 0x000fe40000000000 */
[----:B------:R-:W-:Y:S02]  /*11ab0*/  ISETP.GT.AND P0, PT, R2, 0x20, PT ;  /* 0x000000200200780c */ /* 0x000fe40003f04270 */
[----:B------:R-:W-:Y:S02]  /*11ac0*/  FSEL R14, R154, -INF , P1 ;  /* 0xff8000009a0e7808 */ /* 0x000fe40000800000 */
[----:B------:R-:W-:Y:S01]  /*11ad0*/  FMNMX.FTZ R8, R11, R8, !PT ;  /* 0x000000080b087209 */ /* 0x000fe20007810000 */
[----:B------:R-:W-:Y:S01]  /*11ae0*/  HMMA.16816.F32.BF16 R220, R4, R68, R40 ;  /* 0x0000004404dc723c */ /* 0x000fe20000041828 */
[----:B------:R-:W-:Y:S01]  /*11af0*/  FSEL R47, R162, -INF , P0 ;  /* 0xff800000a22f7808 */ /* 0x000fe20000000000 */
[----:B------:R-:W-:Y:S01]  /*11b00*/  LDSM.16.MT88.4 R40, [R167+0x1c00] ;  /* 0x001c0000a728783b */ /* 0x000fe20000004200 */
[----:B------:R-:W-:-:S02]  /*11b10*/  ISETP.GT.AND P2, PT, R2, 0x21, PT ;  /* 0x000000210200780c */ /* 0x000fc40003f44270 */
[C---:B------:R-:W-:Y:S02]  /*11b20*/  ISETP.GT.AND P1, PT, R2.reuse, 0x28, PT ;  /* 0x000000280200780c */ /* 0x040fe40003f24270 */
[----:B------:R-:W-:Y:S01]  /*11b30*/  ISETP.GT.AND P0, PT, R2, 0x29, PT ;  /* 0x000000290200780c */ /* 0x000fe20003f04270 */
[C---:B------:R-:W-:Y:S01]  /*11b40*/  HMMA.16816.F32.BF16 R236, R4.reuse, R72, R56 ;  /* 0x0000004804ec723c */ /* 0x040fe20000041838 */
[----:B------:R-:W-:Y:S02]  /*11b50*/  FMNMX.FTZ R2, R14, R8, !PT ;  /* 0x000000080e027209 */ /* 0x000fe40007810000 */
[----:B------:R-:W-:Y:S02]  /*11b60*/  FSEL R46, R163, -INF , P2 ;  /* 0xff800000a32e7808 */ /* 0x000fe40001000000 */
[----:B------:R-:W-:Y:S01]  /*11b70*/  FMNMX.FTZ R2, R18, R2, !PT ;  /* 0x0000000212027209 */ /* 0x000fe20007810000 */
[----:B------:R-:W-:Y:S01]  /*11b80*/  LDSM.16.MT88.4 R160, [R166+0x800] ;  /* 0x00080000a6a0783b */ /* 0x000fe20000004200 */
[----:B------:R-:W-:Y:S01]  /*11b90*/  FSEL R45, R170, -INF , P1 ;  /* 0xff800000aa2d7808 */ /* 0x000fe20000800000 */
[C---:B----4-:R-:W-:Y:S01]  /*11ba0*/  HMMA.16816.F32.BF16 R56, R4.reuse, R48, R60 ;  /* 0x000000300438723c */ /* 0x050fe2000004183c */
[----:B------:R-:W-:Y:S01]  /*11bb0*/  FMNMX.FTZ R2, R47, R2, !PT ;  /* 0x000000022f027209 */ /* 0x000fe20007810000 */
[----:B------:R-:W-:Y:S01]  /*11bc0*/  IMAD.MOV.U32 R151, RZ, RZ, R172 ;  /* 0x000000ffff977224 */ /* 0x000fe200078e00ac */
[----:B-----5:R-:W-:Y:S01]  /*11bd0*/  FMNMX.FTZ R0, R0, R9, !PT ;  /* 0x0000000900007209 */ /* 0x020fe20007810000 */
[----:B------:R-:W-:Y:S01]  /*11be0*/  IMAD.MOV.U32 R150, RZ, RZ, R173 ;  /* 0x000000ffff967224 */ /* 0x000fe200078e00ad */
[----:B------:R-:W-:Y:S01]  /*11bf0*/  FMNMX.FTZ R2, R46, R2, !PT ;  /* 0x000000022e027209 */ /* 0x000fe20007810000 */
[----:B------:R-:W-:Y:S01]  /*11c00*/  IMAD.MOV.U32 R149, RZ, RZ, R174 ;  /* 0x000000ffff957224 */ /* 0x000fe200078e00ae */
[----:B------:R-:W-:Y:S01]  /*11c10*/  FSEL R44, R171, -INF , P0 ;  /* 0xff800000ab2c7808 */ /* 0x000fe20000000000 */
[----:B------:R-:W1:Y:S01]  /*11c20*/  SHFL.BFLY PT, R9, R0, 0x1, 0x1f ;  /* 0x0c201f0000097f89 */ /* 0x000e6200000e0000 */
[----:B------:R-:W-:Y:S01]  /*11c30*/  FMNMX.FTZ R2, R45, R2, !PT ;  /* 0x000000022d027209 */ /* 0x000fe20007810000 */
[----:B------:R-:W-:Y:S01]  /*11c40*/  HMMA.16816.F32.BF16 R240, R4, R96, R108 ;  /* 0x0000006004f0723c */ /* 0x000fe2000004186c */
[----:B------:R-:W-:-:S02]  /*11c50*/  IMAD.MOV.U32 R148, RZ, RZ, R175 ;  /* 0x000000ffff947224 */ /* 0x000fc400078e00af */
[----:B------:R-:W-:-:S05]  /*11c60*/  FMNMX.FTZ R8, R44, R2, !PT ;  /* 0x000000022c087209 */ /* 0x000fca0007810000 */
[----:B------:R-:W2:Y:S01]  /*11c70*/  SHFL.BFLY PT, R10, R8, 0x2, 0x1f ;  /* 0x0c401f00080a7f89 */ /* 0x000ea200000e0000 */
[C---:B------:R-:W-:Y:S05]  /*11c80*/  HMMA.16816.F32.BF16 R120, R4.reuse, R70, R120 ;  /* 0x000000460478723c */ /* 0x040fea0000041878 */
[----:B------:R-:W-:Y:S02]  /*11c90*/  IMAD.MOV.U32 R159, RZ, RZ, R56 ;  /* 0x000000ffff9f7224 */ /* 0x000fe400078e0038 */
[----:B------:R-:W-:Y:S01]  /*11ca0*/  IMAD.MOV.U32 R158, RZ, RZ, R57 ;  /* 0x000000ffff9e7224 */ /* 0x000fe200078e0039 */
[----:B------:R-:W-:Y:S01]  /*11cb0*/  HMMA.16816.F32.BF16 R108, R4, R74, R116 ;  /* 0x0000004a046c723c */ /* 0x000fe20000041874 */
[----:B------:R-:W-:-:S02]  /*11cc0*/  IMAD.MOV.U32 R157, RZ, RZ, R58 ;  /* 0x000000ffff9d7224 */ /* 0x000fc400078e003a */
[----:B------:R-:W-:Y:S01]  /*11cd0*/  IMAD.MOV.U32 R156, RZ, RZ, R59 ;  /* 0x000000ffff9c7224 */ /* 0x000fe200078e003b */
[----:B-1----:R-:W-:-:S04]  /*11ce0*/  FMNMX.FTZ R140, R0, R9, !PT ;  /* 0x00000009008c7209 */ /* 0x002fc80007810000 */
[----:B------:R-:W-:Y:S01]  /*11cf0*/  HMMA.16816.F32.BF16 R56, R4, R40, R112 ;  /* 0x000000280438723c */ /* 0x000fe20000041870 */
[C---:B------:R-:W-:Y:S01]  /*11d00*/  FSETP.NEU.FTZ.AND P0, PT, R140.reuse, -INF , PT ;  /* 0xff8000008c00780b */ /* 0x040fe20003f1d000 */
[----:B------:R-:W-:Y:S01]  /*11d10*/  FMUL.FTZ R2, R140, c[0x0][0x2d0] ;  /* 0x0000b4008c027a20 */ /* 0x000fe20000410000 */
[----:B--2---:R-:W-:-:S05]  /*11d20*/  FMNMX.FTZ R0, R8, R10, !PT ;  /* 0x0000000a08007209 */ /* 0x004fca0007810000 */
[----:B------:R-:W-:Y:S01]  /*11d30*/  HMMA.16816.F32.BF16 R60, R4, R98, R104 ;  /* 0x00000062043c723c */ /* 0x000fe20000041868 */
[----:B------:R-:W-:-:S07]  /*11d40*/  FSEL R2, R2, RZ, P0 ;  /* 0x000000ff02027208 */ /* 0x000fce0000000000 */
[C---:B------:R-:W-:Y:S08]  /*11d50*/  HMMA.16816.F32.BF16 R232, R4.reuse, R54, R36 ;  /* 0x0000003604e8723c */ /* 0x040ff00000041824 */
[----:B------:R-:W-:Y:S01]  /*11d60*/  HMMA.16816.F32.BF16 R228, R4, R50, R32 ;  /* 0x0000003204e4723c */ /* 0x000fe20000041820 */
[----:B------:R-:W-:Y:S02]  /*11d70*/  IMAD.MOV.U32 R115, RZ, RZ, R56 ;  /* 0x000000ffff737224 */ /* 0x000fe400078e0038 */
[----:B------:R-:W-:-:S02]  /*11d80*/  IMAD.MOV.U32 R114, RZ, RZ, R57 ;  /* 0x000000ffff727224 */ /* 0x000fc400078e0039 */
[----:B------:R-:W-:Y:S02]  /*11d90*/  IMAD.MOV.U32 R113, RZ, RZ, R58 ;  /* 0x000000ffff717224 */ /* 0x000fe400078e003a */
[----:B------:R-:W-:Y:S01]  /*11da0*/  IMAD.MOV.U32 R112, RZ, RZ, R59 ;  /* 0x000000ffff707224 */ /* 0x000fe200078e003b */
[----:B------:R-:W-:Y:S01]  /*11db0*/  HMMA.16816.F32.BF16 R224, R4, R42, R28 ;  /* 0x0000002a04e0723c */ /* 0x000fe2000004181c */
[----:B------:R-:W1:Y:S06]  /*11dc0*/  SHFL.BFLY PT, R5, R0, 0x1, 0x1f ;  /* 0x0c201f0000057f89 */ /* 0x000e6c00000e0000 */
[----:B------:R-:W-:-:S04]  /*11dd0*/  FFMA.FTZ R4, R17, c[0x0][0x2d0], -R2 ;  /* 0x0000b40011047a23 */ /* 0x000fc80000010802 */
[----:B------:R2:W-:Y:S01]  /*11de0*/  MUFU.EX2 R172, R4 ;  /* 0x0000000400ac7308 */ /* 0x0005e20000000800 */
[----:B-1----:R-:W-:Y:S01]  /*11df0*/  FMNMX.FTZ R139, R0, R5, !PT ;  /* 0x00000005008b7209 */ /* 0x002fe20007810000 */
[--C-:B------:R-:W-:Y:S02]  /*11e00*/  FFMA.FTZ R0, R25, c[0x0][0x2d0], -R2.reuse ;  /* 0x0000b40019007a23 */ /* 0x100fe40000010802 */
[----:B--2---:R-:W-:Y:S01]  /*11e10*/  FFMA.FTZ R4, R22, c[0x0][0x2d0], -R2 ;  /* 0x0000b40016047a23 */ /* 0x004fe20000010802 */
[----:B------:R-:W-:-:S03]  /*11e20*/  FSETP.NEU.FTZ.AND P0, PT, R139, -INF , PT ;  /* 0xff8000008b00780b */ /* 0x000fc60003f1d000 */
[----:B------:R1:W-:Y:S08]  /*11e30*/  MUFU.EX2 R175, R0 ;  /* 0x0000000000af7308 */ /* 0x0003f00000000800 */
[----:B------:R2:W3:Y:S01]  /*11e40*/  MUFU.EX2 R169, R4 ;  /* 0x0000000400a97308 */ /* 0x0004e20000000800 */
[----:B-1----:R-:W-:-:S05]  /*11e50*/  FMUL.FTZ R0, R139, c[0x0][0x2d0] ;  /* 0x0000b4008b007a20 */ /* 0x002fca0000410000 */
[----:B------:R-:W-:Y:S01]  /*11e60*/  FSEL R0, R0, RZ, P0 ;  /* 0x000000ff00007208 */ /* 0x000fe20000000000 */
[----:B--2---:R-:W-:Y:S01]  /*11e70*/  FFMA.FTZ R4, R21, c[0x0][0x2d0], -R2 ;  /* 0x0000b40015047a23 */ /* 0x004fe20000010802 */
[----:B---3--:R-:W-:-:S03]  /*11e80*/  F2FP.BF16.PACK_AB R8, R169, R172 ;  /* 0x000000aca908723e */ /* 0x008fc600000010ff */
[----:B------:R1:W-:Y:S02]  /*11e90*/  MUFU.EX2 R173, R4 ;  /* 0x0000000400ad7308 */ /* 0x0003e40000000800 */
[----:B-1----:R-:W-:-:S06]  /*11ea0*/  FFMA.FTZ R4, R23, c[0x0][0x2d0], -R2 ;  /* 0x0000b40017047a23 */ /* 0x002fcc0000010802 */
[----:B------:R1:W2:Y:S02]  /*11eb0*/  MUFU.EX2 R174, R4 ;  /* 0x0000000400ae7308 */ /* 0x0002a40000000800 */
[----:B-1----:R-:W-:Y:S01]  /*11ec0*/  FFMA.FTZ R4, R24, c[0x0][0x2d0], -R2 ;  /* 0x0000b40018047a23 */ /* 0x002fe20000010802 */
[----:B--2---:R-:W-:-:S05]  /*11ed0*/  F2FP.BF16.PACK_AB R10, R174, R173 ;  /* 0x000000adae0a723e */ /* 0x004fca00000010ff */
[----:B------:R1:W-:Y:S02]  /*11ee0*/  MUFU.EX2 R176, R4 ;  /* 0x0000000400b07308 */ /* 0x0003e40000000800 */
[----:B-1----:R-:W-:-:S06]  /*11ef0*/  FFMA.FTZ R4, R27, c[0x0][0x2d0], -R2 ;  /* 0x0000b4001b047a23 */ /* 0x002fcc0000010802 */
        /* <DEDUP_REMOVED lines=13> */
[----:B-1----:R-:W-:Y:S02]  /*11fd0*/  FFMA.FTZ R4, R13, c[0x0][0x2d0], -R0 ;  /* 0x0000b4000d047a23 */ /* 0x002fe40000010800 */
[----:B------:R-:W-:-:S04]  /*11fe0*/  IMAD.MOV.U32 R13, RZ, RZ, R142 ;  /* 0x000000ffff0d7224 */ /* 0x000fc800078e008e */
[----:B------:R1:W-:Y:S02]  /*11ff0*/  MUFU.EX2 R142, R4 ;  /* 0x00000004008e7308 */ /* 0x0003e40000000800 */
[----:B-1----:R-:W-:Y:S01]  /*12000*/  FFMA.FTZ R4, R11, c[0x0][0x2d0], -R0 ;  /* 0x0000b4000b047a23 */ /* 0x002fe20000010800 */
[----:B--2---:R-:W-:-:S05]  /*12010*/  F2FP.BF16.PACK_AB R11, R141, R134 ;  /* 0x000000868d0b723e */ /* 0x004fca00000010ff */
[----:B------:R1:W2:Y:S02]  /*12020*/  MUFU.EX2 R168, R4 ;  /* 0x0000000400a87308 */ /* 0x0002a40000000800 */
[C---:B------:R-:W-:Y:S08]  /*12030*/  HMMA.16816.F32.BF16 R20, R8.reuse, R64, RZ ;  /* 0x000000400814723c */ /* 0x040ff000000418ff */
[----:B------:R-:W-:Y:S01]  /*12040*/  HMMA.16816.F32.BF16 R28, R8, R84, RZ ;  /* 0x00000054081c723c */ /* 0x000fe200000418ff */
[----:B-1----:R-:W-:Y:S01]  /*12050*/  FFMA.FTZ R4, R14, c[0x0][0x2d0], -R0 ;  /* 0x0000b4000e047a23 */ /* 0x002fe20000010800 */
[----:B--2---:R-:W-:Y:S01]  /*12060*/  F2FP.BF16.PACK_AB R5, R168, R142 ;  /* 0x0000008ea805723e */ /* 0x004fe200000010ff */
[----:B------:R-:W-:-:S02]  /*12070*/  IMAD.MOV.U32 R14, RZ, RZ, R180 ;  /* 0x000000ffff0e7224 */ /* 0x000fc400078e00b4 */
[----:B------:R1:W-:Y:S03]  /*12080*/  MUFU.EX2 R171, R4 ;  /* 0x0000000400ab7308 */ /* 0x0003e60000000800 */
[----:B------:R-:W-:Y:S01]  /*12090*/  HMMA.16816.F32.BF16 R24, R8, R88, RZ ;  /* 0x000000580818723c */ /* 0x000fe200000418ff */
[----:B------:R-:W-:Y:S02]  /*120a0*/  IMAD.MOV.U32 R84, RZ, RZ, R159 ;  /* 0x000000ffff547224 */ /* 0x000fe400078e009f */
[----:B------:R-:W-:-:S04]  /*120b0*/  IMAD.MOV.U32 R85, RZ, RZ, R158 ;  /* 0x000000ffff557224 */ /* 0x000fc800078e009e */
[----:B------:R-:W-:Y:S01]  /*120c0*/  IMAD.MOV.U32 R88, RZ, RZ, R151 ;  /* 0x000000ffff587224 */ /* 0x000fe200078e0097 */
[----:B------:R-:W-:Y:S01]  /*120d0*/  HMMA.16816.F32.BF16 R32, R8, R66, RZ ;  /* 0x000000420820723c */ /* 0x000fe200000418ff */
[----:B------:R-:W-:Y:S01]  /*120e0*/  LDSM.16.MT88.4 R64, [R167+0x1400] ;  /* 0x00140000a740783b */ /* 0x000fe20000004200 */
[----:B------:R-:W-:Y:S02]  /*120f0*/  IMAD.MOV.U32 R89, RZ, RZ, R150 ;  /* 0x000000ffff597224 */ /* 0x000fe400078e0096 */
[----:B-1----:R-:W-:-:S04]  /*12100*/  FFMA.FTZ R4, R18, c[0x0][0x2d0], -R0 ;  /* 0x0000b40012047a23 */ /* 0x002fc80000010800 */
[----:B------:R-:W-:Y:S01]  /*12110*/  HMMA.16816.F32.BF16 R16, R8, R76, RZ ;  /* 0x0000004c0810723c */ /* 0x000fe200000418ff */
[----:B------:R1:W2:Y:S06]  /*12120*/  MUFU.EX2 R170, R4 ;  /* 0x0000000400aa7308 */ /* 0x0002ac0000000800 */
[----:B------:R-:W-:Y:S02]  /*12130*/  IMAD.MOV.U32 R76, RZ, RZ, R115 ;  /* 0x000000ffff4c7224 */ /* 0x000fe400078e0073 */
[----:B------:R-:W-:Y:S01]  /*12140*/  IMAD.MOV.U32 R77, RZ, RZ, R114 ;  /* 0x000000ffff4d7224 */ /* 0x000fe200078e0072 */
[----:B-1----:R-:W-:-:S02]  /*12150*/  F2FP.BF16.PACK_AB R4, R175, R176 ;  /* 0x000000b0af04723e */ /* 0x002fc400000010ff */
[----:B--2---:R-:W-:-:S07]  /*12160*/  F2FP.BF16.PACK_AB R7, R170, R171 ;  /* 0x000000abaa07723e */ /* 0x004fce00000010ff */
[C---:B------:R-:W-:Y:S08]  /*12170*/  HMMA.16816.F32.BF16 R152, R4.reuse, R68, R20 ;  /* 0x000000440498723c */ /* 0x040ff00000041814 */
[----:B------:R-:W-:Y:S08]  /*12180*/  HMMA.16816.F32.BF16 R56, R4, R72, R16 ;  /* 0x000000480438723c */ /* 0x000ff00000041810 */
[C---:B------:R-:W-:Y:S08]  /*12190*/  HMMA.16816.F32.BF16 R20, R8.reuse, R92, RZ ;  /* 0x0000005c0814723c */ /* 0x040ff000000418ff */
[----:B------:R-:W-:Y:S08]  /*121a0*/  HMMA.16816.F32.BF16 R16, R8, R100, RZ ;  /* 0x000000640810723c */ /* 0x000ff000000418ff */
[C---:B------:R-:W-:Y:S08]  /*121b0*/  HMMA.16816.F32.BF16 R116, R4.reuse, R96, R28 ;  /* 0x000000600474723c */ /* 0x040ff0000004181c */
[C---:B------:R-:W-:Y:S08]  /*121c0*/  HMMA.16816.F32.BF16 R180, R4.reuse, R52, R24 ;  /* 0x0000003404b4723c */ /* 0x040ff00000041818 */
[C---:B------:R-:W-:Y:S08]  /*121d0*/  HMMA.16816.F32.BF16 R184, R4.reuse, R48, R20 ;  /* 0x0000003004b8723c */ /* 0x040ff00000041814 */
[----:B------:R-:W-:Y:S08]  /*121e0*/  HMMA.16816.F32.BF16 R188, R4, R40, R16 ;  /* 0x0000002804bc723c */ /* 0x000ff00000041810 */
[C---:B------:R-:W-:Y:S07]  /*121f0*/  HMMA.16816.F32.BF16 R28, R8.reuse, R78, RZ ;  /* 0x0000004e081c723c */ /* 0x040fee00000418ff */
[----:B------:R-:W-:Y:S01]  /*12200*/  IMAD.MOV.U32 R78, RZ, RZ, R113 ;  /* 0x000000ffff4e7224 */ /* 0x000fe200078e0071 */
[----:B------:R-:W-:Y:S01]  /*12210*/  HMMA.16816.F32.BF16 R24, R8, R86, RZ ;  /* 0x000000560818723c */ /* 0x000fe200000418ff */
[----:B------:R-:W-:-:S02]  /*12220*/  IMAD.MOV.U32 R79, RZ, RZ, R112 ;  /* 0x000000ffff4f7224 */ /* 0x000fc400078e0070 */
[----:B------:R-:W1:Y:S04]  /*12230*/  LDSM.16.MT88.4 R112, [R167+0x800] ;  /* 0x00080000a770783b */ /* 0x000e680000004200 */
[----:B------:R-:W-:Y:S01]  /*12240*/  IMAD.MOV.U32 R86, RZ, RZ, R157 ;  /* 0x000000ffff567224 */ /* 0x000fe200078e009d */
[----:B------:R-:W-:Y:S01]  /*12250*/  HMMA.16816.F32.BF16 R20, R8, R90, RZ ;  /* 0x0000005a0814723c */ /* 0x000fe200000418ff */
[----:B------:R-:W-:-:S06]  /*12260*/  IMAD.MOV.U32 R87, RZ, RZ, R156 ;  /* 0x000000ffff577224 */ /* 0x000fcc00078e009c */
[----:B------:R-:W-:Y:S01]  /*12270*/  IMAD.MOV.U32 R90, RZ, RZ, R149 ;  /* 0x000000ffff5a7224 */ /* 0x000fe200078e0095 */
[----:B------:R-:W-:Y:S01]  /*12280*/  HMMA.16816.F32.BF16 R16, R8, R94, RZ ;  /* 0x0000005e0810723c */ /* 0x000fe200000418ff */
[----:B------:R-:W-:-:S07]  /*12290*/  IMAD.MOV.U32 R91, RZ, RZ, R148 ;  /* 0x000000ffff5b7224 */ /* 0x000fce00078e0094 */
[----:B------:R-:W-:Y:S08]  /*122a0*/  HMMA.16816.F32.BF16 R8, R8, R102, RZ ;  /* 0x000000660808723c */ /* 0x000ff000000418ff */
[C---:B------:R-:W-:Y:S08]  /*122b0*/  HMMA.16816.F32.BF16 R32, R4.reuse, R70, R32 ;  /* 0x000000460420723c */ /* 0x040ff00000041820 */
[C---:B------:R-:W-:Y:S08]  /*122c0*/  HMMA.16816.F32.BF16 R28, R4.reuse, R74, R28 ;  /* 0x0000004a041c723c */ /* 0x040ff0000004181c */
[C---:B------:R-:W-:Y:S08]  /*122d0*/  HMMA.16816.F32.BF16 R36, R4.reuse, R98, R24 ;  /* 0x000000620424723c */ /* 0x040ff00000041818 */
[C---:B------:R-:W-:Y:S08]  /*122e0*/  HMMA.16816.F32.BF16 R68, R4.reuse, R54, R20 ;  /* 0x000000360444723c */ /* 0x040ff00000041814 */
[C---:B------:R-:W-:Y:S08]  /*122f0*/  HMMA.16816.F32.BF16 R48, R4.reuse, R50, R16 ;  /* 0x000000320430723c */ /* 0x040ff00000041810 */
[----:B------:R-:W-:Y:S07]  /*12300*/  HMMA.16816.F32.BF16 R40, R4, R42, R8 ;  /* 0x0000002a0428723c */ /* 0x000fee0000041808 */
[----:B------:R-:W-:-:S04]  /*12310*/  FFMA.FTZ R4, R83, c[0x0][0x2d0], -R2 ;  /* 0x0000b40053047a23 */ /* 0x000fc80000010802 */
[----:B------:R2:W-:Y:S02]  /*12320*/  MUFU.EX2 R21, R4 ;  /* 0x0000000400157308 */ /* 0x0005e40000000800 */
[----:B--2---:R-:W-:-:S06]  /*12330*/  FFMA.FTZ R4, R82, c[0x0][0x2d0], -R2 ;  /* 0x0000b40052047a23 */ /* 0x004fcc0000010802 */
[----:B------:R2:W3:Y:S02]  /*12340*/  MUFU.EX2 R23, R4 ;  /* 0x0000000400177308 */ /* 0x0004e40000000800 */
[--C-:B--2---:R-:W-:Y:S02]  /*12350*/  FFMA.FTZ R4, R81, c[0x0][0x2d0], -R2.reuse ;  /* 0x0000b40051047a23 */ /* 0x104fe40000010802 */
[----:B------:R-:W-:-:S04]  /*12360*/  FFMA.FTZ R2, R80, c[0x0][0x2d0], -R2 ;  /* 0x0000b40050027a23 */ /* 0x000fc80000010802 */
[----:B------:R2:W-:Y:S01]  /*12370*/  MUFU.EX2 R24, R4 ;  /* 0x0000000400187308 */ /* 0x0005e20000000800 */
[----:B------:R-:W-:Y:S07]  /*12380*/  LDSM.16.MT88.4 R80, [R166+0x2000] ;  /* 0x00200000a650783b */ /* 0x000fee0000004200 */
[----:B------:R4:W5:Y:S01]  /*12390*/  MUFU.EX2 R25, R2 ;  /* 0x0000000200197308 */ /* 0x0009620000000800 */
[----:B--2---:R-:W-:Y:S01]  /*123a0*/  LDSM.16.MT88.4 R4, [R167+0x2000] ;  /* 0x00200000a704783b */ /* 0x004fe20000004200 */
[----:B----4-:R-:W-:-:S03]  /*123b0*/  FFMA.FTZ R2, R47, c[0x0][0x2d0], -R0 ;  /* 0x0000b4002f027a23 */ /* 0x010fc60000010800 */
[----:B------:R-:W2:Y:S01]  /*123c0*/  LDL R47, [R1+0x48] ;  /* 0x00004800012f7983 */ /* 0x000ea20000100800 */
[----:B---3--:R-:W-:Y:S02]  /*123d0*/  F2FP.BF16.PACK_AB R96, R23, R21 ;  /* 0x000000151760723e */ /* 0x008fe400000010ff */
[----:B------:R3:W-:Y:S01]  /*123e0*/  MUFU.EX2 R16, R2 ;  /* 0x0000000200107308 */ /* 0x0007e20000000800 */
[----:B-----5:R-:W-:Y:S01]  /*123f0*/  F2FP.BF16.PACK_AB R98, R25, R24 ;  /* 0x000000181962723e */ /* 0x020fe200000010ff */
[----:B---3--:R-:W-:-:S06]  /*12400*/  FFMA.FTZ R2, R46, c[0x0][0x2d0], -R0 ;  /* 0x0000b4002e027a23 */ /* 0x008fcc0000010800 */
[----:B------:R3:W4:Y:S02]  /*12410*/  MUFU.EX2 R18, R2 ;  /* 0x0000000200127308 */ /* 0x0007240000000800 */
[--C-:B---3--:R-:W-:Y:S01]  /*12420*/  FFMA.FTZ R2, R45, c[0x0][0x2d0], -R0.reuse ;  /* 0x0000b4002d027a23 */ /* 0x108fe20000010800 */
[----:B----4-:R-:W-:Y:S01]  /*12430*/  F2FP.BF16.PACK_AB R97, R18, R16 ;  /* 0x000000101261723e */ /* 0x010fe200000010ff */
[----:B------:R-:W-:-:S04]  /*12440*/  FFMA.FTZ R0, R44, c[0x0][0x2d0], -R0 ;  /* 0x0000b4002c007a23 */ /* 0x000fc80000010800 */
[----:B------:R-:W-:Y:S08]  /*12450*/  MUFU.EX2 R20, R2 ;  /* 0x0000000200147308 */ /* 0x000ff00000000800 */
[----:B------:R3:W4:Y:S02]  /*12460*/  MUFU.EX2 R22, R0 ;  /* 0x0000000000167308 */ /* 0x0007240000000800 */
[----:B---3--:R-:W-:Y:S01]  /*12470*/  FFMA.FTZ R0, R130, c[0x0][0x2d0], -R12 ;  /* 0x0000b40082007a23 */ /* 0x008fe2000001080c */
[----:B----4-:R-:W-:-:S05]  /*12480*/  F2FP.BF16.PACK_AB R99, R22, R20 ;  /* 0x000000141663723e */ /* 0x010fca00000010ff */
[----:B------:R3:W-:Y:S02]  /*12490*/  MUFU.EX2 R11, R0 ;  /* 0x00000000000b7308 */ /* 0x0007e40000000800 */
[C---:B-1----:R-:W-:Y:S08]  /*124a0*/  HMMA.16816.F32.BF16 R100, R96.reuse, R112, R56 ;  /* 0x000000706064723c */ /* 0x042ff00000041838 */
[----:B------:R-:W-:Y:S01]  /*124b0*/  HMMA.16816.F32.BF16 R52, R96, R64, R180 ;  /* 0x000000406034723c */ /* 0x000fe200000418b4 */
[----:B---3--:R-:W-:-:S04]  /*124c0*/  FFMA.FTZ R0, R131, c[0x0][0x2d0], -R12 ;  /* 0x0000b40083007a23 */ /* 0x008fc8000001080c */
[----:B------:R1:W3:Y:S03]  /*124d0*/  MUFU.EX2 R10, R0 ;  /* 0x00000000000a7308 */ /* 0x0002e60000000800 */
[----:B------:R-:W-:Y:S01]  /*124e0*/  HMMA.16816.F32.BF16 R152, R96, R160, R152 ;  /* 0x000000a06098723c */ /* 0x000fe20000041898 */
[----:B-1----:R-:W-:Y:S01]  /*124f0*/  FFMA.FTZ R0, R129, c[0x0][0x2d0], -R12 ;  /* 0x0000b40081007a23 */ /* 0x002fe2000001080c */
[----:B---3--:R-:W-:-:S03]  /*12500*/  F2FP.BF16.PACK_AB R92, R10, R11 ;  /* 0x0000000b0a5c723e */ /* 0x008fc600000010ff */
[----:B------:R1:W-:Y:S02]  /*12510*/  MUFU.EX2 R17, R0 ;  /* 0x0000000000117308 */ /* 0x0003e40000000800 */
[----:B-1----:R-:W-:Y:S02]  /*12520*/  FFMA.FTZ R0, R128, c[0x0][0x2d0], -R12 ;  /* 0x0000b40080007a23 */ /* 0x002fe4000001080c */
[----:B------:R-:W1:Y:S01]  /*12530*/  LDSM.16.MT88.4 R128, [R166+0x1400] ;  /* 0x00140000a680783b */ /* 0x000e620000004200 */
[----:B------:R-:W-:-:S03]  /*12540*/  FADD.FTZ R12, R133, R132 ;  /* 0x00000084850c7221 */ /* 0x000fc60000010000 */
[----:B------:R3:W4:Y:S02]  /*12550*/  MUFU.EX2 R19, R0 ;  /* 0x0000000000137308 */ /* 0x0007240000000800 */
[----:B---3--:R-:W-:Y:S01]  /*12560*/  FFMA.FTZ R0, R124, c[0x0][0x2d0], -R3 ;  /* 0x0000b4007c007a23 */ /* 0x008fe20000010803 */
[----:B----4-:R-:W-:-:S05]  /*12570*/  F2FP.BF16.PACK_AB R94, R19, R17 ;  /* 0x00000011135e723e */ /* 0x010fca00000010ff */
[----:B------:R3:W-:Y:S02]  /*12580*/  MUFU.EX2 R9, R0 ;  /* 0x0000000000097308 */ /* 0x0007e40000000800 */
[--C-:B---3--:R-:W-:Y:S01]  /*12590*/  FFMA.FTZ R0, R127, c[0x0][0x2d0], -R3.reuse ;  /* 0x0000b4007f007a23 */ /* 0x108fe20000010803 */
[----:B-1----:R-:W-:Y:S05]  /*125a0*/  HMMA.16816.F32.BF16 R116, R96, R128, R116 ;  /* 0x000000806074723c */ /* 0x002fea0000041874 */
[----:B------:R1:W3:Y:S02]  /*125b0*/  MUFU.EX2 R8, R0 ;  /* 0x0000000000087308 */ /* 0x0002e40000000800 */
[--C-:B-1----:R-:W-:Y:S01]  /*125c0*/  FFMA.FTZ R0, R126, c[0x0][0x2d0], -R3.reuse ;  /* 0x0000b4007e007a23 */ /* 0x102fe20000010803 */
[----:B---3--:R-:W-:Y:S01]  /*125d0*/  F2FP.BF16.PACK_AB R93, R8, R9 ;  /* 0x00000009085d723e */ /* 0x008fe200000010ff */
[----:B------:R-:W-:-:S04]  /*125e0*/  FFMA.FTZ R3, R125, c[0x0][0x2d0], -R3 ;  /* 0x0000b4007d037a23 */ /* 0x000fc80000010803 */
[----:B------:R-:W-:Y:S08]  /*125f0*/  MUFU.EX2 R2, R0 ;  /* 0x0000000000027308 */ /* 0x000ff00000000800 */
[----:B------:R-:W1:Y:S02]  /*12600*/  MUFU.EX2 R15, R3 ;  /* 0x00000003000f7308 */ /* 0x000e640000000800 */
[----:B-1----:R-:W-:-:S07]  /*12610*/  F2FP.BF16.PACK_AB R95, R15, R2 ;  /* 0x000000020f5f723e */ /* 0x002fce00000010ff */
[C---:B------:R-:W-:Y:S08]  /*12620*/  HMMA.16816.F32.BF16 R56, R92.reuse, R64, R88 ;  /* 0x000000405c38723c */ /* 0x040ff00000041858 */
[C---:B------:R-:W-:Y:S08]  /*12630*/  HMMA.16816.F32.BF16 R72, R92.reuse, R80, R84 ;  /* 0x000000505c48723c */ /* 0x040ff00000041854 */
[-C--:B------:R-:W-:Y:S08]  /*12640*/  HMMA.16816.F32.BF16 R88, R92, R4.reuse, R76 ;  /* 0x000000045c58723c */ /* 0x080ff0000004184c */
[----:B------:R-:W-:Y:S07]  /*12650*/  HMMA.16816.F32.BF16 R84, R96, R4, R188 ;  /* 0x000000046054723c */ /* 0x000fee00000418bc */
[----:B------:R-:W-:Y:S01]  /*12660*/  FADD.FTZ R4, R134, R12 ;  /* 0x0000000c86047221 */ /* 0x000fe20000010000 */
[----:B------:R-:W-:Y:S03]  /*12670*/  HMMA.16816.F32.BF16 R124, R92, R130, R60 ;  /* 0x000000825c7c723c */ /* 0x000fe6000004183c */
[----:B------:R-:W-:-:S05]  /*12680*/  FADD.FTZ R12, R141, R4 ;  /* 0x000000048d0c7221 */ /* 0x000fca0000010000 */
[C---:B------:R-:W-:Y:S08]  /*12690*/  HMMA.16816.F32.BF16 R60, R92.reuse, R66, R232 ;  /* 0x000000425c3c723c */ /* 0x040ff000000418e8 */
[----:B------:R-:W-:Y:S08]  /*126a0*/  HMMA.16816.F32.BF16 R156, R92, R162, R120 ;  /* 0x000000a25c9c723c */ /* 0x000ff00000041878 */
[----:B------:R-:W-:Y:S08]  /*126b0*/  HMMA.16816.F32.BF16 R64, R96, R66, R68 ;  /* 0x000000426040723c */ /* 0x000ff00000041844 */
[C---:B------:R-:W-:Y:S08]  /*126c0*/  HMMA.16816.F32.BF16 R148, R92.reuse, R160, R220 ;  /* 0x000000a05c94723c */ /* 0x040ff000000418dc */
[----:B------:R-:W-:Y:S01]  /*126d0*/  HMMA.16816.F32.BF16 R104, R92, R112, R236 ;  /* 0x000000705c68723c */ /* 0x000fe200000418ec */
[----:B--2---:R-:W-:-:S07]  /*126e0*/  @P4 IMAD.HI.U32 R3, R47, c[0x0][0x2c8], RZ ;  /* 0x0000b2002f034a27 */ /* 0x004fce00078e00ff */
[----:B------:R-:W-:Y:S01]  /*126f0*/  HMMA.16816.F32.BF16 R108, R92, R114, R108 ;  /* 0x000000725c6c723c */ /* 0x000fe2000004186c */
[----:B------:R-:W-:Y:S01]  /*12700*/  IMAD.MOV.U32 R0, RZ, RZ, R47 ;  /* 0x000000ffff007224 */ /* 0x000fe200078e002f */
[----:B------:R-:W-:Y:S01]  /*12710*/  @P4 SHF.R.U32.HI R0, RZ, c[0x0][0x2cc], R3 ;  /* 0x0000b300ff004a19 */ /* 0x000fe20000011603 */
[----:B------:R-:W-:-:S03]  /*12720*/  FADD.FTZ R3, R172, R169 ;  /* 0x000000a9ac037221 */ /* 0x000fc60000010000 */
[----:B------:R-:W-:Y:S01]  /*12730*/  IADD3 R0, R0, R13, -R14 ;  /* 0x0000000d00007210 */ /* 0x000fe20007ffe80e */
[----:B------:R-:W-:Y:S01]  /*12740*/  FADD.FTZ R13, R173, R3 ;  /* 0x00000003ad0d7221 */ /* 0x000fe20000010000 */
[----:B------:R-:W-:Y:S01]  /*12750*/  HMMA.16816.F32.BF16 R120, R92, R128, R240 ;  /* 0x000000805c78723c */ /* 0x000fe200000418f0 */
[----:B------:R-:W-:Y:S02]  /*12760*/  FADD.FTZ R14, R213, R209 ;  /* 0x000000d1d50e7221 */ /* 0x000fe40000010000 */
[----:B------:R-:W-:-:S04]  /*12770*/  IMAD.HI R26, R0, 0x2aaaaaab, RZ ;  /* 0x2aaaaaab001a7827 */ /* 0x000fc800078e02ff */
[----:B------:R-:W-:Y:S01]  /*12780*/  FADD.FTZ R0, R208, R207 ;  /* 0x000000cfd0007221 */ /* 0x000fe20000010000 */
[----:B------:R-:W-:Y:S01]  /*12790*/  SHF.R.U32.HI R3, RZ, 0x1f, R26 ;  /* 0x0000001fff037819 */ /* 0x000fe2000001161a */
[----:B------:R-:W-:Y:S01]  /*127a0*/  FADD.FTZ R13, R174, R13 ;  /* 0x0000000dae0d7221 */ /* 0x000fe20000010000 */
[----:B------:R-:W-:Y:S01]  /*127b0*/  HMMA.16816.F32.BF16 R76, R92, R82, R228 ;  /* 0x000000525c4c723c */ /* 0x000fe200000418e4 */
[----:B------:R-:W-:Y:S01]  /*127c0*/  FADD.FTZ R0, R210, R0 ;  /* 0x00000000d2007221 */ /* 0x000fe20000010000 */
[----:B------:R-:W-:Y:S01]  /*127d0*/  LEA.HI.SX32 R26, R26, R3, 0x1d ;  /* 0x000000031a1a7211 */ /* 0x000fe200078feaff */
[----:B------:R-:W-:Y:S02]  /*127e0*/  FADD.FTZ R3, R217, R14 ;  /* 0x0000000ed9037221 */ /* 0x000fe40000010000 */
[----:B------:R-:W-:Y:S01]  /*127f0*/  FADD.FTZ R4, R211, R0 ;  /* 0x00000000d3047221 */ /* 0x000fe20000010000 */
[----:B------:R-:W-:Y:S01]  /*12800*/  IMNMX R27, R246, R26, !PT ;  /* 0x0000001af61b7217 */ /* 0x000fe20007800200 */
[----:B------:R-:W-:Y:S01]  /*12810*/  FADD.FTZ R5, R218, R3 ;  /* 0x00000003da057221 */ /* 0x000fe20000010000 */
[----:B------:R-:W-:Y:S01]  /*12820*/  HMMA.16816.F32.BF16 R68, R96, R80, R184 ;  /* 0x000000506044723c */ /* 0x000fe200000418b8 */
[----:B------:R-:W-:-:S02]  /*12830*/  FADD.FTZ R0, R176, R13 ;  /* 0x0000000db0007221 */ /* 0x000fc40000010000 */
[----:B------:R-:W-:Y:S01]  /*12840*/  FADD.FTZ R3, R142, R12 ;  /* 0x0000000c8e037221 */ /* 0x000fe20000010000 */
[----:B------:R1:W-:Y:S01]  /*12850*/  STL [R1+0x4], R27 ;  /* 0x0000041b01007387 */ /* 0x0003e20000100800 */
[----:B------:R-:W-:Y:S02]  /*12860*/  FADD.FTZ R5, R216, R5 ;  /* 0x00000005d8057221 */ /* 0x000fe40000010000 */
[----:B------:R-:W-:Y:S01]  /*12870*/  FADD.FTZ R0, R175, R0 ;  /* 0x00000000af007221 */ /* 0x000fe20000010000 */
[----:B------:R-:W-:Y:S01]  /*12880*/  HMMA.16816.F32.BF16 R160, R96, R162, R32 ;  /* 0x000000a260a0723c */ /* 0x000fe20000041820 */
[----:B------:R-:W-:Y:S02]  /*12890*/  FADD.FTZ R3, R168, R3 ;  /* 0x00000003a8037221 */ /* 0x000fe40000010000 */
[----:B------:R-:W-:Y:S02]  /*128a0*/  FADD.FTZ R5, R212, R5 ;  /* 0x00000005d4057221 */ /* 0x000fe40000010000 */
[----:B------:R-:W-:-:S02]  /*128b0*/  FADD.FTZ R0, R177, R0 ;  /* 0x00000000b1007221 */ /* 0x000fc40000010000 */
[----:B------:R-:W-:Y:S01]  /*128c0*/  FADD.FTZ R5, R215, R5 ;  /* 0x00000005d7057221 */ /* 0x000fe20000010000 */
[----:B------:R-:W-:Y:S03]  /*128d0*/  HMMA.16816.F32.BF16 R112, R96, R114, R28 ;  /* 0x000000726070723c */ /* 0x000fe6000004181c */
[----:B------:R-:W-:-:S05]  /*128e0*/  FADD.FTZ R5, R214, R5 ;  /* 0x00000005d6057221 */ /* 0x000fca0000010000 */
        /* <DEDUP_REMOVED lines=8> */
[----:B------:R-:W-:Y:S01]  /*12970*/  FADD.FTZ R7, R204, R7 ;  /* 0x00000007cc077221 */ /* 0x000fe20000010000 */
[----:B------:R-:W-:Y:S01]  /*12980*/  IADD3 R204, R219, -0x2, RZ ;  /* 0xfffffffedbcc7810 */ /* 0x000fe20007ffe0ff */
        /* <DEDUP_REMOVED lines=18> */
[----:B------:R-:W-:Y:S01]  /*12ab0*/  FADD.FTZ R243, R15, R3 ;  /* 0x000000030ff37221 */ /* 0x000fe20000010000 */
[----:B------:R-:W-:Y:S05]  /*12ac0*/  @!P0 BRA `(.L_x_1305) ;  /* 0x0000308000008947 */ /* 0x000fea0003800000 */
[----:B-1----:R-:W2:Y:S01]  /*12ad0*/  LDL R27, [R1+0x8c] ;  /* 0x00008c00011b7983 */ /* 0x002ea20000100800 */
[----:B------:R-:W-:Y:S01]  /*12ae0*/  MOV R132, R139 ;  /* 0x0000008b00847202 */ /* 0x000fe20000000f00 */
[----:B------:R-:W-:Y:S01]  /*12af0*/  IMAD.MOV.U32 R3, RZ, RZ, R140 ;  /* 0x000000ffff037224 */ /* 0x000fe200078e008c */
[----:B------:R-:W-:Y:S01]  /*12b00*/  MOV R142, R135 ;  /* 0x00000087008e7202 */ /* 0x000fe20000000f00 */
[----:B------:R-:W-:Y:S01]  /*12b10*/  IMAD.MOV.U32 R141, RZ, RZ, R138 ;  /* 0x000000ffff8d7224 */ /* 0x000fe200078e008a */
[----:B--2---:R-:W-:-:S05]  /*12b20*/  IADD3 R0, R27, R47, RZ ;  /* 0x0000002f1b007210 */ /* 0x004fca0007ffe0ff */
[----:B------:R1:W-:Y:S02]  /*12b30*/  STL [R1], R0 ;  /* 0x0000000001007387 */ /* 0x0003e40000100800 */
[----:B-1----:R-:W-:-:S05]  /*12b40*/  @P4 IMAD.HI.U32 R0, R0, c[0x0][0x2c8], RZ ;  /* 0x0000b20000004a27 */ /* 0x002fca00078e00ff */
[----:B------:R-:W-:-:S05]  /*12b50*/  @P4 SHF.R.U32.HI R0, RZ, c[0x0][0x2cc], R0 ;  /* 0x0000b300ff004a19 */ /* 0x000fca0000011600 */
[----:B------:R1:W-:Y:S02]  /*12b60*/  @P4 STL [R1+0x8], R0 ;  /* 0x0000080001004387 */ /* 0x0003e40000100800 */
.L_x_1310:
[----:B------:R-:W2:Y:S01]  /*12b70*/  LDL R134, [R1+0x10] ;  /* 0x0000100001867983 */ /* 0x000ea20000100800 */
[----:B------:R-:W-:Y:S04]  /*12b80*/  DEPBAR.LE SB0, 0x0 ;  /* 0x000080000000791a */ /* 0x000fe80000000000 */
[----:B-1----:R-:W3:Y:S01]  /*12b90*/  LDL R0, [R1+0x14] ;  /* 0x0000140001007983 */ /* 0x002ee20000100800 */
[----:B------:R-:W-:Y:S01]  /*12ba0*/  WARPSYNC 0xffffffff ;  /* 0xffffffff00007948 */ /* 0x000fe20003800000 */
[----:B------:R-:W-:Y:S02]  /*12bb0*/  BSSY B0, `(.L_x_1306) ;  /* 0x000002e000007945 */ /* 0x000fe40003800000 */
[----:B------:R-:W-:Y:S06]  /*12bc0*/  BAR.SYNC.DEFER_BLOCKING 0x0 ;  /* 0x0000000000007b1d */ /* 0x000fec0000010000 */
[----:B------:R-:W1:Y:S04]  /*12bd0*/  S2R R133, SR_TID.X ;  /* 0x0000000000857919 */ /* 0x000e680000002100 */
        /* <DEDUP_REMOVED lines=10> */
[----:B--2---:R-:W-:Y:S02]  /*12c80*/  ISETP.GT.AND P0, PT, R134, R204, PT ;  /* 0x000000cc8600720c */ /* 0x004fe40003f04270 */
[----:B---3--:R-:W-:Y:S11]  /*12c90*/  LOP3.LUT P3, RZ, R0, 0x1, RZ, 0xc0, !PT ;  /* 0x0000000100ff7812 */ /* 0x008ff6000786c0ff */
[----:B------:R-:W-:-:S05]  /*12ca0*/  @P0 BRA `(.L_x_1307) ;  /* 0x000001e000000947 */ /* 0x000fca0003800000 */
[----:B-1--4-:R-:W-:Y:S01]  /*12cb0*/  SHF.R.S32.HI R0, RZ, 0x1f, R204 ;  /* 0x0000001fff007819 */ /* 0x012fe200000114cc */
[----:B------:R-:W-:Y:S01]  /*12cc0*/  IMAD.WIDE.U32 R4, R204, c[0x0][0x208], RZ ;  /* 0x00008200cc047a25 */ /* 0x000fe200078e00ff */
[----:B------:R-:W-:Y:S03]  /*12cd0*/  ISETP.GT.AND P2, PT, R133, 0x3f, PT ;  /* 0x0000003f8500780c */ /* 0x000fe60003f44270 */
[----:B------:R-:W-:Y:S04]  /*12ce0*/  IMAD R0, R0, c[0x0][0x208], RZ ;  /* 0x0000820000007a24 */ /* 0x000fe800078e02ff */
[----:B------:R-:W-:Y:S04]  /*12cf0*/  IMAD R0, R204, c[0x0][0x20c], R0 ;  /* 0x00008300cc007a24 */ /* 0x000fe800078e0200 */
[----:B------:R-:W-:Y:S02]  /*12d00*/  IMAD.IADD R0, R5, 0x1, R0 ;  /* 0x0000000105007824 */ /* 0x000fe400078e0200 */
[----:B------:R-:W-:Y:S04]  /*12d10*/  IMAD.WIDE.U32 R4, R4, 0x30, RZ ;  /* 0x0000003004047825 */ /* 0x000fe800078e00ff */
[----:B------:R-:W-:Y:S01]  /*12d20*/  IMAD R0, R0, 0x30, RZ ;  /* 0x0000003000007824 */ /* 0x000fe200078e02ff */
[----:B------:R-:W-:Y:S01]  /*12d30*/  IADD3 R2, P1, R244, R4, RZ ;  /* 0x00000004f4027210 */ /* 0x000fe20007f3e0ff */
[----:B------:R-:W-:Y:S02]  /*12d40*/  @!P2 IMAD.MOV.U32 R7, RZ, RZ, c[0x0][0x208] ;  /* 0x00008200ff07a624 */ /* 0x000fe400078e00ff */
[----:B------:R-:W-:Y:S01]  /*12d50*/  @!P2 IMAD.MOV.U32 R8, RZ, RZ, c[0x0][0x20c] ;  /* 0x00008300ff08a624 */ /* 0x000fe200078e00ff */
[----:B------:R-:W-:Y:S02]  /*12d60*/  IADD3 R0, R5, R0, RZ ;  /* 0x0000000005007210 */ /* 0x000fe40007ffe0ff */
        /* <DEDUP_REMOVED lines=18> */
.L_x_1307:
[----:B-1--4-:R-:W-:Y:S05]  /*12e90*/  BSYNC B0 ;  /* 0x0000000000007941 */ /* 0x012fea0003800000 */
.L_x_1306:
        /* <DEDUP_REMOVED lines=103> */
[C---:B------:R-:W-:Y:S02]  /*13510*/  ISETP.GE.AND P1, PT, R0.reuse, 0x1, PT ;  /* 0x000000010000780c */ /* 0x040fe40003f26270 */
[----:B------:R-:W-:Y:S11]  /*13520*/  ISETP.GE.AND P0, PT, R0, 0x21, PT ;  /* 0x000000210000780c */ /* 0x000ff60003f06270 */
[C---:B------:R-:W-:Y:S02]  /*13530*/  @P1 IADD3 R2, R204.reuse, -0x1, RZ ;  /* 0xffffffffcc021810 */ /* 0x040fe40007ffe0ff */
[----:B------:R-:W-:Y:S01]  /*13540*/  @P0 IMAD.MOV.U32 R135, RZ, RZ, c[0x0][0x1e0] ;  /* 0x00007800ff870624 */ /* 0x000fe200078e00ff */
[----:B------:R-:W-:Y:S01]  /*13550*/  @P0 IADD3 R0, R204, -0x1, RZ ;  /* 0xffffffffcc000810 */ /* 0x000fe20007ffe0ff */
[----:B------:R-:W-:Y:S01]  /*13560*/  @P0 IMAD.MOV.U32 R138, RZ, RZ, 0x5 ;  /* 0x00000005ff8a0424 */ /* 0x000fe200078e00ff */
[----:B------:R-:W-:Y:S01]  /*13570*/  @P1 SHF.R.S32.HI R134, RZ, 0x1f, R2 ;  /* 0x0000001fff861819 */ /* 0x000fe20000011402 */
[----:B------:R-:W-:Y:S01]  /*13580*/  @P1 IMAD.WIDE.U32 R168, R2, c[0x0][0x1e0], RZ ;  /* 0x0000780002a81a25 */ /* 0x000fe200078e00ff */
[----:B------:R-:W-:Y:S02]  /*13590*/  @P0 SHF.R.S32.HI R133, RZ, 0x1f, R0 ;  /* 0x0000001fff850819 */ /* 0x000fe40000011400 */
[----:B------:R-:W-:Y:S01]  /*135a0*/  @P0 SHF.L.U64.HI R139, R135, R138, c[0x0][0x1e4] ;  /* 0x00007900878b0619 */ /* 0x000fe2000001028a */
[----:B------:R-:W-:Y:S02]  /*135b0*/  @P1 IMAD R140, R134, c[0x0][0x1e0], RZ ;  /* 0x00007800868c1a24 */ /* 0x000fe400078e02ff */
[----:B------:R-:W-:Y:S02]  /*135c0*/  @P0 IMAD R133, R133, c[0x0][0x1e0], RZ ;  /* 0x0000780085850a24 */ /* 0x000fe400078e02ff */
[----:B------:R-:W-:Y:S02]  /*135d0*/  @P0 IMAD.SHL.U32 R138, R135, 0x20, RZ ;  /* 0x00000020878a0824 */ /* 0x000fe400078e00ff */
[----:B------:R-:W-:Y:S04]  /*135e0*/  @P0 IMAD.WIDE.U32 R134, R0, c[0x0][0x1e0], RZ ;  /* 0x0000780000860a25 */ /* 0x000fe800078e00ff */
[----:B------:R-:W-:Y:S02]  /*135f0*/  @P1 IMAD R140, R2, c[0x0][0x1e4], R140 ;  /* 0x00007900028c1a24 */ /* 0x000fe400078e028c */
[----:B------:R-:W-:Y:S02]  /*13600*/  @P0 IMAD R133, R0, c[0x0][0x1e4], R133 ;  /* 0x0000790000850a24 */ /* 0x000fe400078e0285 */
[----:B------:R-:W-:Y:S04]  /*13610*/  @P0 IMAD.WIDE.U32 R138, R134, 0x30, R138 ;  /* 0x00000030868a0825 */ /* 0x000fe800078e008a */
[----:B------:R-:W-:Y:S01]  /*13620*/  @P0 IMAD.IADD R2, R135, 0x1, R133 ;  /* 0x0000000187020824 */ /* 0x000fe200078e0285 */
[----:B------:R-:W-:Y:S01]  /*13630*/  @P1 IADD3 R133, R169, R140, RZ ;  /* 0x0000008ca9851210 */ /* 0x000fe20007ffe0ff */
[----:B------:R-:W-:Y:S01]  /*13640*/  @P1 IMAD.MOV.U32 R134, RZ, RZ, R250 ;  /* 0x000000ffff861224 */ /* 0x000fe200078e00fa */
[----:B------:R-:W-:Y:S01]  /*13650*/  @P0 IADD3 R0, P2, R250, R138, RZ ;  /* 0x0000008afa000210 */ /* 0x000fe20007f5e0ff */
        /* <DEDUP_REMOVED lines=19> */
.L_x_1309:
[----:B------:R-:W-:Y:S05]  /*13790*/  BSYNC B0 ;  /* 0x0000000000007941 */ /* 0x000fea0003800000 */
.L_x_1308:
[----:B------:R-:W-:Y:S01]  /*137a0*/  MOV R0, c[0x0][0x2c4] ;  /* 0x0000b10000007a02 */ /* 0x000fe20000000f00 */
[----:B------:R-:W2:Y:S03]  /*137b0*/  LDL R2, [R1+0x8] ;  /* 0x0000080001027983 */ /* 0x000ea60000100800 */
[----:B------:R-:W-:Y:S01]  /*137c0*/  ISETP.NE.AND P0, PT, R0, 0x1, PT ;  /* 0x000000010000780c */ /* 0x000fe20003f05270 */
[----:B------:R-:W3:Y:S04]  /*137d0*/  LDL R140, [R1+0x20] ;  /* 0x00002000018c7983 */ /* 0x000ee80000100800 */
[----:B------:R4:W2:Y:S04]  /*137e0*/  LDL R0, [R1] ;  /* 0x0000000001007983 */ /* 0x0008a80000100800 */
[----:B-1----:R-:W5:Y:S04]  /*137f0*/  LDL R139, [R1+0x2c] ;  /* 0x00002c00018b7983 */ /* 0x002f680000100800 */
[----:B------:R-:W5:Y:S04]  /*13800*/  LDL R134, [R1+0x40] ;  /* 0x0000400001867983 */ /* 0x000f680000100800 */
[----:B------:R-:W0:Y:S01]  /*13810*/  LDGDEPBAR ;  /* 0x00000000000079af */ /* 0x000e220000000000 */
[----:B--2---:R-:W-:Y:S07]  /*13820*/  @P0 MOV R0, R2 ;  /* 0x0000000200000202 */ /* 0x004fee0000000f00 */
[----:B------:R-:W1:Y:S08]  /*13830*/  SHFL.IDX PT, R2, R0, RZ, 0x1c1f ;  /* 0x001c1fff00027589 */ /* 0x000e7000000e0000 */
[----:B------:R-:W2:Y:S08]  /*13840*/  SHFL.IDX PT, R133, R0, 0x1, 0x1c1f ;  /* 0x003c1f0000857f89 */ /* 0x000eb000000e0000 */
[----:B------:R-:W1:Y:S08]  /*13850*/  SHFL.IDX PT, R135, R0, 0x2, 0x1c1f ;  /* 0x005c1f0000877f89 */ /* 0x000e7000000e0000 */
[----:B------:R1:W2:Y:S02]  /*13860*/  SHFL.IDX PT, R138, R0, 0x3, 0x1c1f ;  /* 0x007c1f00008a7f89 */ /* 0x0002a400000e0000 */
[----:B-1----:R-:W-:Y:S05]  /*13870*/  IMAD R0, R204, -0x30, RZ ;  /* 0xffffffd0cc007824 */ /* 0x002fea00078e02ff */
[----:B---3--:R-:W-:Y:S04]  /*13880*/  IADD3 R0, -R140, 0x1, R0 ;  /* 0x000000018c007810 */ /* 0x008fe80007ffe100 */
[----:B-----5:R-:W-:Y:S04]  /*13890*/  IADD3 R0, -R134, R0, R139 ;  /* 0x0000000086007210 */ /* 0x020fe80007ffe18b */
[C---:B------:R-:W-:Y:S02]  /*138a0*/  IADD3 R134, R0.reuse, R2, RZ ;  /* 0x0000000200867210 */ /* 0x040fe40007ffe0ff */
[----:B--2---:R-:W-:Y:S02]  /*138b0*/  IADD3 R133, R0, R133, RZ ;  /* 0x0000008500857210 */ /* 0x004fe40007ffe0ff */
[----:B------:R-:W-:Y:S02]  /*138c0*/  ISETP.GT.AND P0, PT, R134, RZ, PT ;  /* 0x000000ff8600720c */ /* 0x000fe40003f04270 */
[----:B------:R-:W-:Y:S02]  /*138d0*/  IADD3 R2, R0, R135, RZ ;  /* 0x0000008700027210 */ /* 0x000fe40007ffe0ff */
[----:B------:R-:W-:Y:S02]  /*138e0*/  ISETP.GT.AND P2, PT, R134, 0x1, PT ;  /* 0x000000018600780c */ /* 0x000fe40003f44270 */
[----:B------:R-:W-:Y:S02]  /*138f0*/  FSEL R135, R4, -INF , P0 ;  /* 0xff80000004877808 */ /* 0x000fe40000000000 */
[----:B------:R-:W-:Y:S02]  /*13900*/  ISETP.GT.AND P0, PT, R133, 0x1, PT ;  /* 0x000000018500780c */ /* 0x000fe40003f04270 */
[----:B------:R-:W-:Y:S02]  /*13910*/  FMNMX.FTZ R4, R135, R3, !PT ;  /* 0x0000000387047209 */ /* 0x000fe40007810000 */
[----:B------:R-:W-:Y:S02]  /*13920*/  FSEL R169, R7, -INF , P0 ;  /* 0xff80000007a97808 */ /* 0x000fe40000000000 */
[----:B------:R-:W-:Y:S02]  /*13930*/  FSEL R139, R5, -INF , P2 ;  /* 0xff800000058b7808 */ /* 0x000fe40001000000 */
[C---:B------:R-:W-:Y:S02]  /*13940*/  ISETP.GT.AND P0, PT, R134.reuse, 0x8, PT ;  /* 0x000000088600780c */ /* 0x040fe40003f04270 */
[----:B------:R-:W-:Y:S02]  /*13950*/  ISETP.GT.AND P2, PT, R134, 0x9, PT ;  /* 0x000000098600780c */ /* 0x000fe40003f44270 */
[----:B------:R-:W-:Y:S02]  /*13960*/  IADD3 R0, R0, R138, RZ ;  /* 0x0000008a00007210 */ /* 0x000fe40007ffe0ff */
[----:B------:R-:W-:Y:S02]  /*13970*/  FSEL R138, R16, -INF , P0 ;  /* 0xff800000108a7808 */ /* 0x000fe40000000000 */
[----:B------:R-:W-:Y:S02]  /*13980*/  FMNMX.FTZ R4, R139, R4, !PT ;  /* 0x000000048b047209 */ /* 0x000fe40007810000 */
[----:B------:R-:W-:Y:S02]  /*13990*/  FSEL R17, R17, -INF , P2 ;  /* 0xff80000011117808 */ /* 0x000fe40001000000 */
[----:B------:R-:W-:Y:S02]  /*139a0*/  ISETP.GT.AND P1, PT, R133, RZ, PT ;  /* 0x000000ff8500720c */ /* 0x000fe40003f24270 */
[----:B------:R-:W-:Y:S02]  /*139b0*/  ISETP.GT.AND P3, PT, R134, 0x10, PT ;  /* 0x000000108600780c */ /* 0x000fe40003f64270 */
[----:B------:R-:W-:Y:S02]  /*139c0*/  FMNMX.FTZ R4, R138, R4, !PT ;  /* 0x000000048a047209 */ /* 0x000fe40007810000 */
[----:B------:R-:W-:Y:S02]  /*139d0*/  FSEL R208, R20, -INF , P3 ;  /* 0xff80000014d07808 */ /* 0x000fe40001800000 */
[----:B------:R-:W-:Y:S02]  /*139e0*/  ISETP.GT.AND P2, PT, R134, 0x11, PT ;  /* 0x000000118600780c */ /* 0x000fe40003f44270 */
[----:B------:R-:W-:Y:S02]  /*139f0*/  FMNMX.FTZ R4, R17, R4, !PT ;  /* 0x0000000411047209 */ /* 0x000fe40007810000 */
[----:B------:R-:W-:Y:S02]  /*13a00*/  FSEL R168, R6, -INF , P1 ;  /* 0xff80000006a87808 */ /* 0x000fe40000800000 */
        /* <DEDUP_REMOVED lines=8> */
[C---:B------:R-:W-:Y:S02]  /*13a90*/  ISETP.GT.AND P0, PT, R134.reuse, 0x19, PT ;  /* 0x000000198600780c */ /* 0x040fe40003f04270 */
        /* <DEDUP_REMOVED lines=8> */
[----:B------:R-:W-:Y:S02]  /*13b20*/  FMNMX.FTZ R4, R231, R4, !PT ;  /* 0x00000004e7047209 */ /* 0x000fe40007810000 */
[C---:B------:R-:W-:Y:S02]  /*13b30*/  ISETP.GT.AND P3, PT, R134.reuse, 0x28, PT ;  /* 0x000000288600780c */ /* 0x040fe40003f64270 */
        /* <DEDUP_REMOVED lines=10> */
[----:B------:R-:W-:Y:S02]  /*13be0*/  ISETP.GT.AND P1, PT, R133, 0x10, PT ;  /* 0x000000108500780c */ /* 0x000fe40003f24270 */
[----:B------:R-:W-:Y:S02]  /*13bf0*/  FSEL R209, R35, -INF , P0 ;  /* 0xff80000023d17808 */ /* 0x000fe40000000000 */
[C---:B------:R-:W-:Y:S02]  /*13c00*/  ISETP.GT.AND P0, PT, R133.reuse, 0x20, PT ;  /* 0x000000208500780c */ /* 0x040fe40003f04270 */
[----:B------:R-:W-:Y:S02]  /*13c10*/  FSEL R206, R22, -INF , P1 ;  /* 0xff80000016ce7808 */ /* 0x000fe40000800000 */
[----:B------:R-:W-:Y:S02]  /*13c20*/  FSEL R227, R38, -INF , P0 ;  /* 0xff80000026e37808 */ /* 0x000fe40000000000 */
[C---:B------:R-:W-:Y:S02]  /*13c30*/  ISETP.GT.AND P0, PT, R133.reuse, 0x29, PT ;  /* 0x000000298500780c */ /* 0x040fe40003f04270 */
[----:B------:R-:W-:Y:S02]  /*13c40*/  ISETP.GT.AND P1, PT, R133, 0x18, PT ;  /* 0x000000188500780c */ /* 0x000fe40003f24270 */
        /* <DEDUP_REMOVED lines=8> */
[----:B------:R-:W-:Y:S02]  /*13cd0*/  FSEL R225, R50, -INF , P1 ;  /* 0xff80000032e17808 */ /* 0x000fe40000800000 */
[----:B------:R-:W-:Y:S02]  /*13ce0*/  ISETP.GT.AND P1, PT, R0, RZ, PT ;  /* 0x000000ff0000720c */ /* 0x000fe40003f24270 */
[----:B------:R-:W-:Y:S02]  /*13cf0*/  FMNMX.FTZ R5, R169, R5, !PT ;  /* 0x00000005a9057209 */ /* 0x000fe40007810000 */
[----:B------:R-:W-:Y:S02]  /*13d00*/  FSEL R226, R39, -INF , P2 ;  /* 0xff80000027e27808 */ /* 0x000fe40001000000 */
[C---:B------:R-:W-:Y:S01]  /*13d10*/  ISETP.GT.AND P2, PT, R2.reuse, 0x1, PT ;  /* 0x000000010200780c */ /* 0x040fe20003f44270 */
[----:B------:R-:W-:Y:S01]  /*13d20*/  LDSM.16.MT88.4 R36, [R167] ;  /* 0x00000000a724783b */ /* 0x000fe20000004200 */
[----:B------:R-:W-:Y:S02]  /*13d30*/  FSEL R11, R11, -INF , P0 ;  /* 0xff8000000b0b7808 */ /* 0x000fe40000000000 */
[----:B------:R-:W-:Y:S02]  /*13d40*/  ISETP.GT.AND P0, PT, R2, 0x8, PT ;  /* 0x000000080200780c */ /* 0x000fe40003f04270 */
[----:B------:R-:W-:Y:S02]  /*13d50*/  FSEL R10, R10, -INF , P1 ;  /* 0xff8000000a0a7808 */ /* 0x000fe40000800000 */
[----:B------:R-:W-:Y:S02]  /*13d60*/  ISETP.GT.AND P1, PT, R0, 0x8, PT ;  /* 0x000000080000780c */ /* 0x000fe40003f24270 */
[----:B-1----:R-:W-:Y:S02]  /*13d70*/  FMNMX.FTZ R4, R4, R20, !PT ;  /* 0x0000001404047209 */ /* 0x002fe40007810000 */
[----:B------:R-:W-:Y:S01]  /*13d80*/  FMNMX.FTZ R5, R18, R5, !PT ;  /* 0x0000000512057209 */ /* 0x000fe20007810000 */
[----:B------:R-:W-:Y:S01]  /*13d90*/  LDSM.16.MT88.4 R20, [R166] ;  /* 0x00000000a614783b */ /* 0x000fe20000004200 */
[----:B------:R-:W-:Y:S02]  /*13da0*/  FSEL R16, R9, -INF , P2 ;  /* 0xff80000009107808 */ /* 0x000fe40001000000 */
        /* <DEDUP_REMOVED lines=10> */
[----:B------:R-:W-:Y:S02]  /*13e50*/  ISETP.GT.AND P0, PT, R2, 0x10, PT ;  /* 0x000000100200780c */ /* 0x000fe40003f04270 */
[----:B------:R-:W-:Y:S02]  /*13e60*/  FSEL R8, R13, -INF , P2 ;  /* 0xff8000000d087808 */ /* 0x000fe40001000000 */
        /* <DEDUP_REMOVED lines=10> */
[----:B------:R-:W-:Y:S02]  /*13f10*/  ISETP.GT.AND P0, PT, R2, 0x18, PT ;  /* 0x000000180200780c */ /* 0x000fe40003f04270 */
        /* <DEDUP_REMOVED lines=10> */
[----:B------:R-:W-:Y:S02]  /*13fc0*/  ISETP.GT.AND P2, PT, R2, 0x28, PT ;  /* 0x000000280200780c */ /* 0x000fe40003f44270 */
[----:B------:R-:W-:Y:S02]  /*13fd0*/  FSEL R223, R40, -INF , P3 ;  /* 0xff80000028df7808 */ /* 0x000fe40001800000 */
[----:B------:R-:W-:Y:S02]  /*13fe0*/  ISETP.GT.AND P3, PT, R2, 0x29, PT ;  /* 0x000000290200780c */ /* 0x000fe40003f64270 */
[----:B------:R-:W-:Y:S02]  /*13ff0*/  FMNMX.FTZ R2, R10, R142, !PT ;  /* 0x0000008e0a027209 */ /* 0x000fe40007810000 */
[----:B------:R-:W-:Y:S02]  /*14000*/  FMNMX.FTZ R12, R182, R12, !PT ;  /* 0x0000000cb60c7209 */ /* 0x000fe40007810000 */
[----:B------:R-:W-:Y:S02]  /*14010*/  FMNMX.FTZ R5, R226, R5, !PT ;  /* 0x00000005e2057209 */ /* 0x000fe40007810000 */
[----:B-1----:R-:W-:Y:S02]  /*14020*/  FMNMX.FTZ R140, R4, R14, !PT ;  /* 0x0000000e048c7209 */ /* 0x002fe40007810000 */
[----:B------:R-:W-:Y:S02]  /*14030*/  FMNMX.FTZ R4, R180, R12, !PT ;  /* 0x0000000cb4047209 */ /* 0x000fe40007810000 */
[----:B------:R-:W-:Y:S02]  /*14040*/  FMNMX.FTZ R2, R11, R2, !PT ;  /* 0x000000020b027209 */ /* 0x000fe40007810000 */
[----:B------:R-:W-:Y:S02]  /*14050*/  FMNMX.FTZ R5, R225, R5, !PT ;  /* 0x00000005e1057209 */ /* 0x000fe40007810000 */
[----:B------:R-:W-:Y:S02]  /*14060*/  FSEL R222, R41, -INF , P0 ;  /* 0xff80000029de7808 */ /* 0x000fe40000000000 */
[----:B------:R-:W-:Y:S02]  /*14070*/  FMNMX.FTZ R2, R7, R2, !PT ;  /* 0x0000000207027209 */ /* 0x000fe40007810000 */
[----:B------:R-:W-:Y:S02]  /*14080*/  FMNMX.FTZ R4, R223, R4, !PT ;  /* 0x00000004df047209 */ /* 0x000fe40007810000 */
[----:B------:R-:W-:Y:S02]  /*14090*/  FMNMX.FTZ R5, R224, R5, !PT ;  /* 0x00000005e0057209 */ /* 0x000fe40007810000 */
[----:B------:R-:W-:Y:S02]  /*140a0*/  FSEL R221, R44, -INF , P2 ;  /* 0xff8000002cdd7808 */ /* 0x000fe40001000000 */
[----:B------:R-:W-:Y:S01]  /*140b0*/  FMNMX.FTZ R2, R15, R2, !PT ;  /* 0x000000020f027209 */ /* 0x000fe20007810000 */
[----:B------:R-:W1:Y:S01]  /*140c0*/  SHFL.BFLY PT, R13, R5, 0x2, 0x1f ;  /* 0x0c401f00050d7f89 */ /* 0x000e6200000e0000 */
        /* <DEDUP_REMOVED lines=10> */
[C---:B------:R-:W-:Y:S01]  /*14170*/  ISETP.GT.AND P1, PT, R0.reuse, 0x20, PT ;  /* 0x000000200000780c */ /* 0x040fe20003f24270 */
[--C-:B------:R-:W-:Y:S01]  /*14180*/  FFMA.FTZ R12, R135, c[0x0][0x2d0], -R175.reuse ;  /* 0x0000b400870c7a23 */ /* 0x100fe200000108af */
[----:B------:R-:W-:Y:S02]  /*14190*/  FSEL R190, R45, -INF , P3 ;  /* 0xff8000002dbe7808 */ /* 0x000fe40001800000 */
[----:B------:R-:W-:Y:S01]  /*141a0*/  ISETP.GT.AND P3, PT, R0, 0x21, PT ;  /* 0x000000210000780c */ /* 0x000fe20003f64270 */
[----:B------:R2:W-:Y:S01]  /*141b0*/  MUFU.EX2 R184, R12 ;  /* 0x0000000c00b87308 */ /* 0x0005e20000000800 */
[----:B------:R-:W-:Y:S02]  /*141c0*/  FSEL R220, R42, -INF , P1 ;  /* 0xff8000002adc7808 */ /* 0x000fe40000800000 */
[C---:B------:R-:W-:Y:S02]  /*141d0*/  ISETP.GT.AND P2, PT, R0.reuse, 0x28, PT ;  /* 0x000000280000780c */ /* 0x040fe40003f44270 */
[----:B------:R-:W-:Y:S01]  /*141e0*/  ISETP.GT.AND P1, PT, R0, 0x29, PT ;  /* 0x000000290000780c */ /* 0x000fe20003f24270 */
[--C-:B------:R-:W-:Y:S01]  /*141f0*/  FFMA.FTZ R0, R139, c[0x0][0x2d0], -R175.reuse ;  /* 0x0000b4008b007a23 */ /* 0x100fe200000108af */
[----:B------:R-:W-:Y:S02]  /*14200*/  FMNMX.FTZ R2, R190, R2, !PT ;  /* 0x00000002be027209 */ /* 0x000fe40007810000 */
[----:B------:R-:W-:Y:S01]  /*14210*/  FMNMX.FTZ R4, R191, R4, !PT ;  /* 0x00000004bf047209 */ /* 0x000fe20007810000 */
[----:B------:R3:W5:Y:S01]  /*14220*/  MUFU.EX2 R219, R0 ;  /* 0x0000000000db7308 */ /* 0x0007620000000800 */
        /* <DEDUP_REMOVED lines=8> */
[--C-:B--2---:R-:W-:Y:S01]  /*142b0*/  FFMA.FTZ R12, R138, c[0x0][0x2d0], -R175.reuse ;  /* 0x0000b4008a0c7a23 */ /* 0x104fe200000108af */
[----:B------:R-:W-:Y:S02]  /*142c0*/  FSEL R135, R47, -INF , P1 ;  /* 0xff8000002f877808 */ /* 0x000fe40000800000 */
[----:B------:R-:W-:Y:S01]  /*142d0*/  FMNMX.FTZ R4, R218, R4, !PT ;  /* 0x00000004da047209 */ /* 0x000fe20007810000 */
[----:B------:R2:W-:Y:S03]  /*142e0*/  MUFU.EX2 R239, R12 ;  /* 0x0000000c00ef7308 */ /* 0x0005e60000000800 */
[----:B---3--:R-:W-:Y:S02]  /*142f0*/  FMNMX.FTZ R0, R188, R4, !PT ;  /* 0x00000004bc007209 */ /* 0x008fe40007810000 */
[----:B-1----:R-:W-:Y:S02]  /*14300*/  FMNMX.FTZ R4, R2, R13, !PT ;  /* 0x0000000d02047209 */ /* 0x002fe40007810000 */
[----:B------:R-:W-:Y:S03]  /*14310*/  FMNMX.FTZ R0, R135, R0, !PT ;  /* 0x0000000087007209 */ /* 0x000fe60007810000 */
[----:B------:R-:W1:Y:S01]  /*14320*/  SHFL.BFLY PT, R13, R4, 0x1, 0x1f ;  /* 0x0c201f00040d7f89 */ /* 0x000e6200000e0000 */
[----:B----4-:R-:W-:Y:S01]  /*14330*/  FMNMX.FTZ R139, R5, R14, !PT ;  /* 0x0000000e058b7209 */ /* 0x010fe20007810000 */
[----:B------:R-:W-:Y:S03]  /*14340*/  FFMA.FTZ R5, R17, c[0x0][0x2d0], -R175 ;  /* 0x0000b40011057a23 */ /* 0x000fe600000108af */
[C---:B------:R-:W-:Y:S03]  /*14350*/  FSETP.NEU.FTZ.AND P2, PT, R139.reuse, -INF , PT ;  /* 0xff8000008b00780b */ /* 0x040fe60003f5d000 */
[----:B------:R-:W3:Y:S01]  /*14360*/  SHFL.BFLY PT, R2, R0, 0x2, 0x1f ;  /* 0x0c401f0000027f89 */ /* 0x000ee200000e0000 */
[----:B------:R4:W4:Y:S01]  /*14370*/  MUFU.EX2 R240, R5 ;  /* 0x0000000500f07308 */ /* 0x0009220000000800 */
[----:B--2---:R-:W-:Y:S05]  /*14380*/  FMUL.FTZ R12, R139, c[0x0][0x2d0] ;  /* 0x0000b4008b0c7a20 */ /* 0x004fea0000410000 */
[----:B------:R-:W-:Y:S02]  /*14390*/  FSEL R173, R12, RZ, P2 ;  /* 0x000000ff0cad7208 */ /* 0x000fe40001000000 */
[----:B-1----:R-:W-:Y:S04]  /*143a0*/  FMNMX.FTZ R138, R4, R13, !PT ;  /* 0x0000000d048a7209 */ /* 0x002fe80007810000 */
[C---:B------:R-:W-:Y:S01]  /*143b0*/  FSETP.NEU.FTZ.AND P1, PT, R138.reuse, -INF , PT ;  /* 0xff8000008a00780b */ /* 0x040fe20003f3d000 */
[----:B------:R-:W-:Y:S01]  /*143c0*/  FMUL.FTZ R4, R138, c[0x0][0x2d0] ;  /* 0x0000b4008a047a20 */ /* 0x000fe20000410000 */
[----:B---3--:R-:W-:Y:S01]  /*143d0*/  FMNMX.FTZ R0, R0, R2, !PT ;  /* 0x0000000200007209 */ /* 0x008fe20007810000 */
[--C-:B------:R-:W-:Y:S03]  /*143e0*/  FFMA.FTZ R2, R18, c[0x0][0x2d0], -R173.reuse ;  /* 0x0000b40012027a23 */ /* 0x100fe600000108ad */
[----:B------:R-:W-:Y:S01]  /*143f0*/  FSEL R172, R4, RZ, P1 ;  /* 0x000000ff04ac7208 */ /* 0x000fe20000800000 */
[--C-:B----4-:R-:W-:Y:S01]  /*14400*/  FFMA.FTZ R5, R168, c[0x0][0x2d0], -R173.reuse ;  /* 0x0000b400a8057a23 */ /* 0x110fe200000108ad */
[----:B-----5:R-:W-:Y:S01]  /*14410*/  F2FP.BF16.PACK_AB R168, R219, R184 ;  /* 0x000000b8dba8723e */ /* 0x020fe200000010ff */
[----:B------:R1:W-:Y:S01]  /*14420*/  MUFU.EX2 R237, R2 ;  /* 0x0000000200ed7308 */ /* 0x0003e20000000800 */
[----:B------:R-:W-:Y:S01]  /*14430*/  F2FP.BF16.PACK_AB R170, R240, R239 ;  /* 0x000000eff0aa723e */ /* 0x000fe200000010ff */
[--C-:B------:R-:W-:Y:S02]  /*14440*/  FFMA.FTZ R4, R16, c[0x0][0x2d0], -R172.reuse ;  /* 0x0000b40010047a23 */ /* 0x100fe400000108ac */
[--C-:B------:R-:W-:Y:S06]  /*14450*/  FFMA.FTZ R6, R6, c[0x0][0x2d0], -R172.reuse ;  /* 0x0000b40006067a23 */ /* 0x100fec00000108ac */
[----:B------:R-:W-:Y:S10]  /*14460*/  MUFU.EX2 R179, R4 ;  /* 0x0000000400b37308 */ /* 0x000ff40000000800 */
[----:B------:R2:W-:Y:S01]  /*14470*/  MUFU.EX2 R178, R5 ;  /* 0x0000000500b27308 */ /* 0x0005e20000000800 */
[----:B-1----:R-:W1:Y:S09]  /*14480*/  SHFL.BFLY PT, R2, R0, 0x1, 0x1f ;  /* 0x0c201f0000027f89 */ /* 0x002e7200000e0000 */
[----:B------:R-:W-:Y:S01]  /*14490*/  MUFU.EX2 R177, R6 ;  /* 0x0000000600b17308 */ /* 0x000fe20000000800 */
[--C-:B--2---:R-:W-:Y:S01]  /*144a0*/  FFMA.FTZ R5, R169, c[0x0][0x2d0], -R173.reuse ;  /* 0x0000b400a9057a23 */ /* 0x104fe200000108ad */
[----:B-1----:R-:W-:Y:S01]  /*144b0*/  FMNMX.FTZ R134, R0, R2, !PT ;  /* 0x0000000200867209 */ /* 0x002fe20007810000 */
[--C-:B------:R-:W-:Y:S07]  /*144c0*/  FFMA.FTZ R0, R9, c[0x0][0x2d0], -R172.reuse ;  /* 0x0000b40009007a23 */ /* 0x100fee00000108ac */
[----:B------:R1:W2:Y:S01]  /*144d0*/  MUFU.EX2 R181, R5 ;  /* 0x0000000500b57308 */ /* 0x0002a20000000800 */
[----:B------:R-:W-:Y:S02]  /*144e0*/  FFMA.FTZ R2, R8, c[0x0][0x2d0], -R172 ;  /* 0x0000b40008027a23 */ /* 0x000fe400000108ac */
[----:B------:R-:W-:Y:S07]  /*144f0*/  FMUL.FTZ R4, R134, c[0x0][0x2d0] ;  /* 0x0000b40086047a20 */ /* 0x000fee0000410000 */
[----:B------:R3:W-:Y:S10]  /*14500*/  MUFU.EX2 R234, R0 ;  /* 0x0000000000ea7308 */ /* 0x0007f40000000800 */
[----:B------:R4:W-:Y:S01]  /*14510*/  MUFU.EX2 R236, R2 ;  /* 0x0000000200ec7308 */ /* 0x0009e20000000800 */
[----:B-1----:R-:W-:Y:S01]  /*14520*/  FFMA.FTZ R5, R19, c[0x0][0x2d0], -R173 ;  /* 0x0000b40013057a23 */ /* 0x002fe200000108ad */
[----:B--2---:R-:W-:Y:S08]  /*14530*/  F2FP.BF16.PACK_AB R169, R181, R178 ;  /* 0x000000b2b5a9723e */ /* 0x004ff000000010ff */
[----:B------:R-:W1:Y:S01]  /*14540*/  MUFU.EX2 R238, R5 ;  /* 0x0000000500ee7308 */ /* 0x000e620000000800 */
[----:B---3--:R-:W-:Y:S02]  /*14550*/  FSEL R0, R140, RZ, P0 ;  /* 0x000000ff8c007208 */ /* 0x008fe40000000000 */
[----:B------:R-:W-:Y:S03]  /*14560*/  FSETP.NEU.FTZ.AND P0, PT, R134, -INF , PT ;  /* 0xff8000008600780b */ /* 0x000fe60003f1d000 */
[----:B------:R-:W-:Y:S01]  /*14570*/  FADD.FTZ R0, -R0, R3 ;  /* 0x0000000300007221 */ /* 0x000fe20000010100 */
[----:B------:R-:W-:Y:S03]  /*14580*/  FSEL R174, R4, RZ, P0 ;  /* 0x000000ff04ae7208 */ /* 0x000fe60000000000 */
[----:B------:R-:W-:Y:S02]  /*14590*/  FMUL.FTZ R0, R0, c[0x0][0x2d0] ;  /* 0x0000b40000007a20 */ /* 0x000fe40000410000 */
[--C-:B----4-:R-:W-:Y:S02]  /*145a0*/  FFMA.FTZ R2, R10, c[0x0][0x2d0], -R174.reuse ;  /* 0x0000b4000a027a23 */ /* 0x110fe400000108ae */
[----:B------:R-:W2:Y:S01]  /*145b0*/  MUFU.EX2 R133, R0 ;  /* 0x0000000000857308 */ /* 0x000ea20000000800 */
[----:B-1----:R-:W-:Y:S09]  /*145c0*/  F2FP.BF16.PACK_AB R171, R238, R237 ;  /* 0x000000edeeab723e */ /* 0x002ff200000010ff */
[----:B------:R1:W-:Y:S01]  /*145d0*/  MUFU.EX2 R176, R2 ;  /* 0x0000000200b07308 */ /* 0x0003e20000000800 */
[C---:B--2---:R-:W-:Y:S02]  /*145e0*/  FMUL.FTZ R4, R133.reuse, R152 ;  /* 0x0000009885047220 */ /* 0x044fe40000410000 */
[C---:B------:R-:W-:Y:S02]  /*145f0*/  FMUL.FTZ R5, R133.reuse, R153 ;  /* 0x0000009985057220 */ /* 0x040fe40000410000 */
[C---:B------:R-:W-:Y:S02]  /*14600*/  FMUL.FTZ R16, R133.reuse, R160 ;  /* 0x000000a085107220 */ /* 0x040fe40000410000 */
[C---:B------:R-:W-:Y:S02]  /*14610*/  FMUL.FTZ R17, R133.reuse, R161 ;  /* 0x000000a185117220 */ /* 0x040fe40000410000 */
[----:B------:R-:W-:Y:S02]  /*14620*/  FMUL.FTZ R32, R133, R112 ;  /* 0x0000007085207220 */ /* 0x000fe40000410000 */
[--C-:B-1----:R-:W-:Y:S02]  /*14630*/  FFMA.FTZ R2, R11, c[0x0][0x2d0], -R174.reuse ;  /* 0x0000b4000b027a23 */ /* 0x102fe400000108ae */
[C---:B------:R-:W-:Y:S02]  /*14640*/  FMUL.FTZ R33, R133.reuse, R113 ;  /* 0x0000007185217220 */ /* 0x040fe40000410000 */
        /* <DEDUP_REMOVED lines=11> */
[----:B------:R-:W-:Y:S02]  /*14700*/  FFMA.FTZ R128, R231, c[0x0][0x2d0], -R175 ;  /* 0x0000b400e7807a23 */ /* 0x000fe400000108af */
[----:B------:R-:W2:Y:S01]  /*14710*/  LDL R231, [R1+0x4] ;  /* 0x0000040001e77983 */ /* 0x000ea20000100800 */
[--C-:B-1----:R-:W-:Y:S02]  /*14720*/  FFMA.FTZ R2, R7, c[0x0][0x2d0], -R174.reuse ;  /* 0x0000b40007027a23 */ /* 0x102fe400000108ae */
[----:B------:R-:W-:Y:S02]  /*14730*/  FFMA.FTZ R129, R218, c[0x0][0x2d0], -R174 ;  /* 0x0000b400da817a23 */ /* 0x000fe400000108ae */
[----:B------:R1:W-:Y:S01]  /*14740*/  MUFU.EX2 R233, R2 ;  /* 0x0000000200e97308 */ /* 0x0003e20000000800 */
[C---:B------:R-:W-:Y:S02]  /*14750*/  FMUL.FTZ R84, R133.reuse, R84 ;  /* 0x0000005485547220 */ /* 0x040fe40000410000 */
[C---:B------:R-:W-:Y:S02]  /*14760*/  FMUL.FTZ R85, R133.reuse, R85 ;  /* 0x0000005585557220 */ /* 0x040fe40000410000 */
[C---:B------:R-:W-:Y:S02]  /*14770*/  FMUL.FTZ R96, R133.reuse, R96 ;  /* 0x0000006085607220 */ /* 0x040fe40000410000 */
[----:B------:R-:W-:Y:S01]  /*14780*/  FMUL.FTZ R97, R133, R97 ;  /* 0x0000006185617220 */ /* 0x000fe20000410000 */
[----:B-1----:R-:W-:Y:S05]  /*14790*/  FSEL R2, R139, RZ, P2 ;  /* 0x000000ff8b027208 */ /* 0x002fea0001000000 */
[----:B------:R-:W-:Y:S01]  /*147a0*/  FADD.FTZ R0, -R2, R132 ;  /* 0x0000008402007221 */ /* 0x000fe20000010100 */
[----:B------:R-:W-:Y:S03]  /*147b0*/  FSEL R2, R138, RZ, P1 ;  /* 0x000000ff8a027208 */ /* 0x000fe60000800000 */
[----:B------:R-:W-:Y:S04]  /*147c0*/  FMUL.FTZ R0, R0, c[0x0][0x2d0] ;  /* 0x0000b40000007a20 */ /* 0x000fe80000410000 */
[----:B------:R1:W3:Y:S02]  /*147d0*/  MUFU.EX2 R132, R0 ;  /* 0x0000000000847308 */ /* 0x0002e40000000800 */
[----:B-1----:R-:W-:Y:S01]  /*147e0*/  FADD.FTZ R0, -R2, R141 ;  /* 0x0000008d02007221 */ /* 0x002fe20000010100 */
[----:B------:R-:W-:Y:S01]  /*147f0*/  FSEL R2, R134, RZ, P0 ;  /* 0x000000ff86027208 */ /* 0x000fe20000000000 */
[----:B---3--:R-:W-:Y:S02]  /*14800*/  FMUL.FTZ R6, R132, R154 ;  /* 0x0000009a84067220 */ /* 0x008fe40000410000 */
[----:B------:R-:W-:Y:S02]  /*14810*/  FMUL.FTZ R0, R0, c[0x0][0x2d0] ;  /* 0x0000b40000007a20 */ /* 0x000fe40000410000 */
[C---:B------:R-:W-:Y:S02]  /*14820*/  FMUL.FTZ R7, R132.reuse, R155 ;  /* 0x0000009b84077220 */ /* 0x040fe40000410000 */
[----:B------:R1:W3:Y:S01]  /*14830*/  MUFU.EX2 R3, R0 ;  /* 0x0000000000037308 */ /* 0x0002e20000000800 */
[C---:B------:R-:W-:Y:S02]  /*14840*/  FMUL.FTZ R18, R132.reuse, R162 ;  /* 0x000000a284127220 */ /* 0x040fe40000410000 */
[C---:B------:R-:W-:Y:S02]  /*14850*/  FMUL.FTZ R19, R132.reuse, R163 ;  /* 0x000000a384137220 */ /* 0x040fe40000410000 */
[-C--:B------:R-:W-:Y:S01]  /*14860*/  HMMA.16816.F32.BF16 R4, R168, R20.reuse, R4 ;  /* 0x00000014a804723c */ /* 0x080fe20000041804 */
[C---:B------:R-:W-:Y:S01]  /*14870*/  FMUL.FTZ R34, R132.reuse, R114 ;  /* 0x0000007284227220 */ /* 0x040fe20000410000 */
[----:B------:R-:W-:Y:S01]  /*14880*/  LDSM.16.MT88.4 R160, [R166+0x800] ;  /* 0x00080000a6a0783b */ /* 0x000fe20000004200 */
[C---:B------:R-:W-:Y:S02]  /*14890*/  FMUL.FTZ R35, R132.reuse, R115 ;  /* 0x0000007384237220 */ /* 0x040fe40000410000 */
[C---:B------:R-:W-:Y:S02]  /*148a0*/  FMUL.FTZ R50, R132.reuse, R130 ;  /* 0x0000008284327220 */ /* 0x040fe40000410000 */
[C---:B------:R-:W-:Y:S02]  /*148b0*/  FMUL.FTZ R51, R132.reuse, R131 ;  /* 0x0000008384337220 */ /* 0x040fe40000410000 */
[C---:B------:R-:W-:Y:S01]  /*148c0*/  FMUL.FTZ R54, R132.reuse, R54 ;  /* 0x0000003684367220 */ /* 0x040fe20000410000 */
[----:B------:R-:W-:Y:S02]  /*148d0*/  LDSM.16.MT88.4 R112, [R167+0x400] ;  /* 0x00040000a770783b */ /* 0x000fe40000004200 */
[C---:B------:R-:W-:Y:S02]  /*148e0*/  FMUL.FTZ R55, R132.reuse, R55 ;  /* 0x0000003784377220 */ /* 0x040fe40000410000 */
[C---:B------:R-:W-:Y:S02]  /*148f0*/  FMUL.FTZ R66, R132.reuse, R66 ;  /* 0x0000004284427220 */ /* 0x040fe40000410000 */
[C---:B------:R-:W-:Y:S02]  /*14900*/  FMUL.FTZ R67, R132.reuse, R67 ;  /* 0x0000004384437220 */ /* 0x040fe40000410000 */
[----:B------:R-:W-:Y:S02]  /*14910*/  FMUL.FTZ R70, R132, R70 ;  /* 0x0000004684467220 */ /* 0x000fe40000410000 */
[----:B-1----:R-:W-:Y:S02]  /*14920*/  FADD.FTZ R0, -R2, R142 ;  /* 0x0000008e02007221 */ /* 0x002fe40000010100 */
[----:B------:R-:W-:Y:S01]  /*14930*/  FFMA.FTZ R2, R15, c[0x0][0x2d0], -R174 ;  /* 0x0000b4000f027a23 */ /* 0x000fe200000108ae */
[----:B------:R-:W-:Y:S01]  /*14940*/  MUFU.EX2 R142, R129 ;  /* 0x00000081008e7308 */ /* 0x000fe20000000800 */
[----:B------:R-:W-:Y:S02]  /*14950*/  FMUL.FTZ R0, R0, c[0x0][0x2d0] ;  /* 0x0000b40000007a20 */ /* 0x000fe40000410000 */
[----:B---3--:R-:W-:Y:S01]  /*14960*/  FMUL.FTZ R8, R3, R148 ;  /* 0x0000009403087220 */ /* 0x008fe20000410000 */
[----:B------:R-:W-:Y:S01]  /*14970*/  F2FP.BF16.PACK_AB R148, R179, R177 ;  /* 0x000000b1b394723e */ /* 0x000fe200000010ff */
[C---:B------:R-:W-:Y:S01]  /*14980*/  FMUL.FTZ R9, R3.reuse, R149 ;  /* 0x0000009503097220 */ /* 0x040fe20000410000 */
[----:B------:R-:W-:Y:S01]  /*14990*/  F2FP.BF16.PACK_AB R149, R232, R176 ;  /* 0x000000b0e895723e */ /* 0x000fe200000010ff */
[C---:B------:R-:W-:Y:S02]  /*149a0*/  FMUL.FTZ R12, R3.reuse, R156 ;  /* 0x0000009c030c7220 */ /* 0x040fe40000410000 */
[C---:B------:R-:W-:Y:S01]  /*149b0*/  FMUL.FTZ R13, R3.reuse, R157 ;  /* 0x0000009d030d7220 */ /* 0x040fe20000410000 */
[----:B------:R-:W1:Y:S01]  /*149c0*/  MUFU.EX2 R0, R0 ;  /* 0x0000000000007308 */ /* 0x000e620000000800 */
[C---:B------:R-:W-:Y:S02]  /*149d0*/  FMUL.FTZ R24, R3.reuse, R104 ;  /* 0x0000006803187220 */ /* 0x040fe40000410000 */
[C---:B------:R-:W-:Y:S02]  /*149e0*/  FMUL.FTZ R25, R3.reuse, R105 ;  /* 0x0000006903197220 */ /* 0x040fe40000410000 */
[C---:B------:R-:W-:Y:S02]  /*149f0*/  FMUL.FTZ R28, R3.reuse, R108 ;  /* 0x0000006c031c7220 */ /* 0x040fe40000410000 */
[C---:B------:R-:W-:Y:S02]  /*14a00*/  FMUL.FTZ R29, R3.reuse, R109 ;  /* 0x0000006d031d7220 */ /* 0x040fe40000410000 */
[C---:B------:R-:W-:Y:S01]  /*14a10*/  FMUL.FTZ R40, R3.reuse, R120 ;  /* 0x0000007803287220 */ /* 0x040fe20000410000 */
[----:B------:R-:W3:Y:S01]  /*14a20*/  MUFU.EX2 R235, R2 ;  /* 0x0000000200eb7308 */ /* 0x000ee20000000800 */
[C---:B------:R-:W-:Y:S02]  /*14a30*/  FMUL.FTZ R41, R3.reuse, R121 ;  /* 0x0000007903297220 */ /* 0x040fe40000410000 */
[C---:B------:R-:W-:Y:S02]  /*14a40*/  FMUL.FTZ R44, R3.reuse, R124 ;  /* 0x0000007c032c7220 */ /* 0x040fe40000410000 */
[C---:B------:R-:W-:Y:S02]  /*14a50*/  FMUL.FTZ R45, R3.reuse, R125 ;  /* 0x0000007d032d7220 */ /* 0x040fe40000410000 */
[C---:B------:R-:W-:Y:S02]  /*14a60*/  FMUL.FTZ R56, R3.reuse, R56 ;  /* 0x0000003803387220 */ /* 0x040fe40000410000 */
[C---:B------:R-:W-:Y:S02]  /*14a70*/  FMUL.FTZ R57, R3.reuse, R57 ;  /* 0x0000003903397220 */ /* 0x040fe40000410000 */
[C---:B------:R-:W-:Y:S02]  /*14a80*/  FMUL.FTZ R60, R3.reuse, R60 ;  /* 0x0000003c033c7220 */ /* 0x040fe40000410000 */
[----:B------:R-:W-:Y:S02]  /*14a90*/  FMUL.FTZ R61, R3, R61 ;  /* 0x0000003d033d7220 */ /* 0x000fe40000410000 */
[----:B-1----:R-:W-:Y:S01]  /*14aa0*/  FMUL.FTZ R10, R0, R150 ;  /* 0x00000096000a7220 */ /* 0x002fe20000410000 */
[----:B------:R-:W-:Y:S01]  /*14ab0*/  F2FP.BF16.PACK_AB R150, R236, R234 ;  /* 0x000000eaec96723e */ /* 0x000fe200000010ff */
[C---:B------:R-:W-:Y:S02]  /*14ac0*/  FMUL.FTZ R11, R0.reuse, R151 ;  /* 0x00000097000b7220 */ /* 0x040fe40000410000 */
[C---:B------:R-:W-:Y:S02]  /*14ad0*/  FMUL.FTZ R14, R0.reuse, R158 ;  /* 0x0000009e000e7220 */ /* 0x040fe40000410000 */
[C---:B------:R-:W-:Y:S02]  /*14ae0*/  FMUL.FTZ R15, R0.reuse, R159 ;  /* 0x0000009f000f7220 */ /* 0x040fe40000410000 */
[C---:B------:R-:W-:Y:S01]  /*14af0*/  FMUL.FTZ R26, R0.reuse, R106 ;  /* 0x0000006a001a7220 */ /* 0x040fe20000410000 */
[----:B---3--:R-:W-:Y:S01]  /*14b00*/  F2FP.BF16.PACK_AB R151, R235, R233 ;  /* 0x000000e9eb97723e */ /* 0x008fe200000010ff */
[----:B------:R-:W-:Y:S02]  /*14b10*/  FMUL.FTZ R27, R0, R107 ;  /* 0x0000006b001b7220 */ /* 0x000fe40000410000 */
[----:B------:R-:W-:Y:S01]  /*14b20*/  LDSM.16.MT88.4 R104, [R166+0x400] ;  /* 0x00040000a668783b */ /* 0x000fe20000004200 */
[----:B------:R-:W-:Y:S02]  /*14b30*/  FFMA.FTZ R130, R221, c[0x0][0x2d0], -R172 ;  /* 0x0000b400dd827a23 */ /* 0x000fe400000108ac */
[----:B------:R-:W-:Y:S01]  /*14b40*/  FFMA.FTZ R131, R188, c[0x0][0x2d0], -R174 ;  /* 0x0000b400bc837a23 */ /* 0x000fe200000108ae */
[C---:B------:R-:W-:Y:S01]  /*14b50*/  HMMA.16816.F32.BF16 R8, R148.reuse, R20, R8 ;  /* 0x000000149408723c */ /* 0x040fe20000041808 */
[----:B------:R-:W-:Y:S01]  /*14b60*/  MUFU.EX2 R141, R130 ;  /* 0x00000082008d7308 */ /* 0x000fe20000000800 */
[C---:B------:R-:W-:Y:S02]  /*14b70*/  FMUL.FTZ R42, R0.reuse, R122 ;  /* 0x0000007a002a7220 */ /* 0x040fe40000410000 */
[C---:B------:R-:W-:Y:S02]  /*14b80*/  FMUL.FTZ R43, R0.reuse, R123 ;  /* 0x0000007b002b7220 */ /* 0x040fe40000410000 */
[C---:B------:R-:W-:Y:S02]  /*14b90*/  FMUL.FTZ R46, R0.reuse, R126 ;  /* 0x0000007e002e7220 */ /* 0x040fe40000410000 */
[-C--:B------:R-:W-:Y:S01]  /*14ba0*/  HMMA.16816.F32.BF16 R12, R148, R22.reuse, R12 ;  /* 0x00000016940c723c */ /* 0x080fe2000004180c */
[C---:B------:R-:W-:Y:S03]  /*14bb0*/  FMUL.FTZ R20, R133.reuse, R100 ;  /* 0x0000006485147220 */ /* 0x040fe60000410000 */
[----:B------:R-:W-:Y:S02]  /*14bc0*/  FMUL.FTZ R21, R133, R101 ;  /* 0x0000006585157220 */ /* 0x000fe40000410000 */
[----:B------:R-:W-:Y:S02]  /*14bd0*/  FMUL.FTZ R47, R0, R127 ;  /* 0x0000007f002f7220 */ /* 0x000fe40000410000 */
[C---:B------:R-:W-:Y:S01]  /*14be0*/  HMMA.16816.F32.BF16 R16, R168.reuse, R22, R16 ;  /* 0x00000016a810723c */ /* 0x040fe20000041810 */
[--C-:B------:R-:W-:Y:S03]  /*14bf0*/  FFMA.FTZ R2, R208, c[0x0][0x2d0], -R175.reuse ;  /* 0x0000b400d0027a23 */ /* 0x100fe600000108af */
[C---:B------:R-:W-:Y:S01]  /*14c00*/  FMUL.FTZ R30, R0.reuse, R110 ;  /* 0x0000006e001e7220 */ /* 0x040fe20000410000 */
[----:B------:R1:W-:Y:S01]  /*14c10*/  MUFU.EX2 R208, R2 ;  /* 0x0000000200d07308 */ /* 0x0003e20000000800 */
[----:B------:R-:W-:Y:S02]  /*14c20*/  FMUL.FTZ R31, R0, R111 ;  /* 0x0000006f001f7220 */ /* 0x000fe40000410000 */
[C---:B------:R-:W-:Y:S04]  /*14c30*/  FMUL.FTZ R22, R132.reuse, R102 ;  /* 0x0000006684167220 */ /* 0x040fe80000410000 */
[----:B------:R-:W-:Y:S02]  /*14c40*/  FMUL.FTZ R23, R132, R103 ;  /* 0x0000006784177220 */ /* 0x000fe40000410000 */
[----:B------:R-:W3:Y:S01]  /*14c50*/  LDSM.16.MT88.4 R100, [R166+0xc00] ;  /* 0x000c0000a664783b */ /* 0x000ee20000004200 */
[C---:B------:R-:W-:Y:S02]  /*14c60*/  FMUL.FTZ R58, R0.reuse, R58 ;  /* 0x0000003a003a7220 */ /* 0x040fe40000410000 */
[C---:B------:R-:W-:Y:S02]  /*14c70*/  FMUL.FTZ R59, R0.reuse, R59 ;  /* 0x0000003b003b7220 */ /* 0x040fe40000410000 */
[-C--:B------:R-:W-:Y:S01]  /*14c80*/  HMMA.16816.F32.BF16 R20, R168, R36.reuse, R20 ;  /* 0x00000024a814723c */ /* 0x080fe20000041814 */
[C---:B------:R-:W-:Y:S02]  /*14c90*/  FMUL.FTZ R62, R0.reuse, R62 ;  /* 0x0000003e003e7220 */ /* 0x040fe40000410000 */
[----:B------:R-:W-:Y:S02]  /*14ca0*/  FMUL.FTZ R63, R0, R63 ;  /* 0x0000003f003f7220 */ /* 0x000fe40000410000 */
[----:B------:R-:W-:Y:S02]  /*14cb0*/  FMUL.FTZ R71, R132, R71 ;  /* 0x0000004784477220 */ /* 0x000fe40000410000 */
[C---:B------:R-:W-:Y:S01]  /*14cc0*/  FMUL.FTZ R72, R3.reuse, R72 ;  /* 0x0000004803487220 */ /* 0x040fe20000410000 */
[C---:B------:R-:W-:Y:S01]  /*14cd0*/  HMMA.16816.F32.BF16 R24, R148.reuse, R36, R24 ;  /* 0x000000249418723c */ /* 0x040fe20000041818 */
[----:B------:R-:W-:Y:S03]  /*14ce0*/  FMUL.FTZ R73, R3, R73 ;  /* 0x0000004903497220 */ /* 0x000fe60000410000 */
[C---:B------:R-:W-:Y:S02]  /*14cf0*/  FMUL.FTZ R74, R0.reuse, R74 ;  /* 0x0000004a004a7220 */ /* 0x040fe40000410000 */
[C---:B------:R-:W-:Y:S02]  /*14d00*/  FMUL.FTZ R75, R0.reuse, R75 ;  /* 0x0000004b004b7220 */ /* 0x040fe40000410000 */
[-C--:B------:R-:W-:Y:S01]  /*14d10*/  HMMA.16816.F32.BF16 R28, R148, R38.reuse, R28 ;  /* 0x00000026941c723c */ /* 0x080fe2000004181c */
[----:B-1----:R-:W-:Y:S03]  /*14d20*/  FFMA.FTZ R2, R207, c[0x0][0x2d0], -R175 ;  /* 0x0000b400cf027a23 */ /* 0x002fe600000108af */
[C---:B------:R-:W-:Y:S01]  /*14d30*/  FMUL.FTZ R36, R133.reuse, R116 ;  /* 0x0000007485247220 */ /* 0x040fe20000410000 */
[----:B------:R1:W-:Y:S01]  /*14d40*/  MUFU.EX2 R212, R2 ;  /* 0x0000000200d47308 */ /* 0x0003e20000000800 */
[----:B------:R-:W-:Y:S02]  /*14d50*/  FMUL.FTZ R37, R133, R117 ;  /* 0x0000007585257220 */ /* 0x000fe40000410000 */
[C---:B------:R-:W-:Y:S01]  /*14d60*/  HMMA.16816.F32.BF16 R32, R168.reuse, R38, R32 ;  /* 0x00000026a820723c */ /* 0x040fe20000041820 */
[C---:B------:R-:W-:Y:S03]  /*14d70*/  FMUL.FTZ R76, R3.reuse, R76 ;  /* 0x0000004c034c7220 */ /* 0x040fe60000410000 */
[----:B------:R-:W-:Y:S02]  /*14d80*/  FMUL.FTZ R77, R3, R77 ;  /* 0x0000004d034d7220 */ /* 0x000fe40000410000 */
[----:B------:R-:W-:Y:S02]  /*14d90*/  FMUL.FTZ R78, R0, R78 ;  /* 0x0000004e004e7220 */ /* 0x000fe40000410000 */
[C---:B------:R-:W-:Y:S04]  /*14da0*/  FMUL.FTZ R38, R132.reuse, R118 ;  /* 0x0000007684267220 */ /* 0x040fe80000410000 */
[----:B------:R-:W-:Y:S02]  /*14db0*/  FMUL.FTZ R39, R132, R119 ;  /* 0x0000007784277220 */ /* 0x000fe40000410000 */
[----:B------:R-:W-:Y:S01]  /*14dc0*/  LDSM.16.MT88.4 R116, [R166+0x1000] ;  /* 0x00100000a674783b */ /* 0x000fe20000004200 */
[----:B------:R-:W-:Y:S02]  /*14dd0*/  FMUL.FTZ R79, R0, R79 ;  /* 0x0000004f004f7220 */ /* 0x000fe40000410000 */
[C---:B------:R-:W-:Y:S02]  /*14de0*/  FMUL.FTZ R82, R132.reuse, R82 ;  /* 0x0000005284527220 */ /* 0x040fe40000410000 */
[-C--:B---3--:R-:W-:Y:S01]  /*14df0*/  HMMA.16816.F32.BF16 R36, R168, R100.reuse, R36 ;  /* 0x00000064a824723c */ /* 0x088fe20000041824 */
[----:B------:R-:W-:Y:S02]  /*14e00*/  FMUL.FTZ R83, R132, R83 ;  /* 0x0000005384537220 */ /* 0x000fe40000410000 */
[----:B------:R-:W-:Y:S02]  /*14e10*/  FFMA.FTZ R108, R133, R242, R184 ;  /* 0x000000f2856c7223 */ /* 0x000fe400000100b8 */
[----:B------:R-:W-:Y:S01]  /*14e20*/  MUFU.EX2 R133, R131 ;  /* 0x0000008300857308 */ /* 0x000fe20000000800 */
[C---:B------:R-:W-:Y:S02]  /*14e30*/  FMUL.FTZ R88, R3.reuse, R88 ;  /* 0x0000005803587220 */ /* 0x040fe40000410000 */
[C---:B------:R-:W-:Y:S01]  /*14e40*/  HMMA.16816.F32.BF16 R40, R148.reuse, R100, R40 ;  /* 0x000000649428723c */ /* 0x040fe20000041828 */
[----:B-1----:R-:W-:Y:S03]  /*14e50*/  FFMA.FTZ R2, R206, c[0x0][0x2d0], -R173 ;  /* 0x0000b400ce027a23 */ /* 0x002fe600000108ad */
[C---:B------:R-:W-:Y:S02]  /*14e60*/  FMUL.FTZ R89, R3.reuse, R89 ;  /* 0x0000005903597220 */ /* 0x040fe40000410000 */
[C---:B------:R-:W-:Y:S01]  /*14e70*/  FMUL.FTZ R90, R0.reuse, R90 ;  /* 0x0000005a005a7220 */ /* 0x040fe20000410000 */
[----:B------:R1:W-:Y:S01]  /*14e80*/  MUFU.EX2 R207, R2 ;  /* 0x0000000200cf7308 */ /* 0x0003e20000000800 */
[-C--:B------:R-:W-:Y:S01]  /*14e90*/  HMMA.16816.F32.BF16 R44, R148, R102.reuse, R44 ;  /* 0x00000066942c723c */ /* 0x080fe2000004182c */
[C---:B------:R-:W-:Y:S03]  /*14ea0*/  FMUL.FTZ R91, R0.reuse, R91 ;  /* 0x0000005b005b7220 */ /* 0x040fe60000410000 */
[C---:B------:R-:W-:Y:S02]  /*14eb0*/  FMUL.FTZ R92, R3.reuse, R92 ;  /* 0x0000005c035c7220 */ /* 0x040fe40000410000 */
[C---:B------:R-:W-:Y:S02]  /*14ec0*/  FMUL.FTZ R93, R3.reuse, R93 ;  /* 0x0000005d035d7220 */ /* 0x040fe40000410000 */
[C---:B------:R-:W-:Y:S01]  /*14ed0*/  HMMA.16816.F32.BF16 R48, R168.reuse, R102, R48 ;  /* 0x00000066a830723c */ /* 0x040fe20000041830 */
[----:B------:R-:W3:Y:S03]  /*14ee0*/  LDSM.16.MT88.4 R100, [R167+0xc00] ;  /* 0x000c0000a764783b */ /* 0x000ee60000004200 */
[C---:B------:R-:W-:Y:S02]  /*14ef0*/  FMUL.FTZ R94, R0.reuse, R94 ;  /* 0x0000005e005e7220 */ /* 0x040fe40000410000 */
[----:B------:R-:W-:Y:S02]  /*14f00*/  FMUL.FTZ R95, R0, R95 ;  /* 0x0000005f005f7220 */ /* 0x000fe40000410000 */
[C---:B------:R-:W-:Y:S04]  /*14f10*/  FMUL.FTZ R98, R132.reuse, R98 ;  /* 0x0000006284627220 */ /* 0x040fe80000410000 */
[C---:B------:R-:W-:Y:S02]  /*14f20*/  FMUL.FTZ R99, R132.reuse, R99 ;  /* 0x0000006384637220 */ /* 0x040fe40000410000 */
[----:B------:R-:W-:Y:S02]  /*14f30*/  FFMA.FTZ R3, R3, R246, R177 ;  /* 0x000000f603037223 */ /* 0x000fe400000100b1 */
[----:B-1----:R-:W-:Y:S02]  /*14f40*/  FFMA.FTZ R2, R205, c[0x0][0x2d0], -R173 ;  /* 0x0000b400cd027a23 */ /* 0x002fe400000108ad */
[C---:B------:R-:W-:Y:S02]  /*14f50*/  FMUL.FTZ R86, R132.reuse, R86 ;  /* 0x0000005684567220 */ /* 0x040fe40000410000 */
[----:B------:R1:W-:Y:S01]  /*14f60*/  MUFU.EX2 R210, R2 ;  /* 0x0000000200d27308 */ /* 0x0003e20000000800 */
[----:B------:R-:W-:Y:S02]  /*14f70*/  FMUL.FTZ R87, R132, R87 ;  /* 0x0000005784577220 */ /* 0x000fe40000410000 */
[--C-:B------:R-:W-:Y:S02]  /*14f80*/  FFMA.FTZ R122, R223, c[0x0][0x2d0], -R172.reuse ;  /* 0x0000b400df7a7a23 */ /* 0x100fe400000108ac */
[----:B------:R-:W-:Y:S02]  /*14f90*/  FFMA.FTZ R121, R222, c[0x0][0x2d0], -R172 ;  /* 0x0000b400de797a23 */ /* 0x000fe400000108ac */
[--C-:B------:R-:W-:Y:S02]  /*14fa0*/  FFMA.FTZ R127, R230, c[0x0][0x2d0], -R175.reuse ;  /* 0x0000b400e67f7a23 */ /* 0x100fe400000108af */
[----:B------:R-:W-:Y:S01]  /*14fb0*/  FFMA.FTZ R126, R229, c[0x0][0x2d0], -R175 ;  /* 0x0000b400e57e7a23 */ /* 0x000fe200000108af */
[----:B------:R-:W-:Y:S01]  /*14fc0*/  MUFU.EX2 R177, R122 ;  /* 0x0000007a00b17308 */ /* 0x000fe20000000800 */
[--C-:B------:R-:W-:Y:S02]  /*14fd0*/  FFMA.FTZ R125, R227, c[0x0][0x2d0], -R173.reuse ;  /* 0x0000b400e37d7a23 */ /* 0x100fe400000108ad */
[--C-:B------:R-:W-:Y:S02]  /*14fe0*/  FFMA.FTZ R124, R226, c[0x0][0x2d0], -R173.reuse ;  /* 0x0000b400e27c7a23 */ /* 0x100fe400000108ad */
[--C-:B------:R-:W-:Y:S02]  /*14ff0*/  FFMA.FTZ R123, R225, c[0x0][0x2d0], -R173.reuse ;  /* 0x0000b400e17b7a23 */ /* 0x100fe400000108ad */
[----:B------:R-:W-:Y:S02]  /*15000*/  FFMA.FTZ R120, R220, c[0x0][0x2d0], -R174 ;  /* 0x0000b400dc787a23 */ /* 0x000fe400000108ae */
[----:B------:R-:W-:Y:S01]  /*15010*/  FFMA.FTZ R0, R0, R243, R176 ;  /* 0x000000f300007223 */ /* 0x000fe200000100b0 */
[----:B------:R-:W-:Y:S01]  /*15020*/  MUFU.EX2 R184, R126 ;  /* 0x0000007e00b87308 */ /* 0x000fe20000000800 */
[-C--:B---3--:R-:W-:Y:S02]  /*15030*/  HMMA.16816.F32.BF16 R52, R168, R100.reuse, R52 ;  /* 0x00000064a834723c */ /* 0x088fe40000041834 */
[----:B------:R-:W-:Y:S02]  /*15040*/  FADD.FTZ R0, R232, R0 ;  /* 0x00000000e8007221 */ /* 0x000fe40000010000 */
[--C-:B-1----:R-:W-:Y:S01]  /*15050*/  FFMA.FTZ R2, R211, c[0x0][0x2d0], -R173.reuse ;  /* 0x0000b400d3027a23 */ /* 0x102fe200000108ad */
[C---:B--2---:R-:W-:Y:S01]  /*15060*/  ISETP.GT.AND P0, PT, R204.reuse, R231, PT ;  /* 0x000000e7cc00720c */ /* 0x044fe20003f04270 */
[----:B------:R-:W-:Y:S01]  /*15070*/  FADD.FTZ R188, R233, R0 ;  /* 0x00000000e9bc7221 */ /* 0x000fe20000010000 */
[----:B------:R-:W-:Y:S01]  /*15080*/  IADD3 R204, R204, -0x1, RZ ;  /* 0xffffffffcccc7810 */ /* 0x000fe20007ffe0ff */
[C---:B------:R-:W-:Y:S01]  /*15090*/  HMMA.16816.F32.BF16 R56, R148.reuse, R100, R56 ;  /* 0x000000649438723c */ /* 0x040fe20000041838 */
[----:B------:R1:W-:Y:S07]  /*150a0*/  MUFU.EX2 R215, R2 ;  /* 0x0000000200d77308 */ /* 0x0003ee0000000800 */
[-C--:B------:R-:W-:Y:S03]  /*150b0*/  HMMA.16816.F32.BF16 R60, R148, R102.reuse, R60 ;  /* 0x00000066943c723c */ /* 0x080fe6000004183c */
[----:B------:R-:W2:Y:S05]  /*150c0*/  MUFU.EX2 R176, R120 ;  /* 0x0000007800b07308 */ /* 0x000eaa0000000800 */
[C---:B------:R-:W-:Y:S01]  /*150d0*/  HMMA.16816.F32.BF16 R64, R168.reuse, R102, R64 ;  /* 0x00000066a840723c */ /* 0x040fe20000041840 */
[----:B------:R-:W3:Y:S03]  /*150e0*/  LDSM.16.MT88.4 R100, [R166+0x1800] ;  /* 0x00180000a664783b */ /* 0x000ee60000004200 */
[--C-:B-1----:R-:W-:Y:S02]  /*150f0*/  FFMA.FTZ R2, R209, c[0x0][0x2d0], -R173.reuse ;  /* 0x0000b400d1027a23 */ /* 0x102fe400000108ad */
[----:B------:R-:W-:Y:S02]  /*15100*/  FFMA.FTZ R173, R224, c[0x0][0x2d0], -R173 ;  /* 0x0000b400e0ad7a23 */ /* 0x000fe400000108ad */
[----:B------:R1:W-:Y:S04]  /*15110*/  MUFU.EX2 R216, R2 ;  /* 0x0000000200d87308 */ /* 0x0003e80000000800 */
[--C-:B-1----:R-:W-:Y:S01]  /*15120*/  FFMA.FTZ R2, R186, c[0x0][0x2d0], -R172.reuse ;  /* 0x0000b400ba027a23 */ /* 0x102fe200000108ac */
[-C--:B---3--:R-:W-:Y:S05]  /*15130*/  HMMA.16816.F32.BF16 R68, R168, R100.reuse, R68 ;  /* 0x00000064a844723c */ /* 0x088fea0000041844 */
[----:B------:R1:W-:Y:S03]  /*15140*/  MUFU.EX2 R206, R2 ;  /* 0x0000000200ce7308 */ /* 0x0003e60000000800 */
[C---:B------:R-:W-:Y:S08]  /*15150*/  HMMA.16816.F32.BF16 R72, R148.reuse, R100, R72 ;  /* 0x000000649448723c */ /* 0x040ff00000041848 */
[-C--:B------:R-:W-:Y:S08]  /*15160*/  HMMA.16816.F32.BF16 R76, R148, R102.reuse, R76 ;  /* 0x00000066944c723c */ /* 0x080ff0000004184c */
[C---:B------:R-:W-:Y:S01]  /*15170*/  HMMA.16816.F32.BF16 R80, R168.reuse, R102, R80 ;  /* 0x00000066a850723c */ /* 0x040fe20000041850 */
[--C-:B-1----:R-:W-:Y:S01]  /*15180*/  FFMA.FTZ R2, R185, c[0x0][0x2d0], -R172.reuse ;  /* 0x0000b400b9027a23 */ /* 0x102fe200000108ac */
[----:B------:R-:W1:Y:S01]  /*15190*/  LDSM.16.MT88.4 R100, [R167+0x1800] ;  /* 0x00180000a764783b */ /* 0x000e620000004200 */
[----:B------:R2:W-:Y:S10]  /*151a0*/  MUFU.EX2 R185, R173 ;  /* 0x000000ad00b97308 */ /* 0x0005f40000000800 */
[----:B------:R3:W4:Y:S01]  /*151b0*/  MUFU.EX2 R209, R2 ;  /* 0x0000000200d17308 */ /* 0x0007220000000800 */
[----:B--2---:R-:W-:Y:S01]  /*151c0*/  F2FP.BF16.PACK_AB R173, R142, R176 ;  /* 0x000000b08ead723e */ /* 0x004fe200000010ff */
[----:B---3--:R-:W-:Y:S08]  /*151d0*/  FFMA.FTZ R2, R182, c[0x0][0x2d0], -R172 ;  /* 0x0000b400b6027a23 */ /* 0x008ff000000108ac */
[----:B------:R-:W-:Y:S01]  /*151e0*/  MUFU.EX2 R182, R127 ;  /* 0x0000007f00b67308 */ /* 0x000fe20000000800 */
[-C--:B-1----:R-:W-:Y:S09]  /*151f0*/  HMMA.16816.F32.BF16 R84, R168, R100.reuse, R84 ;  /* 0x00000064a854723c */ /* 0x082ff20000041854 */
[----:B------:R1:W-:Y:S01]  /*15200*/  MUFU.EX2 R211, R2 ;  /* 0x0000000200d37308 */ /* 0x0003e20000000800 */
[C---:B------:R-:W-:Y:S07]  /*15210*/  HMMA.16816.F32.BF16 R88, R148.reuse, R100, R88 ;  /* 0x000000649458723c */ /* 0x040fee0000041858 */
[--C-:B------:R-:W-:Y:S01]  /*15220*/  FFMA.FTZ R100, R214, c[0x0][0x2d0], -R175.reuse ;  /* 0x0000b400d6647a23 */ /* 0x100fe200000108af */
[-C--:B------:R-:W-:Y:S01]  /*15230*/  HMMA.16816.F32.BF16 R92, R148, R102.reuse, R92 ;  /* 0x00000066945c723c */ /* 0x080fe2000004185c */
[--C-:B------:R-:W-:Y:S02]  /*15240*/  FFMA.FTZ R101, R213, c[0x0][0x2d0], -R175.reuse ;  /* 0x0000b400d5657a23 */ /* 0x100fe400000108af */
[----:B------:R2:W-:Y:S01]  /*15250*/  MUFU.EX2 R217, R100 ;  /* 0x0000006400d97308 */ /* 0x0005e20000000800 */
[----:B------:R-:W-:Y:S03]  /*15260*/  FFMA.FTZ R175, R228, c[0x0][0x2d0], -R175 ;  /* 0x0000b400e4af7a23 */ /* 0x000fe600000108af */
[----:B------:R-:W-:Y:S01]  /*15270*/  FADD.FTZ R149, R219, R108 ;  /* 0x0000006cdb957221 */ /* 0x000fe20000010000 */
[----:B------:R-:W-:Y:S01]  /*15280*/  HMMA.16816.F32.BF16 R96, R168, R102, R96 ;  /* 0x00000066a860723c */ /* 0x000fe20000041860 */
[----:B----4-:R-:W-:Y:S04]  /*15290*/  F2FP.BF16.PACK_AB R108, R209, R206 ;  /* 0x000000ced16c723e */ /* 0x010fe800000010ff */
[----:B------:R3:W4:Y:S01]  /*152a0*/  MUFU.EX2 R213, R101 ;  /* 0x0000006500d57308 */ /* 0x0007220000000800 */
[--C-:B-1----:R-:W-:Y:S01]  /*152b0*/  FFMA.FTZ R2, R180, c[0x0][0x2d0], -R172.reuse ;  /* 0x0000b400b4027a23 */ /* 0x102fe200000108ac */
[----:B------:R-:W-:Y:S01]  /*152c0*/  F2FP.BF16.PACK_AB R103, R216, R215 ;  /* 0x000000d7d867723e */ /* 0x000fe200000010ff */
[----:B------:R-:W-:Y:S07]  /*152d0*/  FFMA.FTZ R172, R190, c[0x0][0x2d0], -R172 ;  /* 0x0000b400beac7a23 */ /* 0x000fee00000108ac */
[----:B------:R1:W5:Y:S01]  /*152e0*/  MUFU.EX2 R214, R2 ;  /* 0x0000000200d67308 */ /* 0x0003620000000800 */
[----:B--2---:R-:W-:Y:S09]  /*152f0*/  F2FP.BF16.PACK_AB R100, R212, R208 ;  /* 0x000000d0d464723e */ /* 0x004ff200000010ff */
[----:B------:R2:W2:Y:S01]  /*15300*/  MUFU.EX2 R180, R128 ;  /* 0x0000008000b47308 */ /* 0x0004a20000000800 */
[----:B---3--:R-:W-:Y:S02]  /*15310*/  F2FP.BF16.PACK_AB R101, R210, R207 ;  /* 0x000000cfd265723e */ /* 0x008fe400000010ff */
[----:B----4-:R-:W-:Y:S07]  /*15320*/  F2FP.BF16.PACK_AB R102, R217, R213 ;  /* 0x000000d5d966723e */ /* 0x010fee00000010ff */
[----:B------:R-:W3:Y:S01]  /*15330*/  MUFU.EX2 R186, R175 ;  /* 0x000000af00ba7308 */ /* 0x000ee20000000800 */
[-C--:B------:R-:W-:Y:S01]  /*15340*/  HMMA.16816.F32.BF16 R4, R100, R104.reuse, R4 ;  /* 0x000000686404723c */ /* 0x080fe20000041804 */
[--C-:B-1----:R-:W-:Y:S01]  /*15350*/  FFMA.FTZ R2, R189, c[0x0][0x2d0], -R174.reuse ;  /* 0x0000b400bd027a23 */ /* 0x102fe200000108ae */
[----:B-----5:R-:W-:Y:S07]  /*15360*/  F2FP.BF16.PACK_AB R110, R214, R211 ;  /* 0x000000d3d66e723e */ /* 0x020fee00000010ff */
[----:B------:R1:W-:Y:S01]  /*15370*/  MUFU.EX2 R205, R2 ;  /* 0x0000000200cd7308 */ /* 0x0003e20000000800 */
[----:B--2---:R-:W-:Y:S02]  /*15380*/  LDSM.16.MT88.4 R128, [R166+0x1400] ;  /* 0x00140000a680783b */ /* 0x004fe40000004200 */
[----:B------:R-:W-:Y:S02]  /*15390*/  F2FP.BF16.PACK_AB R168, R182, R180 ;  /* 0x000000b4b6a8723e */ /* 0x000fe400000010ff */
[----:B---3--:R-:W-:Y:S01]  /*153a0*/  F2FP.BF16.PACK_AB R170, R186, R184 ;  /* 0x000000b8baaa723e */ /* 0x008fe200000010ff */
[--C-:B-1----:R-:W-:Y:S04]  /*153b0*/  FFMA.FTZ R2, R191, c[0x0][0x2d0], -R174.reuse ;  /* 0x0000b400bf027a23 */ /* 0x102fe800000108ae */
[----:B------:R1:W2:Y:S02]  /*153c0*/  MUFU.EX2 R191, R2 ;  /* 0x0000000200bf7308 */ /* 0x0002a40000000800 */
[--C-:B-1----:R-:W-:Y:S01]  /*153d0*/  FFMA.FTZ R2, R183, c[0x0][0x2d0], -R174.reuse ;  /* 0x0000b400b7027a23 */ /* 0x102fe200000108ae */
[----:B--2---:R-:W-:Y:S07]  /*153e0*/  F2FP.BF16.PACK_AB R109, R191, R205 ;  /* 0x000000cdbf6d723e */ /* 0x004fee00000010ff */
[----:B------:R-:W1:Y:S10]  /*153f0*/  MUFU.EX2 R183, R123 ;  /* 0x0000007b00b77308 */ /* 0x000e740000000800 */
[----:B------:R2:W-:Y:S01]  /*15400*/  MUFU.EX2 R189, R2 ;  /* 0x0000000200bd7308 */ /* 0x0005e20000000800 */
[----:B-1----:R-:W-:Y:S01]  /*15410*/  F2FP.BF16.PACK_AB R171, R185, R183 ;  /* 0x000000b7b9ab723e */ /* 0x002fe200000010ff */
[--C-:B--2---:R-:W-:Y:S02]  /*15420*/  FFMA.FTZ R2, R187, c[0x0][0x2d0], -R174.reuse ;  /* 0x0000b400bb027a23 */ /* 0x104fe400000108ae */
[----:B------:R-:W-:Y:S06]  /*15430*/  FFMA.FTZ R174, R135, c[0x0][0x2d0], -R174 ;  /* 0x0000b40087ae7a23 */ /* 0x000fec00000108ae */
[----:B------:R-:W1:Y:S10]  /*15440*/  MUFU.EX2 R190, R2 ;  /* 0x0000000200be7308 */ /* 0x000e740000000800 */
[----:B------:R-:W-:Y:S01]  /*15450*/  MUFU.EX2 R135, R172 ;  /* 0x000000ac00877308 */ /* 0x000fe20000000800 */
[----:B-1----:R-:W-:Y:S01]  /*15460*/  F2FP.BF16.PACK_AB R111, R190, R189 ;  /* 0x000000bdbe6f723e */ /* 0x002fe200000010ff */
[----:B------:R-:W-:Y:S08]  /*15470*/  FFMA.FTZ R2, R132, R241, R178 ;  /* 0x000000f184027223 */ /* 0x000ff000000100b2 */
[----:B------:R-:W1:Y:S01]  /*15480*/  MUFU.EX2 R178, R121 ;  /* 0x0000007900b27308 */ /* 0x000e620000000800 */
[----:B------:R-:W-:Y:S01]  /*15490*/  FADD.FTZ R148, R181, R2 ;  /* 0x00000002b5947221 */ /* 0x000fe20000010000 */
[C---:B------:R-:W-:Y:S01]  /*154a0*/  HMMA.16816.F32.BF16 R8, R108.reuse, R104, R8 ;  /* 0x000000686c08723c */ /* 0x040fe20000041808 */
[----:B------:R-:W-:Y:S02]  /*154b0*/  FADD.FTZ R2, R179, R3 ;  /* 0x00000003b3027221 */ /* 0x000fe40000010000 */
[----:B------:R-:W-:Y:S02]  /*154c0*/  FADD.FTZ R3, R237, R148 ;  /* 0x00000094ed037221 */ /* 0x000fe40000010000 */
[----:B------:R-:W-:Y:S03]  /*154d0*/  FADD.FTZ R2, R234, R2 ;  /* 0x00000002ea027221 */ /* 0x000fe60000010000 */
[----:B------:R-:W-:Y:S01]  /*154e0*/  MUFU.EX2 R179, R125 ;  /* 0x0000007d00b37308 */ /* 0x000fe20000000800 */
[----:B------:R-:W-:Y:S01]  /*154f0*/  FADD.FTZ R3, R238, R3 ;  /* 0x00000003ee037221 */ /* 0x000fe20000010000 */
[-C--:B------:R-:W-:Y:S02]  /*15500*/  HMMA.16816.F32.BF16 R12, R108, R106.reuse, R12 ;  /* 0x0000006a6c0c723c */ /* 0x080fe4000004180c */
[----:B------:R-:W-:Y:S02]  /*15510*/  FADD.FTZ R187, R236, R2 ;  /* 0x00000002ecbb7221 */ /* 0x000fe40000010000 */
[----:B------:R-:W-:Y:S04]  /*15520*/  FADD.FTZ R2, R235, R188 ;  /* 0x000000bceb027221 */ /* 0x000fe80000010000 */
[C---:B------:R-:W-:Y:S01]  /*15530*/  HMMA.16816.F32.BF16 R16, R100.reuse, R106, R16 ;  /* 0x0000006a6410723c */ /* 0x040fe20000041810 */
[----:B------:R-:W2:Y:S01]  /*15540*/  LDSM.16.MT88.4 R104, [R167+0x1000] ;  /* 0x00100000a768783b */ /* 0x000ea20000004200 */
[----:B------:R-:W3:Y:S02]  /*15550*/  MUFU.EX2 R181, R124 ;  /* 0x0000007c00b57308 */ /* 0x000ee40000000800 */
[----:B-1----:R-:W-:Y:S01]  /*15560*/  F2FP.BF16.PACK_AB R172, R178, R177 ;  /* 0x000000b1b2ac723e */ /* 0x002fe200000010ff */
[----:B------:R-:W-:Y:S03]  /*15570*/  FADD.FTZ R2, R205, R2 ;  /* 0x00000002cd027221 */ /* 0x000fe60000010000 */
[-C--:B------:R-:W-:Y:S04]  /*15580*/  HMMA.16816.F32.BF16 R20, R100, R112.reuse, R20 ;  /* 0x000000706414723c */ /* 0x080fe80000041814 */
[----:B------:R1:W4:Y:S04]  /*15590*/  MUFU.EX2 R132, R174 ;  /* 0x000000ae00847308 */ /* 0x0003280000000800 */
[C---:B------:R-:W-:Y:S08]  /*155a0*/  HMMA.16816.F32.BF16 R24, R108.reuse, R112, R24 ;  /* 0x000000706c18723c */ /* 0x040ff00000041818 */
[-C--:B------:R-:W-:Y:S01]  /*155b0*/  HMMA.16816.F32.BF16 R28, R108, R114.reuse, R28 ;  /* 0x000000726c1c723c */ /* 0x080fe2000004181c */
[----:B---3--:R-:W-:Y:S07]  /*155c0*/  F2FP.BF16.PACK_AB R169, R181, R179 ;  /* 0x000000b3b5a9723e */ /* 0x008fee00000010ff */
[C---:B------:R-:W-:Y:S01]  /*155d0*/  HMMA.16816.F32.BF16 R32, R100.reuse, R114, R32 ;  /* 0x000000726420723c */ /* 0x040fe20000041820 */
[----:B------:R-:W3:Y:S03]  /*155e0*/  LDSM.16.MT88.4 R112, [R166+0x1c00] ;  /* 0x001c0000a670783b */ /* 0x000ee60000004200 */
[----:B-1----:R-:W-:Y:S02]  /*155f0*/  F2FP.BF16.PACK_AB R174, R135, R141 ;  /* 0x0000008d87ae723e */ /* 0x002fe400000010ff */
[----:B----4-:R-:W-:Y:S02]  /*15600*/  F2FP.BF16.PACK_AB R175, R132, R133 ;  /* 0x0000008584af723e */ /* 0x010fe400000010ff */
[-C--:B------:R-:W-:Y:S08]  /*15610*/  HMMA.16816.F32.BF16 R36, R100, R116.reuse, R36 ;  /* 0x000000746424723c */ /* 0x080ff00000041824 */
[C---:B------:R-:W-:Y:S08]  /*15620*/  HMMA.16816.F32.BF16 R40, R108.reuse, R116, R40 ;  /* 0x000000746c28723c */ /* 0x040ff00000041828 */
[-C--:B------:R-:W-:Y:S08]  /*15630*/  HMMA.16816.F32.BF16 R44, R108, R118.reuse, R44 ;  /* 0x000000766c2c723c */ /* 0x080ff0000004182c */
[C---:B------:R-:W-:Y:S01]  /*15640*/  HMMA.16816.F32.BF16 R48, R100.reuse, R118, R48 ;  /* 0x000000766430723c */ /* 0x040fe20000041830 */
[----:B------:R-:W1:Y:S07]  /*15650*/  LDSM.16.MT88.4 R116, [R167+0x1c00] ;  /* 0x001c0000a774783b */ /* 0x000e6e0000004200 */
[-C--:B--2---:R-:W-:Y:S08]  /*15660*/  HMMA.16816.F32.BF16 R52, R100, R104.reuse, R52 ;  /* 0x000000686434723c */ /* 0x084ff00000041834 */
[C---:B------:R-:W-:Y:S07]  /*15670*/  HMMA.16816.F32.BF16 R56, R108.reuse, R104, R56 ;  /* 0x000000686c38723c */ /* 0x040fee0000041838 */
[----:B------:R-:W-:Y:S01]  /*15680*/  FADD.FTZ R104, R239, R149 ;  /* 0x00000095ef687221 */ /* 0x000fe20000010000 */
[-C--:B------:R-:W-:Y:S04]  /*15690*/  HMMA.16816.F32.BF16 R60, R108, R106.reuse, R60 ;  /* 0x0000006a6c3c723c */ /* 0x080fe8000004183c */
[----:B------:R-:W-:Y:S04]  /*156a0*/  FADD.FTZ R0, R240, R104 ;  /* 0x00000068f0007221 */ /* 0x000fe80000010000 */
[C---:B------:R-:W-:Y:S01]  /*156b0*/  HMMA.16816.F32.BF16 R64, R100.reuse, R106, R64 ;  /* 0x0000006a6440723c */ /* 0x040fe20000041840 */
[----:B------:R-:W-:Y:S04]  /*156c0*/  FADD.FTZ R0, R208, R0 ;  /* 0x00000000d0007221 */ /* 0x000fe80000010000 */
[----:B------:R-:W-:Y:S03]  /*156d0*/  FADD.FTZ R0, R212, R0 ;  /* 0x00000000d4007221 */ /* 0x000fe60000010000 */
[-C--:B---3--:R-:W-:Y:S08]  /*156e0*/  HMMA.16816.F32.BF16 R68, R100, R112.reuse, R68 ;  /* 0x000000706444723c */ /* 0x088ff00000041844 */
[C---:B------:R-:W-:Y:S08]  /*156f0*/  HMMA.16816.F32.BF16 R72, R108.reuse, R112, R72 ;  /* 0x000000706c48723c */ /* 0x040ff00000041848 */
[-C--:B------:R-:W-:Y:S08]  /*15700*/  HMMA.16816.F32.BF16 R76, R108, R114.reuse, R76 ;  /* 0x000000726c4c723c */ /* 0x080ff0000004184c */
[C---:B------:R-:W-:Y:S01]  /*15710*/  HMMA.16816.F32.BF16 R80, R100.reuse, R114, R80 ;  /* 0x000000726450723c */ /* 0x040fe20000041850 */
[----:B------:R-:W2:Y:S07]  /*15720*/  LDSM.16.MT88.4 R112, [R167+0x800] ;  /* 0x00080000a770783b */ /* 0x000eae0000004200 */
[-C--:B-1----:R-:W-:Y:S08]  /*15730*/  HMMA.16816.F32.BF16 R84, R100, R116.reuse, R84 ;  /* 0x000000746454723c */ /* 0x082ff00000041854 */
[C---:B------:R-:W-:Y:S08]  /*15740*/  HMMA.16816.F32.BF16 R88, R108.reuse, R116, R88 ;  /* 0x000000746c58723c */ /* 0x040ff00000041858 */
[-C--:B------:R-:W-:Y:S08]  /*15750*/  HMMA.16816.F32.BF16 R92, R108, R118.reuse, R92 ;  /* 0x000000766c5c723c */ /* 0x080ff0000004185c */
[----:B------:R-:W-:Y:S08]  /*15760*/  HMMA.16816.F32.BF16 R96, R100, R118, R96 ;  /* 0x000000766460723c */ /* 0x000ff00000041860 */
[-C--:B------:R-:W-:Y:S01]  /*15770*/  HMMA.16816.F32.BF16 R152, R168, R160.reuse, R4 ;  /* 0x000000a0a898723c */ /* 0x080fe20000041804 */
[----:B------:R-:W1:Y:S07]  /*15780*/  LDSM.16.MT88.4 R4, [R167+0x1400] ;  /* 0x00140000a704783b */ /* 0x000e6e0000004200 */
[C---:B------:R-:W-:Y:S01]  /*15790*/  HMMA.16816.F32.BF16 R148, R172.reuse, R160, R8 ;  /* 0x000000a0ac94723c */ /* 0x040fe20000041808 */
[----:B------:R-:W3:Y:S07]  /*157a0*/  LDSM.16.MT88.4 R8, [R166+0x2000] ;  /* 0x00200000a608783b */ /* 0x000eee0000004200 */
[-C--:B------:R-:W-:Y:S01]  /*157b0*/  HMMA.16816.F32.BF16 R156, R172, R162.reuse, R12 ;  /* 0x000000a2ac9c723c */ /* 0x080fe2000004180c */
[----:B------:R-:W4:Y:S07]  /*157c0*/  LDSM.16.MT88.4 R12, [R167+0x2000] ;  /* 0x00200000a70c783b */ /* 0x000f2e0000004200 */
        /* <DEDUP_REMOVED lines=14> */
[----:B------:R-:W-:Y:S04]  /*158b0*/  FADD.FTZ R5, R191, R2 ;  /* 0x00000002bf057221 */ /* 0x000fe80000010000 */
        /* <DEDUP_REMOVED lines=41> */
.L_x_1305:
[----:B-1----:R-:W2:Y:S02]  /*15b50*/  LDL R0, [R1+0x10] ;  /* 0x0000100001007983 */ /* 0x002ea40000100800 */
[----:B--2---:R-:W-:-:S13]  /*15b60*/  ISETP.GE.AND P0, PT, R204, R0, PT ;  /* 0x00000000cc00720c */ /* 0x004fda0003f06270 */
[----:B------:R-:W-:Y:S05]  /*15b70*/  @!P0 BRA `(.L_x_1311) ;  /* 0x000029d000008947 */ /* 0x000fea0003800000 */
.L_x_1314:
[----:B------:R-:W2:Y:S01]  /*15b80*/  LDL R205, [R1+0x14] ;  /* 0x0000140001cd7983 */ /* 0x000ea20000100800 */
[----:B------:R-:W-:Y:S04]  /*15b90*/  DEPBAR.LE SB0, 0x0 ;  /* 0x000080000000791a */ /* 0x000fe80000000000 */
[----:B------:R-:W-:Y:S01]  /*15ba0*/  WARPSYNC 0xffffffff ;  /* 0xffffffff00007948 */ /* 0x000fe20003800000 */
[----:B------:R-:W-:Y:S01]  /*15bb0*/  BAR.SYNC.DEFER_BLOCKING 0x0 ;  /* 0x0000000000007b1d */ /* 0x000fe20000010000 */
[----:B------:R-:W-:Y:S01]  /*15bc0*/  SHF.R.S32.HI R0, RZ, 0x1f, R204 ;  /* 0x0000001fff007819 */ /* 0x000fe200000114cc */
[----:B------:R-:W-:Y:S04]  /*15bd0*/  IMAD.WIDE.U32 R2, R204, c[0x0][0x208], RZ ;  /* 0x00008200cc027a25 */ /* 0x000fe800078e00ff */
[----:B------:R-:W-:Y:S04]  /*15be0*/  IMAD R0, R0, c[0x0][0x208], RZ ;  /* 0x0000820000007a24 */ /* 0x000fe800078e02ff */
[----:B------:R-:W-:Y:S04]  /*15bf0*/  IMAD R0, R204, c[0x0][0x20c], R0 ;  /* 0x00008300cc007a24 */ /* 0x000fe800078e0200 */
[----:B------:R-:W-:Y:S02]  /*15c00*/  IMAD.IADD R0, R3, 0x1, R0 ;  /* 0x0000000103007824 */ /* 0x000fe400078e0200 */
[----:B------:R-:W-:Y:S04]  /*15c10*/  IMAD.WIDE.U32 R2, R2, 0x30, RZ ;  /* 0x0000003002027825 */ /* 0x000fe800078e00ff */
[----:B------:R-:W-:Y:S01]  /*15c20*/  IMAD R0, R0, 0x30, RZ ;  /* 0x0000003000007824 */ /* 0x000fe200078e02ff */
[-C--:B------:R-:W-:Y:S01]  /*15c30*/  IADD3 R12, P2, R244, R2.reuse, RZ ;  /* 0x00000002f40c7210 */ /* 0x080fe20007f5e0ff */
[----:B------:R-:W-:Y:S02]  /*15c40*/  LDSM.16.M88.4 R48, [R192] ;  /* 0x00000000c030783b */ /* 0x000fe40000000200 */
[----:B------:R-:W-:Y:S01]  /*15c50*/  IMAD.IADD R0, R3, 0x1, R0 ;  /* 0x0000000103007824 */ /* 0x000fe200078e0200 */
[----:B------:R-:W-:Y:S03]  /*15c60*/  BSSY B0, `(.L_x_1312) ;  /* 0x00000d8000007945 */ /* 0x000fe60003800000 */
[----:B------:R-:W-:Y:S01]  /*15c70*/  IMAD.X R13, R0, 0x1, R247, P2 ;  /* 0x00000001000d7824 */ /* 0x000fe200010e06f7 */
[----:B------:R-:W1:Y:S01]  /*15c80*/  S2R R134, SR_TID.X ;  /* 0x0000000000867919 */ /* 0x000e620000002100 */
[C---:B------:R-:W-:Y:S04]  /*15c90*/  LEA R26, P2, R12.reuse, c[0x0][0x1f8], 0x1 ;  /* 0x00007e000c1a7a11 */ /* 0x040fe800078408ff */
[----:B------:R-:W-:Y:S01]  /*15ca0*/  LEA.HI.X R27, R12, c[0x0][0x1fc], R13, 0x1, P2 ;  /* 0x00007f000c1b7a11 */ /* 0x000fe200010f0c0d */
[----:B------:R-:W3:Y:S06]  /*15cb0*/  LDSM.16.M88.4 R16, [R165] ;  /* 0x00000000a510783b */ /* 0x000eec0000000200 */
[----:B------:R-:W4:Y:S06]  /*15cc0*/  LDSM.16.M88.4 R44, [R192+0x1000] ;  /* 0x00100000c02c783b */ /* 0x000f2c0000000200 */
[----:B------:R-:W5:Y:S06]  /*15cd0*/  LDSM.16.M88.4 R32, [R165+0x400] ;  /* 0x00040000a520783b */ /* 0x000f6c0000000200 */
[----:B------:R-:W2:Y:S06]  /*15ce0*/  LDL R132, [R1+0x10] ;  /* 0x0000100001847983 */ /* 0x000eac0000100800 */
[----:B------:R-:W2:Y:S06]  /*15cf0*/  LDSM.16.M88.4 R168, [R165+0x800] ;  /* 0x00080000a5a8783b */ /* 0x000eac0000000200 */
[----:B------:R-:W-:Y:S06]  /*15d00*/  LDSM.16.M88.4 R172, [R193] ;  /* 0x00000000c1ac783b */ /* 0x000fec0000000200 */
[----:B------:R-:W2:Y:S01]  /*15d10*/  LDSM.16.M88.4 R176, [R194] ;  /* 0x00000000c2b0783b */ /* 0x000ea20000000200 */
[-C--:B---3--:R-:W-:Y:S05]  /*15d20*/  HMMA.16816.F32.BF16 R4, R48, R16.reuse, RZ ;  /* 0x000000103004723c */ /* 0x088fea00000418ff */
[----:B------:R-:W3:Y:S01]  /*15d30*/  LDSM.16.M88.4 R180, [R193+0x1000] ;  /* 0x00100000c1b4783b */ /* 0x000ee20000000200 */
[----:B-1----:R-:W-:Y:S05]  /*15d40*/  ISETP.GT.AND P4, PT, R134, 0x3f, PT ;  /* 0x0000003f8600780c */ /* 0x002fea0003f84270 */
[----:B------:R-:W1:Y:S06]  /*15d50*/  LDSM.16.M88.4 R184, [R202] ;  /* 0x00000000cab8783b */ /* 0x000e6c0000000200 */
[----:B------:R-:W1:Y:S02]  /*15d60*/  LDSM.16.M88.4 R188, [R201] ;  /* 0x00000000c9bc783b */ /* 0x000e640000000200 */
[----:B------:R-:W-:Y:S02]  /*15d70*/  @!P4 IMAD.MOV.U32 R8, RZ, RZ, c[0x0][0x208] ;  /* 0x00008200ff08c624 */ /* 0x000fe400078e00ff */
[----:B------:R-:W-:Y:S03]  /*15d80*/  @!P4 IMAD.MOV.U32 R9, RZ, RZ, c[0x0][0x20c] ;  /* 0x00008300ff09c624 */ /* 0x000fe600078e00ff */
[C---:B------:R-:W-:Y:S04]  /*15d90*/  @!P4 LEA R28, P0, R8.reuse, R2, 0x5 ;  /* 0x00000002081cc211 */ /* 0x040fe800078028ff */
[----:B------:R-:W-:Y:S02]  /*15da0*/  @!P4 LEA.HI.X R3, R8, R0, R9, 0x5, P0 ;  /* 0x000000000803c211 */ /* 0x000fe400000f2c09 */
[C---:B----4-:R-:W-:Y:S02]  /*15db0*/  HMMA.16816.F32.BF16 R8, R44.reuse, R16, RZ ;  /* 0x000000102c08723c */ /* 0x050fe400000418ff */
[--C-:B------:R-:W-:Y:S04]  /*15dc0*/  IADD3 R21, P1, P0, R2, 0x20, R244.reuse ;  /* 0x0000002002157810 */ /* 0x100fe8000783e0f4 */
[C---:B------:R-:W-:Y:S02]  /*15dd0*/  LEA R24, P2, R21.reuse, c[0x0][0x1f8], 0x1 ;  /* 0x00007e0015187a11 */ /* 0x040fe400078408ff */
[-C--:B------:R-:W-:Y:S01]  /*15de0*/  HMMA.16816.F32.BF16 R12, R44, R18.reuse, RZ ;  /* 0x000000122c0c723c */ /* 0x080fe200000418ff */
[----:B------:R-:W-:Y:S03]  /*15df0*/  IADD3.X R23, R0, RZ, R247, P1, P0 ;  /* 0x000000ff00177210 */ /* 0x000fe60000fe04f7 */
[----:B------:R-:W-:Y:S02]  /*15e00*/  IADD3 R20, P1, P0, R2, 0x40, R244 ;  /* 0x0000004002147810 */ /* 0x000fe4000783e0f4 */
[----:B------:R-:W-:Y:S02]  /*15e10*/  LEA.HI.X R25, R21, c[0x0][0x1fc], R23, 0x1, P2 ;  /* 0x00007f0015197a11 */ /* 0x000fe400010f0c17 */
[C---:B------:R-:W-:Y:S04]  /*15e20*/  HMMA.16816.F32.BF16 R16, R48.reuse, R18, RZ ;  /* 0x000000123010723c */ /* 0x040fe800000418ff */
[----:B------:R-:W-:Y:S02]  /*15e30*/  @!P4 IADD3 R2, P3, R28, R244, RZ ;  /* 0x000000f41c02c210 */ /* 0x000fe40007f7e0ff */
[--C-:B------:R-:W-:Y:S02]  /*15e40*/  IADD3.X R0, R0, RZ, R247.reuse, P1, P0 ;  /* 0x000000ff00007210 */ /* 0x100fe40000fe04f7 */
[----:B------:R-:W-:Y:S01]  /*15e50*/  LEA R30, P1, R20, c[0x0][0x1f8], 0x1 ;  /* 0x00007e00141e7a11 */ /* 0x000fe200078208ff */
[--C-:B------:R-:W-:Y:S03]  /*15e60*/  @!P4 IMAD.X R22, R3, 0x1, R247.reuse, P3 ;  /* 0x000000010316c824 */ /* 0x100fe600018e06f7 */
[----:B------:R-:W-:Y:S02]  /*15e70*/  @!P4 LEA R36, P0, R2, c[0x0][0x1f8], 0x1 ;  /* 0x00007e000224ca11 */ /* 0x000fe400078008ff */
[----:B------:R-:W-:Y:S02]  /*15e80*/  LEA.HI.X R31, R20, c[0x0][0x1fc], R0, 0x1, P1 ;  /* 0x00007f00141f7a11 */ /* 0x000fe400008f0c00 */
[----:B------:R-:W-:Y:S02]  /*15e90*/  @!P4 LEA.HI.X R37, R2, c[0x0][0x1fc], R22, 0x1, P0 ;  /* 0x00007f000225ca11 */ /* 0x000fe400000f0c16 */
[-C--:B-----5:R-:W-:Y:S01]  /*15ea0*/  HMMA.16816.F32.BF16 R20, R48, R32.reuse, RZ ;  /* 0x000000203014723c */ /* 0x0a0fe200000418ff */
[--C-:B------:R-:W-:Y:S02]  /*15eb0*/  @!P4 IADD3 R2, P1, P0, R28, 0x20, R244.reuse ;  /* 0x000000201c02c810 */ /* 0x100fe4000783e0f4 */
[----:B--2---:R-:W-:Y:S11]  /*15ec0*/  LOP3.LUT P2, RZ, R205, 0x1, RZ, 0xc0, !PT ;  /* 0x00000001cdff7812 */ /* 0x004ff6000784c0ff */
[----:B------:R-:W-:Y:S02]  /*15ed0*/  @!UPT UIADD3 URZ, URZ, URZ, URZ ;  /* 0x0000003f3f3ff290 */ /* 0x000fe4000fffe03f */
[----:B------:R-:W-:Y:S01]  /*15ee0*/  @!PT LDS RZ, [RZ] ;  /* 0x00000000fffff984 */ /* 0x000fe20000000800 */
[----:B------:R-:W-:Y:S01]  /*15ef0*/  @!PT LDS RZ, [RZ] ;  /* 0x00000000fffff984 */ /* 0x000fe20000000800 */
[----:B------:R-:W-:Y:S01]  /*15f00*/  @!PT LDS RZ, [RZ] ;  /* 0x00000000fffff984 */ /* 0x000fe20000000800 */
[----:B------:R2:W-:Y:S06]  /*15f10*/  LDGSTS.E.BYPASS.LTC128B.128 [R203+0x1880], [R26.64], !P2 ;  /* 0x018800001acb7fae */ /* 0x0005ec000d101d46 */
[----:B------:R2:W-:Y:S06]  /*15f20*/  LDGSTS.E.BYPASS.LTC128B.128 [R203+0x2480], [R24.64], !P6 ;  /* 0x0248000018cb7fae */ /* 0x0005ec000f101d46 */
[----:B------:R4:W-:Y:S06]  /*15f30*/  LDGSTS.E.BYPASS.LTC128B.128 [R203+0x3080], [R30.64], !P5 ;  /* 0x030800001ecb7fae */ /* 0x0009ec000e901d46 */
[----:B------:R5:W-:Y:S01]  /*15f40*/  @!P4 LDGSTS.E.BYPASS.LTC128B.128 [R203+0x2080], [R36.64], !P2 ;  /* 0x0208000024cbcfae */ /* 0x000be2000d101d46 */
[C---:B--2---:R-:W-:Y:S07]  /*15f50*/  HMMA.16816.F32.BF16 R24, R44.reuse, R32, RZ ;  /* 0x000000202c18723c */ /* 0x044fee00000418ff */
[----:B------:R-:W-:Y:S02]  /*15f60*/  @!P4 LEA R32, P3, R2, c[0x0][0x1f8], 0x1 ;  /* 0x00007e000220ca11 */ /* 0x000fe400078608ff */
[C---:B------:R-:W-:Y:S03]  /*15f70*/  @!P4 IADD3.X R33, R3.reuse, RZ, R247, P1, P0 ;  /* 0x000000ff0321c210 */ /* 0x040fe60000fe04f7 */
[----:B------:R-:W-:Y:S02]  /*15f80*/  @!P4 IADD3 R0, P2, P1, R28, 0x40, R244 ;  /* 0x000000401c00c810 */ /* 0x000fe4000795e0f4 */
[-C--:B----4-:R-:W-:Y:S01]  /*15f90*/  HMMA.16816.F32.BF16 R28, R44, R34.reuse, RZ ;  /* 0x000000222c1c723c */ /* 0x090fe200000418ff */
[----:B------:R-:W-:Y:S02]  /*15fa0*/  @!P4 LEA.HI.X R33, R2, c[0x0][0x1fc], R33, 0x1, P3 ;  /* 0x00007f000221ca11 */ /* 0x000fe400018f0c21 */
[C---:B------:R-:W-:Y:S02]  /*15fb0*/  @!P4 LEA R2, P0, R0.reuse, c[0x0][0x1f8], 0x1 ;  /* 0x00007e000002ca11 */ /* 0x040fe400078008ff */
[----:B------:R-:W-:Y:S01]  /*15fc0*/  @!P4 IADD3.X R3, R3, RZ, R247, P2, P1 ;  /* 0x000000ff0303c210 */ /* 0x000fe200017e24f7 */
[----:B------:R2:W-:Y:S03]  /*15fd0*/  @!P4 LDGSTS.E.BYPASS.LTC128B.128 [R203+0x2c80], [R32.64], !P6 ;  /* 0x02c8000020cbcfae */ /* 0x0005e6000f101d46 */
[----:B------:R-:W-:Y:S03]  /*15fe0*/  @!P4 LEA.HI.X R3, R0, c[0x0][0x1fc], R3, 0x1, P0 ;  /* 0x00007f000003ca11 */ /* 0x000fe600000f0c03 */
[----:B------:R-:W-:Y:S02]  /*15ff0*/  IMAD.MOV.U32 R0, RZ, RZ, R140 ;  /* 0x000000ffff007224 */ /* 0x000fe400078e008c */
[----:B------:R4:W-:Y:S01]  /*16000*/  @!P4 LDGSTS.E.BYPASS.LTC128B.128 [R203+0x3880], [R2.64], !P5 ;  /* 0x0388000002cbcfae */ /* 0x0009e2000e901d46 */
[----:B------:R-:W-:Y:S01]  /*16010*/  ISETP.GT.AND P4, PT, R204, R132, PT ;  /* 0x00000084cc00720c */ /* 0x000fe20003f84270 */
[----:B------:R-:W-:Y:S04]  /*16020*/  IMAD.MOV.U32 R132, RZ, RZ, R138 ;  /* 0x000000ffff847224 */ /* 0x000fe800078e008a */
[----:B------:R-:W0:Y:S01]  /*16030*/  LDGDEPBAR ;  /* 0x00000000000079af */ /* 0x000e220000000000 */
[C---:B--2---:R-:W-:Y:S08]  /*16040*/  HMMA.16816.F32.BF16 R32, R48.reuse, R34, RZ ;  /* 0x000000223020723c */ /* 0x044ff000000418ff */
[-C--:B-----5:R-:W-:Y:S01]  /*16050*/  HMMA.16816.F32.BF16 R36, R48, R168.reuse, RZ ;  /* 0x000000a83024723c */ /* 0x0a0fe200000418ff */
[----:B----4-:R-:W-:Y:S07]  /*16060*/  IMAD.MOV.U32 R2, RZ, RZ, R139 ;  /* 0x000000ffff027224 */ /* 0x010fee00078e008b */
[C---:B------:R-:W-:Y:S08]  /*16070*/  HMMA.16816.F32.BF16 R40, R44.reuse, R168, RZ ;  /* 0x000000a82c28723c */ /* 0x040ff000000418ff */
[-C--:B------:R-:W-:Y:S08]  /*16080*/  HMMA.16816.F32.BF16 R44, R44, R170.reuse, RZ ;  /* 0x000000aa2c2c723c */ /* 0x080ff000000418ff */
[----:B------:R-:W-:Y:S01]  /*16090*/  HMMA.16816.F32.BF16 R48, R48, R170, RZ ;  /* 0x000000aa3030723c */ /* 0x000fe200000418ff */
[----:B------:R-:W-:Y:S07]  /*160a0*/  LDSM.16.M88.4 R168, [R192+0x2000] ;  /* 0x00200000c0a8783b */ /* 0x000fee0000000200 */
[-C--:B------:R-:W-:Y:S08]  /*160b0*/  HMMA.16816.F32.BF16 R4, R172, R176.reuse, R4 ;  /* 0x000000b0ac04723c */ /* 0x080ff00000041804 */
[C---:B---3--:R-:W-:Y:S08]  /*160c0*/  HMMA.16816.F32.BF16 R8, R180.reuse, R176, R8 ;  /* 0x000000b0b408723c */ /* 0x048ff00000041808 */
[-C--:B------:R-:W-:Y:S08]  /*160d0*/  HMMA.16816.F32.BF16 R12, R180, R178.reuse, R12 ;  /* 0x000000b2b40c723c */ /* 0x080ff0000004180c */
[C---:B------:R-:W-:Y:S01]  /*160e0*/  HMMA.16816.F32.BF16 R16, R172.reuse, R178, R16 ;  /* 0x000000b2ac10723c */ /* 0x040fe20000041810 */
[----:B------:R-:W2:Y:S07]  /*160f0*/  LDSM.16.M88.4 R176, [R165+0xc00] ;  /* 0x000c0000a5b0783b */ /* 0x000eae0000000200 */
        /* <DEDUP_REMOVED lines=8> */
[----:B------:R-:W1:Y:S07]  /*16180*/  LDSM.16.M88.4 R180, [R192+0x3000] ;  /* 0x00300000c0b4783b */ /* 0x000e6e0000000200 */
[----:B------:R-:W-:Y:S01]  /*16190*/  HMMA.16816.F32.BF16 R48, R172, R190, R48 ;  /* 0x000000beac30723c */ /* 0x000fe20000041830 */
[----:B------:R-:W3:Y:S07]  /*161a0*/  LDSM.16.M88.4 R172, [R165+0x1000] ;  /* 0x00100000a5ac783b */ /* 0x000eee0000000200 */
[-C--:B--2---:R-:W-:Y:S08]  /*161b0*/  HMMA.16816.F32.BF16 R4, R168, R176.reuse, R4 ;  /* 0x000000b0a804723c */ /* 0x084ff00000041804 */
        /* <DEDUP_REMOVED lines=74> */
[----:B------:R-:W-:Y:S01]  /*16660*/  @P0 IMAD.MOV.U32 R142, RZ, RZ, 0x5 ;  /* 0x00000005ff8e0424 */ /* 0x000fe200078e00ff */
[----:B------:R-:W-:Y:S01]  /*16670*/  @P0 SHF.R.S32.HI R134, RZ, 0x1f, R133 ;  /* 0x0000001fff860819 */ /* 0x000fe20000011485 */
[----:B------:R-:W-:Y:S03]  /*16680*/  @P0 IMAD.WIDE.U32 R170, R133, c[0x0][0x1e0], RZ ;  /* 0x0000780085aa0a25 */ /* 0x000fe600078e00ff */
[C---:B------:R-:W-:Y:S01]  /*16690*/  @P0 SHF.L.U64.HI R169, R141.reuse, R142, c[0x0][0x1e4] ;  /* 0x000079008da90619 */ /* 0x040fe2000001028e */
[----:B------:R-:W-:Y:S02]  /*166a0*/  @P0 IMAD R134, R134, c[0x0][0x1e0], RZ ;  /* 0x0000780086860a24 */ /* 0x000fe400078e02ff */
[----:B------:R-:W-:Y:S02]  /*166b0*/  @P0 IMAD.SHL.U32 R168, R141, 0x20, RZ ;  /* 0x000000208da80824 */ /* 0x000fe400078e00ff */
[----:B------:R-:W-:Y:S02]  /*166c0*/  @P0 IMAD R134, R133, c[0x0][0x1e4], R134 ;  /* 0x0000790085860a24 */ /* 0x000fe400078e0286 */
[----:B------:R-:W-:Y:S04]  /*166d0*/  @P0 IMAD.WIDE.U32 R168, R170, 0x30, R168 ;  /* 0x00000030aaa80825 */ /* 0x000fe800078e00a8 */
[----:B------:R-:W-:Y:S01]  /*166e0*/  @P0 IMAD.IADD R134, R171, 0x1, R134 ;  /* 0x00000001ab860824 */ /* 0x000fe200078e0286 */
[----:B------:R-:W-:Y:S03]  /*166f0*/  @P0 IADD3 R142, P2, P1, R168, 0x20, R250 ;  /* 0x00000020a88e0810 */ /* 0x000fe6000795e0fa */
[----:B------:R-:W-:Y:S04]  /*16700*/  @P0 IMAD R134, R134, 0x30, RZ ;  /* 0x0000003086860824 */ /* 0x000fe800078e02ff */
[----:B------:R-:W-:Y:S05]  /*16710*/  @P0 IMAD.IADD R134, R134, 0x1, R169 ;  /* 0x0000000186860824 */ /* 0x000fea00078e02a9 */
[----:B------:R-:W-:Y:S02]  /*16720*/  @P0 IADD3.X R180, R134, RZ, R252, P2, P1 ;  /* 0x000000ff86b40210 */ /* 0x000fe400017e24fc */
        /* <DEDUP_REMOVED lines=24> */
[----:B------:R-:W-:Y:S03]  /*168b0*/  LOP3.LUT P3, RZ, R205, 0x1, RZ, 0xc0, !PT ;  /* 0x00000001cdff7812 */ /* 0x000fe6000786c0ff */
        /* <DEDUP_REMOVED lines=18> */
.L_x_1313:
[----:B------:R-:W-:Y:S05]  /*169e0*/  BSYNC B0 ;  /* 0x0000000000007941 */ /* 0x000fea0003800000 */
.L_x_1312:
        /* <DEDUP_REMOVED lines=36> */
[----:B------:R-:W-:Y:S01]  /*16c30*/  IADD3 R204, R204, -0x1, RZ ;  /* 0xffffffffcccc7810 */ /* 0x000fe20007ffe0ff */
[----:B------:R-:W3:Y:S01]  /*16c40*/  SHFL.BFLY PT, R139, R133, 0x2, 0x1f ;  /* 0x0c401f00858b7f89 */ /* 0x000ee200000e0000 */
[----:B------:R-:W-:Y:S04]  /*16c50*/  FMNMX.FTZ R134, R44, R134, !PT ;  /* 0x000000862c867209 */ /* 0x000fe80007810000 */
[----:B------:R-:W-:Y:S05]  /*16c60*/  FMNMX.FTZ R134, R45, R134, !PT ;  /* 0x000000862d867209 */ /* 0x000fea0007810000 */
[----:B------:R-:W4:Y:S01]  /*16c70*/  SHFL.BFLY PT, R140, R134, 0x2, 0x1f ;  /* 0x0c401f00868c7f89 */ /* 0x000f2200000e0000 */
[----:B--2---:R-:W-:Y:S02]  /*16c80*/  FMNMX.FTZ R3, R3, R138, !PT ;  /* 0x0000008a03037209 */ /* 0x004fe40007810000 */
[----:B------:R-:W-:Y:S05]  /*16c90*/  FMNMX.FTZ R138, R10, R135, !PT ;  /* 0x000000870a8a7209 */ /* 0x000fea0007810000 */
[----:B------:R-:W2:Y:S01]  /*16ca0*/  SHFL.BFLY PT, R141, R3, 0x1, 0x1f ;  /* 0x0c201f00038d7f89 */ /* 0x000ea200000e0000 */
[----:B------:R-:W-:Y:S02]  /*16cb0*/  FMNMX.FTZ R138, R11, R138, !PT ;  /* 0x0000008a0b8a7209 */ /* 0x000fe40007810000 */
[----:B---3--:R-:W-:Y:S02]  /*16cc0*/  FMNMX.FTZ R133, R133, R139, !PT ;  /* 0x0000008b85857209 */ /* 0x008fe40007810000 */
[----:B------:R-:W-:Y:S03]  /*16cd0*/  FMNMX.FTZ R139, R14, R138, !PT ;  /* 0x0000008a0e8b7209 */ /* 0x000fe60007810000 */
[----:B------:R-:W3:Y:S01]  /*16ce0*/  SHFL.BFLY PT, R142, R133, 0x1, 0x1f ;  /* 0x0c201f00858e7f89 */ /* 0x000ee200000e0000 */
[----:B----4-:R-:W-:Y:S02]  /*16cf0*/  FMNMX.FTZ R138, R134, R140, !PT ;  /* 0x0000008c868a7209 */ /* 0x010fe40007810000 */
[----:B------:R-:W-:Y:S05]  /*16d00*/  FMNMX.FTZ R134, R15, R139, !PT ;  /* 0x0000008b0f867209 */ /* 0x000fea0007810000 */
[----:B-1----:R-:W1:Y:S01]  /*16d10*/  SHFL.BFLY PT, R168, R138, 0x1, 0x1f ;  /* 0x0c201f008aa87f89 */ /* 0x002e6200000e0000 */
[----:B------:R-:W-:Y:S02]  /*16d20*/  FMNMX.FTZ R134, R26, R134, !PT ;  /* 0x000000861a867209 */ /* 0x000fe40007810000 */
[----:B--2---:R-:W-:Y:S02]  /*16d30*/  FMNMX.FTZ R140, R3, R141, !PT ;  /* 0x0000008d038c7209 */ /* 0x004fe40007810000 */
[----:B------:R-:W-:Y:S03]  /*16d40*/  FMNMX.FTZ R134, R27, R134, !PT ;  /* 0x000000861b867209 */ /* 0x000fe60007810000 */
[----:B------:R-:W-:Y:S01]  /*16d50*/  FADD.FTZ R0, -R140, R0 ;  /* 0x000000008c007221 */ /* 0x000fe20000010100 */
[----:B------:R-:W-:Y:S01]  /*16d60*/  FMNMX.FTZ R3, R30, R134, !PT ;  /* 0x000000861e037209 */ /* 0x000fe20007810000 */
[----:B------:R-:W-:Y:S03]  /*16d70*/  FMUL.FTZ R174, R140, c[0x0][0x2d0] ;  /* 0x0000b4008cae7a20 */ /* 0x000fe60000410000 */
[----:B------:R-:W-:Y:S01]  /*16d80*/  FMNMX.FTZ R3, R31, R3, !PT ;  /* 0x000000031f037209 */ /* 0x000fe20007810000 */
[--C-:B------:R-:W-:Y:S01]  /*16d90*/  FFMA.FTZ R4, R4, c[0x0][0x2d0], -R174.reuse ;  /* 0x0000b40004047a23 */ /* 0x100fe200000108ae */
[----:B---3--:R-:W-:Y:S01]  /*16da0*/  FMNMX.FTZ R139, R133, R142, !PT ;  /* 0x0000008e858b7209 */ /* 0x008fe20007810000 */
[----:B------:R-:W-:Y:S01]  /*16db0*/  FFMA.FTZ R20, R20, c[0x0][0x2d0], -R174 ;  /* 0x0000b40014147a23 */ /* 0x000fe200000108ae */
[----:B------:R-:W-:Y:S01]  /*16dc0*/  FMNMX.FTZ R133, R42, R3, !PT ;  /* 0x000000032a857209 */ /* 0x000fe20007810000 */
[----:B------:R-:W-:Y:S01]  /*16dd0*/  FMUL.FTZ R3, R0, c[0x0][0x2d0] ;  /* 0x0000b40000037a20 */ /* 0x000fe20000410000 */
[----:B------:R-:W-:Y:S01]  /*16de0*/  MUFU.EX2 R176, R4 ;  /* 0x0000000400b07308 */ /* 0x000fe20000000800 */
[----:B------:R-:W-:Y:S01]  /*16df0*/  FMUL.FTZ R173, R139, c[0x0][0x2d0] ;  /* 0x0000b4008bad7a20 */ /* 0x000fe20000410000 */
[----:B------:R-:W-:Y:S01]  /*16e00*/  FMNMX.FTZ R0, R43, R133, !PT ;  /* 0x000000852b007209 */ /* 0x000fe20007810000 */
[----:B------:R-:W-:Y:S01]  /*16e10*/  FADD.FTZ R2, -R139, R2 ;  /* 0x000000028b027221 */ /* 0x000fe20000010100 */
[----:B-1----:R-:W-:Y:S01]  /*16e20*/  FMNMX.FTZ R138, R138, R168, !PT ;  /* 0x000000a88a8a7209 */ /* 0x002fe20007810000 */
[----:B------:R-:W-:Y:S01]  /*16e30*/  FFMA.FTZ R21, R21, c[0x0][0x2d0], -R174 ;  /* 0x0000b40015157a23 */ /* 0x000fe200000108ae */
[----:B------:R-:W-:Y:S01]  /*16e40*/  FMNMX.FTZ R0, R46, R0, !PT ;  /* 0x000000002e007209 */ /* 0x000fe20007810000 */
[----:B------:R-:W-:Y:S01]  /*16e50*/  FMUL.FTZ R2, R2, c[0x0][0x2d0] ;  /* 0x0000b40002027a20 */ /* 0x000fe20000410000 */
[----:B------:R-:W-:Y:S01]  /*16e60*/  LDSM.16.MT88.4 R168, [R166] ;  /* 0x00000000a6a8783b */ /* 0x000fe20000004200 */
[----:B------:R-:W-:Y:S01]  /*16e70*/  FMUL.FTZ R172, R138, c[0x0][0x2d0] ;  /* 0x0000b4008aac7a20 */ /* 0x000fe20000410000 */
[----:B------:R1:W2:Y:S01]  /*16e80*/  MUFU.EX2 R134, R3 ;  /* 0x0000000300867308 */ /* 0x0002a20000000800 */
[----:B------:R-:W-:Y:S01]  /*16e90*/  FMNMX.FTZ R0, R47, R0, !PT ;  /* 0x000000002f007209 */ /* 0x000fe20007810000 */
[--C-:B------:R-:W-:Y:S02]  /*16ea0*/  FFMA.FTZ R22, R22, c[0x0][0x2d0], -R173.reuse ;  /* 0x0000b40016167a23 */ /* 0x100fe400000108ad */
[--C-:B------:R-:W-:Y:S02]  /*16eb0*/  FFMA.FTZ R23, R23, c[0x0][0x2d0], -R173.reuse ;  /* 0x0000b40017177a23 */ /* 0x100fe400000108ad */
[----:B------:R-:W-:Y:S02]  /*16ec0*/  FFMA.FTZ R25, R25, c[0x0][0x2d0], -R172 ;  /* 0x0000b40019197a23 */ /* 0x000fe400000108ac */
[--C-:B------:R-:W-:Y:S02]  /*16ed0*/  FFMA.FTZ R34, R34, c[0x0][0x2d0], -R173.reuse ;  /* 0x0000b40022227a23 */ /* 0x100fe400000108ad */
[----:B------:R3:W4:Y:S01]  /*16ee0*/  MUFU.EX2 R133, R2 ;  /* 0x0000000200857308 */ /* 0x0007220000000800 */
[--C-:B------:R-:W-:Y:S02]  /*16ef0*/  FFMA.FTZ R35, R35, c[0x0][0x2d0], -R173.reuse ;  /* 0x0000b40023237a23 */ /* 0x100fe400000108ad */
[----:B------:R-:W-:Y:S02]  /*16f00*/  FFMA.FTZ R142, R37, c[0x0][0x2d0], -R174 ;  /* 0x0000b400258e7a23 */ /* 0x000fe400000108ae */
[----:B------:R-:W-:Y:S02]  /*16f10*/  FFMA.FTZ R24, R24, c[0x0][0x2d0], -R172 ;  /* 0x0000b40018187a23 */ /* 0x000fe400000108ac */
[----:B------:R-:W-:Y:S02]  /*16f20*/  FFMA.FTZ R141, R48, c[0x0][0x2d0], -R174 ;  /* 0x0000b400308d7a23 */ /* 0x000fe400000108ae */
[--C-:B------:R-:W-:Y:S01]  /*16f30*/  FFMA.FTZ R48, R39, c[0x0][0x2d0], -R173.reuse ;  /* 0x0000b40027307a23 */ /* 0x100fe200000108ad */
[----:B------:R5:W-:Y:S01]  /*16f40*/  MUFU.EX2 R189, R20 ;  /* 0x0000001400bd7308 */ /* 0x000be20000000800 */
[--C-:B------:R-:W-:Y:S02]  /*16f50*/  FFMA.FTZ R50, R50, c[0x0][0x2d0], -R173.reuse ;  /* 0x0000b40032327a23 */ /* 0x100fe400000108ad */
[--C-:B------:R-:W-:Y:S01]  /*16f60*/  FFMA.FTZ R51, R51, c[0x0][0x2d0], -R173.reuse ;  /* 0x0000b40033337a23 */ /* 0x100fe200000108ad */
        /* <DEDUP_REMOVED lines=30> */
[----:B------:R-:W-:Y:S02]  /*17150*/  FMUL.FTZ R55, R133, R55 ;  /* 0x0000003785377220 */ /* 0x000fe40000410000 */
[--C-:B-----5:R-:W-:Y:S02]  /*17160*/  FFMA.FTZ R20, R32, c[0x0][0x2d0], -R174.reuse ;  /* 0x0000b40020147a23 */ /* 0x120fe400000108ae */
[--C-:B-1----:R-:W-:Y:S02]  /*17170*/  FFMA.FTZ R2, R5, c[0x0][0x2d0], -R174.reuse ;  /* 0x0000b40005027a23 */ /* 0x102fe400000108ae */
[----:B------:R-:W-:Y:S02]  /*17180*/  FMUL.FTZ R5, R134, R153 ;  /* 0x0000009986057220 */ /* 0x000fe40000410000 */
[C---:B--2---:R-:W-:Y:S01]  /*17190*/  FMUL.FTZ R104, R132.reuse, R104 ;  /* 0x0000006884687220 */ /* 0x044fe20000410000 */
[----:B------:R1:W-:Y:S01]  /*171a0*/  MUFU.EX2 R209, R2 ;  /* 0x0000000200d17308 */ /* 0x0003e20000000800 */
        /* <DEDUP_REMOVED lines=14> */
[--C-:B-1----:R-:W-:Y:S02]  /*17290*/  FFMA.FTZ R2, R6, c[0x0][0x2d0], -R173.reuse ;  /* 0x0000b40006027a23 */ /* 0x102fe400000108ad */
[----:B------:R-:W-:Y:S02]  /*172a0*/  FMUL.FTZ R6, R133, R154 ;  /* 0x0000009a85067220 */ /* 0x000fe40000410000 */
[----:B------:R-:W-:Y:S01]  /*172b0*/  FMUL.FTZ R61, R132, R61 ;  /* 0x0000003d843d7220 */ /* 0x000fe20000410000 */
[----:B------:R1:W4:Y:S01]  /*172c0*/  MUFU.EX2 R175, R2 ;  /* 0x0000000200af7308 */ /* 0x0003220000000800 */
[C---:B------:R-:W-:Y:S02]  /*172d0*/  FMUL.FTZ R64, R134.reuse, R64 ;  /* 0x0000004086407220 */ /* 0x040fe40000410000 */
[C---:B------:R-:W-:Y:S02]  /*172e0*/  FMUL.FTZ R65, R134.reuse, R65 ;  /* 0x0000004186417220 */ /* 0x040fe40000410000 */
[--C-:B--2---:R-:W-:Y:S02]  /*172f0*/  FFMA.FTZ R3, R17, c[0x0][0x2d0], -R174.reuse ;  /* 0x0000b40011037a23 */ /* 0x104fe400000108ae */
[C---:B------:R-:W-:Y:S02]  /*17300*/  FMUL.FTZ R17, R134.reuse, R161 ;  /* 0x000000a186117220 */ /* 0x040fe40000410000 */
[C---:B------:R-:W-:Y:S01]  /*17310*/  FMUL.FTZ R66, R133.reuse, R66 ;  /* 0x0000004285427220 */ /* 0x040fe20000410000 */
[----:B------:R-:W2:Y:S01]  /*17320*/  MUFU.EX2 R217, R3 ;  /* 0x0000000300d97308 */ /* 0x000ea20000000800 */
[----:B------:R-:W-:Y:S02]  /*17330*/  FMUL.FTZ R67, R133, R67 ;  /* 0x0000004385437220 */ /* 0x000fe40000410000 */
[C---:B------:R-:W-:Y:S02]  /*17340*/  FMUL.FTZ R68, R134.reuse, R68 ;  /* 0x0000004486447220 */ /* 0x040fe40000410000 */
[----:B---3--:R-:W-:Y:S02]  /*17350*/  FFMA.FTZ R20, R33, c[0x0][0x2d0], -R174 ;  /* 0x0000b40021147a23 */ /* 0x008fe400000108ae */
        /* <DEDUP_REMOVED lines=14> */
[C---:B------:R-:W-:Y:S02]  /*17440*/  FMUL.FTZ R18, R133.reuse, R162 ;  /* 0x000000a285127220 */ /* 0x040fe40000410000 */
[C---:B------:R-:W-:Y:S01]  /*17450*/  FMUL.FTZ R81, R134.reuse, R81 ;  /* 0x0000005186517220 */ /* 0x040fe20000410000 */
        /* <DEDUP_REMOVED lines=9> */
[C---:B------:R-:W-:Y:S02]  /*174f0*/  FMUL.FTZ R19, R133.reuse, R163 ;  /* 0x000000a385137220 */ /* 0x040fe40000410000 */
[----:B------:R-:W-:Y:S01]  /*17500*/  LDSM.16.MT88.4 R160, [R166+0x800] ;  /* 0x00080000a6a0783b */ /* 0x000fe20000004200 */
[C---:B------:R-:W-:Y:S02]  /*17510*/  FMUL.FTZ R86, R133.reuse, R86 ;  /* 0x0000005685567220 */ /* 0x040fe40000410000 */
[C---:B------:R-:W-:Y:S02]  /*17520*/  FMUL.FTZ R87, R133.reuse, R87 ;  /* 0x0000005785577220 */ /* 0x040fe40000410000 */
[C---:B------:R-:W-:Y:S02]  /*17530*/  FMUL.FTZ R88, R132.reuse, R88 ;  /* 0x0000005884587220 */ /* 0x040fe40000410000 */
[----:B------:R-:W1:Y:S01]  /*17540*/  MUFU.EX2 R216, R0 ;  /* 0x0000000000d87308 */ /* 0x000e620000000800 */
[C---:B------:R-:W-:Y:S02]  /*17550*/  FMUL.FTZ R89, R132.reuse, R89 ;  /* 0x0000005984597220 */ /* 0x040fe40000410000 */
[----:B------:R-:W-:Y:S02]  /*17560*/  FMUL.FTZ R92, R132, R92 ;  /* 0x0000005c845c7220 */ /* 0x000fe40000410000 */
[--C-:B--2---:R-:W-:Y:S02]  /*17570*/  FFMA.FTZ R3, R8, c[0x0][0x2d0], -R172.reuse ;  /* 0x0000b40008037a23 */ /* 0x104fe400000108ac */
[C---:B------:R-:W-:Y:S02]  /*17580*/  FMUL.FTZ R8, R132.reuse, R148 ;  /* 0x0000009484087220 */ /* 0x040fe40000410000 */
[----:B------:R-:W-:Y:S01]  /*17590*/  FMUL.FTZ R93, R132, R93 ;  /* 0x0000005d845d7220 */ /* 0x000fe20000410000 */
[----:B------:R2:W-:Y:S01]  /*175a0*/  MUFU.EX2 R205, R3 ;  /* 0x0000000300cd7308 */ /* 0x0005e20000000800 */
[C---:B------:R-:W-:Y:S02]  /*175b0*/  FMUL.FTZ R96, R134.reuse, R96 ;  /* 0x0000006086607220 */ /* 0x040fe40000410000 */
[----:B------:R-:W-:Y:S02]  /*175c0*/  FMUL.FTZ R97, R134, R97 ;  /* 0x0000006186617220 */ /* 0x000fe40000410000 */
[C---:B------:R-:W-:Y:S02]  /*175d0*/  FMUL.FTZ R98, R133.reuse, R98 ;  /* 0x0000006285627220 */ /* 0x040fe40000410000 */
[----:B------:R-:W-:Y:S02]  /*175e0*/  FMUL.FTZ R99, R133, R99 ;  /* 0x0000006385637220 */ /* 0x000fe40000410000 */
[--C-:B------:R-:W-:Y:S01]  /*175f0*/  FFMA.FTZ R40, R40, c[0x0][0x2d0], -R172.reuse ;  /* 0x0000b40028287a23 */ /* 0x100fe200000108ac */
[----:B------:R3:W-:Y:S01]  /*17600*/  MUFU.EX2 R184, R35 ;  /* 0x0000002300b87308 */ /* 0x0007e20000000800 */
[--C-:B------:R-:W-:Y:S02]  /*17610*/  FFMA.FTZ R41, R41, c[0x0][0x2d0], -R172.reuse ;  /* 0x0000b40029297a23 */ /* 0x100fe400000108ac */
[----:B------:R-:W-:Y:S01]  /*17620*/  FFMA.FTZ R44, R44, c[0x0][0x2d0], -R172 ;  /* 0x0000b4002c2c7a23 */ /* 0x000fe200000108ac */
[----:B-1----:R-:W-:Y:S01]  /*17630*/  F2FP.BF16.PACK_AB R155, R216, R210 ;  /* 0x000000d2d89b723e */ /* 0x002fe200000010ff */
[----:B------:R-:W-:Y:S02]  /*17640*/  FADD.FTZ R0, -R2, R135 ;  /* 0x0000008702007221 */ /* 0x000fe40000010100 */
[----:B------:R-:W-:Y:S02]  /*17650*/  FFMA.FTZ R135, R49, c[0x0][0x2d0], -R174 ;  /* 0x0000b40031877a23 */ /* 0x000fe400000108ae */
[----:B------:R-:W-:Y:S01]  /*17660*/  FMUL.FTZ R0, R0, c[0x0][0x2d0] ;  /* 0x0000b40000007a20 */ /* 0x000fe20000410000 */
[----:B------:R1:W4:Y:S01]  /*17670*/  MUFU.EX2 R181, R24 ;  /* 0x0000001800b57308 */ /* 0x0003220000000800 */
[----:B------:R-:W-:Y:S02]  /*17680*/  FFMA.FTZ R49, R38, c[0x0][0x2d0], -R173 ;  /* 0x0000b40026317a23 */ /* 0x000fe400000108ad */
[--C-:B------:R-:W-:Y:S02]  /*17690*/  FFMA.FTZ R45, R45, c[0x0][0x2d0], -R172.reuse ;  /* 0x0000b4002d2d7a23 */ /* 0x100fe400000108ac */
[--C-:B--2---:R-:W-:Y:S02]  /*176a0*/  FFMA.FTZ R3, R9, c[0x0][0x2d0], -R172.reuse ;  /* 0x0000b40009037a23 */ /* 0x104fe400000108ac */
[----:B------:R-:W-:Y:S03]  /*176b0*/  FMUL.FTZ R9, R132, R149 ;  /* 0x0000009584097220 */ /* 0x000fe60000410000 */
[----:B------:R2:W5:Y:S01]  /*176c0*/  MUFU.EX2 R206, R3 ;  /* 0x0000000300ce7308 */ /* 0x0005620000000800 */
[----:B---3--:R-:W-:Y:S09]  /*176d0*/  LDSM.16.MT88.4 R32, [R167+0x400] ;  /* 0x00040000a720783b */ /* 0x008ff20000004200 */
[----:B------:R-:W3:Y:S01]  /*176e0*/  MUFU.EX2 R0, R0 ;  /* 0x0000000000007308 */ /* 0x000ee20000000800 */
[--C-:B-1----:R-:W-:Y:S01]  /*176f0*/  FFMA.FTZ R24, R28, c[0x0][0x2d0], -R172.reuse ;  /* 0x0000b4001c187a23 */ /* 0x102fe200000108ac */
[----:B----4-:R-:W-:Y:S08]  /*17700*/  F2FP.BF16.PACK_AB R28, R182, R181 ;  /* 0x000000b5b61c723e */ /* 0x010ff000000010ff */
[----:B------:R-:W-:Y:S01]  /*17710*/  MUFU.EX2 R177, R24 ;  /* 0x0000001800b17308 */ /* 0x000fe20000000800 */
[--C-:B--2---:R-:W-:Y:S01]  /*17720*/  FFMA.FTZ R3, R12, c[0x0][0x2d0], -R172.reuse ;  /* 0x0000b4000c037a23 */ /* 0x104fe200000108ac */
[----:B-----5:R-:W-:Y:S01]  /*17730*/  F2FP.BF16.PACK_AB R148, R206, R205 ;  /* 0x000000cdce94723e */ /* 0x020fe200000010ff */
[----:B------:R-:W-:Y:S07]  /*17740*/  FMUL.FTZ R12, R132, R156 ;  /* 0x0000009c840c7220 */ /* 0x000fee0000410000 */
[----:B------:R1:W-:Y:S01]  /*17750*/  MUFU.EX2 R214, R3 ;  /* 0x0000000300d67308 */ /* 0x0003e20000000800 */
        /* <DEDUP_REMOVED lines=25> */
[----:B------:R-:W-:Y:S05]  /*178f0*/  FMUL.FTZ R95, R0, R95 ;  /* 0x0000005f005f7220 */ /* 0x000fea0000410000 */
[----:B------:R-:W-:Y:S01]  /*17900*/  MUFU.EX2 R51, R51 ;  /* 0x0000003300337308 */ /* 0x000fe20000000800 */
[----:B-1----:R-:W-:Y:S04]  /*17910*/  FMUL.FTZ R3, R2, c[0x0][0x2d0] ;  /* 0x0000b40002037a20 */ /* 0x002fe80000410000 */
[--C-:B------:R-:W-:Y:S02]  /*17920*/  FFMA.FTZ R4, R10, c[0x0][0x2d0], -R3.reuse ;  /* 0x0000b4000a047a23 */ /* 0x100fe40000010803 */
[----:B------:R-:W-:Y:S01]  /*17930*/  FMUL.FTZ R10, R0, R150 ;  /* 0x00000096000a7220 */ /* 0x000fe20000410000 */
[----:B--2---:R-:W-:Y:S02]  /*17940*/  F2FP.BF16.PACK_AB R150, R215, R214 ;  /* 0x000000d6d796723e */ /* 0x004fe400000010ff */
[----:B------:R1:W-:Y:S01]  /*17950*/  MUFU.EX2 R191, R4 ;  /* 0x0000000400bf7308 */ /* 0x0003e20000000800 */
[--C-:B------:R-:W-:Y:S02]  /*17960*/  FFMA.FTZ R26, R26, c[0x0][0x2d0], -R3.reuse ;  /* 0x0000b4001a1a7a23 */ /* 0x100fe40000010803 */
[--C-:B------:R-:W-:Y:S02]  /*17970*/  FFMA.FTZ R27, R27, c[0x0][0x2d0], -R3.reuse ;  /* 0x0000b4001b1b7a23 */ /* 0x100fe40000010803 */
[--C-:B------:R-:W-:Y:S02]  /*17980*/  FFMA.FTZ R42, R42, c[0x0][0x2d0], -R3.reuse ;  /* 0x0000b4002a2a7a23 */ /* 0x100fe40000010803 */
[--C-:B------:R-:W-:Y:S02]  /*17990*/  FFMA.FTZ R43, R43, c[0x0][0x2d0], -R3.reuse ;  /* 0x0000b4002b2b7a23 */ /* 0x100fe40000010803 */
[--C-:B------:R-:W-:Y:S01]  /*179a0*/  FFMA.FTZ R46, R46, c[0x0][0x2d0], -R3.reuse ;  /* 0x0000b4002e2e7a23 */ /* 0x100fe20000010803 */
[----:B------:R-:W-:Y:S10]  /*179b0*/  MUFU.EX2 R179, R26 ;  /* 0x0000001a00b37308 */ /* 0x000ff40000000800 */
[----:B------:R2:W-:Y:S01]  /*179c0*/  MUFU.EX2 R180, R27 ;  /* 0x0000001b00b47308 */ /* 0x0005e20000000800 */
[--C-:B-1----:R-:W-:Y:S02]  /*179d0*/  FFMA.FTZ R4, R11, c[0x0][0x2d0], -R3.reuse ;  /* 0x0000b4000b047a23 */ /* 0x102fe40000010803 */
[----:B------:R-:W-:Y:S07]  /*179e0*/  FMUL.FTZ R11, R0, R151 ;  /* 0x00000097000b7220 */ /* 0x000fee0000410000 */
[----:B------:R1:W3:Y:S10]  /*179f0*/  MUFU.EX2 R207, R4 ;  /* 0x0000000400cf7308 */ /* 0x0002f40000000800 */
[----:B------:R-:W-:Y:S01]  /*17a00*/  MUFU.EX2 R42, R42 ;  /* 0x0000002a002a7308 */ /* 0x000fe20000000800 */
[----:B--2---:R-:W-:Y:S09]  /*17a10*/  LDSM.16.MT88.4 R24, [R166+0x400] ;  /* 0x00040000a618783b */ /* 0x004ff20000004200 */
[----:B------:R-:W-:Y:S01]  /*17a20*/  MUFU.EX2 R43, R43 ;  /* 0x0000002b002b7308 */ /* 0x000fe20000000800 */
[--C-:B-1----:R-:W-:Y:S01]  /*17a30*/  FFMA.FTZ R4, R14, c[0x0][0x2d0], -R3.reuse ;  /* 0x0000b4000e047a23 */ /* 0x102fe20000010803 */
[----:B---3--:R-:W-:Y:S01]  /*17a40*/  F2FP.BF16.PACK_AB R149, R207, R191 ;  /* 0x000000bfcf95723e */ /* 0x008fe200000010ff */
[C---:B------:R-:W-:Y:S07]  /*17a50*/  FMUL.FTZ R14, R0.reuse, R158 ;  /* 0x0000009e000e7220 */ /* 0x040fee0000410000 */
[----:B------:R1:W2:Y:S02]  /*17a60*/  MUFU.EX2 R212, R4 ;  /* 0x0000000400d47308 */ /* 0x0002a40000000800 */
[----:B-1----:R-:W-:Y:S02]  /*17a70*/  FFMA.FTZ R4, R15, c[0x0][0x2d0], -R3 ;  /* 0x0000b4000f047a23 */ /* 0x002fe40000010803 */
[C---:B------:R-:W-:Y:S06]  /*17a80*/  FMUL.FTZ R15, R0.reuse, R159 ;  /* 0x0000009f000f7220 */ /* 0x040fec0000410000 */
[----:B------:R1:W3:Y:S01]  /*17a90*/  MUFU.EX2 R213, R4 ;  /* 0x0000000400d57308 */ /* 0x0002e20000000800 */
[----:B------:R-:W4:Y:S01]  /*17aa0*/  LDSM.16.MT88.4 R156, [R167] ;  /* 0x00000000a79c783b */ /* 0x000f220000004200 */
[----:B------:R-:W-:Y:S04]  /*17ab0*/  FFMA.FTZ R0, R0, R243, R191 ;  /* 0x000000f300007223 */ /* 0x000fe800000100bf */
[----:B------:R-:W-:Y:S04]  /*17ac0*/  FADD.FTZ R0, R207, R0 ;  /* 0x00000000cf007221 */ /* 0x000fe80000010000 */
[----:B--2---:R-:W-:Y:S02]  /*17ad0*/  FADD.FTZ R0, R212, R0 ;  /* 0x00000000d4007221 */ /* 0x004fe40000010000 */
[C---:B-1----:R-:W-:Y:S01]  /*17ae0*/  FMUL.FTZ R4, R134.reuse, R152 ;  /* 0x0000009886047220 */ /* 0x042fe20000410000 */
[----:B------:R-:W-:Y:S01]  /*17af0*/  F2FP.BF16.PACK_AB R152, R209, R176 ;  /* 0x000000b0d198723e */ /* 0x000fe200000010ff */
[----:B------:R-:W-:Y:S01]  /*17b00*/  FFMA.FTZ R134, R134, R242, R176 ;  /* 0x000000f286867223 */ /* 0x000fe200000100b0 */
[C---:B---3--:R-:W-:Y:S01]  /*17b10*/  F2FP.BF16.PACK_AB R151, R213.reuse, R212 ;  /* 0x000000d4d597723e */ /* 0x048fe200000010ff */
[----:B------:R-:W-:Y:S04]  /*17b20*/  FADD.FTZ R0, R213, R0 ;  /* 0x00000000d5007221 */ /* 0x000fe80000010000 */
[-C--:B------:R-:W-:Y:S08]  /*17b30*/  HMMA.16816.F32.BF16 R4, R152, R168.reuse, R4 ;  /* 0x000000a89804723c */ /* 0x080ff00000041804 */
[C---:B------:R-:W-:Y:S01]  /*17b40*/  HMMA.16816.F32.BF16 R8, R148.reuse, R168, R8 ;  /* 0x000000a89408723c */ /* 0x040fe20000041808 */
[----:B------:R-:W-:Y:S07]  /*17b50*/  MUFU.EX2 R169, R142 ;  /* 0x0000008e00a97308 */ /* 0x000fee0000000800 */
[-C--:B------:R-:W-:Y:S03]  /*17b60*/  HMMA.16816.F32.BF16 R12, R148, R170.reuse, R12 ;  /* 0x000000aa940c723c */ /* 0x080fe6000004180c */
[----:B------:R-:W-:Y:S05]  /*17b70*/  MUFU.EX2 R142, R49 ;  /* 0x00000031008e7308 */ /* 0x000fea0000000800 */
[C---:B------:R-:W-:Y:S05]  /*17b80*/  HMMA.16816.F32.BF16 R16, R152.reuse, R170, R16 ;  /* 0x000000aa9810723c */ /* 0x040fea0000041810 */
[----:B------:R-:W-:Y:S03]  /*17b90*/  MUFU.EX2 R168, R48 ;  /* 0x0000003000a87308 */ /* 0x000fe60000000800 */
[-C--:B----4-:R-:W-:Y:S07]  /*17ba0*/  HMMA.16816.F32.BF16 R100, R152, R156.reuse, R100 ;  /* 0x0000009c9864723c */ /* 0x090fee0000041864 */
[----:B------:R-:W-:Y:S01]  /*17bb0*/  MUFU.EX2 R49, R40 ;  /* 0x0000002800317308 */ /* 0x000fe20000000800 */
[C---:B------:R-:W-:Y:S08]  /*17bc0*/  HMMA.16816.F32.BF16 R104, R148.reuse, R156, R104 ;  /* 0x0000009c9468723c */ /* 0x040ff00000041868 */
[-C--:B------:R-:W-:Y:S01]  /*17bd0*/  HMMA.16816.F32.BF16 R108, R148, R158.reuse, R108 ;  /* 0x0000009e946c723c */ /* 0x080fe2000004186c */
[----:B------:R-:W-:Y:S07]  /*17be0*/  MUFU.EX2 R48, R41 ;  /* 0x0000002900307308 */ /* 0x000fee0000000800 */
[C---:B------:R-:W-:Y:S01]  /*17bf0*/  HMMA.16816.F32.BF16 R112, R152.reuse, R158, R112 ;  /* 0x0000009e9870723c */ /* 0x040fe20000041870 */
[----:B------:R-:W1:Y:S02]  /*17c00*/  LDSM.16.MT88.4 R156, [R166+0xc00] ;  /* 0x000c0000a69c783b */ /* 0x000e640000004200 */
[----:B------:R-:W-:Y:S10]  /*17c10*/  MUFU.EX2 R40, R44 ;  /* 0x0000002c00287308 */ /* 0x000ff40000000800 */
[----:B------:R-:W-:Y:S01]  /*17c20*/  MUFU.EX2 R41, R45 ;  /* 0x0000002d00297308 */ /* 0x000fe20000000800 */
        /* <DEDUP_REMOVED lines=21> */
[----:B------:R-:W-:Y:S01]  /*17d80*/  FFMA.FTZ R148, R36, c[0x0][0x2d0], -R174 ;  /* 0x0000b40024947a23 */ /* 0x000fe200000108ae */
[----:B------:R-:W-:Y:S01]  /*17d90*/  HMMA.16816.F32.BF16 R96, R152, R22, R96 ;  /* 0x000000169860723c */ /* 0x000fe20000041860 */
[----:B------:R-:W3:Y:S04]  /*17da0*/  LDSM.16.MT88.4 R36, [R166+0x1000] ;  /* 0x00100000a624783b */ /* 0x000ee80000004200 */
[----:B------:R4:W-:Y:S02]  /*17db0*/  MUFU.EX2 R170, R21 ;  /* 0x0000001500aa7308 */ /* 0x0009e40000000800 */
[----:B------:R-:W-:Y:S02]  /*17dc0*/  F2FP.BF16.PACK_AB R22, R185, R186 ;  /* 0x000000bab916723e */ /* 0x000fe400000010ff */
[----:B------:R-:W-:Y:S03]  /*17dd0*/  F2FP.BF16.PACK_AB R23, R184, R183 ;  /* 0x000000b7b817723e */ /* 0x000fe600000010ff */
[--C-:B-1----:R-:W-:Y:S01]  /*17de0*/  FFMA.FTZ R20, R30, c[0x0][0x2d0], -R3.reuse ;  /* 0x0000b4001e147a23 */ /* 0x102fe20000010803 */
[----:B--2---:R-:W-:Y:S01]  /*17df0*/  F2FP.BF16.PACK_AB R30, R178, R177 ;  /* 0x000000b1b21e723e */ /* 0x004fe200000010ff */
[----:B------:R-:W-:Y:S02]  /*17e00*/  FFMA.FTZ R3, R47, c[0x0][0x2d0], -R3 ;  /* 0x0000b4002f037a23 */ /* 0x000fe40000010803 */
[----:B------:R1:W2:Y:S01]  /*17e10*/  MUFU.EX2 R171, R20 ;  /* 0x0000001400ab7308 */ /* 0x0002a20000000800 */
[----:B------:R-:W-:Y:S01]  /*17e20*/  FFMA.FTZ R47, R133, R241, R175 ;  /* 0x000000f1852f7223 */ /* 0x000fe200000100af */
[----:B----4-:R-:W-:Y:S08]  /*17e30*/  F2FP.BF16.PACK_AB R21, R187, R188 ;  /* 0x000000bcbb15723e */ /* 0x010ff000000010ff */
[----:B------:R-:W-:Y:S01]  /*17e40*/  MUFU.EX2 R133, R148 ;  /* 0x0000009400857308 */ /* 0x000fe20000000800 */
[----:B-1----:R-:W-:Y:S02]  /*17e50*/  F2FP.BF16.PACK_AB R20, R190, R189 ;  /* 0x000000bdbe14723e */ /* 0x002fe400000010ff */
[----:B--2---:R-:W-:Y:S05]  /*17e60*/  F2FP.BF16.PACK_AB R31, R170, R171 ;  /* 0x000000abaa1f723e */ /* 0x004fea00000010ff */
[-C--:B------:R-:W-:Y:S08]  /*17e70*/  HMMA.16816.F32.BF16 R4, R20, R24.reuse, R4 ;  /* 0x000000181404723c */ /* 0x080ff00000041804 */
        /* <DEDUP_REMOVED lines=10> */
[C---:B------:R-:W-:Y:S08]  /*17f20*/  HMMA.16816.F32.BF16 R120, R28.reuse, R36, R120 ;  /* 0x000000241c78723c */ /* 0x040ff00000041878 */
[-C--:B------:R-:W-:Y:S08]  /*17f30*/  HMMA.16816.F32.BF16 R124, R28, R38.reuse, R124 ;  /* 0x000000261c7c723c */ /* 0x080ff0000004187c */
[C---:B------:R-:W-:Y:S01]  /*17f40*/  HMMA.16816.F32.BF16 R128, R20.reuse, R38, R128 ;  /* 0x000000261480723c */ /* 0x040fe20000041880 */
[----:B------:R-:W3:Y:S07]  /*17f50*/  LDSM.16.MT88.4 R36, [R167+0x1c00] ;  /* 0x001c0000a724783b */ /* 0x000eee0000004200 */
[-C--:B-1----:R-:W-:Y:S08]  /*17f60*/  HMMA.16816.F32.BF16 R52, R20, R24.reuse, R52 ;  /* 0x000000181434723c */ /* 0x082ff00000041834 */
[C---:B------:R-:W-:Y:S07]  /*17f70*/  HMMA.16816.F32.BF16 R56, R28.reuse, R24, R56 ;  /* 0x000000181c38723c */ /* 0x040fee0000041838 */
[----:B------:R-:W-:Y:S01]  /*17f80*/  FADD.FTZ R25, R209, R134 ;  /* 0x00000086d1197221 */ /* 0x000fe20000010000 */
[-C--:B------:R-:W-:Y:S04]  /*17f90*/  HMMA.16816.F32.BF16 R60, R28, R26.reuse, R60 ;  /* 0x0000001a1c3c723c */ /* 0x080fe8000004183c */
[----:B------:R-:W-:Y:S04]  /*17fa0*/  FADD.FTZ R24, R208, R47 ;  /* 0x0000002fd0187221 */ /* 0x000fe80000010000 */
[C---:B------:R-:W-:Y:S07]  /*17fb0*/  HMMA.16816.F32.BF16 R64, R20.reuse, R26, R64 ;  /* 0x0000001a1440723c */ /* 0x040fee0000041840 */
[----:B------:R-:W-:Y:S01]  /*17fc0*/  F2FP.BF16.PACK_AB R26, R41, R40 ;  /* 0x00000028291a723e */ /* 0x000fe200000010ff */
[-C--:B--2---:R-:W-:Y:S08]  /*17fd0*/  HMMA.16816.F32.BF16 R68, R20, R32.reuse, R68 ;  /* 0x000000201444723c */ /* 0x084ff00000041844 */
[C---:B------:R-:W-:Y:S07]  /*17fe0*/  HMMA.16816.F32.BF16 R72, R28.reuse, R32, R72 ;  /* 0x000000201c48723c */ /* 0x040fee0000041848 */
[----:B------:R-:W-:Y:S01]  /*17ff0*/  FADD.FTZ R32, R210, R24 ;  /* 0x00000018d2207221 */ /* 0x000fe20000010000 */
[-C--:B------:R-:W-:Y:S04]  /*18000*/  HMMA.16816.F32.BF16 R76, R28, R34.reuse, R76 ;  /* 0x000000221c4c723c */ /* 0x080fe8000004184c */
[----:B------:R-:W-:Y:S04]  /*18010*/  F2FP.BF16.PACK_AB R24, R48, R49 ;  /* 0x000000313018723e */ /* 0x000fe800000010ff */
[C---:B------:R-:W-:Y:S01]  /*18020*/  HMMA.16816.F32.BF16 R80, R20.reuse, R34, R80 ;  /* 0x000000221450723c */ /* 0x040fe20000041850 */
[----:B------:R1:W-:Y:S07]  /*18030*/  MUFU.EX2 R34, R3 ;  /* 0x0000000300227308 */ /* 0x0003ee0000000800 */
[-C--:B---3--:R-:W-:Y:S03]  /*18040*/  HMMA.16816.F32.BF16 R84, R20, R36.reuse, R84 ;  /* 0x000000241454723c */ /* 0x088fe60000041854 */
        /* <DEDUP_REMOVED lines=80> */
.L_x_1311:
[----:B------:R-:W-:Y:S07]  /*18550*/  @!UPT UIADD3 URZ, URZ, URZ, URZ ;  /* 0x0000003f3f3ff290 */ /* 0x000fee000fffe03f */
[----:B------:R-:W-:Y:S02]  /*18560*/  MOV R9, 0x1f ;  /* 0x0000001f00097802 */ /* 0x000fe40000000f00 */
[----:B------:R-:W-:Y:S01]  /*18570*/  MOV R8, 0xffffffff ;  /* 0xffffffff00087802 */ /* 0x000fe20000000f00 */
[----:B------:R-:W-:Y:S06]  /*18580*/  BRA.DIV ~URZ, `(.L_x_1315) ;  /* 0x000059a27f007947 */ /* 0x000fec000b800000 */
[----:B------:R1:W2:Y:S02]  /*18590*/  SHFL.BFLY PT, R0, R242, 0x2, 0x1f ;  /* 0x0c401f00f2007f89 */ /* 0x0002a400000e0000 */
.L_x_1395:
        /* <DEDUP_REMOVED lines=15> */
.L_x_1396:
        /* <DEDUP_REMOVED lines=13> */
[----:B------:R-:W2:Y:S01]  /*18760*/  @P3 MUFU.LG2 R8, R7 ;  /* 0x0000000700083308 */ /* 0x000ea20000000c00 */
[----:B-1----:R-:W-:-:S07]  /*18770*/  FMUL.FTZ R132, R0, R152 ;  /* 0x0000009800847220 */ /* 0x002fce0000410000 */
[----:B------:R-:W1:Y:S01]  /*18780*/  @P2 MUFU.LG2 R7, R6 ;  /* 0x0000000600072308 */ /* 0x000e620000000c00 */
[C---:B------:R-:W-:Y:S02]  /*18790*/  FMUL.FTZ R133, R0.reuse, R153 ;  /* 0x0000009900857220 */ /* 0x040fe40000410000 */
[C---:B------:R-:W-:Y:S02]  /*187a0*/  FMUL.FTZ R152, R0.reuse, R160 ;  /* 0x000000a000987220 */ /* 0x040fe40000410000 */
[C---:B------:R-:W-:Y:S02]  /*187b0*/  FMUL.FTZ R153, R0.reuse, R161 ;  /* 0x000000a100997220 */ /* 0x040fe40000410000 */
[C---:B------:R-:W-:Y:S01]  /*187c0*/  FMUL.FTZ R160, R0.reuse, R100 ;  /* 0x0000006400a07220 */ /* 0x040fe20000410000 */
[----:B------:R-:W3:Y:S01]  /*187d0*/  @P2 MUFU.RCP R3, R6 ;  /* 0x0000000600032308 */ /* 0x000ee20000001000 */
[C---:B------:R-:W-:Y:S02]  /*187e0*/  FMUL.FTZ R161, R0.reuse, R101 ;  /* 0x0000006500a17220 */ /* 0x040fe40000410000 */
[----:B------:R-:W-:-:S02]  /*187f0*/  FMUL.FTZ R170, R0, R112 ;  /* 0x0000007000aa7220 */ /* 0x000fc40000410000 */
[C---:B------:R-:W-:Y:S02]  /*18800*/  FMUL.FTZ R171, R0.reuse, R113 ;  /* 0x0000007100ab7220 */ /* 0x040fe40000410000 */
[C---:B------:R-:W-:Y:S01]  /*18810*/  FMUL.FTZ R172, R0.reuse, R116 ;  /* 0x0000007400ac7220 */ /* 0x040fe20000410000 */
[----:B------:R-:W-:Y:S01]  /*18820*/  @P1 MUFU.RCP R2, R5 ;  /* 0x0000000500021308 */ /* 0x000fe20000001000 */
        /* <DEDUP_REMOVED lines=15> */
[----:B------:R4:W5:Y:S01]  /*18920*/  @P1 MUFU.LG2 R0, R5 ;  /* 0x0000000500001308 */ /* 0x0009620000000c00 */
[----:B--2---:R-:W-:-:S02]  /*18930*/  @P3 FMUL.FTZ R9, R8, 0.69314718246459960938 ;  /* 0x3f31721808093820 */ /* 0x004fc40000410000 */
[----:B-1----:R-:W-:Y:S02]  /*18940*/  @P2 FMUL.FTZ R8, R7, 0.69314718246459960938 ;  /* 0x3f31721807082820 */ /* 0x002fe40000410000 */
[C---:B---3--:R-:W-:Y:S02]  /*18950*/  FMUL.FTZ R112, R3.reuse, R118 ;  /* 0x0000007603707220 */ /* 0x048fe40000410000 */
[C---:B------:R-:W-:Y:S02]  /*18960*/  FMUL.FTZ R113, R3.reuse, R119 ;  /* 0x0000007703717220 */ /* 0x040fe40000410000 */
[C---:B------:R-:W-:Y:S02]  /*18970*/  FMUL.FTZ R168, R3.reuse, R102 ;  /* 0x0000006603a87220 */ /* 0x040fe40000410000 */
[C---:B------:R-:W-:Y:S02]  /*18980*/  FMUL.FTZ R169, R3.reuse, R103 ;  /* 0x0000006703a97220 */ /* 0x040fe40000410000 */
[----:B------:R-:W-:-:S02]  /*18990*/  FMUL.FTZ R118, R3, R54 ;  /* 0x0000003603767220 */ /* 0x000fc40000410000 */
[C---:B------:R-:W-:Y:S01]  /*189a0*/  FMUL.FTZ R119, R3.reuse, R55 ;  /* 0x0000003703777220 */ /* 0x040fe20000410000 */
[----:B----4-:R-:W-:Y:S01]  /*189b0*/  @P2 MOV R5, 0x3f317218 ;  /* 0x3f31721800052802 */ /* 0x010fe20000000f00 */
[----:B-----5:R-:W-:Y:S01]  /*189c0*/  @P1 FMUL.FTZ R7, R0, 0.69314718246459960938 ;  /* 0x3f31721800071820 */ /* 0x020fe20000410000 */
        /* <DEDUP_REMOVED lines=45> */
[----:B------:R2:W3:Y:S01]  /*18ca0*/  @P0 MUFU.LG2 R2, R4 ;  /* 0x0000000400020308 */ /* 0x0004e20000000c00 */
[----:B------:R-:W-:Y:S02]  /*18cb0*/  @P3 FMUL.FTZ R6, R3, c[0x0][0x2d0] ;  /* 0x0000b40003063a20 */ /* 0x000fe40000410000 */
[----:B------:R-:W-:Y:S02]  /*18cc0*/  @P1 FMUL.FTZ R3, R10, c[0x0][0x2d0] ;  /* 0x0000b4000a031a20 */ /* 0x000fe40000410000 */
[----:B------:R-:W-:Y:S02]  /*18cd0*/  @P2 FMUL.FTZ R5, R5, c[0x0][0x2d0] ;  /* 0x0000b40005052a20 */ /* 0x000fe40000410000 */
[----:B------:R-:W-:Y:S01]  /*18ce0*/  @P1 FFMA.FTZ R23, R3, R138, R7 ;  /* 0x0000008a03171223 */ /* 0x000fe20000010007 */
[----:B------:R-:W-:Y:S01]  /*18cf0*/  @P0 MOV R3, 0x3f317218 ;  /* 0x3f31721800030802 */ /* 0x000fe20000000f00 */
[----:B-1----:R-:W-:-:S02]  /*18d00*/  FMUL.FTZ R84, R0, R58 ;  /* 0x0000003a00547220 */ /* 0x002fc40000410000 */
[C---:B------:R-:W-:Y:S02]  /*18d10*/  FMUL.FTZ R85, R0.reuse, R59 ;  /* 0x0000003b00557220 */ /* 0x040fe40000410000 */
[----:B------:R-:W-:Y:S02]  /*18d20*/  @P0 FMUL.FTZ R3, R3, c[0x0][0x2d0] ;  /* 0x0000b40003030a20 */ /* 0x000fe40000410000 */
[----:B------:R-:W-:Y:S01]  /*18d30*/  FMUL.FTZ R76, R0, R62 ;  /* 0x0000003e004c7220 */ /* 0x000fe20000410000 */
[----:B--2---:R-:W-:Y:S01]  /*18d40*/  MOV R4, 0x1 ;  /* 0x0000000100047802 */ /* 0x004fe20000000f00 */
[----:B---3--:R-:W-:Y:S02]  /*18d50*/  @P0 FMUL.FTZ R2, R2, 0.69314718246459960938 ;  /* 0x3f31721802020820 */ /* 0x008fe40000410000 */
        /* <DEDUP_REMOVED lines=25> */
.L_x_1246:
        /* <DEDUP_REMOVED lines=19> */
.L_x_1318:
[----:B--2---:R-:W-:Y:S05]  /*19020*/  BSYNC B0 ;  /* 0x0000000000007941 */ /* 0x004fea0003800000 */
.L_x_1317:
        /* <DEDUP_REMOVED lines=16> */
[----:B------:R-:W-:Y:S01]  /*19130*/  F2FP.BF16.PACK_AB R4, R83, R82 ;  /* 0x000000525304723e */ /* 0x000fe200000010ff */
[----:B------:R-:W4:Y:S01]  /*19140*/  LDL.LU R11, [R1+0x30] ;  /* 0x00003000010b7983 */ /* 0x000f220000300800 */
[----:B------:R-:W-:Y:S02]  /*19150*/  F2FP.BF16.PACK_AB R5, R77, R76 ;  /* 0x0000004c4d05723e */ /* 0x000fe400000010ff */
[----:B------:R-:W-:-:S04]  /*19160*/  ISETP.NE.U32.AND P0, PT, RZ, c[0x0][0x508], PT ;  /* 0x00014200ff007a0c */ /* 0x000fc80003f05070 */
[----:B------:R-:W-:Y:S02]  /*19170*/  ISETP.NE.AND.EX P1, PT, RZ, c[0x0][0x50c], PT, P0 ;  /* 0x00014300ff007a0c */ /* 0x000fe40003f25300 */
[----:B------:R-:W-:-:S04]  /*19180*/  ISETP.NE.U32.AND P2, PT, RZ, c[0x0][0x500], PT ;  /* 0x00014000ff007a0c */ /* 0x000fc80003f45070 */
[----:B------:R-:W-:Y:S01]  /*19190*/  ISETP.NE.AND.EX P2, PT, RZ, c[0x0][0x504], PT, P2 ;  /* 0x00014100ff007a0c */ /* 0x000fe20003f45320 */
        /* <DEDUP_REMOVED lines=85> */
[----:B------:R-:W-:Y:S04]  /*196f0*/  STS [R6+0x5080], R2 ;  /* 0x0050800206007388 */ /* 0x000fe80000000800 */
[----:B------:R2:W-:Y:S01]  /*19700*/  STS [R6+0x5280], R0 ;  /* 0x0052800006007388 */ /* 0x0005e20000000800 */
[----:B-1----:R-:W-:Y:S02]  /*19710*/  F2FP.BF16.PACK_AB R3, R41, R40 ;  /* 0x000000282903723e */ /* 0x002fe400000010ff */
[----:B--2---:R-:W-:-:S03]  /*19720*/  F2FP.BF16.PACK_AB R0, R39, R38 ;  /* 0x000000262700723e */ /* 0x004fc600000010ff */
[----:B------:R-:W-:Y:S04]  /*19730*/  STS [R12+0x5000], R3 ;  /* 0x005000030c007388 */ /* 0x000fe80000000800 */
[----:B------:R1:W-:Y:S04]  /*19740*/  STS [R12+0x5200], R0 ;  /* 0x005200000c007388 */ /* 0x0003e80000000800 */
[----:B------:R-:W-:Y:S01]  /*19750*/  BAR.SYNC.DEFER_BLOCKING 0x1, 0x80 ;  /* 0x0042000000007b1d */ /* 0x000fe20000010000 */
[----:B------:R-:W-:Y:S01]  /*19760*/  @P1 LEA R4, P0, R9, c[0x0][0x508], 0x2 ;  /* 0x0001420009041a11 */ /* 0x000fe200078010ff */
[----:B------:R-:W-:-:S02]  /*19770*/  IMAD.MOV.U32 R6, RZ, RZ, 0x4 ;  /* 0x00000004ff067424 */ /* 0x000fc400078e00ff */
[----:B------:R-:W-:Y:S01]  /*19780*/  IMAD.MOV.U32 R10, RZ, RZ, c[0x0][0x388] ;  /* 0x0000e200ff0a7624 */ /* 0x000fe200078e00ff */
[C---:B------:R-:W-:Y:S01]  /*19790*/  @P1 LEA.HI.X R5, R9.reuse, c[0x0][0x50c], R8, 0x2, P0 ;  /* 0x0001430009051a11 */ /* 0x040fe200000f1408 */
[----:B------:R-:W-:Y:S02]  /*197a0*/  IMAD.MOV.U32 R2, RZ, RZ, RZ ;  /* 0x000000ffff027224 */ /* 0x000fe400078e00ff */
[----:B------:R-:W-:Y:S02]  /*197b0*/  IMAD.WIDE R6, R9, R6, c[0x0][0x500] ;  /* 0x0001400009067625 */ /* 0x000fe400078e0206 */
[----:B------:R2:W5:Y:S04]  /*197c0*/  @P1 LDG.E R10, [R4.64] ;  /* 0x00000006040a1981 */ /* 0x000568000c1e1900 */
[----:B------:R2:W5:Y:S01]  /*197d0*/  @P2 LDG.E R2, [R6.64] ;  /* 0x0000000606022981 */ /* 0x000562000c1e1900 */
[----:B------:R-:W-:-:S04]  /*197e0*/  ISETP.NE.AND P0, PT, R11, RZ, PT ;  /* 0x000000ff0b00720c */ /* 0x000fc80003f05270 */
[----:B-1----:R-:W-:Y:S01]  /*197f0*/  SEL R0, R11, c[0x0][0x3d4], P0 ;  /* 0x0000f5000b007a07 */ /* 0x002fe20000000000 */
[----:B------:R-:W-:Y:S05]  /*19800*/  @P1 BRA `(.L_x_1321) ;  /* 0x0000004000001947 */ /* 0x000fea0003800000 */
[----:B------:R-:W-:Y:S05]  /*19810*/  @!P2 BRA `(.L_x_1321) ;  /* 0x000000300000a947 */ /* 0x000fea0003800000 */
[----:B-----5:R1:W3:Y:S04]  /*19820*/  LDG.E R10, [R6.64] ;  /* 0x00000006060a7981 */ /* 0x0202e8000c1e1900 */
[----:B-12---:R-:W3:Y:S02]  /*19830*/  LDG.E R6, [R6.64+0x4] ;  /* 0x0000040606067981 */ /* 0x006ee4000c1e1900 */
[----:B---3--:R-:W-:Y:S02]  /*19840*/  IADD3 R10, -R10, R6, RZ ;  /* 0x000000060a0a7210 */ /* 0x008fe40007ffe1ff */
.L_x_1321:
[----:B------:R-:W3:Y:S04]  /*19850*/  LDL R3, [R1+0x8c] ;  /* 0x00008c0001037983 */ /* 0x000ee80000100800 */
[----:B------:R-:W3:Y:S04]  /*19860*/  LDL R78, [R1+0x48] ;  /* 0x00004800014e7983 */ /* 0x000ee80000100800 */
[----:B------:R-:W4:Y:S04]  /*19870*/  LDL R24, [R1+0x44] ;  /* 0x0000440001187983 */ /* 0x000f280000100800 */
[----:B--2---:R-:W2:Y:S04]  /*19880*/  LDL R13, [R1+0x74] ;  /* 0x00007400010d7983 */ /* 0x004ea80000100800 */
[----:B------:R-:W2:Y:S04]  /*19890*/  LDL R26, [R1+0xac] ;  /* 0x0000ac00011a7983 */ /* 0x000ea80000100800 */
[----:B------:R-:W2:Y:S01]  /*198a0*/  LDL.LU R25, [R1+0x14] ;  /* 0x0000140001197983 */ /* 0x000ea20000300800 */
[----:B------:R-:W-:Y:S01]  /*198b0*/  IMAD.MOV.U32 R11, RZ, RZ, 0x368 ;  /* 0x00000368ff0b7424 */ /* 0x000fe200078e00ff */
[----:B------:R-:W-:-:S04]  /*198c0*/  ISETP.GT.AND P2, PT, R0, 0x1, PT ;  /* 0x000000010000780c */ /* 0x000fc80003f44270 */
[----:B------:R-:W-:-:S04]  /*198d0*/  SEL R11, R11, 0x328, P2 ;  /* 0x000003280b0b7807 */ /* 0x000fc80001000000 */
[----:B------:R-:W1:Y:S08]  /*198e0*/  LDC.64 R6, c[0x0][R11+0x170] ;  /* 0x00005c000b067b82 */ /* 0x000e700000000a00 */
[----:B------:R-:W4:Y:S08]  /*198f0*/  LDC.64 R14, c[0x0][R11+0x168] ;  /* 0x00005a000b0e7b82 */ /* 0x000f300000000a00 */
        /* <DEDUP_REMOVED lines=8> */
[----:B------:R-:W2:Y:S02]  /*19980*/  S2R R27, SR_TID.X ;  /* 0x00000000001b7919 */ /* 0x000ea40000002100 */
[----:B-1----:R-:W-:-:S04]  /*19990*/  IMAD R4, R7, R0, RZ ;  /* 0x0000000007047224 */ /* 0x002fc800078e02ff */
[C---:B------:R-:W-:Y:S02]  /*199a0*/  IMAD R12, R6.reuse, R5, R4 ;  /* 0x00000005060c7224 */ /* 0x040fe400078e0204 */
[----:B------:R-:W-:-:S04]  /*199b0*/  IMAD.WIDE.U32 R6, R6, R0, RZ ;  /* 0x0000000006067225 */ /* 0x000fc800078e00ff */
[----:B------:R-:W-:Y:S02]  /*199c0*/  IMAD.IADD R12, R7, 0x1, R12 ;  /* 0x00000001070c7824 */ /* 0x000fe400078e020c */
[----:B---3--:R-:W-:-:S04]  /*199d0*/  IMAD.IADD R3, R3, 0x1, R78 ;  /* 0x0000000103037824 */ /* 0x008fc800078e024e */
[----:B------:R-:W-:-:S04]  /*199e0*/  @P5 IMAD.HI.U32 R5, R3, c[0x0][0x4ec], RZ ;  /* 0x00013b0003055a27 */ /* 0x000fc800078e00ff */
[----:B----4-:R-:W-:-:S04]  /*199f0*/  IMAD.WIDE.U32 R8, R14, R24, RZ ;  /* 0x000000180e087225 */ /* 0x010fc800078e00ff */
[----:B------:R-:W-:Y:S01]  /*19a00*/  IMAD.MOV.U32 R4, RZ, RZ, R3 ;  /* 0x000000ffff047224 */ /* 0x000fe200078e0003 */
[----:B------:R-:W-:Y:S01]  /*19a10*/  @P5 SHF.R.U32.HI R4, RZ, c[0x0][0x4f0], R5 ;  /* 0x00013c00ff045a19 */ /* 0x000fe20000011605 */
[----:B------:R-:W-:Y:S01]  /*19a20*/  IMAD R11, R15, R24, RZ ;  /* 0x000000180f0b7224 */ /* 0x000fe200078e02ff */
[----:B--2---:R-:W-:Y:S02]  /*19a30*/  SEL R5, R13, RZ, P2 ;  /* 0x000000ff0d057207 */ /* 0x004fe40001000000 */
        /* <DEDUP_REMOVED lines=35> */
[----:B------:R-:W4:Y:S01]  /*19c70*/  SHFL.IDX PT, R8, R6, 0x2, 0x1c1f ;  /* 0x005c1f0006087f89 */ /* 0x000f2200000e0000 */
[----:B---3--:R-:W-:-:S05]  /*19c80*/  IMAD.IADD R5, R26, 0x1, R78 ;  /* 0x000000011a057824 */ /* 0x008fca00078e024e */
        /* <DEDUP_REMOVED lines=9> */
[----:B----4-:R-:W-:Y:S01]  /*19d20*/  @!P1 ST.E [R8.64], R23 ;  /* 0x0000001708009985 */ /* 0x010fe2000c101906 */
        /* <DEDUP_REMOVED lines=12> */
[----:B------:R-:W3:Y:S04]  /*19df0*/  LDL R18, [R1+0xc] ;  /* 0x00000c0001127983 */ /* 0x000ee80000100800 */
[----:B------:R-:W1:Y:S01]  /*19e00*/  S2R R26, SR_TID.X ;  /* 0x00000000001a7919 */ /* 0x000e620000002100 */
[----:B------:R-:W-:Y:S02]  /*19e10*/  IMAD R14, R14, c[0x0][0x3a0], RZ ;  /* 0x0000e8000e0e7a24 */ /* 0x000fe400078e02ff */
[----:B--2---:R-:W-:-:S04]  /*19e20*/  IMAD.WIDE.U32 R6, R2, c[0x0][0x3a0], RZ ;  /* 0x0000e80002067a25 */ /* 0x004fc800078e00ff */
[----:B------:R-:W-:Y:S01]  /*19e30*/  IMAD R2, R2, c[0x0][0x3a4], R14 ;  /* 0x0000e90002027a24 */ /* 0x000fe200078e020e */
[--C-:B-1----:R-:W-:Y:S02]  /*19e40*/  SHF.R.S32.HI R25, RZ, 0x1f, R26.reuse ;  /* 0x0000001fff197819 */ /* 0x102fe4000001141a */
        /* <DEDUP_REMOVED lines=26> */
[----:B---3--:R-:W-:-:S05]  /*19ff0*/  IMAD.SHL.U32 R3, R18, 0x2, RZ ;  /* 0x0000000212037824 */ /* 0x008fca00078e00ff */
        /* <DEDUP_REMOVED lines=23> */
.L_x_1397:
[----:B------:R-:W-:Y:S05]  /*1a170*/  BRA.DIV ~URZ, `(.L_x_1324) ;  /* 0x000040b27f007947 */ /* 0x000fea000b800000 */
[----:B------:R3:W4:Y:S02]  /*1a180*/  SHFL.IDX PT, R0, R13, RZ, 0x1c1f ;  /* 0x001c1fff0d007589 */ /* 0x00072400000e0000 */
.L_x_1398:
        /* <DEDUP_REMOVED lines=20> */
.L_x_1326:
[----:B------:R-:W-:Y:S05]  /*1a2d0*/  BSYNC B0 ;  /* 0x0000000000007941 */ /* 0x000fea0003800000 */
.L_x_1325:
[----:B------:R-:W-:Y:S05]  /*1a2e0*/  BRA.DIV ~URZ, `(.L_x_1327) ;  /* 0x00003fa27f007947 */ /* 0x000fea000b800000 */
[----:B--2---:R2:W1:Y:S04]  /*1a2f0*/  SHFL.IDX PT, R10, R12, 0x1, 0x1c1f ;  /* 0x003c1f000c0a7f89 */ /* 0x00446800000e0000 */
[----:B----4-:R2:W4:Y:S02]  /*1a300*/  SHFL.IDX PT, R0, R13, 0x1, 0x1c1f ;  /* 0x003c1f000d007f89 */ /* 0x01052400000e0000 */
.L_x_1399:
        /* <DEDUP_REMOVED lines=21> */
.L_x_1329:
[----:B------:R-:W-:Y:S05]  /*1a460*/  BSYNC B0 ;  /* 0x0000000000007941 */ /* 0x000fea0003800000 */
.L_x_1328:
[----:B------:R-:W-:Y:S05]  /*1a470*/  BRA.DIV ~URZ, `(.L_x_1330) ;  /* 0x00003ed27f007947 */ /* 0x000fea000b800000 */
[----:B-1----:R1:W2:Y:S02]  /*1a480*/  SHFL.IDX PT, R10, R12, 0x2, 0x1c1f ;  /* 0x005c1f000c0a7f89 */ /* 0x0022a400000e0000 */
.L_x_1400:
[----:B------:R-:W-:Y:S05]  /*1a490*/  BRA.DIV ~URZ, `(.L_x_1331) ;  /* 0x00003f227f007947 */ /* 0x000fea000b800000 */
[----:B----4-:R4:W1:Y:S02]  /*1a4a0*/  SHFL.IDX PT, R0, R13, 0x2, 0x1c1f ;  /* 0x005c1f000d007f89 */ /* 0x01086400000e0000 */
.L_x_1401:
        /* <DEDUP_REMOVED lines=21> */
.L_x_1333:
[----:B------:R-:W-:Y:S05]  /*1a600*/  BSYNC B0 ;  /* 0x0000000000007941 */ /* 0x000fea0003800000 */
.L_x_1332:
[----:B------:R-:W-:Y:S05]  /*1a610*/  BRA.DIV ~URZ, `(.L_x_1334) ;  /* 0x00003e027f007947 */ /* 0x000fea000b800000 */
[----:B-1----:R1:W3:Y:S04]  /*1a620*/  SHFL.IDX PT, R6, R12, 0x3, 0x1c1f ;  /* 0x007c1f000c067f89 */ /* 0x0022e800000e0000 */
[----:B------:R1:W4:Y:S02]  /*1a630*/  SHFL.IDX PT, R0, R13, 0x3, 0x1c1f ;  /* 0x007c1f000d007f89 */ /* 0x00032400000e0000 */
.L_x_1402:
        /* <DEDUP_REMOVED lines=22> */
.L_x_1322:
[----:B--2---:R-:W2:Y:S04]  /*1a7a0*/  LDL.LU R6, [R1+0x44] ;  /* 0x0000440001067983 */ /* 0x004ea80000300800 */
        /* <DEDUP_REMOVED lines=33> */
.L_x_1403:
[----:B------:R-:W-:Y:S05]  /*1a9c0*/  BRA.DIV ~URZ, `(.L_x_1337) ;  /* 0x00003b827f007947 */ /* 0x000fea000b800000 */
[----:B------:R3:W4:Y:S02]  /*1a9d0*/  SHFL.IDX PT, R0, R25, RZ, 0x1c1f ;  /* 0x001c1fff19007589 */ /* 0x00072400000e0000 */
.L_x_1404:
        /* <DEDUP_REMOVED lines=11> */
[C---:B------:R-:W-:Y:S02]  /*1aa90*/  IADD3 R7, R5.reuse, 0x50, RZ ;  /* 0x0000005005077810 */ /* 0x040fe40007ffe0ff */
        /* <DEDUP_REMOVED lines=14> */
[----:B------:R-:W-:Y:S02]  /*1ab80*/  ISETP.GE.AND P1, PT, R5, c[0x0][0x3c8], PT ;  /* 0x0000f20005007a0c */ /* 0x000fe40003f26270 */
[----:B------:R-:W-:-:S02]  /*1ab90*/  ISETP.GE.AND P2, PT, R16, c[0x0][0x3c8], PT ;  /* 0x0000f20010007a0c */ /* 0x000fc40003f46270 */
[----:B------:R-:W-:Y:S02]  /*1aba0*/  ISETP.GE.AND P4, PT, R15, c[0x0][0x3c8], PT ;  /* 0x0000f2000f007a0c */ /* 0x000fe40003f86270 */
[----:B------:R-:W-:-:S07]  /*1abb0*/  ISETP.GE.AND P3, PT, R14, c[0x0][0x3c8], PT ;  /* 0x0000f2000e007a0c */ /* 0x000fce0003f66270 */
[----:B----4-:R-:W-:-:S04]  /*1abc0*/  @!P1 LEA R2, P0, R5, R0, 0x2 ;  /* 0x0000000005029211 */ /* 0x010fc800078010ff */
        /* <DEDUP_REMOVED lines=12> */
[----:B------:R-:W-:-:S05]  /*1ac90*/  @!P3 LEA.HI.X R19, R14, R4, R29, 0x2, P0 ;  /* 0x000000040e13b211 */ /* 0x000fca00000f141d */
        /* <DEDUP_REMOVED lines=20> */
[----:B------:R-:W-:-:S03]  /*1ade0*/  @!P3 LEA R20, P0, R8, R0, 0x2 ;  /* 0x000000000814b211 */ /* 0x000fc600078010ff */
[----:B------:R2:W-:Y:S01]  /*1adf0*/  @!P4 ST.E.64 [R2.64], R100 ;  /* 0x000000640200c985 */ /* 0x0005e2000c101b06 */
[----:B------:R-:W-:Y:S02]  /*1ae00*/  @!P3 LEA.HI.X R21, R8, R4, R34, 0x2, P0 ;  /* 0x000000040815b211 */ /* 0x000fe400000f1422 */
[----:B----4-:R-:W-:-:S03]  /*1ae10*/  @!P2 LEA R18, P0, R7, R0, 0x2 ;  /* 0x000000000712a211 */ /* 0x010fc600078010ff */
[----:B------:R4:W-:Y:S01]  /*1ae20*/  @!P3 ST.E.64 [R20.64], R184 ;  /* 0x000000b81400b985 */ /* 0x0009e2000c101b06 */
[----:B------:R-:W-:-:S05]  /*1ae30*/  @!P2 LEA.HI.X R19, R7, R4, R35, 0x2, P0 ;  /* 0x000000040713a211 */ /* 0x000fca00000f1423 */
[----:B------:R4:W-:Y:S01]  /*1ae40*/  @!P2 ST.E.64 [R18.64], R180 ;  /* 0x000000b41200a985 */ /* 0x0009e2000c101b06 */
[----:B--2---:R-:W-:-:S04]  /*1ae50*/  @!P1 LEA R2, P0, R6, R0, 0x2 ;  /* 0x0000000006029211 */ /* 0x004fc800078010ff */
[----:B------:R-:W-:-:S05]  /*1ae60*/  @!P1 LEA.HI.X R3, R6, R4, R36, 0x2, P0 ;  /* 0x0000000406039211 */ /* 0x000fca00000f1424 */
[----:B------:R4:W-:Y:S04]  /*1ae70*/  @!P1 ST.E.64 [R2.64], R96 ;  /* 0x0000006002009985 */ /* 0x0009e8000c101b06 */
.L_x_1339:
[----:B------:R-:W-:Y:S05]  /*1ae80*/  BSYNC B0 ;  /* 0x0000000000007941 */ /* 0x000fea0003800000 */
.L_x_1338:
[----:B------:R-:W-:Y:S05]  /*1ae90*/  BRA.DIV ~URZ, `(.L_x_1340) ;  /* 0x000037127f007947 */ /* 0x000fea000b800000 */
[----:B--2---:R2:W1:Y:S04]  /*1aea0*/  SHFL.IDX PT, R4, R17, 0x1, 0x1c1f ;  /* 0x003c1f0011047f89 */ /* 0x00446800000e0000 */
[----:B----4-:R2:W4:Y:S02]  /*1aeb0*/  SHFL.IDX PT, R0, R25, 0x1, 0x1c1f ;  /* 0x003c1f0019007f89 */ /* 0x01052400000e0000 */
.L_x_1405:
[----:B------:R-:W-:Y:S01]  /*1aec0*/  BSSY B0, `(.L_x_1341) ;  /* 0x0000033000007945 */ /* 0x000fe20003800000 */
[----:B------:R-:W-:Y:S05]  /*1aed0*/  @P6 BRA `(.L_x_1342) ;  /* 0x0000031000006947 */ /* 0x000fea0003800000 */
[----:B------:R-:W5:Y:S01]  /*1aee0*/  LDL R5, [R1+0x20] ;  /* 0x0000200001057983 */ /* 0x000f620000100800 */
[----:B------:R-:W-:Y:S02]  /*1aef0*/  ISETP.GE.AND P0, PT, R16, c[0x0][0x3c8], PT ;  /* 0x0000f20010007a0c */ /* 0x000fe40003f06270 */
[----:B------:R-:W-:Y:S02]  /*1af00*/  ISETP.GE.AND P3, PT, R15, c[0x0][0x3c8], PT ;  /* 0x0000f2000f007a0c */ /* 0x000fe40003f66270 */
[----:B------:R-:W-:-:S02]  /*1af10*/  ISETP.GE.AND P5, PT, R14, c[0x0][0x3c8], PT ;  /* 0x0000f2000e007a0c */ /* 0x000fc40003fa6270 */
[----:B-----5:R-:W-:-:S13]  /*1af20*/  ISETP.GE.AND P1, PT, R5, c[0x0][0x3c8], PT ;  /* 0x0000f20005007a0c */ /* 0x020fda0003f26270 */
[----:B----4-:R-:W-:-:S04]  /*1af30*/  @!P1 LEA R2, P2, R5, R0, 0x2 ;  /* 0x0000000005029211 */ /* 0x010fc800078410ff */
[----:B-1----:R-:W-:Y:S02]  /*1af40*/  @!P1 LEA.HI.X R3, R5, R4, R27, 0x2, P2 ;  /* 0x0000000405039211 */ /* 0x002fe400010f141b */
[----:B------:R-:W-:-:S03]  /*1af50*/  @!P0 LEA R18, P2, R16, R0, 0x2 ;  /* 0x0000000010128211 */ /* 0x000fc600078410ff */
[----:B------:R1:W-:Y:S01]  /*1af60*/  @!P1 ST.E.64 [R2.64], R154 ;  /* 0x0000009a02009985 */ /* 0x0003e2000c101b06 */
[----:B------:R-:W-:Y:S02]  /*1af70*/  @!P0 LEA.HI.X R19, R16, R4, R24, 0x2, P2 ;  /* 0x0000000410138211 */ /* 0x000fe400010f1418 */
[----:B------:R-:W-:Y:S02]  /*1af80*/  ISETP.GE.AND P2, PT, R13, c[0x0][0x3c8], PT ;  /* 0x0000f2000d007a0c */ /* 0x000fe40003f46270 */
[----:B------:R-:W-:Y:S01]  /*1af90*/  ISETP.GE.AND P1, PT, R12, c[0x0][0x3c8], PT ;  /* 0x0000f2000c007a0c */ /* 0x000fe20003f26270 */
[----:B------:R4:W-:Y:S01]  /*1afa0*/  @!P0 ST.E.64 [R18.64], R162 ;  /* 0x000000a212008985 */ /* 0x0009e2000c101b06 */
[----:B-1----:R-:W-:-:S04]  /*1afb0*/  @!P3 LEA R2, P4, R15, R0, 0x2 ;  /* 0x000000000f02b211 */ /* 0x002fc800078810ff */
[----:B------:R-:W-:Y:S02]  /*1afc0*/  @!P3 LEA.HI.X R3, R15, R4, R26, 0x2, P4 ;  /* 0x000000040f03b211 */ /* 0x000fe400020f141a */
[----:B----4-:R-:W-:Y:S02]  /*1afd0*/  @!P5 LEA R18, P0, R14, R0, 0x2 ;  /* 0x000000000e12d211 */ /* 0x010fe400078010ff */
[----:B------:R-:W-:Y:S01]  /*1afe0*/  ISETP.GE.AND P4, PT, R10, c[0x0][0x3c8], PT ;  /* 0x0000f2000a007a0c */ /* 0x000fe20003f86270 */
        /* <DEDUP_REMOVED lines=9> */
[C---:B----4-:R-:W-:Y:S02]  /*1b080*/  @!P0 LEA R18, P2, R11.reuse, R0, 0x2 ;  /* 0x000000000b128211 */ /* 0x050fe400078410ff */
        /* <DEDUP_REMOVED lines=10> */
[----:B------:R-:W-:Y:S02]  /*1b130*/  ISETP.GE.AND P1, PT, R6, c[0x0][0x3c8], PT ;  /* 0x0000f20006007a0c */ /* 0x000fe40003f26270 */
[C---:B----4-:R-:W-:Y:S01]  /*1b140*/  @!P3 LEA R20, P0, R8.reuse, R0, 0x2 ;  /* 0x000000000814b211 */ /* 0x050fe200078010ff */
[----:B------:R1:W-:Y:S03]  /*1b150*/  @!P4 ST.E.64 [R2.64], R128 ;  /* 0x000000800200c985 */ /* 0x0003e6000c101b06 */
[----:B------:R-:W-:Y:S01]  /*1b160*/  @!P3 LEA.HI.X R21, R8, R4, R34, 0x2, P0 ;  /* 0x000000040815b211 */ /* 0x000fe200000f1422 */
[----:B------:R4:W-:Y:S01]  /*1b170*/  @!P5 ST.E.64 [R22.64], R186 ;  /* 0x000000ba1600d985 */ /* 0x0009e2000c101b06 */
[----:B-----5:R-:W-:-:S03]  /*1b180*/  @!P2 LEA R18, P0, R7, R0, 0x2 ;  /* 0x000000000712a211 */ /* 0x020fc600078010ff */
[----:B------:R4:W-:Y:S01]  /*1b190*/  @!P3 ST.E.64 [R20.64], R182 ;  /* 0x000000b61400b985 */ /* 0x0009e2000c101b06 */
[----:B------:R-:W-:-:S05]  /*1b1a0*/  @!P2 LEA.HI.X R19, R7, R4, R35, 0x2, P0 ;  /* 0x000000040713a211 */ /* 0x000fca00000f1423 */
[----:B------:R4:W-:Y:S01]  /*1b1b0*/  @!P2 ST.E.64 [R18.64], R102 ;  /* 0x000000661200a985 */ /* 0x0009e2000c101b06 */
[----:B-1----:R-:W-:-:S04]  /*1b1c0*/  @!P1 LEA R2, P0, R6, R0, 0x2 ;  /* 0x0000000006029211 */ /* 0x002fc800078010ff */
[----:B------:R-:W-:-:S05]  /*1b1d0*/  @!P1 LEA.HI.X R3, R6, R4, R36, 0x2, P0 ;  /* 0x0000000406039211 */ /* 0x000fca00000f1424 */
[----:B------:R4:W-:Y:S04]  /*1b1e0*/  @!P1 ST.E.64 [R2.64], R98 ;  /* 0x0000006202009985 */ /* 0x0009e8000c101b06 */
.L_x_1342:
[----:B------:R-:W-:Y:S05]  /*1b1f0*/  BSYNC B0 ;  /* 0x0000000000007941 */ /* 0x000fea0003800000 */
.L_x_1341:
[----:B------:R-:W-:Y:S05]  /*1b200*/  BRA.DIV ~URZ, `(.L_x_1343) ;  /* 0x000034627f007947 */ /* 0x000fea000b800000 */
[----:B-1----:R1:W2:Y:S02]  /*1b210*/  SHFL.IDX PT, R4, R17, 0x2, 0x1c1f ;  /* 0x005c1f0011047f89 */ /* 0x0022a400000e0000 */
.L_x_1406:
[----:B------:R-:W-:Y:S05]  /*1b220*/  BRA.DIV ~URZ, `(.L_x_1344) ;  /* 0x000034b27f007947 */ /* 0x000fea000b800000 */
[----:B----4-:R4:W1:Y:S02]  /*1b230*/  SHFL.IDX PT, R0, R25, 0x2, 0x1c1f ;  /* 0x005c1f0019007f89 */ /* 0x01086400000e0000 */
.L_x_1407:
[----:B------:R-:W5:Y:S01]  /*1b240*/  LDL R2, [R1+0x14] ;  /* 0x0000140001027983 */ /* 0x000f620000100800 */
[----:B------:R-:W-:Y:S01]  /*1b250*/  BSSY B0, `(.L_x_1345) ;  /* 0x0000034000007945 */ /* 0x000fe20003800000 */
[----:B-----5:R-:W-:-:S13]  /*1b260*/  LOP3.LUT P0, RZ, R2, 0x1, RZ, 0xc0, !PT ;  /* 0x0000000102ff7812 */ /* 0x020fda000780c0ff */
[----:B------:R-:W-:Y:S05]  /*1b270*/  @P0 BRA `(.L_x_1346) ;  /* 0x0000031000000947 */ /* 0x000fea0003800000 */
[----:B------:R-:W5:Y:S01]  /*1b280*/  LDL R5, [R1+0x20] ;  /* 0x0000200001057983 */ /* 0x000f620000100800 */
[----:B------:R-:W-:Y:S02]  /*1b290*/  ISETP.GE.AND P2, PT, R16, c[0x0][0x3c8], PT ;  /* 0x0000f20010007a0c */ /* 0x000fe40003f46270 */
[----:B------:R-:W-:Y:S02]  /*1b2a0*/  ISETP.GE.AND P4, PT, R15, c[0x0][0x3c8], PT ;  /* 0x0000f2000f007a0c */ /* 0x000fe40003f86270 */
[----:B------:R-:W-:Y:S02]  /*1b2b0*/  ISETP.GE.AND P3, PT, R14, c[0x0][0x3c8], PT ;  /* 0x0000f2000e007a0c */ /* 0x000fe40003f66270 */
[----:B------:R-:W-:-:S07]  /*1b2c0*/  ISETP.GE.AND P6, PT, R11, c[0x0][0x3c8], PT ;  /* 0x0000f2000b007a0c */ /* 0x000fce0003fc6270 */
[----:B-1----:R-:W-:-:S04]  /*1b2d0*/  @!P2 LEA R20, P1, R16, R0, 0x2 ;  /* 0x000000001014a211 */ /* 0x002fc800078210ff */
[----:B--2---:R-:W-:Y:S02]  /*1b2e0*/  @!P2 LEA.HI.X R21, R16, R4, R24, 0x2, P1 ;  /* 0x000000041015a211 */ /* 0x004fe400008f1418 */
[----:B------:R-:W-:Y:S02]  /*1b2f0*/  ISETP.GE.AND P1, PT, R13, c[0x0][0x3c8], PT ;  /* 0x0000f2000d007a0c */ /* 0x000fe40003f26270 */
[----:B-----5:R-:W-:-:S13]  /*1b300*/  ISETP.GE.AND P0, PT, R5, c[0x0][0x3c8], PT ;  /* 0x0000f20005007a0c */ /* 0x020fda0003f06270 */
[----:B------:R-:W-:-:S04]  /*1b310*/  @!P0 LEA R2, P5, R5, R0, 0x2 ;  /* 0x0000000005028211 */ /* 0x000fc800078a10ff */
[----:B------:R-:W-:Y:S02]  /*1b320*/  @!P0 LEA.HI.X R3, R5, R4, R27, 0x2, P5 ;  /* 0x0000000405038211 */ /* 0x000fe400028f141b */
[----:B------:R-:W-:-:S03]  /*1b330*/  @!P4 LEA R18, P5, R15, R0, 0x2 ;  /* 0x000000000f12c211 */ /* 0x000fc600078a10ff */
[----:B------:R1:W-:Y:S01]  /*1b340*/  @!P0 ST.E.64 [R2.64], R46 ;  /* 0x0000002e02008985 */ /* 0x0003e2000c101b06 */
[----:B------:R-:W-:Y:S02]  /*1b350*/  ISETP.GE.AND P0, PT, R12, c[0x0][0x3c8], PT ;  /* 0x0000f2000c007a0c */ /* 0x000fe40003f06270 */
[----:B------:R-:W-:Y:S01]  /*1b360*/  @!P4 LEA.HI.X R19, R15, R4, R26, 0x2, P5 ;  /* 0x000000040f13c211 */ /* 0x000fe200028f141a */
[----:B------:R2:W-:Y:S04]  /*1b370*/  @!P2 ST.E.64 [R20.64], R48 ;  /* 0x000000301400a985 */ /* 0x0005e8000c101b06 */
[----:B------:R5:W-:Y:S01]  /*1b380*/  @!P4 ST.E.64 [R18.64], R50 ;  /* 0x000000321200c985 */ /* 0x000be2000c101b06 */
[----:B------:R-:W-:Y:S02]  /*1b390*/  ISETP.GE.AND P4, PT, R10, c[0x0][0x3c8], PT ;  /* 0x0000f2000a007a0c */ /* 0x000fe40003f86270 */
[----:B-1----:R-:W-:-:S04]  /*1b3a0*/  @!P3 LEA R2, P2, R14, R0, 0x2 ;  /* 0x000000000e02b211 */ /* 0x002fc800078410ff */
[----:B------:R-:W-:Y:S02]  /*1b3b0*/  @!P3 LEA.HI.X R3, R14, R4, R29, 0x2, P2 ;  /* 0x000000040e03b211 */ /* 0x000fe400010f141d */
[----:B--2---:R-:W-:-:S03]  /*1b3c0*/  @!P1 LEA R20, P5, R13, R0, 0x2 ;  /* 0x000000000d149211 */ /* 0x004fc600078a10ff */
[----:B------:R1:W-:Y:S01]  /*1b3d0*/  @!P3 ST.E.64 [R2.64], R52 ;  /* 0x000000340200b985 */ /* 0x0003e2000c101b06 */
[----:B------:R-:W-:Y:S02]  /*1b3e0*/  @!P1 LEA.HI.X R21, R13, R4, R28, 0x2, P5 ;  /* 0x000000040d159211 */ /* 0x000fe400028f141c */
[----:B-----5:R-:W-:Y:S02]  /*1b3f0*/  @!P6 LEA R18, P5, R11, R0, 0x2 ;  /* 0x000000000b12e211 */ /* 0x020fe400078a10ff */
        /* <DEDUP_REMOVED lines=25> */
.L_x_1346:
[----:B------:R-:W-:Y:S05]  /*1b590*/  BSYNC B0 ;  /* 0x0000000000007941 */ /* 0x000fea0003800000 */
.L_x_1345:
[----:B------:R-:W-:Y:S05]  /*1b5a0*/  BRA.DIV ~URZ, `(.L_x_1347) ;  /* 0x000031927f007947 */ /* 0x000fea000b800000 */
[----:B--2---:R2:W3:Y:S04]  /*1b5b0*/  SHFL.IDX PT, R4, R17, 0x3, 0x1c1f ;  /* 0x007c1f0011047f89 */ /* 0x0044e800000e0000 */
[----:B-1----:R2:W1:Y:S02]  /*1b5c0*/  SHFL.IDX PT, R0, R25, 0x3, 0x1c1f ;  /* 0x007c1f0019007f89 */ /* 0x00246400000e0000 */
.L_x_1408:
[----:B------:R-:W5:Y:S02]  /*1b5d0*/  LDL R2, [R1+0x14] ;  /* 0x0000140001027983 */ /* 0x000f640000100800 */
        /* <DEDUP_REMOVED lines=8> */
[----:B---3--:R-:W-:Y:S02]  /*1b660*/  @!P3 LEA.HI.X R23, R16, R4, R24, 0x2, P5 ;  /* 0x000000041017b211 */ /* 0x008fe400028f1418 */
[----:B------:R-:W-:-:S04]  /*1b670*/  @!P2 LEA R18, P5, R15, R0, 0x2 ;  /* 0x000000000f12a211 */ /* 0x000fc800078a10ff */
[----:B------:R-:W-:Y:S02]  /*1b680*/  @!P2 LEA.HI.X R19, R15, R4, R26, 0x2, P5 ;  /* 0x000000040f13a211 */ /* 0x000fe400028f141a */
[----:B-----5:R-:W-:-:S13]  /*1b690*/  ISETP.GE.AND P4, PT, R2, c[0x0][0x3c8], PT ;  /* 0x0000f20002007a0c */ /* 0x020fda0003f86270 */
[----:B------:R-:W-:-:S04]  /*1b6a0*/  @!P4 LEA R20, P6, R2, R0, 0x2 ;  /* 0x000000000214c211 */ /* 0x000fc800078c10ff */
[----:B------:R-:W-:Y:S02]  /*1b6b0*/  @!P4 LEA.HI.X R21, R2, R4, R27, 0x2, P6 ;  /* 0x000000040215c211 */ /* 0x000fe400030f141b */
[CC--:B------:R-:W-:Y:S02]  /*1b6c0*/  @!P1 LEA R16, P6, R14.reuse, R0.reuse, 0x2 ;  /* 0x000000000e109211 */ /* 0x0c0fe400078c10ff */
[C---:B------:R-:W-:Y:S01]  /*1b6d0*/  @!P0 LEA R2, P5, R13.reuse, R0, 0x2 ;  /* 0x000000000d028211 */ /* 0x040fe200078a10ff */
[----:B------:R-:W-:Y:S01]  /*1b6e0*/  @!P4 ST.E.64 [R20.64], R86 ;  /* 0x000000561400c985 */ /* 0x000fe2000c101b06 */
[-C--:B--2---:R-:W-:Y:S02]  /*1b6f0*/  @!P1 LEA.HI.X R17, R14, R4.reuse, R29, 0x2, P6 ;  /* 0x000000040e119211 */ /* 0x084fe400030f141d */
[----:B------:R-:W-:Y:S01]  /*1b700*/  ISETP.GE.AND P6, PT, R12, c[0x0][0x3c8], PT ;  /* 0x0000f2000c007a0c */ /* 0x000fe20003fc6270 */
[----:B------:R-:W-:Y:S01]  /*1b710*/  @!P3 ST.E.64 [R22.64], R82 ;  /* 0x000000521600b985 */ /* 0x000fe2000c101b06 */
[----:B------:R-:W-:-:S02]  /*1b720*/  @!P0 LEA.HI.X R3, R13, R4, R28, 0x2, P5 ;  /* 0x000000040d038211 */ /* 0x000fc400028f141c */
[----:B------:R-:W-:Y:S01]  /*1b730*/  ISETP.GE.AND P5, PT, R11, c[0x0][0x3c8], PT ;  /* 0x0000f2000b007a0c */ /* 0x000fe20003fa6270 */
[----:B------:R1:W-:Y:S01]  /*1b740*/  @!P2 ST.E.64 [R18.64], R72 ;  /* 0x000000481200a985 */ /* 0x0003e2000c101b06 */
[----:B------:R-:W-:Y:S02]  /*1b750*/  ISETP.GE.AND P4, PT, R10, c[0x0][0x3c8], PT ;  /* 0x0000f2000a007a0c */ /* 0x000fe40003f86270 */
[----:B------:R-:W-:Y:S01]  /*1b760*/  ISETP.GE.AND P3, PT, R9, c[0x0][0x3c8], PT ;  /* 0x0000f20009007a0c */ /* 0x000fe20003f66270 */
[----:B------:R2:W-:Y:S01]  /*1b770*/  @!P1 ST.E.64 [R16.64], R66 ;  /* 0x0000004210009985 */ /* 0x0005e2000c101b06 */
[----:B------:R-:W-:-:S03]  /*1b780*/  ISETP.GE.AND P2, PT, R8, c[0x0][0x3c8], PT ;  /* 0x0000f20008007a0c */ /* 0x000fc60003f46270 */
[----:B------:R3:W-:Y:S01]  /*1b790*/  @!P0 ST.E.64 [R2.64], R42 ;  /* 0x0000002a02008985 */ /* 0x0007e2000c101b06 */
[----:B-1----:R-:W-:-:S03]  /*1b7a0*/  @!P6 LEA R18, P0, R12, R0, 0x2 ;  /* 0x000000000c12e211 */ /* 0x002fc600078010ff */
[C---:B--2---:R-:W-:Y:S02]  /*1b7b0*/  @!P5 LEA R16, P1, R11.reuse, R0, 0x2 ;  /* 0x000000000b10d211 */ /* 0x044fe400078210ff */
[----:B------:R-:W-:Y:S02]  /*1b7c0*/  @!P6 LEA.HI.X R19, R12, R4, R30, 0x2, P0 ;  /* 0x000000040c13e211 */ /* 0x000fe400000f141e */
[C---:B------:R-:W-:Y:S02]  /*1b7d0*/  @!P4 LEA R14, P0, R10.reuse, R0, 0x2 ;  /* 0x000000000a0ec211 */ /* 0x040fe400078010ff */
        /* <DEDUP_REMOVED lines=21> */
.L_x_1320:
        /* <DEDUP_REMOVED lines=22> */
.L_x_1348:
        /* <DEDUP_REMOVED lines=57> */
.L_x_1350:
[----:B------:R-:W-:Y:S05]  /*1be20*/  BSYNC B0 ;  /* 0x0000000000007941 */ /* 0x000fea0003800000 */
.L_x_1349:
        /* <DEDUP_REMOVED lines=47> */
.L_x_1409:
[----:B------:R-:W-:Y:S05]  /*1c120*/  BRA.DIV ~URZ, `(.L_x_1352) ;  /* 0x000027427f007947 */ /* 0x000fea000b800000 */
[----:B------:R3:W4:Y:S02]  /*1c130*/  SHFL.IDX PT, R0, R12, RZ, 0x1c1f ;  /* 0x001c1fff0c007589 */ /* 0x00072400000e0000 */
.L_x_1410:
        /* <DEDUP_REMOVED lines=21> */
.L_x_1354:
[----:B------:R-:W-:Y:S05]  /*1c290*/  BSYNC B0 ;  /* 0x0000000000007941 */ /* 0x000fea0003800000 */
.L_x_1353:
[----:B------:R-:W-:Y:S05]  /*1c2a0*/  BRA.DIV ~URZ, `(.L_x_1355) ;  /* 0x000026227f007947 */ /* 0x000fea000b800000 */
[----:B--2---:R2:W1:Y:S04]  /*1c2b0*/  SHFL.IDX PT, R8, R9, 0x1, 0x1c1f ;  /* 0x003c1f0009087f89 */ /* 0x00446800000e0000 */
[----:B----4-:R2:W4:Y:S02]  /*1c2c0*/  SHFL.IDX PT, R0, R12, 0x1, 0x1c1f ;  /* 0x003c1f000c007f89 */ /* 0x01052400000e0000 */
.L_x_1411:
        /* <DEDUP_REMOVED lines=21> */
.L_x_1357:
[----:B------:R-:W-:Y:S05]  /*1c420*/  BSYNC B0 ;  /* 0x0000000000007941 */ /* 0x000fea0003800000 */
.L_x_1356:
[----:B------:R-:W-:Y:S05]  /*1c430*/  BRA.DIV ~URZ, `(.L_x_1358) ;  /* 0x000025527f007947 */ /* 0x000fea000b800000 */
[----:B-1----:R1:W2:Y:S02]  /*1c440*/  SHFL.IDX PT, R8, R9, 0x2, 0x1c1f ;  /* 0x005c1f0009087f89 */ /* 0x0022a400000e0000 */
.L_x_1412:
[----:B------:R-:W-:Y:S05]  /*1c450*/  BRA.DIV ~URZ, `(.L_x_1359) ;  /* 0x000025a27f007947 */ /* 0x000fea000b800000 */
[----:B----4-:R4:W1:Y:S02]  /*1c460*/  SHFL.IDX PT, R0, R12, 0x2, 0x1c1f ;  /* 0x005c1f000c007f89 */ /* 0x01086400000e0000 */
.L_x_1413:
        /* <DEDUP_REMOVED lines=21> */
.L_x_1361:
[----:B------:R-:W-:Y:S05]  /*1c5c0*/  BSYNC B0 ;  /* 0x0000000000007941 */ /* 0x000fea0003800000 */
.L_x_1360:
[----:B------:R-:W-:Y:S05]  /*1c5d0*/  BRA.DIV ~URZ, `(.L_x_1362) ;  /* 0x000024827f007947 */ /* 0x000fea000b800000 */
[----:B--2---:R2:W3:Y:S04]  /*1c5e0*/  SHFL.IDX PT, R8, R9, 0x3, 0x1c1f ;  /* 0x007c1f0009087f89 */ /* 0x0044e800000e0000 */
[----:B-1----:R2:W1:Y:S02]  /*1c5f0*/  SHFL.IDX PT, R0, R12, 0x3, 0x1c1f ;  /* 0x007c1f000c007f89 */ /* 0x00246400000e0000 */
.L_x_1414:
        /* <DEDUP_REMOVED lines=20> */
.L_x_1335:
[----:B------:R-:W-:Y:S05]  /*1c740*/  BSYNC B1 ;  /* 0x0000000000017941 */ /* 0x000fea0003800000 */
.L_x_1319:
        /* <DEDUP_REMOVED lines=15> */
.L_x_1415:
[----:B------:R-:W-:Y:S05]  /*1c840*/  BRA.DIV ~URZ, `(.L_x_1365) ;  /* 0x000023427f007947 */ /* 0x000fea000b800000 */
[----:B------:R3:W4:Y:S02]  /*1c850*/  SHFL.IDX PT, R8, R74, 0x1, 0x1f ;  /* 0x00201f004a087f89 */ /* 0x00072400000e0000 */
.L_x_1416:
        /* <DEDUP_REMOVED lines=19> */
.L_x_1417:
        /* <DEDUP_REMOVED lines=16> */
.L_x_1418:
[----:B---3--:R-:W-:Y:S01]  /*1ca90*/  IMAD R0, R0, c[0x0][0x538], RZ ;  /* 0x00014e0000007a24 */ /* 0x008fe200078e02ff */
[----:B------:R-:W-:Y:S04]  /*1caa0*/  BSSY B1, `(.L_x_1368) ;  /* 0x00000ce000017945 */ /* 0x000fe80003800000 */
[----:B----4-:R-:W-:-:S04]  /*1cab0*/  IADD3 R8, R0, R8, RZ ;  /* 0x0000000800087210 */ /* 0x010fc80007ffe0ff */
[----:B--2---:R-:W-:-:S13]  /*1cac0*/  ISETP.GT.AND P0, PT, R8, R9, PT ;  /* 0x000000090800720c */ /* 0x004fda0003f04270 */
[----:B------:R-:W-:Y:S05]  /*1cad0*/  @P0 BRA `(.L_x_1369) ;  /* 0x0000025000000947 */ /* 0x000fea0003800000 */
.L_x_1373:
        /* <DEDUP_REMOVED lines=17> */
.L_x_1419:
        /* <DEDUP_REMOVED lines=16> */
.L_x_1420:
[----:B--2---:R-:W-:-:S05]  /*1ccf0*/  IMAD R0, R0, c[0x0][0x538], RZ ;  /* 0x00014e0000007a24 */ /* 0x004fca00078e02ff */
[----:B------:R-:W-:-:S04]  /*1cd00*/  IADD3 R8, R0, R8, RZ ;  /* 0x0000000800087210 */ /* 0x000fc80007ffe0ff */
[----:B------:R-:W-:-:S13]  /*1cd10*/  ISETP.GT.AND P0, PT, R8, R9, PT ;  /* 0x000000090800720c */ /* 0x000fda0003f04270 */
[----:B-1----:R-:W-:Y:S05]  /*1cd20*/  @!P0 BRA `(.L_x_1373) ;  /* 0xfffffdb000008947 */ /* 0x002fea000383ffff */
.L_x_1369:
[----:B------:R-:W-:-:S05]  /*1cd30*/  IADD3 R11, -R0, R8, RZ ;  /* 0x00000008000b7210 */ /* 0x000fca0007ffe1ff */
[----:B------:R-:W-:-:S05]  /*1cd40*/  IMAD R0, R4, c[0x0][0x538], R11 ;  /* 0x00014e0004007a24 */ /* 0x000fca00078e020b */
[----:B------:R-:W-:Y:S01]  /*1cd50*/  ISETP.GT.AND P0, PT, R0, R9, PT ;  /* 0x000000090000720c */ /* 0x000fe20003f04270 */
[----:B------:R-:W-:-:S12]  /*1cd60*/  BRA.DIV ~URZ, `(.L_x_1374) ;  /* 0x000022627f007947 */ /* 0x000fd8000b800000 */
[----:B------:R-:W-:-:S03]  /*1cd70*/  VOTE.ANY R12, PT, !P0 ;  /* 0x00000000000c7806 */ /* 0x000fc600040e0100 */
.L_x_1421:
[----:B------:R-:W2:Y:S01]  /*1cd80*/  LDL.LU R0, [R1+0x34] ;  /* 0x0000340001007983 */ /* 0x000ea20000300800 */
[----:B------:R-:W2:Y:S02]  /*1cd90*/  POPC R8, R12 ;  /* 0x0000000c00087309 */ /* 0x000ea40000000000 */
[----:B--2---:R-:W-:-:S05]  /*1cda0*/  IADD3 R0, R8, R0, RZ ;  /* 0x0000000008007210 */ /* 0x004fca0007ffe0ff */
[----:B------:R2:W-:Y:S01]  /*1cdb0*/  STL [R1+0x34], R0 ;  /* 0x0000340001007387 */ /* 0x0005e20000100800 */
[----:B------:R-:W-:Y:S05]  /*1cdc0*/  BRA.DIV ~URZ, `(.L_x_1375) ;  /* 0x000022527f007947 */ /* 0x000fea000b800000 */
[----:B------:R3:W4:Y:S04]  /*1cdd0*/  SHFL.IDX PT, R10, R6, R8, 0x1f ;  /* 0x00001f08060a7589 */ /* 0x00072800000e0000 */
[----:B------:R3:W1:Y:S02]  /*1cde0*/  SHFL.IDX PT, R7, R7, R8, 0x1f ;  /* 0x00001f0807077589 */ /* 0x00066400000e0000 */
.L_x_1422:
[----:B------:R-:W-:Y:S01]  /*1cdf0*/  ISETP.NE.AND P0, PT, R12, RZ, PT ;  /* 0x000000ff0c00720c */ /* 0x000fe20003f05270 */
[----:B------:R-:W-:-:S12]  /*1ce00*/  BSSY B0, `(.L_x_1376) ;  /* 0x0000005000007945 */ /* 0x000fd80003800000 */
[----:B------:R-:W-:Y:S05]  /*1ce10*/  @!P0 BRA `(.L_x_1377) ;  /* 0x0000003000008947 */ /* 0x000fea0003800000 */
[----:B------:R-:W-:Y:S01]  /*1ce20*/  IADD3 R3, R8, -0x1, RZ ;  /* 0xffffffff08037810 */ /* 0x000fe20007ffe0ff */
[----:B------:R-:W-:Y:S05]  /*1ce30*/  BRA.DIV ~URZ, `(.L_x_1378) ;  /* 0x000022b27f007947 */ /* 0x000fea000b800000 */
[----:B------:R2:W3:Y:S02]  /*1ce40*/  SHFL.IDX PT, R13, R4, R3, 0x1f ;  /* 0x00001f03040d7589 */ /* 0x0004e400000e0000 */
.L_x_1377:
[----:B------:R-:W-:Y:S05]  /*1ce50*/  BSYNC B0 ;  /* 0x0000000000007941 */ /* 0x000fea0003800000 */
.L_x_1376:
        /* <DEDUP_REMOVED lines=68> */
.L_x_1380:
        /* <DEDUP_REMOVED lines=68> */
.L_x_1381:
[----:B------:R-:W-:Y:S05]  /*1d6e0*/  BSYNC B0 ;  /* 0x0000000000007941 */ /* 0x000fea0003800000 */
.L_x_1379:
[----:B------:R-:W-:-:S04]  /*1d6f0*/  LOP3.LUT R2, RZ, R2, RZ, 0x33, !PT ;  /* 0x00000002ff027212 */ /* 0x000fc800078e33ff */
[----:B-1----:R-:W-:-:S05]  /*1d700*/  IADD3 R0, R2, R10, RZ ;  /* 0x0000000a02007210 */ /* 0x002fca0007ffe0ff */
[----:B------:R1:W-:Y:S01]  /*1d710*/  STL [R1+0x2c], R0 ;  /* 0x00002c0001007387 */ /* 0x0003e20000100800 */
[----:B------:R-:W-:Y:S05]  /*1d720*/  BRA `(.L_x_1382) ;  /* 0x0000005000007947 */ /* 0x000fea0003800000 */
.L_x_1370:
[----:B------:R-:W-:Y:S01]  /*1d730*/  MOV R0, c[0x0][0x53c] ;  /* 0x00014f0000007a02 */ /* 0x000fe20000000f00 */
[----:B------:R2:W-:Y:S04]  /*1d740*/  STL [R1+0x28], R9 ;  /* 0x0000280901007387 */ /* 0x0005e80000100800 */
[----:B------:R2:W-:Y:S04]  /*1d750*/  STL [R1+0x2c], RZ ;  /* 0x00002cff01007387 */ /* 0x0005e80000100800 */
[----:B------:R2:W-:Y:S04]  /*1d760*/  STL [R1+0x30], RZ ;  /* 0x000030ff01007387 */ /* 0x0005e80000100800 */
[----:B------:R2:W-:Y:S02]  /*1d770*/  STL [R1+0x34], R0 ;  /* 0x0000340001007387 */ /* 0x0005e40000100800 */
.L_x_1382:
[----:B------:R-:W-:Y:S05]  /*1d780*/  BSYNC B1 ;  /* 0x0000000000017941 */ /* 0x000fea0003800000 */
.L_x_1368:
        /* <DEDUP_REMOVED lines=9> */
.L_x_1363:
[----:B--2---:R-:W2:Y:S02]  /*1d820*/  LDL R0, [R1+0x34] ;  /* 0x0000340001007983 */ /* 0x004ea40000100800 */
[----:B--2---:R-:W-:-:S13]  /*1d830*/  ISETP.GE.AND P0, PT, R0, c[0x0][0x53c], PT ;  /* 0x00014f0000007a0c */ /* 0x004fda0003f06270 */
[----:B-1----:R-:W-:Y:S01]  /*1d840*/  @P0 CALL.REL.NOINC `(.L_x_1383) ;  /* 0x0000001000000944 */ /* 0x002fe20003c00000 */
[----:B------:R-:W-:Y:S05]  /*1d850*/  BRA `(.L_x_1384) ;  /* 0xfffe475000007947 */ /* 0x000fea000383ffff */
.L_x_1383:
[----:B------:R-:W-:Y:S05]  /*1d860*/  EXIT ;  /* 0x000000000000794d */ /* 0x000fea0003800000 */
.L_x_1199:
[----:B------:R-:W-:Y:S01]  /*1d870*/  IMAD.MOV.U32 R0, RZ, RZ, R5 ;  /* 0x000000ffff007224 */ /* 0x000fe200078e0005 */
[----:B------:R-:W-:Y:S02]  /*1d880*/  MOV R2, 0x1 ;  /* 0x0000000100027802 */ /* 0x000fe40000000f00 */
[----:B------:R-:W-:Y:S02]  /*1d890*/  MOV R3, 0x1d8b0 ;  /* 0x0001d8b000037802 */ /* 0x000fe40000000f00 */
[----:B------:R-:W-:Y:S05]  /*1d8a0*/  CALL.REL.NOINC `($__internal_24_$__cuda_sm70_shflsync_up_p) ;  /* 0x0000193000007944 */ /* 0x000fea0003c00000 */
[----:B------:R-:W-:Y:S01]  /*1d8b0*/  MOV R0, R4 ;  /* 0x0000000400007202 */ /* 0x000fe20000000f00 */
[----:B------:R-:W-:Y:S05]  /*1d8c0*/  BRA `(.L_x_1385) ;  /* 0xfffe2b9000007947 */ /* 0x000fea000383ffff */
.L_x_1200:
[----:B------:R-:W-:Y:S01]  /*1d8d0*/  IMAD.MOV.U32 R0, RZ, RZ, R5 ;  /* 0x000000ffff007224 */ /* 0x000fe200078e0005 */
[----:B------:R-:W-:Y:S02]  /*1d8e0*/  MOV R2, 0x2 ;  /* 0x0000000200027802 */ /* 0x000fe40000000f00 */
[----:B------:R-:W-:Y:S02]  /*1d8f0*/  MOV R3, 0x1d910 ;  /* 0x0001d91000037802 */ /* 0x000fe40000000f00 */
[----:B------:R-:W-:Y:S05]  /*1d900*/  CALL.REL.NOINC `($__internal_24_$__cuda_sm70_shflsync_up_p) ;  /* 0x000018d000007944 */ /* 0x000fea0003c00000 */
[----:B------:R-:W-:Y:S01]  /*1d910*/  SEL R0, R4, RZ, P4 ;  /* 0x000000ff04007207 */ /* 0x000fe20002000000 */
[----:B------:R-:W-:Y:S01]  /*1d920*/  IMAD.MOV.U32 R2, RZ, RZ, 0x4 ;  /* 0x00000004ff027424 */ /* 0x000fe200078e00ff */
[----:B------:R-:W-:-:S03]  /*1d930*/  MOV R3, 0x1d960 ;  /* 0x0001d96000037802 */ /* 0x000fc60000000f00 */
[----:B------:R-:W-:Y:S02]  /*1d940*/  IMAD.IADD R0, R5, 0x1, R0 ;  /* 0x0000000105007824 */ /* 0x000fe400078e0200 */
        /* <DEDUP_REMOVED lines=14> */
[----:B------:R-:W-:Y:S01]  /*1da30*/  IMAD.IADD R4, R0, 0x1, R4 ;  /* 0x0000000100047824 */ /* 0x000fe200078e0204 */
[----:B------:R-:W-:-:S03]  /*1da40*/  MOV R0, 0x1f ;  /* 0x0000001f00007802 */ /* 0x000fc60000000f00 */
[----:B------:R-:W-:Y:S02]  /*1da50*/  IMAD.MOV.U32 R5, RZ, RZ, R4 ;  /* 0x000000ffff057224 */ /* 0x000fe400078e0004 */
[----:B------:R-:W-:Y:S05]  /*1da60*/  CALL.REL.NOINC `($__internal_23_$__cuda_sm70_shflsync_idx_p) ;  /* 0x0000172000007944 */ /* 0x000fea0003c00000 */
[----:B------:R-:W-:Y:S05]  /*1da70*/  BRA `(.L_x_1386) ;  /* 0xfffe2ae000007947 */ /* 0x000fea000383ffff */
.L_x_1202:
[----:B------:R-:W-:Y:S02]  /*1da80*/  SEL R0, RZ, 0x1, P0 ;  /* 0x00000001ff007807 */ /* 0x000fe40000000000 */
[----:B------:R-:W-:Y:S02]  /*1da90*/  MOV R2, 0x1dab0 ;  /* 0x0001dab000027802 */ /* 0x000fe40000000f00 */
[----:B------:R-:W-:Y:S05]  /*1daa0*/  CALL.REL.NOINC `($__internal_25_$__cuda_sm70_votesync_ballot) ;  /* 0x000017a000007944 */ /* 0x000fea0003c00000 */
[----:B------:R-:W-:Y:S01]  /*1dab0*/  MOV R10, R0 ;  /* 0x00000000000a7202 */ /* 0x000fe20000000f00 */
[----:B------:R-:W-:Y:S05]  /*1dac0*/  BRA `(.L_x_1387) ;  /* 0xfffe2b2000007947 */ /* 0x000fea000383ffff */
.L_x_1203:
[----:B------:R-:W-:Y:S01]  /*1dad0*/  IMAD.MOV.U32 R5, RZ, RZ, R9 ;  /* 0x000000ffff057224 */ /* 0x000fe200078e0009 */
[----:B------:R-:W-:Y:S01]  /*1dae0*/  MOV R3, R7 ;  /* 0x0000000700037202 */ /* 0x000fe20000000f00 */
[----:B-1----:R-:W-:Y:S01]  /*1daf0*/  IMAD.MOV.U32 R0, RZ, RZ, 0x1f ;  /* 0x0000001fff007424 */ /* 0x002fe200078e00ff */
[----:B------:R-:W-:Y:S02]  /*1db00*/  MOV R2, 0x1db20 ;  /* 0x0001db2000027802 */ /* 0x000fe40000000f00 */
[----:B------:R-:W-:Y:S05]  /*1db10*/  CALL.REL.NOINC `($__internal_23_$__cuda_sm70_shflsync_idx_p) ;  /* 0x0000167000007944 */ /* 0x000fea0003c00000 */
[----:B------:R-:W-:Y:S01]  /*1db20*/  IMAD.MOV.U32 R12, RZ, RZ, R0 ;  /* 0x000000ffff0c7224 */ /* 0x000fe200078e0000 */
[----:B------:R-:W-:Y:S01]  /*1db30*/  MOV R5, R8 ;  /* 0x0000000800057202 */ /* 0x000fe20000000f00 */
[----:B------:R-:W-:Y:S01]  /*1db40*/  IMAD.MOV.U32 R6, RZ, RZ, RZ ;  /* 0x000000ffff067224 */ /* 0x000fe200078e00ff */
[----:B------:R-:W-:Y:S01]  /*1db50*/  MOV R3, R7 ;  /* 0x0000000700037202 */ /* 0x000fe20000000f00 */
[----:B------:R-:W-:Y:S01]  /*1db60*/  IMAD.MOV.U32 R0, RZ, RZ, 0x1f ;  /* 0x0000001fff007424 */ /* 0x000fe200078e00ff */
[----:B------:R-:W-:-:S02]  /*1db70*/  MOV R2, 0x1db90 ;  /* 0x0001db9000027802 */ /* 0x000fc40000000f00 */
[----:B------:R-:W-:Y:S05]  /*1db80*/  CALL.REL.NOINC `($__internal_23_$__cuda_sm70_shflsync_idx_p) ;  /* 0x0000160000007944 */ /* 0x000fea0003c00000 */
[----:B------:R-:W-:Y:S01]  /*1db90*/  MOV R9, R0 ;  /* 0x0000000000097202 */ /* 0x000fe20000000f00 */
[----:B------:R-:W-:Y:S05]  /*1dba0*/  BRA `(.L_x_1388) ;  /* 0xfffe2ab000007947 */ /* 0x000fea000383ffff */
.L_x_1206:
[----:B------:R-:W-:Y:S01]  /*1dbb0*/  IMAD.MOV.U32 R5, RZ, RZ, R4 ;  /* 0x000000ffff057224 */ /* 0x000fe200078e0004 */
[----:B-1----:R-:W-:-:S02]  /*1dbc0*/  MOV R0, 0x1f ;  /* 0x0000001f00007802 */ /* 0x002fc40000000f00 */
[----:B------:R-:W-:Y:S02]  /*1dbd0*/  MOV R2, 0x1dbf0 ;  /* 0x0001dbf000027802 */ /* 0x000fe40000000f00 */
[----:B--234-:R-:W-:Y:S05]  /*1dbe0*/  CALL.REL.NOINC `($__internal_23_$__cuda_sm70_shflsync_idx_p) ;  /* 0x000015a000007944 */ /* 0x01cfea0003c00000 */
[----:B------:R-:W-:Y:S01]  /*1dbf0*/  MOV R6, R0 ;  /* 0x0000000000067202 */ /* 0x000fe20000000f00 */
[----:B------:R-:W-:Y:S05]  /*1dc00*/  BRA `(.L_x_1205) ;  /* 0xfffe2ab000007947 */ /* 0x000fea000383ffff */
.L_x_1247:
[----:B-1----:R-:W-:Y:S01]  /*1dc10*/  IMAD.MOV.U32 R5, RZ, RZ, R10 ;  /* 0x000000ffff057224 */ /* 0x002fe200078e000a */
[----:B------:R-:W-:Y:S01]  /*1dc20*/  MOV R3, RZ ;  /* 0x000000ff00037202 */ /* 0x000fe20000000f00 */
[----:B------:R-:W-:Y:S01]  /*1dc30*/  IMAD.MOV.U32 R0, RZ, RZ, 0x1c1f ;  /* 0x00001c1fff007424 */ /* 0x000fe200078e00ff */
[----:B------:R-:W-:Y:S02]  /*1dc40*/  MOV R2, 0x1dc60 ;  /* 0x0001dc6000027802 */ /* 0x000fe40000000f00 */
[----:B-----5:R-:W-:Y:S05]  /*1dc50*/  CALL.REL.NOINC `($__internal_23_$__cuda_sm70_shflsync_idx_p) ;  /* 0x0000153000007944 */ /* 0x020fea0003c00000 */
[----:B------:R-:W-:Y:S01]  /*1dc60*/  MOV R8, R0 ;  /* 0x0000000000087202 */ /* 0x000fe20000000f00 */
[----:B------:R-:W-:Y:S05]  /*1dc70*/  BRA `(.L_x_1389) ;  /* 0xfffeabf000007947 */ /* 0x000fea000383ffff */
.L_x_1248:
[----:B------:R-:W-:Y:S01]  /*1dc80*/  IMAD.MOV.U32 R5, RZ, RZ, R11 ;  /* 0x000000ffff057224 */ /* 0x000fe200078e000b */
[----:B------:R-:W-:Y:S01]  /*1dc90*/  MOV R3, RZ ;  /* 0x000000ff00037202 */ /* 0x000fe20000000f00 */
[----:B------:R-:W-:Y:S01]  /*1dca0*/  IMAD.MOV.U32 R0, RZ, RZ, 0x1c1f ;  /* 0x00001c1fff007424 */ /* 0x000fe200078e00ff */
[----:B------:R-:W-:Y:S02]  /*1dcb0*/  MOV R2, 0x1dcd0 ;  /* 0x0001dcd000027802 */ /* 0x000fe40000000f00 */
[----:B-12--5:R-:W-:Y:S05]  /*1dcc0*/  CALL.REL.NOINC `($__internal_23_$__cuda_sm70_shflsync_idx_p) ;  /* 0x000014c000007944 */ /* 0x026fea0003c00000 */
[----:B------:R-:W-:Y:S05]  /*1dcd0*/  BRA `(.L_x_1390) ;  /* 0xfffeabb000007947 */ /* 0x000fea000383ffff */
.L_x_1251:
[----:B--2---:R-:W-:Y:S01]  /*1dce0*/  IMAD.MOV.U32 R5, RZ, RZ, R10 ;  /* 0x000000ffff057224 */ /* 0x004fe200078e000a */
[----:B------:R-:W-:Y:S01]  /*1dcf0*/  MOV R3, 0x1 ;  /* 0x0000000100037802 */ /* 0x000fe20000000f00 */
[----:B----4-:R-:W-:Y:S01]  /*1dd00*/  IMAD.MOV.U32 R0, RZ, RZ, 0x1c1f ;  /* 0x00001c1fff007424 */ /* 0x010fe200078e00ff */
[----:B------:R-:W-:-:S02]  /*1dd10*/  MOV R2, 0x1dd30 ;  /* 0x0001dd3000027802 */ /* 0x000fc40000000f00 */
[----:B-1---5:R-:W-:Y:S05]  /*1dd20*/  CALL.REL.NOINC `($__internal_23_$__cuda_sm70_shflsync_idx_p) ;  /* 0x0000146000007944 */ /* 0x022fea0003c00000 */
[----:B------:R-:W-:Y:S01]  /*1dd30*/  IMAD.MOV.U32 R8, RZ, RZ, R0 ;  /* 0x000000ffff087224 */ /* 0x000fe200078e0000 */
[----:B------:R-:W-:Y:S01]  /*1dd40*/  MOV R3, 0x1 ;  /* 0x0000000100037802 */ /* 0x000fe20000000f00 */
[----:B------:R-:W-:Y:S01]  /*1dd50*/  IMAD.MOV.U32 R5, RZ, RZ, R11 ;  /* 0x000000ffff057224 */ /* 0x000fe200078e000b */
[----:B------:R-:W-:-:S02]  /*1dd60*/  MOV R0, 0x1c1f ;  /* 0x00001c1f00007802 */ /* 0x000fc40000000f00 */
[----:B------:R-:W-:Y:S02]  /*1dd70*/  MOV R2, 0x1dd90 ;  /* 0x0001dd9000027802 */ /* 0x000fe40000000f00 */
[----:B------:R-:W-:Y:S05]  /*1dd80*/  CALL.REL.NOINC `($__internal_23_$__cuda_sm70_shflsync_idx_p) ;  /* 0x0000140000007944 */ /* 0x000fea0003c00000 */
[----:B------:R-:W-:Y:S05]  /*1dd90*/  BRA `(.L_x_1391) ;  /* 0xfffeacb000007947 */ /* 0x000fea000383ffff */
.L_x_1254:
[----:B--2---:R-:W-:Y:S01]  /*1dda0*/  IMAD.MOV.U32 R5, RZ, RZ, R10 ;  /* 0x000000ffff057224 */ /* 0x004fe200078e000a */
[----:B------:R-:W-:Y:S01]  /*1ddb0*/  MOV R3, 0x2 ;  /* 0x0000000200037802 */ /* 0x000fe20000000f00 */
[----:B----4-:R-:W-:Y:S01]  /*1ddc0*/  IMAD.MOV.U32 R0, RZ, RZ, 0x1c1f ;  /* 0x00001c1fff007424 */ /* 0x010fe200078e00ff */
[----:B------:R-:W-:Y:S02]  /*1ddd0*/  MOV R2, 0x1ddf0 ;  /* 0x0001ddf000027802 */ /* 0x000fe40000000f00 */
[----:B-1-3-5:R-:W-:Y:S05]  /*1dde0*/  CALL.REL.NOINC `($__internal_23_$__cuda_sm70_shflsync_idx_p) ;  /* 0x000013a000007944 */ /* 0x02afea0003c00000 */
[----:B------:R-:W-:Y:S01]  /*1ddf0*/  MOV R8, R0 ;  /* 0x0000000000087202 */ /* 0x000fe20000000f00 */
[----:B------:R-:W-:Y:S05]  /*1de00*/  BRA `(.L_x_1392) ;  /* 0xfffeade000007947 */ /* 0x000fea000383ffff */
.L_x_1255:
[----:B--2---:R-:W-:Y:S01]  /*1de10*/  IMAD.MOV.U32 R5, RZ, RZ, R11 ;  /* 0x000000ffff057224 */ /* 0x004fe200078e000b */
[----:B------:R-:W-:Y:S01]  /*1de20*/  MOV R3, 0x2 ;  /* 0x0000000200037802 */ /* 0x000fe20000000f00 */
[----:B----4-:R-:W-:Y:S01]  /*1de30*/  IMAD.MOV.U32 R0, RZ, RZ, 0x1c1f ;  /* 0x00001c1fff007424 */ /* 0x010fe200078e00ff */
[----:B------:R-:W-:Y:S02]  /*1de40*/  MOV R2, 0x1de60 ;  /* 0x0001de6000027802 */ /* 0x000fe40000000f00 */
[----:B-1-3-5:R-:W-:Y:S05]  /*1de50*/  CALL.REL.NOINC `($__internal_23_$__cuda_sm70_shflsync_idx_p) ;  /* 0x0000133000007944 */ /* 0x02afea0003c00000 */
[----:B------:R-:W-:Y:S05]  /*1de60*/  BRA `(.L_x_1393) ;  /* 0xfffeada000007947 */ /* 0x000fea000383ffff */
.L_x_1258:
[----:B-1----:R-:W-:Y:S01]  /*1de70*/  IMAD.MOV.U32 R5, RZ, RZ, R10 ;  /* 0x000000ffff057224 */ /* 0x002fe200078e000a */
[----:B------:R-:W-:Y:S01]  /*1de80*/  MOV R3, 0x3 ;  /* 0x0000000300037802 */ /* 0x000fe20000000f00 */
[----:B----4-:R-:W-:Y:S01]  /*1de90*/  IMAD.MOV.U32 R0, RZ, RZ, 0x1c1f ;  /* 0x00001c1fff007424 */ /* 0x010fe200078e00ff */
[----:B------:R-:W-:-:S02]  /*1dea0*/  MOV R2, 0x1dec0 ;  /* 0x0001dec000027802 */ /* 0x000fc40000000f00 */
[----:B--23-5:R-:W-:Y:S05]  /*1deb0*/  CALL.REL.NOINC `($__internal_23_$__cuda_sm70_shflsync_idx_p) ;  /* 0x000012d000007944 */ /* 0x02cfea0003c00000 */
[----:B------:R-:W-:Y:S01]  /*1dec0*/  IMAD.MOV.U32 R6, RZ, RZ, R0 ;  /* 0x000000ffff067224 */ /* 0x000fe200078e0000 */
[----:B------:R-:W-:Y:S01]  /*1ded0*/  MOV R3, 0x3 ;  /* 0x0000000300037802 */ /* 0x000fe20000000f00 */
[----:B------:R-:W-:Y:S01]  /*1dee0*/  IMAD.MOV.U32 R5, RZ, RZ, R11 ;  /* 0x000000ffff057224 */ /* 0x000fe200078e000b */
[----:B------:R-:W-:-:S02]  /*1def0*/  MOV R0, 0x1c1f ;  /* 0x00001c1f00007802 */ /* 0x000fc40000000f00 */
[----:B------:R-:W-:Y:S02]  /*1df00*/  MOV R2, 0x1df20 ;  /* 0x0001df2000027802 */ /* 0x000fe40000000f00 */
[----:B------:R-:W-:Y:S05]  /*1df10*/  CALL.REL.NOINC `($__internal_23_$__cuda_sm70_shflsync_idx_p) ;  /* 0x0000127000007944 */ /* 0x000fea0003c00000 */
[----:B------:R-:W-:Y:S05]  /*1df20*/  BRA `(.L_x_1394) ;  /* 0xfffeae9000007947 */ /* 0x000fea000383ffff */
.L_x_1315:
[----:B------:R-:W-:Y:S01]  /*1df30*/  IMAD.MOV.U32 R0, RZ, RZ, R242 ;  /* 0x000000ffff007224 */ /* 0x000fe200078e00f2 */
[----:B------:R-:W-:Y:S02]  /*1df40*/  MOV R3, 0x2 ;  /* 0x0000000200037802 */ /* 0x000fe40000000f00 */
[----:B------:R-:W-:Y:S02]  /*1df50*/  MOV R2, 0x1df70 ;  /* 0x0001df7000027802 */ /* 0x000fe40000000f00 */
[----:B------:R-:W-:Y:S05]  /*1df60*/  CALL.REL.NOINC `($__internal_22_$__cuda_sm70_shflsync_bfly_p) ;  /* 0x000011e000007944 */ /* 0x000fea0003c00000 */
[----:B------:R-:W-:Y:S05]  /*1df70*/  BRA `(.L_x_1395) ;  /* 0xffffa62000007947 */ /* 0x000fea000383ffff */
.L_x_1316:
[----:B------:R-:W-:Y:S01]  /*1df80*/  IMAD.MOV.U32 R0, RZ, RZ, R7 ;  /* 0x000000ffff007224 */ /* 0x000fe200078e0007 */
[----:B------:R-:W-:Y:S02]  /*1df90*/  MOV R3, 0x1 ;  /* 0x0000000100037802 */ /* 0x000fe40000000f00 */
[----:B------:R-:W-:Y:S02]  /*1dfa0*/  MOV R2, 0x1dfc0 ;  /* 0x0001dfc000027802 */ /* 0x000fe40000000f00 */
[----:B-1----:R-:W-:Y:S05]  /*1dfb0*/  CALL.REL.NOINC `($__internal_22_$__cuda_sm70_shflsync_bfly_p) ;  /* 0x0000119000007944 */ /* 0x002fea0003c00000 */
[----:B------:R-:W-:Y:S01]  /*1dfc0*/  FADD.FTZ R7, R7, R0 ;  /* 0x0000000007077221 */ /* 0x000fe20000010000 */
[----:B------:R-:W-:Y:S02]  /*1dfd0*/  MOV R0, R241 ;  /* 0x000000f100007202 */ /* 0x000fe40000000f00 */
[----:B------:R-:W-:Y:S02]  /*1dfe0*/  MOV R3, 0x2 ;  /* 0x0000000200037802 */ /* 0x000fe40000000f00 */
[----:B------:R-:W-:-:S02]  /*1dff0*/  MOV R2, 0x1e010 ;  /* 0x0001e01000027802 */ /* 0x000fc40000000f00 */
[----:B------:R-:W-:Y:S05]  /*1e000*/  CALL.REL.NOINC `($__internal_22_$__cuda_sm70_shflsync_bfly_p) ;  /* 0x0000114000007944 */ /* 0x000fea0003c00000 */
[----:B------:R-:W-:Y:S01]  /*1e010*/  FADD.FTZ R241, R241, R0 ;  /* 0x00000000f1f17221 */ /* 0x000fe20000010000 */
[----:B------:R-:W-:-:S02]  /*1e020*/  MOV R3, 0x1 ;  /* 0x0000000100037802 */ /* 0x000fc40000000f00 */
[----:B------:R-:W-:Y:S02]  /*1e030*/  MOV R2, 0x1e060 ;  /* 0x0001e06000027802 */ /* 0x000fe40000000f00 */
[----:B------:R-:W-:Y:S02]  /*1e040*/  MOV R0, R241 ;  /* 0x000000f100007202 */ /* 0x000fe40000000f00 */
[----:B------:R-:W-:Y:S05]  /*1e050*/  CALL.REL.NOINC `($__internal_22_$__cuda_sm70_shflsync_bfly_p) ;  /* 0x000010f000007944 */ /* 0x000fea0003c00000 */
[----:B------:R-:W-:Y:S01]  /*1e060*/  FADD.FTZ R6, R241, R0 ;  /* 0x00000000f1067221 */ /* 0x000fe20000010000 */
[----:B------:R-:W-:Y:S02]  /*1e070*/  MOV R0, R246 ;  /* 0x000000f600007202 */ /* 0x000fe40000000f00 */
[----:B------:R-:W-:Y:S02]  /*1e080*/  MOV R3, 0x2 ;  /* 0x0000000200037802 */ /* 0x000fe40000000f00 */
[----:B------:R-:W-:Y:S02]  /*1e090*/  MOV R2, 0x1e0b0 ;  /* 0x0001e0b000027802 */ /* 0x000fe40000000f00 */
[----:B------:R-:W-:Y:S05]  /*1e0a0*/  CALL.REL.NOINC `($__internal_22_$__cuda_sm70_shflsync_bfly_p) ;  /* 0x000010a000007944 */ /* 0x000fea0003c00000 */
[----:B------:R-:W-:Y:S01]  /*1e0b0*/  FADD.FTZ R5, R246, R0 ;  /* 0x00000000f6057221 */ /* 0x000fe20000010000 */
[----:B------:R-:W-:Y:S02]  /*1e0c0*/  MOV R3, 0x1 ;  /* 0x0000000100037802 */ /* 0x000fe40000000f00 */
[----:B------:R-:W-:-:S02]  /*1e0d0*/  MOV R2, 0x1e100 ;  /* 0x0001e10000027802 */ /* 0x000fc40000000f00 */
        /* <DEDUP_REMOVED lines=9> */
[----:B------:R-:W-:Y:S02]  /*1e170*/  MOV R2, 0x1e1a0 ;  /* 0x0001e1a000027802 */ /* 0x000fe40000000f00 */
[----:B------:R-:W-:-:S02]  /*1e180*/  MOV R0, R4 ;  /* 0x0000000400007202 */ /* 0x000fc40000000f00 */
[----:B------:R-:W-:Y:S05]  /*1e190*/  CALL.REL.NOINC `($__internal_22_$__cuda_sm70_shflsync_bfly_p) ;  /* 0x00000fb000007944 */ /* 0x000fea0003c00000 */
[----:B------:R-:W-:Y:S01]  /*1e1a0*/  MOV R8, R0 ;  /* 0x0000000000087202 */ /* 0x000fe20000000f00 */
[----:B------:R-:W-:Y:S05]  /*1e1b0*/  BRA `(.L_x_1396) ;  /* 0xffffa4d000007947 */ /* 0x000fea000383ffff */
.L_x_1323:
[----:B-1234-:R-:W-:Y:S01]  /*1e1c0*/  IMAD.MOV.U32 R5, RZ, RZ, R12 ;  /* 0x000000ffff057224 */ /* 0x01efe200078e000c */
[----:B------:R-:W-:Y:S01]  /*1e1d0*/  MOV R3, RZ ;  /* 0x000000ff00037202 */ /* 0x000fe20000000f00 */
[----:B------:R-:W-:Y:S01]  /*1e1e0*/  IMAD.MOV.U32 R0, RZ, RZ, 0x1c1f ;  /* 0x00001c1fff007424 */ /* 0x000fe200078e00ff */
[----:B------:R-:W-:-:S02]  /*1e1f0*/  MOV R2, 0x1e210 ;  /* 0x0001e21000027802 */ /* 0x000fc40000000f00 */
[----:B------:R-:W-:Y:S05]  /*1e200*/  CALL.REL.NOINC `($__internal_23_$__cuda_sm70_shflsync_idx_p) ;  /* 0x00000f8000007944 */ /* 0x000fea0003c00000 */
[----:B------:R-:W-:Y:S01]  /*1e210*/  MOV R10, R0 ;  /* 0x00000000000a7202 */ /* 0x000fe20000000f00 */
[----:B------:R-:W-:Y:S05]  /*1e220*/  BRA `(.L_x_1397) ;  /* 0xffffbf4000007947 */ /* 0x000fea000383ffff */
.L_x_1324:
[----:B------:R-:W-:Y:S01]  /*1e230*/  IMAD.MOV.U32 R5, RZ, RZ, R13 ;  /* 0x000000ffff057224 */ /* 0x000fe200078e000d */
[----:B------:R-:W-:Y:S01]  /*1e240*/  MOV R3, RZ ;  /* 0x000000ff00037202 */ /* 0x000fe20000000f00 */
[----:B------:R-:W-:Y:S01]  /*1e250*/  IMAD.MOV.U32 R0, RZ, RZ, 0x1c1f ;  /* 0x00001c1fff007424 */ /* 0x000fe200078e00ff */
[----:B------:R-:W-:-:S02]  /*1e260*/  MOV R2, 0x1e280 ;  /* 0x0001e28000027802 */ /* 0x000fc40000000f00 */
[----:B-12---:R-:W-:Y:S05]  /*1e270*/  CALL.REL.NOINC `($__internal_23_$__cuda_sm70_shflsync_idx_p) ;  /* 0x00000f1000007944 */ /* 0x006fea0003c00000 */
[----:B------:R-:W-:Y:S05]  /*1e280*/  BRA `(.L_x_1398) ;  /* 0xffffbf0000007947 */ /* 0x000fea000383ffff */
.L_x_1327:
[----:B------:R-:W-:Y:S01]  /*1e290*/  IMAD.MOV.U32 R5, RZ, RZ, R12 ;  /* 0x000000ffff057224 */ /* 0x000fe200078e000c */
[----:B--2---:R-:W-:Y:S01]  /*1e2a0*/  MOV R3, 0x1 ;  /* 0x0000000100037802 */ /* 0x004fe20000000f00 */
[----:B----4-:R-:W-:Y:S01]  /*1e2b0*/  IMAD.MOV.U32 R0, RZ, RZ, 0x1c1f ;  /* 0x00001c1fff007424 */ /* 0x010fe200078e00ff */
[----:B------:R-:W-:-:S02]  /*1e2c0*/  MOV R2, 0x1e2e0 ;  /* 0x0001e2e000027802 */ /* 0x000fc40000000f00 */
[----:B-1-3--:R-:W-:Y:S05]  /*1e2d0*/  CALL.REL.NOINC `($__internal_23_$__cuda_sm70_shflsync_idx_p) ;  /* 0x00000eb000007944 */ /* 0x00afea0003c00000 */
[----:B------:R-:W-:Y:S01]  /*1e2e0*/  IMAD.MOV.U32 R10, RZ, RZ, R0 ;  /* 0x000000ffff0a7224 */ /* 0x000fe200078e0000 */
[----:B------:R-:W-:Y:S01]  /*1e2f0*/  MOV R3, 0x1 ;  /* 0x0000000100037802 */ /* 0x000fe20000000f00 */
[----:B------:R-:W-:Y:S01]  /*1e300*/  IMAD.MOV.U32 R5, RZ, RZ, R13 ;  /* 0x000000ffff057224 */ /* 0x000fe200078e000d */
[----:B------:R-:W-:-:S02]  /*1e310*/  MOV R0, 0x1c1f ;  /* 0x00001c1f00007802 */ /* 0x000fc40000000f00 */
[----:B------:R-:W-:Y:S02]  /*1e320*/  MOV R2, 0x1e340 ;  /* 0x0001e34000027802 */ /* 0x000fe40000000f00 */
[----:B------:R-:W-:Y:S05]  /*1e330*/  CALL.REL.NOINC `($__internal_23_$__cuda_sm70_shflsync_idx_p) ;  /* 0x00000e5000007944 */ /* 0x000fea0003c00000 */
[----:B------:R-:W-:Y:S05]  /*1e340*/  BRA `(.L_x_1399) ;  /* 0xffffbfc000007947 */ /* 0x000fea000383ffff */
.L_x_1330:
[----:B------:R-:W-:Y:S01]  /*1e350*/  IMAD.MOV.U32 R5, RZ, RZ, R12 ;  /* 0x000000ffff057224 */ /* 0x000fe200078e000c */
[----:B-1----:R-:W-:Y:S01]  /*1e360*/  MOV R3, 0x2 ;  /* 0x0000000200037802 */ /* 0x002fe20000000f00 */
[----:B----4-:R-:W-:Y:S01]  /*1e370*/  IMAD.MOV.U32 R0, RZ, RZ, 0x1c1f ;  /* 0x00001c1fff007424 */ /* 0x010fe200078e00ff */
[----:B------:R-:W-:Y:S02]  /*1e380*/  MOV R2, 0x1e3a0 ;  /* 0x0001e3a000027802 */ /* 0x000fe40000000f00 */
[----:B--23--:R-:W-:Y:S05]  /*1e390*/  CALL.REL.NOINC `($__internal_23_$__cuda_sm70_shflsync_idx_p) ;  /* 0x00000df000007944 */ /* 0x00cfea0003c00000 */
[----:B------:R-:W-:Y:S01]  /*1e3a0*/  MOV R10, R0 ;  /* 0x00000000000a7202 */ /* 0x000fe20000000f00 */
[----:B------:R-:W-:Y:S05]  /*1e3b0*/  BRA `(.L_x_1400) ;  /* 0xffffc0d000007947 */ /* 0x000fea000383ffff */
.L_x_1331:
[----:B------:R-:W-:Y:S01]  /*1e3c0*/  IMAD.MOV.U32 R5, RZ, RZ, R13 ;  /* 0x000000ffff057224 */ /* 0x000fe200078e000d */
[----:B------:R-:W-:Y:S01]  /*1e3d0*/  MOV R3, 0x2 ;  /* 0x0000000200037802 */ /* 0x000fe20000000f00 */
[----:B----4-:R-:W-:Y:S01]  /*1e3e0*/  IMAD.MOV.U32 R0, RZ, RZ, 0x1c1f ;  /* 0x00001c1fff007424 */ /* 0x010fe200078e00ff */
[----:B------:R-:W-:Y:S02]  /*1e3f0*/  MOV R2, 0x1e410 ;  /* 0x0001e41000027802 */ /* 0x000fe40000000f00 */
[----:B-123--:R-:W-:Y:S05]  /*1e400*/  CALL.REL.NOINC `($__internal_23_$__cuda_sm70_shflsync_idx_p) ;  /* 0x00000d8000007944 */ /* 0x00efea0003c00000 */
[----:B------:R-:W-:Y:S05]  /*1e410*/  BRA `(.L_x_1401) ;  /* 0xffffc09000007947 */ /* 0x000fea000383ffff */
.L_x_1334:
[----:B------:R-:W-:Y:S01]  /*1e420*/  IMAD.MOV.U32 R5, RZ, RZ, R12 ;  /* 0x000000ffff057224 */ /* 0x000fe200078e000c */
[----:B-1----:R-:W-:Y:S01]  /*1e430*/  MOV R3, 0x3 ;  /* 0x0000000300037802 */ /* 0x002fe20000000f00 */
[----:B------:R-:W-:Y:S01]  /*1e440*/  IMAD.MOV.U32 R0, RZ, RZ, 0x1c1f ;  /* 0x00001c1fff007424 */ /* 0x000fe200078e00ff */
[----:B------:R-:W-:-:S02]  /*1e450*/  MOV R2, 0x1e470 ;  /* 0x0001e47000027802 */ /* 0x000fc40000000f00 */
[----:B--234-:R-:W-:Y:S05]  /*1e460*/  CALL.REL.NOINC `($__internal_23_$__cuda_sm70_shflsync_idx_p) ;  /* 0x00000d2000007944 */ /* 0x01cfea0003c00000 */
[----:B------:R-:W-:Y:S01]  /*1e470*/  IMAD.MOV.U32 R6, RZ, RZ, R0 ;  /* 0x000000ffff067224 */ /* 0x000fe200078e0000 */
[----:B------:R-:W-:Y:S01]  /*1e480*/  MOV R3, 0x3 ;  /* 0x0000000300037802 */ /* 0x000fe20000000f00 */
[----:B------:R-:W-:Y:S01]  /*1e490*/  IMAD.MOV.U32 R5, RZ, RZ, R13 ;  /* 0x000000ffff057224 */ /* 0x000fe200078e000d */
[----:B------:R-:W-:-:S02]  /*1e4a0*/  MOV R0, 0x1c1f ;  /* 0x00001c1f00007802 */ /* 0x000fc40000000f00 */
[----:B------:R-:W-:Y:S02]  /*1e4b0*/  MOV R2, 0x1e4d0 ;  /* 0x0001e4d000027802 */ /* 0x000fe40000000f00 */
[----:B------:R-:W-:Y:S05]  /*1e4c0*/  CALL.REL.NOINC `($__internal_23_$__cuda_sm70_shflsync_idx_p) ;  /* 0x00000cc000007944 */ /* 0x000fea0003c00000 */
[----:B------:R-:W-:Y:S05]  /*1e4d0*/  BRA `(.L_x_1402) ;  /* 0xffffc16000007947 */ /* 0x000fea000383ffff */
.L_x_1336:
[----:B------:R-:W-:Y:S01]  /*1e4e0*/  IMAD.MOV.U32 R5, RZ, RZ, R17 ;  /* 0x000000ffff057224 */ /* 0x000fe200078e0011 */
[----:B------:R-:W-:Y:S01]  /*1e4f0*/  MOV R3, RZ ;  /* 0x000000ff00037202 */ /* 0x000fe20000000f00 */
[----:B------:R-:W-:Y:S01]  /*1e500*/  IMAD.MOV.U32 R0, RZ, RZ, 0x1c1f ;  /* 0x00001c1fff007424 */ /* 0x000fe200078e00ff */
[----:B------:R-:W-:Y:S02]  /*1e510*/  MOV R2, 0x1e530 ;  /* 0x0001e53000027802 */ /* 0x000fe40000000f00 */
[----:B------:R-:W-:Y:S05]  /*1e520*/  CALL.REL.NOINC `($__internal_23_$__cuda_sm70_shflsync_idx_p) ;  /* 0x00000c6000007944 */ /* 0x000fea0003c00000 */
[----:B------:R-:W-:Y:S01]  /*1e530*/  MOV R4, R0 ;  /* 0x0000000000047202 */ /* 0x000fe20000000f00 */
[----:B------:R-:W-:Y:S05]  /*1e540*/  BRA `(.L_x_1403) ;  /* 0xffffc47000007947 */ /* 0x000fea000383ffff */
.L_x_1337:
[----:B------:R-:W-:Y:S01]  /*1e550*/  IMAD.MOV.U32 R5, RZ, RZ, R25 ;  /* 0x000000ffff057224 */ /* 0x000fe200078e0019 */
[----:B------:R-:W-:Y:S01]  /*1e560*/  MOV R3, RZ ;  /* 0x000000ff00037202 */ /* 0x000fe20000000f00 */
[----:B------:R-:W-:Y:S01]  /*1e570*/  IMAD.MOV.U32 R0, RZ, RZ, 0x1c1f ;  /* 0x00001c1fff007424 */ /* 0x000fe200078e00ff */
[----:B------:R-:W-:Y:S02]  /*1e580*/  MOV R2, 0x1e5a0 ;  /* 0x0001e5a000027802 */ /* 0x000fe40000000f00 */
[----:B-12---:R-:W-:Y:S05]  /*1e590*/  CALL.REL.NOINC `($__internal_23_$__cuda_sm70_shflsync_idx_p) ;  /* 0x00000bf000007944 */ /* 0x006fea0003c00000 */
[----:B------:R-:W-:Y:S05]  /*1e5a0*/  BRA `(.L_x_1404) ;  /* 0xffffc43000007947 */ /* 0x000fea000383ffff */
.L_x_1340:
[----:B------:R-:W-:Y:S01]  /*1e5b0*/  IMAD.MOV.U32 R5, RZ, RZ, R17 ;  /* 0x000000ffff057224 */ /* 0x000fe200078e0011 */
[----:B----4-:R-:W-:Y:S01]  /*1e5c0*/  MOV R3, 0x1 ;  /* 0x0000000100037802 */ /* 0x010fe20000000f00 */
[----:B------:R-:W-:Y:S01]  /*1e5d0*/  IMAD.MOV.U32 R0, RZ, RZ, 0x1c1f ;  /* 0x00001c1fff007424 */ /* 0x000fe200078e00ff */
[----:B------:R-:W-:-:S02]  /*1e5e0*/  MOV R2, 0x1e600 ;  /* 0x0001e60000027802 */ /* 0x000fc40000000f00 */
[----:B-123--:R-:W-:Y:S05]  /*1e5f0*/  CALL.REL.NOINC `($__internal_23_$__cuda_sm70_shflsync_idx_p) ;  /* 0x00000b9000007944 */ /* 0x00efea0003c00000 */
[----:B------:R-:W-:Y:S01]  /*1e600*/  IMAD.MOV.U32 R4, RZ, RZ, R0 ;  /* 0x000000ffff047224 */ /* 0x000fe200078e0000 */
[----:B------:R-:W-:Y:S01]  /*1e610*/  MOV R3, 0x1 ;  /* 0x0000000100037802 */ /* 0x000fe20000000f00 */
[----:B------:R-:W-:Y:S01]  /*1e620*/  IMAD.MOV.U32 R5, RZ, RZ, R25 ;  /* 0x000000ffff057224 */ /* 0x000fe200078e0019 */
[----:B------:R-:W-:-:S02]  /*1e630*/  MOV R0, 0x1c1f ;  /* 0x00001c1f00007802 */ /* 0x000fc40000000f00 */
[----:B------:R-:W-:Y:S02]  /*1e640*/  MOV R2, 0x1e660 ;  /* 0x0001e66000027802 */ /* 0x000fe40000000f00 */
[----:B------:R-:W-:Y:S05]  /*1e650*/  CALL.REL.NOINC `($__internal_23_$__cuda_sm70_shflsync_idx_p) ;  /* 0x00000b3000007944 */ /* 0x000fea0003c00000 */
[----:B------:R-:W-:Y:S05]  /*1e660*/  BRA `(.L_x_1405) ;  /* 0xffffc85000007947 */ /* 0x000fea000383ffff */
.L_x_1343:
[----:B------:R-:W-:Y:S01]  /*1e670*/  IMAD.MOV.U32 R5, RZ, RZ, R17 ;  /* 0x000000ffff057224 */ /* 0x000fe200078e0011 */
[----:B----4-:R-:W-:Y:S01]  /*1e680*/  MOV R3, 0x2 ;  /* 0x0000000200037802 */ /* 0x010fe20000000f00 */
[----:B------:R-:W-:Y:S01]  /*1e690*/  IMAD.MOV.U32 R0, RZ, RZ, 0x1c1f ;  /* 0x00001c1fff007424 */ /* 0x000fe200078e00ff */
[----:B------:R-:W-:Y:S02]  /*1e6a0*/  MOV R2, 0x1e6c0 ;  /* 0x0001e6c000027802 */ /* 0x000fe40000000f00 */
[----:B-123--:R-:W-:Y:S05]  /*1e6b0*/  CALL.REL.NOINC `($__internal_23_$__cuda_sm70_shflsync_idx_p) ;  /* 0x00000ad000007944 */ /* 0x00efea0003c00000 */
[----:B------:R-:W-:Y:S01]  /*1e6c0*/  MOV R4, R0 ;  /* 0x0000000000047202 */ /* 0x000fe20000000f00 */
[----:B------:R-:W-:Y:S05]  /*1e6d0*/  BRA `(.L_x_1406) ;  /* 0xffffcb4000007947 */ /* 0x000fea000383ffff */
.L_x_1344:
[----:B------:R-:W-:Y:S01]  /*1e6e0*/  IMAD.MOV.U32 R5, RZ, RZ, R25 ;  /* 0x000000ffff057224 */ /* 0x000fe200078e0019 */
[----:B----4-:R-:W-:Y:S01]  /*1e6f0*/  MOV R3, 0x2 ;  /* 0x0000000200037802 */ /* 0x010fe20000000f00 */
[----:B------:R-:W-:Y:S01]  /*1e700*/  IMAD.MOV.U32 R0, RZ, RZ, 0x1c1f ;  /* 0x00001c1fff007424 */ /* 0x000fe200078e00ff */
[----:B------:R-:W-:Y:S02]  /*1e710*/  MOV R2, 0x1e730 ;  /* 0x0001e73000027802 */ /* 0x000fe40000000f00 */
[----:B-123--:R-:W-:Y:S05]  /*1e720*/  CALL.REL.NOINC `($__internal_23_$__cuda_sm70_shflsync_idx_p) ;  /* 0x00000a6000007944 */ /* 0x00efea0003c00000 */
[----:B------:R-:W-:Y:S05]  /*1e730*/  BRA `(.L_x_1407) ;  /* 0xffffcb0000007947 */ /* 0x000fea000383ffff */
.L_x_1347:
[----:B------:R-:W-:Y:S01]  /*1e740*/  IMAD.MOV.U32 R5, RZ, RZ, R17 ;  /* 0x000000ffff057224 */ /* 0x000fe200078e0011 */
[----:B--2---:R-:W-:Y:S01]  /*1e750*/  MOV R3, 0x3 ;  /* 0x0000000300037802 */ /* 0x004fe20000000f00 */
[----:B-1----:R-:W-:Y:S01]  /*1e760*/  IMAD.MOV.U32 R0, RZ, RZ, 0x1c1f ;  /* 0x00001c1fff007424 */ /* 0x002fe200078e00ff */
[----:B------:R-:W-:-:S02]  /*1e770*/  MOV R2, 0x1e790 ;  /* 0x0001e79000027802 */ /* 0x000fc40000000f00 */
[----:B---34-:R-:W-:Y:S05]  /*1e780*/  CALL.REL.NOINC `($__internal_23_$__cuda_sm70_shflsync_idx_p) ;  /* 0x00000a0000007944 */ /* 0x018fea0003c00000 */
[----:B------:R-:W-:Y:S01]  /*1e790*/  IMAD.MOV.U32 R4, RZ, RZ, R0 ;  /* 0x000000ffff047224 */ /* 0x000fe200078e0000 */
[----:B------:R-:W-:Y:S01]  /*1e7a0*/  MOV R3, 0x3 ;  /* 0x0000000300037802 */ /* 0x000fe20000000f00 */
[----:B------:R-:W-:Y:S01]  /*1e7b0*/  IMAD.MOV.U32 R5, RZ, RZ, R25 ;  /* 0x000000ffff057224 */ /* 0x000fe200078e0019 */
[----:B------:R-:W-:-:S02]  /*1e7c0*/  MOV R0, 0x1c1f ;  /* 0x00001c1f00007802 */ /* 0x000fc40000000f00 */
[----:B------:R-:W-:Y:S02]  /*1e7d0*/  MOV R2, 0x1e7f0 ;  /* 0x0001e7f000027802 */ /* 0x000fe40000000f00 */
[----:B------:R-:W-:Y:S05]  /*1e7e0*/  CALL.REL.NOINC `($__internal_23_$__cuda_sm70_shflsync_idx_p) ;  /* 0x000009a000007944 */ /* 0x000fea0003c00000 */
[----:B------:R-:W-:Y:S05]  /*1e7f0*/  BRA `(.L_x_1408) ;  /* 0xffffcdd000007947 */ /* 0x000fea000383ffff */
.L_x_1351:
[----:B------:R-:W-:Y:S01]  /*1e800*/  IMAD.MOV.U32 R5, RZ, RZ, R9 ;  /* 0x000000ffff057224 */ /* 0x000fe200078e0009 */
[----:B------:R-:W-:Y:S01]  /*1e810*/  MOV R3, RZ ;  /* 0x000000ff00037202 */ /* 0x000fe20000000f00 */
[----:B------:R-:W-:Y:S01]  /*1e820*/  IMAD.MOV.U32 R0, RZ, RZ, 0x1c1f ;  /* 0x00001c1fff007424 */ /* 0x000fe200078e00ff */
[----:B------:R-:W-:Y:S02]  /*1e830*/  MOV R2, 0x1e850 ;  /* 0x0001e85000027802 */ /* 0x000fe40000000f00 */
[----:B------:R-:W-:Y:S05]  /*1e840*/  CALL.REL.NOINC `($__internal_23_$__cuda_sm70_shflsync_idx_p) ;  /* 0x0000094000007944 */ /* 0x000fea0003c00000 */
[----:B------:R-:W-:Y:S01]  /*1e850*/  MOV R8, R0 ;  /* 0x0000000000087202 */ /* 0x000fe20000000f00 */
[----:B------:R-:W-:Y:S05]  /*1e860*/  BRA `(.L_x_1409) ;  /* 0xffffd8b000007947 */ /* 0x000fea000383ffff */
.L_x_1352:
[----:B------:R-:W-:Y:S01]  /*1e870*/  IMAD.MOV.U32 R5, RZ, RZ, R12 ;  /* 0x000000ffff057224 */ /* 0x000fe200078e000c */
[----:B------:R-:W-:Y:S01]  /*1e880*/  MOV R3, RZ ;  /* 0x000000ff00037202 */ /* 0x000fe20000000f00 */
[----:B------:R-:W-:Y:S01]  /*1e890*/  IMAD.MOV.U32 R0, RZ, RZ, 0x1c1f ;  /* 0x00001c1fff007424 */ /* 0x000fe200078e00ff */
[----:B------:R-:W-:Y:S02]  /*1e8a0*/  MOV R2, 0x1e8c0 ;  /* 0x0001e8c000027802 */ /* 0x000fe40000000f00 */
[----:B-12---:R-:W-:Y:S05]  /*1e8b0*/  CALL.REL.NOINC `($__internal_23_$__cuda_sm70_shflsync_idx_p) ;  /* 0x000008d000007944 */ /* 0x006fea0003c00000 */
[----:B------:R-:W-:Y:S05]  /*1e8c0*/  BRA `(.L_x_1410) ;  /* 0xffffd87000007947 */ /* 0x000fea000383ffff */
.L_x_1355:
[----:B--2---:R-:W-:Y:S01]  /*1e8d0*/  IMAD.MOV.U32 R5, RZ, RZ, R9 ;  /* 0x000000ffff057224 */ /* 0x004fe200078e0009 */
[----:B------:R-:W-:Y:S01]  /*1e8e0*/  MOV R3, 0x1 ;  /* 0x0000000100037802 */ /* 0x000fe20000000f00 */
        /* <DEDUP_REMOVED lines=10> */
.L_x_1358:
[----:B-1----:R-:W-:Y:S01]  /*1e990*/  IMAD.MOV.U32 R5, RZ, RZ, R9 ;  /* 0x000000ffff057224 */ /* 0x002fe200078e0009 */
[----:B------:R-:W-:Y:S01]  /*1e9a0*/  MOV R3, 0x2 ;  /* 0x0000000200037802 */ /* 0x000fe20000000f00 */
[----:B----4-:R-:W-:Y:S01]  /*1e9b0*/  IMAD.MOV.U32 R0, RZ, RZ, 0x1c1f ;  /* 0x00001c1fff007424 */ /* 0x010fe200078e00ff */
[----:B------:R-:W-:Y:S02]  /*1e9c0*/  MOV R2, 0x1e9e0 ;  /* 0x0001e9e000027802 */ /* 0x000fe40000000f00 */
[----:B--23--:R-:W-:Y:S05]  /*1e9d0*/  CALL.REL.NOINC `($__internal_23_$__cuda_sm70_shflsync_idx_p) ;  /* 0x000007b000007944 */ /* 0x00cfea0003c00000 */
[----:B------:R-:W-:Y:S01]  /*1e9e0*/  MOV R8, R0 ;  /* 0x0000000000087202 */ /* 0x000fe20000000f00 */
[----:B------:R-:W-:Y:S05]  /*1e9f0*/  BRA `(.L_x_1412) ;  /* 0xffffda5000007947 */ /* 0x000fea000383ffff */
.L_x_1359:
[----:B------:R-:W-:Y:S01]  /*1ea00*/  IMAD.MOV.U32 R5, RZ, RZ, R12 ;  /* 0x000000ffff057224 */ /* 0x000fe200078e000c */
[----:B------:R-:W-:Y:S01]  /*1ea10*/  MOV R3, 0x2 ;  /* 0x0000000200037802 */ /* 0x000fe20000000f00 */
[----:B----4-:R-:W-:Y:S01]  /*1ea20*/  IMAD.MOV.U32 R0, RZ, RZ, 0x1c1f ;  /* 0x00001c1fff007424 */ /* 0x010fe200078e00ff */
[----:B------:R-:W-:Y:S02]  /*1ea30*/  MOV R2, 0x1ea50 ;  /* 0x0001ea5000027802 */ /* 0x000fe40000000f00 */
[----:B-123--:R-:W-:Y:S05]  /*1ea40*/  CALL.REL.NOINC `($__internal_23_$__cuda_sm70_shflsync_idx_p) ;  /* 0x0000074000007944 */ /* 0x00efea0003c00000 */
[----:B------:R-:W-:Y:S05]  /*1ea50*/  BRA `(.L_x_1413) ;  /* 0xffffda1000007947 */ /* 0x000fea000383ffff */
.L_x_1362:
[----:B-1----:R-:W-:Y:S01]  /*1ea60*/  IMAD.MOV.U32 R5, RZ, RZ, R9 ;  /* 0x000000ffff057224 */ /* 0x002fe200078e0009 */
[----:B------:R-:W-:Y:S01]  /*1ea70*/  MOV R3, 0x3 ;  /* 0x0000000300037802 */ /* 0x000fe20000000f00 */
        /* <DEDUP_REMOVED lines=10> */
.L_x_1364:
[----:B------:R-:W-:Y:S01]  /*1eb20*/  IMAD.MOV.U32 R5, RZ, RZ, R74 ;  /* 0x000000ffff057224 */ /* 0x000fe200078e004a */
[----:B------:R-:W-:Y:S01]  /*1eb30*/  MOV R3, RZ ;  /* 0x000000ff00037202 */ /* 0x000fe20000000f00 */
[----:B------:R-:W-:Y:S01]  /*1eb40*/  IMAD.MOV.U32 R0, RZ, RZ, 0x1f ;  /* 0x0000001fff007424 */ /* 0x000fe200078e00ff */
[----:B------:R-:W-:Y:S02]  /*1eb50*/  MOV R2, 0x1eb70 ;  /* 0x0001eb7000027802 */ /* 0x000fe40000000f00 */
[----:B--2---:R-:W-:Y:S05]  /*1eb60*/  CALL.REL.NOINC `($__internal_23_$__cuda_sm70_shflsync_idx_p) ;  /* 0x0000062000007944 */ /* 0x004fea0003c00000 */
[----:B------:R-:W-:Y:S01]  /*1eb70*/  MOV R9, R0 ;  /* 0x0000000000097202 */ /* 0x000fe20000000f00 */
[----:B------:R-:W-:Y:S05]  /*1eb80*/  BRA `(.L_x_1415) ;  /* 0xffffdcb000007947 */ /* 0x000fea000383ffff */
.L_x_1365:
[----:B------:R-:W-:Y:S01]  /*1eb90*/  IMAD.MOV.U32 R5, RZ, RZ, R74 ;  /* 0x000000ffff057224 */ /* 0x000fe200078e004a */
[----:B------:R-:W-:Y:S01]  /*1eba0*/  MOV R3, 0x1 ;  /* 0x0000000100037802 */ /* 0x000fe20000000f00 */
[----:B------:R-:W-:Y:S01]  /*1ebb0*/  IMAD.MOV.U32 R0, RZ, RZ, 0x1f ;  /* 0x0000001fff007424 */ /* 0x000fe200078e00ff */
[----:B------:R-:W-:Y:S02]  /*1ebc0*/  MOV R2, 0x1ebe0 ;  /* 0x0001ebe000027802 */ /* 0x000fe40000000f00 */
[----:B-12---:R-:W-:Y:S05]  /*1ebd0*/  CALL.REL.NOINC `($__internal_23_$__cuda_sm70_shflsync_idx_p) ;  /* 0x000005b000007944 */ /* 0x006fea0003c00000 */
[----:B------:R-:W-:Y:S01]  /*1ebe0*/  MOV R8, R0 ;  /* 0x0000000000087202 */ /* 0x000fe20000000f00 */
[----:B------:R-:W-:Y:S05]  /*1ebf0*/  BRA `(.L_x_1416) ;  /* 0xffffdc6000007947 */ /* 0x000fea000383ffff */
.L_x_1366:
[----:B------:R-:W-:Y:S02]  /*1ec00*/  MOV R2, 0x1 ;  /* 0x0000000100027802 */ /* 0x000fe40000000f00 */
[----:B------:R-:W-:-:S02]  /*1ec10*/  MOV R3, 0x1ec30 ;  /* 0x0001ec3000037802 */ /* 0x000fc40000000f00 */
[----:B-1234-:R-:W-:Y:S05]  /*1ec20*/  CALL.REL.NOINC `($__internal_24_$__cuda_sm70_shflsync_up_p) ;  /* 0x000005b000007944 */ /* 0x01efea0003c00000 */
[----:B------:R-:W-:Y:S05]  /*1ec30*/  BRA `(.L_x_1417) ;  /* 0xffffdd5000007947 */ /* 0x000fea000383ffff */
.L_x_1367:
[----:B------:R-:W-:Y:S02]  /*1ec40*/  MOV R2, 0x2 ;  /* 0x0000000200027802 */ /* 0x000fe40000000f00 */
[----:B------:R-:W-:-:S02]  /*1ec50*/  MOV R3, 0x1ec70 ;  /* 0x0001ec7000037802 */ /* 0x000fc40000000f00 */
[----:B--2-4-:R-:W-:Y:S05]  /*1ec60*/  CALL.REL.NOINC `($__internal_24_$__cuda_sm70_shflsync_up_p) ;  /* 0x0000057000007944 */ /* 0x014fea0003c00000 */
        /* <DEDUP_REMOVED lines=23> */
.L_x_1371:
[----:B------:R-:W-:Y:S02]  /*1ede0*/  MOV R2, 0x1 ;  /* 0x0000000100027802 */ /* 0x000fe40000000f00 */
[----:B------:R-:W-:Y:S02]  /*1edf0*/  MOV R3, 0x1ee10 ;  /* 0x0001ee1000037802 */ /* 0x000fe40000000f00 */
[----:B------:R-:W-:Y:S05]  /*1ee00*/  CALL.REL.NOINC `($__internal_24_$__cuda_sm70_shflsync_up_p) ;  /* 0x000003d000007944 */ /* 0x000fea0003c00000 */
[----:B------:R-:W-:Y:S01]  /*1ee10*/  MOV R2, R4 ;  /* 0x0000000400027202 */ /* 0x000fe20000000f00 */
[----:B------:R-:W-:Y:S05]  /*1ee20*/  BRA `(.L_x_1419) ;  /* 0xffffddc000007947 */ /* 0x000fea000383ffff */
.L_x_1372:
        /* <DEDUP_REMOVED lines=26> */
.L_x_1374:
[----:B------:R-:W-:Y:S02]  /*1efd0*/  SEL R0, RZ, 0x1, P0 ;  /* 0x00000001ff007807 */ /* 0x000fe40000000000 */
[----:B------:R-:W-:Y:S02]  /*1efe0*/  MOV R2, 0x1f000 ;  /* 0x0001f00000027802 */ /* 0x000fe40000000f00 */
[----:B-1----:R-:W-:Y:S05]  /*1eff0*/  CALL.REL.NOINC `($__internal_25_$__cuda_sm70_votesync_ballot) ;  /* 0x0000025000007944 */ /* 0x002fea0003c00000 */
[----:B------:R-:W-:Y:S01]  /*1f000*/  MOV R12, R0 ;  /* 0x00000000000c7202 */ /* 0x000fe20000000f00 */
[----:B------:R-:W-:Y:S05]  /*1f010*/  BRA `(.L_x_1421) ;  /* 0xffffdd6000007947 */ /* 0x000fea000383ffff */
.L_x_1375:
[----:B------:R-:W-:Y:S01]  /*1f020*/  IMAD.MOV.U32 R5, RZ, RZ, R6 ;  /* 0x000000ffff057224 */ /* 0x000fe200078e0006 */
[----:B------:R-:W-:Y:S01]  /*1f030*/  MOV R3, R8 ;  /* 0x0000000800037202 */ /* 0x000fe20000000f00 */
[----:B--2---:R-:W-:Y:S01]  /*1f040*/  IMAD.MOV.U32 R0, RZ, RZ, 0x1f ;  /* 0x0000001fff007424 */ /* 0x004fe200078e00ff */
[----:B------:R-:W-:Y:S02]  /*1f050*/  MOV R2, 0x1f070 ;  /* 0x0001f07000027802 */ /* 0x000fe40000000f00 */
[----:B-1----:R-:W-:Y:S05]  /*1f060*/  CALL.REL.NOINC `($__internal_23_$__cuda_sm70_shflsync_idx_p) ;  /* 0x0000012000007944 */ /* 0x002fea0003c00000 */
[----:B------:R-:W-:Y:S01]  /*1f070*/  IMAD.MOV.U32 R10, RZ, RZ, R0 ;  /* 0x000000ffff0a7224 */ /* 0x000fe200078e0000 */
[----:B------:R-:W-:Y:S01]  /*1f080*/  MOV R3, R8 ;  /* 0x0000000800037202 */ /* 0x000fe20000000f00 */
[----:B------:R-:W-:Y:S01]  /*1f090*/  IMAD.MOV.U32 R5, RZ, RZ, R7 ;  /* 0x000000ffff057224 */ /* 0x000fe200078e0007 */
[----:B------:R-:W-:Y:S02]  /*1f0a0*/  MOV R0, 0x1f ;  /* 0x0000001f00007802 */ /* 0x000fe40000000f00 */
[----:B------:R-:W-:-:S02]  /*1f0b0*/  MOV R2, 0x1f0d0 ;  /* 0x0001f0d000027802 */ /* 0x000fc40000000f00 */
[----:B------:R-:W-:Y:S05]  /*1f0c0*/  CALL.REL.NOINC `($__internal_23_$__cuda_sm70_shflsync_idx_p) ;  /* 0x000000c000007944 */ /* 0x000fea0003c00000 */
[----:B------:R-:W-:Y:S01]  /*1f0d0*/  MOV R7, R0 ;  /* 0x0000000000077202 */ /* 0x000fe20000000f00 */
[----:B------:R-:W-:Y:S05]  /*1f0e0*/  BRA `(.L_x_1422) ;  /* 0xffffdd0000007947 */ /* 0x000fea000383ffff */
.L_x_1378:
[----:B------:R-:W-:Y:S01]  /*1f0f0*/  IMAD.MOV.U32 R5, RZ, RZ, R4 ;  /* 0x000000ffff057224 */ /* 0x000fe200078e0004 */
[----:B--2---:R-:W-:-:S02]  /*1f100*/  MOV R0, 0x1f ;  /* 0x0000001f00007802 */ /* 0x004fc40000000f00 */
[----:B------:R-:W-:Y:S02]  /*1f110*/  MOV R2, 0x1f130 ;  /* 0x0001f13000027802 */ /* 0x000fe40000000f00 */
[----:B-1-34-:R-:W-:Y:S05]  /*1f120*/  CALL.REL.NOINC `($__internal_23_$__cuda_sm70_shflsync_idx_p) ;  /* 0x0000006000007944 */ /* 0x01afea0003c00000 */
[----:B------:R-:W-:Y:S01]  /*1f130*/  MOV R13, R0 ;  /* 0x00000000000d7202 */ /* 0x000fe20000000f00 */
[----:B------:R-:W-:Y:S05]  /*1f140*/  BRA `(.L_x_1377) ;  /* 0xffffdd0000007947 */ /* 0x000fea000383ffff */
        .weak           $__internal_22_$__cuda_sm70_shflsync_bfly_p
        .type           $__internal_22_$__cuda_sm70_shflsync_bfly_p,@function
        .size           $__internal_22_$__cuda_sm70_shflsync_bfly_p,($__internal_23_$__cuda_sm70_shflsync_idx_p - $__internal_22_$__cuda_sm70_shflsync_bfly_p)
$__internal_22_$__cuda_sm70_shflsync_bfly_p:
[----:B------:R-:W-:Y:S04]  /*1f150*/  WARPSYNC R8 ;  /* 0x0000000800007348 */ /* 0x000fe80003800000 */
[----:B------:R1:W2:Y:S02]  /*1f160*/  SHFL.BFLY PT, R0, R0, R3, R9 ;  /* 0x0c00000300007389 */ /* 0x0002a400000e0009 */
[----:B-1----:R-:W-:-:S04]  /*1f170*/  MOV R3, 0x0 ;  /* 0x0000000000037802 */ /* 0x002fc80000000f00 */
[----:B--2---:R-:W-:Y:S05]  /*1f180*/  RET.REL.NODEC R2 `(_ZN7cutlass13device_kernelIN5flash19enable_sm80_to_sm89INS1_16FlashAttnFwdSm80INS1_25CollectiveMainloopFwdSm80ILi4ELi1ELb0EN4cute5tupleIJNS5_1CILi128EEENS7_ILi48EEENS7_ILi96EEEEEELi96ENS_10bfloat16_tEfNS_4arch4Sm80ELb1ELb0ELb0ELb1ELb0ELb1ELb1ELb1EEENS1_21CollectiveEpilogueFwdINS6_IJS8_SA_S9_EEENS6_IJNS7_ILi1EEESI_SI_EEESC_SE_Li128ELb1ELb1ELb1ELb0EEENS1_36VarlenDynamicPersistentTileSchedulerILi128ELi48ELi128ELi128ELb1ELb1ELb0ELb1ELb1ELb1EEEEEEEEEvNT_6ParamsE) ;  /* 0xfffe0e7002007950 */ /* 0x004fea0003c3ffff */
        .weak           $__internal_23_$__cuda_sm70_shflsync_idx_p
        .type           $__internal_23_$__cuda_sm70_shflsync_idx_p,@function
        .size           $__internal_23_$__cuda_sm70_shflsync_idx_p,($__internal_24_$__cuda_sm70_shflsync_up_p - $__internal_23_$__cuda_sm70_shflsync_idx_p)
$__internal_23_$__cuda_sm70_shflsync_idx_p:
[----:B------:R-:W-:-:S04]  /*1f190*/  MOV R75, 0xffffffff ;  /* 0xffffffff004b7802 */ /* 0x000fc80000000f00 */
[----:B------:R-:W-:Y:S04]  /*1f1a0*/  WARPSYNC R75 ;  /* 0x0000004b00007348 */ /* 0x000fe80003800000 */
[----:B------:R1:W2:Y:S02]  /*1f1b0*/  SHFL.IDX PT, R0, R5, R3, R0 ;  /* 0x0000000305007389 */ /* 0x0002a400000e0000 */
[----:B-1----:R-:W-:-:S04]  /*1f1c0*/  MOV R3, 0x0 ;  /* 0x0000000000037802 */ /* 0x002fc80000000f00 */
[----:B--2---:R-:W-:Y:S05]  /*1f1d0*/  RET.REL.NODEC R2 `(_ZN7cutlass13device_kernelIN5flash19enable_sm80_to_sm89INS1_16FlashAttnFwdSm80INS1_25CollectiveMainloopFwdSm80ILi4ELi1ELb0EN4cute5tupleIJNS5_1CILi128EEENS7_ILi48EEENS7_ILi96EEEEEELi96ENS_10bfloat16_tEfNS_4arch4Sm80ELb1ELb0ELb0ELb1ELb0ELb1ELb1ELb1EEENS1_21CollectiveEpilogueFwdINS6_IJS8_SA_S9_EEENS6_IJNS7_ILi1EEESI_SI_EEESC_SE_Li128ELb1ELb1ELb1ELb0EEENS1_36VarlenDynamicPersistentTileSchedulerILi128ELi48ELi128ELi128ELb1ELb1ELb0ELb1ELb1ELb1EEEEEEEEEvNT_6ParamsE) ;  /* 0xfffe0e2002007950 */ /* 0x004fea0003c3ffff */
        .weak           $__internal_24_$__cuda_sm70_shflsync_up_p
        .type           $__internal_24_$__cuda_sm70_shflsync_up_p,@function
        .size           $__internal_24_$__cuda_sm70_shflsync_up_p,($__internal_25_$__cuda_sm70_votesync_ballot - $__internal_24_$__cuda_sm70_shflsync_up_p)
$__internal_24_$__cuda_sm70_shflsync_up_p:
[----:B------:R-:W-:Y:S02]  /*1f1e0*/  IMAD.MOV.U32 R4, RZ, RZ, RZ ;  /* 0x000000ffff047224 */ /* 0x000fe400078e00ff */
[----:B------:R-:W-:-:S04]  /*1f1f0*/  IMAD.MOV.U32 R10, RZ, RZ, -0x1 ;  /* 0xffffffffff0a7424 */ /* 0x000fc800078e00ff */
[----:B------:R-:W-:Y:S04]  /*1f200*/  WARPSYNC R10 ;  /* 0x0000000a00007348 */ /* 0x000fe80003800000 */
[----:B------:R1:W2:Y:S02]  /*1f210*/  SHFL.UP PT, R4, R0, R2, R4 ;  /* 0x0400000200047389 */ /* 0x0002a400000e0004 */
[----:B-1----:R-:W-:Y:S02]  /*1f220*/  MOV R2, R3 ;  /* 0x0000000300027202 */ /* 0x002fe40000000f00 */
[----:B------:R-:W-:-:S04]  /*1f230*/  MOV R3, 0x0 ;  /* 0x0000000000037802 */ /* 0x000fc80000000f00 */
[----:B--2---:R-:W-:Y:S05]  /*1f240*/  RET.REL.NODEC R2 `(_ZN7cutlass13device_kernelIN5flash19enable_sm80_to_sm89INS1_16FlashAttnFwdSm80INS1_25CollectiveMainloopFwdSm80ILi4ELi1ELb0EN4cute5tupleIJNS5_1CILi128EEENS7_ILi48EEENS7_ILi96EEEEEELi96ENS_10bfloat16_tEfNS_4arch4Sm80ELb1ELb0ELb0ELb1ELb0ELb1ELb1ELb1EEENS1_21CollectiveEpilogueFwdINS6_IJS8_SA_S9_EEENS6_IJNS7_ILi1EEESI_SI_EEESC_SE_Li128ELb1ELb1ELb1ELb0EEENS1_36VarlenDynamicPersistentTileSchedulerILi128ELi48ELi128ELi128ELb1ELb1ELb0ELb1ELb1ELb1EEEEEEEEEvNT_6ParamsE) ;  /* 0xfffe0db002007950 */ /* 0x004fea0003c3ffff */
        .weak           $__internal_25_$__cuda_sm70_votesync_ballot
        .type           $__internal_25_$__cuda_sm70_votesync_ballot,@function
        .size           $__internal_25_$__cuda_sm70_votesync_ballot,(.L_x_1454 - $__internal_25_$__cuda_sm70_votesync_ballot)
$__internal_25_$__cuda_sm70_votesync_ballot:
[----:B------:R-:W-:Y:S01]  /*1f250*/  ISETP.NE.U32.AND P0, PT, R0, 0x1, PT ;  /* 0x000000010000780c */ /* 0x000fe20003f05070 */
[----:B------:R-:W-:-:S04]  /*1f260*/  IMAD.MOV.U32 R3, RZ, RZ, -0x1 ;  /* 0xffffffffff037424 */ /* 0x000fc800078e00ff */
[----:B------:R-:W-:Y:S08]  /*1f270*/  WARPSYNC R3 ;  /* 0x0000000300007348 */ /* 0x000ff00003800000 */
[----:B------:R-:W-:-:S04]  /*1f280*/  VOTE.ANY R0, PT, !P0 ;  /* 0x0000000000007806 */ /* 0x000fc800040e0100 */
[----:B------:R-:W-:Y:S01]  /*1f290*/  LOP3.LUT R0, R0, R3, RZ, 0xc0, !PT ;  /* 0x0000000300007212 */ /* 0x000fe200078ec0ff */
[----:B------:R-:W-:-:S04]  /*1f2a0*/  IMAD.MOV.U32 R3, RZ, RZ, 0x0 ;  /* 0x00000000ff037424 */ /* 0x000fc800078e00ff */
[----:B------:R-:W-:Y:S05]  /*1f2b0*/  RET.REL.NODEC R2 `(_ZN7cutlass13device_kernelIN5flash19enable_sm80_to_sm89INS1_16FlashAttnFwdSm80INS1_25CollectiveMainloopFwdSm80ILi4ELi1ELb0EN4cute5tupleIJNS5_1CILi128EEENS7_ILi48EEENS7_ILi96EEEEEELi96ENS_10bfloat16_tEfNS_4arch4Sm80ELb1ELb0ELb0ELb1ELb0ELb1ELb1ELb1EEENS1_21CollectiveEpilogueFwdINS6_IJS8_SA_S9_EEENS6_IJNS7_ILi1EEESI_SI_EEESC_SE_Li128ELb1ELb1ELb1ELb0EEENS1_36VarlenDynamicPersistentTileSchedulerILi128ELi48ELi128ELi128ELb1ELb1ELb0ELb1ELb1ELb1EEEEEEEEEvNT_6ParamsE) ;  /* 0xfffe0d4002007950 */ /* 0x000fea0003c3ffff */
.L_x_1423:
        /* <DEDUP_REMOVED lines=12> */
.L_x_1454:


//--------------------- .nv.shared._ZN7cutlass13device_kernelIN5flash19enable_sm80_to_sm89INS1_16FlashAttnFwdSm80INS1_25CollectiveMainloopFwdSm80ILi4ELi1ELb0EN4cute5tupleIJNS5_1CILi128EEENS7_ILi64EEENS7_ILi96EEEEEELi96ENS_10bfloat16_tEfNS_4arch4Sm80ELb0ELb0ELb0ELb0ELb0ELb0ELb1ELb1EEENS1_21CollectiveEpilogueFwdINS6_IJS8_SA_S9_EEENS6_IJNS7_ILi1EEESI_SI_EEESC_SE_Li128ELb0ELb1ELb1ELb0EEENS1_19SingleTileSchedulerILb0ELb1ELb1ELi128EEEEEEEEEvNT_6ParamsE --------------------------
	.section	.nv.shared._ZN7cutlass13device_kernelIN5flash19enable_sm80_to_sm89INS1_16FlashAttnFwdSm80INS1_25CollectiveMainloopFwdSm80ILi4ELi1ELb0EN4cute5tupleIJNS5_1CILi128EEENS7_ILi64EEENS7_ILi96EEEEEELi96ENS_10bfloat16_tEfNS_4arch4Sm80ELb0ELb0ELb0ELb0ELb0ELb0ELb1ELb1EEENS1_21CollectiveEpilogueFwdINS6_IJS8_SA_S9_EEENS6_IJNS7_ILi1EEESI_SI_EEESC_SE_Li128ELb0ELb1ELb1ELb0EEENS1_19SingleTileSchedulerILb0ELb1ELb1ELi128EEEEEEEEEvNT_6ParamsE,"aw",@nobits
	.sectionflags	@""
	.align	16


//--------------------- .nv.global                --------------------------
	.section	.nv.global,"aw",@nobits
.nv.global:
	.type		_ZN71_INTERNAL_e7be270a_35_flash_fwd_hdim96_bf16_split_sm80_cu_744032ad_36144cute1_E,@object
	.size		_ZN71_INTERNAL_e7be270a_35_flash_fwd_hdim96_bf16_split_sm80_cu_744032ad_36144cute1_E,(_ZN71_INTERNAL_e7be270a_35_flash_fwd_hdim96_bf16_split_sm80_cu_744032ad_36144cuda3std3__45__cpo6cbeginE - _ZN71_INTERNAL_e7be270a_35_flash_fwd_hdim96_bf16_split_sm80_cu_744032ad_36144cute1_E)
_ZN71_INTERNAL_e7be270a_35_flash_fwd_hdim96_bf16_split_sm80_cu_744032ad_36144cute1_E:
	.zero		1
	.type		_ZN71_INTERNAL_e7be270a_35_flash_fwd_hdim96_bf16_split_sm80_cu_744032ad_36144cuda3std3__45__cpo6cbeginE,@object
	.size		_ZN71_INTERNAL_e7be270a_35_flash_fwd_hdim96_bf16_split_sm80_cu_744032ad_36144cuda3std3__45__cpo6cbeginE,(_ZN71_INTERNAL_e7be270a_35_flash_fwd_hdim96_bf16_split_sm80_cu_744032ad_36144cuda3std3__48in_placeE - _ZN71_INTERNAL_e7be270a_35_flash_fwd_hdim96_bf16_split_sm80_cu_744032ad_36144cuda3std3__45__cpo6cbeginE)
_ZN71_INTERNAL_e7be270a_35_flash_fwd_hdim96_bf16_split_sm80_cu_744032ad_36144cuda3std3__45__cpo6cbeginE:
	.zero		1
	.type		_ZN71_INTERNAL_e7be270a_35_flash_fwd_hdim96_bf16_split_sm80_cu_744032ad_36144cuda3std3__48in_placeE,@object
	.size		_ZN71_INTERNAL_e7be270a_35_flash_fwd_hdim96_bf16_split_sm80_cu_744032ad_36144cuda3std3__48in_placeE,(_ZN71_INTERNAL_e7be270a_35_flash_fwd_hdim96_bf16_split_sm80_cu_744032ad_36144cuda3std6ranges3__45__cpo9iter_moveE - _ZN71_INTERNAL_e7be270a_35_flash_fwd_hdim96_bf16_split_sm80_cu_744032ad_36144cuda3std3__48in_placeE)
_ZN71_INTERNAL_e7be270a_35_flash_fwd_hdim96_bf16_split_sm80_cu_744032ad_36144cuda3std3__48in_placeE:
	.zero		1
	.type		_ZN71_INTERNAL_e7be270a_35_flash_fwd_hdim96_bf16_split_sm80_cu_744032ad_36144cuda3std6ranges3__45__cpo9iter_moveE,@object
	.size		_ZN71_INTERNAL_e7be270a_35_flash_fwd_hdim96_bf16_split_sm80_cu_744032ad_36144cuda3std6ranges3__45__cpo9iter_moveE,(_ZN71_INTERNAL_e7be270a_35_flash_fwd_hdim96_bf16_split_sm80_cu_744032ad_36144cuda3std3__45__cpo5beginE - _ZN71_INTERNAL_e7be270a_35_flash_fwd_hdim96_bf16_split_sm80_cu_744032ad_36144cuda3std6ranges3__45__cpo9iter_moveE)
_ZN71_INTERNAL_e7be270a_35_flash_fwd_hdim96_bf16_split_sm80_cu_744032ad_36144cuda3std6ranges3__45__cpo9iter_moveE:
	.zero		1
	.type		_ZN71_INTERNAL_e7be270a_35_flash_fwd_hdim96_bf16_split_sm80_cu_744032ad_36144cuda3std3__45__cpo5beginE,@object
	.size		_ZN71_INTERNAL_e7be270a_35_flash_fwd_hdim96_bf16_split_sm80_cu_744032ad_36144cuda3std3__45__cpo5beginE,(_ZN71_INTERNAL_e7be270a_35_flash_fwd_hdim96_bf16_split_sm80_cu_744032ad_36144cuda3std3__473_GLOBAL__N__e7be270a_35_flash_fwd_hdim96_bf16_split_sm80_cu_744032ad_36146ignoreE - _ZN71_INTERNAL_e7be270a_35_flash_fwd_hdim96_bf16_split_sm80_cu_744032ad_36144cuda3std3__45__cpo5beginE)
_ZN71_INTERNAL_e7be270a_35_flash_fwd_hdim96_bf16_split_sm80_cu_744032ad_36144cuda3std3__45__cpo5beginE:
	.zero		1
	.type		_ZN71_INTERNAL_e7be270a_35_flash_fwd_hdim96_bf16_split_sm80_cu_744032ad_36144cuda3std3__473_GLOBAL__N__e7be270a_35_flash_fwd_hdim96_bf16_split_sm80_cu_744032ad_36146ignoreE,@object
	.size		_ZN71_INTERNAL_e7be270a_35_flash_fwd_hdim96_bf16_split_sm80_cu_744032ad_36144cuda3std3__473_GLOBAL__N__e7be270a_35_flash_fwd_hdim96_bf16_split_sm80_cu_744032ad_36146ignoreE,(_ZN71_INTERNAL_e7be270a_35_flash_fwd_hdim96_bf16_split_sm80_cu_744032ad_36144cute7productE - _ZN71_INTERNAL_e7be270a_35_flash_fwd_hdim96_bf16_split_sm80_cu_744032ad_36144cuda3std3__473_GLOBAL__N__e7be270a_35_flash_fwd_hdim96_bf16_split_sm80_cu_744032ad_36146ignoreE)
_ZN71_INTERNAL_e7be270a_35_flash_fwd_hdim96_bf16_split_sm80_cu_744032ad_36144cuda3std3__473_GLOBAL__N__e7be270a_35_flash_fwd_hdim96_bf16_split_sm80_cu_744032ad_36146ignoreE:
	.zero		1
	.type		_ZN71_INTERNAL_e7be270a_35_flash_fwd_hdim96_bf16_split_sm80_cu_744032ad_36144cute7productE,@object
	.size		_ZN71_INTERNAL_e7be270a_35_flash_fwd_hdim96_bf16_split_sm80_cu_744032ad_36144cute7productE,(_ZN71_INTERNAL_e7be270a_35_flash_fwd_hdim96_bf16_split_sm80_cu_744032ad_36144cuda3std3__45__cpo3endE - _ZN71_INTERNAL_e7be270a_35_flash_fwd_hdim96_bf16_split_sm80_cu_744032ad_36144cute7productE)
_ZN71_INTERNAL_e7be270a_35_flash_fwd_hdim96_bf16_split_sm80_cu_744032ad_36144cute7productE:
	.zero		1
	.type		_ZN71_INTERNAL_e7be270a_35_flash_fwd_hdim96_bf16_split_sm80_cu_744032ad_36144cuda3std3__45__cpo3endE,@object
	.size		_ZN71_INTERNAL_e7be270a_35_flash_fwd_hdim96_bf16_split_sm80_cu_744032ad_36144cuda3std3__45__cpo3endE,(_ZN71_INTERNAL_e7be270a_35_flash_fwd_hdim96_bf16_split_sm80_cu_744032ad_36144cuda3std3__419piecewise_constructE - _ZN71_INTERNAL_e7be270a_35_flash_fwd_hdim96_bf16_split_sm80_cu_744032ad_36144cuda3std3__45__cpo3endE)
_ZN71_INTERNAL_e7be270a_35_flash_fwd_hdim96_bf16_split_sm80_cu_744032ad_36144cuda3std3__45__cpo3endE:
	.zero		1
	.type		_ZN71_INTERNAL_e7be270a_35_flash_fwd_hdim96_bf16_split_sm80_cu_744032ad_36144cuda3std3__419piecewise_constructE,@object
	.size		_ZN71_INTERNAL_e7be270a_35_flash_fwd_hdim96_bf16_split_sm80_cu_744032ad_36144cuda3std3__419piecewise_constructE,(_ZN71_INTERNAL_e7be270a_35_flash_fwd_hdim96_bf16_split_sm80_cu_744032ad_36144cuda3std3__45__cpo4cendE - _ZN71_INTERNAL_e7be270a_35_flash_fwd_hdim96_bf16_split_sm80_cu_744032ad_36144cuda3std3__419piecewise_constructE)
_ZN71_INTERNAL_e7be270a_35_flash_fwd_hdim96_bf16_split_sm80_cu_744032ad_36144cuda3std3__419piecewise_constructE:
	.zero		1
	.type		_ZN71_INTERNAL_e7be270a_35_flash_fwd_hdim96_bf16_split_sm80_cu_744032ad_36144cuda3std3__45__cpo4cendE,@object
	.size		_ZN71_INTERNAL_e7be270a_35_flash_fwd_hdim96_bf16_split_sm80_cu_744032ad_36144cuda3std3__45__cpo4cendE,(_ZN71_INTERNAL_e7be270a_35_flash_fwd_hdim96_bf16_split_sm80_cu_744032ad_36144cuda3std6ranges3__45__cpo4swapE - _ZN71_INTERNAL_e7be270a_35_flash_fwd_hdim96_bf16_split_sm80_cu_744032ad_36144cuda3std3__45__cpo4cendE)
_ZN71_INTERNAL_e7be270a_35_flash_fwd_hdim96_bf16_split_sm80_cu_744032ad_36144cuda3std3__45__cpo4cendE:
	.zero		1
	.type		_ZN71_INTERNAL_e7be270a_35_flash_fwd_hdim96_bf16_split_sm80_cu_744032ad_36144cuda3std6ranges3__45__cpo4swapE,@object
	.size		_ZN71_INTERNAL_e7be270a_35_flash_fwd_hdim96_bf16_split_sm80_cu_744032ad_36144cuda3std6ranges3__45__cpo4swapE,(.L_7 - _ZN71_INTERNAL_e7be270a_35_flash_fwd_hdim96_bf16_split_sm80_cu_744032ad_36144cuda3std6ranges3__45__cpo4swapE)
_ZN71_INTERNAL_e7be270a_35_flash_fwd_hdim96_bf16_split_sm80_cu_744032ad_36144cuda3std6ranges3__45__cpo4swapE:
	.zero		1
.L_7:


//--------------------- .nv.shared._ZN7cutlass13device_kernelIN5flash19enable_sm80_to_sm89INS1_16FlashAttnFwdSm80INS1_25CollectiveMainloopFwdSm80ILi4ELi1ELb0EN4cute5tupleIJNS5_1CILi128EEENS7_ILi48EEENS7_ILi96EEEEEELi96ENS_10bfloat16_tEfNS_4arch4Sm80ELb0ELb0ELb0ELb1ELb0ELb0ELb1ELb1EEENS1_21CollectiveEpilogueFwdINS6_IJS8_SA_S9_EEENS6_IJNS7_ILi1EEESI_SI_EEESC_SE_Li128ELb1ELb1ELb1ELb0EEENS1_36VarlenDynamicPersistentTileSchedulerILi128ELi48ELi128ELi128ELb1ELb1ELb0ELb0ELb1ELb1EEEEEEEEEvNT_6ParamsE --------------------------
	.section	.nv.shared._ZN7cutlass13device_kernelIN5flash19enable_sm80_to_sm89INS1_16FlashAttnFwdSm80INS1_25CollectiveMainloopFwdSm80ILi4ELi1ELb0EN4cute5tupleIJNS5_1CILi128EEENS7_ILi48EEENS7_ILi96EEEEEELi96ENS_10bfloat16_tEfNS_4arch4Sm80ELb0ELb0ELb0ELb1ELb0ELb0ELb1ELb1EEENS1_21CollectiveEpilogueFwdINS6_IJS8_SA_S9_EEENS6_IJNS7_ILi1EEESI_SI_EEESC_SE_Li128ELb1ELb1ELb1ELb0EEENS1_36VarlenDynamicPersistentTileSchedulerILi128ELi48ELi128ELi128ELb1ELb1ELb0ELb0ELb1ELb1EEEEEEEEEvNT_6ParamsE,"aw",@nobits
	.sectionflags	@""
	.align	16


//--------------------- .nv.shared._ZN7cutlass13device_kernelIN5flash19enable_sm80_to_sm89INS1_16FlashAttnFwdSm80INS1_25CollectiveMainloopFwdSm80ILi4ELi1ELb0EN4cute5tupleIJNS5_1CILi128EEENS7_ILi48EEENS7_ILi96EEEEEELi96ENS_10bfloat16_tEfNS_4arch4Sm80ELb0ELb0ELb0ELb1ELb0ELb1ELb1ELb1EEENS1_21CollectiveEpilogueFwdINS6_IJS8_SA_S9_EEENS6_IJNS7_ILi1EEESI_SI_EEESC_SE_Li128ELb1ELb1ELb1ELb0EEENS1_36VarlenDynamicPersistentTileSchedulerILi128ELi48ELi128ELi128ELb1ELb1ELb0ELb0ELb1ELb1EEEEEEEEEvNT_6ParamsE --------------------------
	.section	.nv.shared._ZN7cutlass13device_kernelIN5flash19enable_sm80_to_sm89INS1_16FlashAttnFwdSm80INS1_25CollectiveMainloopFwdSm80ILi4ELi1ELb0EN4cute5tupleIJNS5_1CILi128EEENS7_ILi48EEENS7_ILi96EEEEEELi96ENS_10bfloat16_tEfNS_4arch4Sm80ELb0ELb0ELb0ELb1ELb0ELb1ELb1ELb1EEENS1_21CollectiveEpilogueFwdINS6_IJS8_SA_S9_EEENS6_IJNS7_ILi1EEESI_SI_EEESC_SE_Li128ELb1ELb1ELb1ELb0EEENS1_36VarlenDynamicPersistentTileSchedulerILi128ELi48ELi128ELi128ELb1ELb1ELb0ELb0ELb1ELb1EEEEEEEEEvNT_6ParamsE,"aw",@nobits
	.sectionflags	@""
	.align	16


//--------------------- .nv.shared._ZN7cutlass13device_kernelIN5flash19enable_sm80_to_sm89INS1_16FlashAttnFwdSm80INS1_25CollectiveMainloopFwdSm80ILi4ELi1ELb0EN4cute5tupleIJNS5_1CILi128EEENS7_ILi48EEENS7_ILi96EEEEEELi96ENS_10bfloat16_tEfNS_4arch4Sm80ELb0ELb1ELb0ELb0ELb0ELb0ELb1ELb1EEENS1_21CollectiveEpilogueFwdINS6_IJS8_SA_S9_EEENS6_IJNS7_ILi1EEESI_SI_EEESC_SE_Li128ELb0ELb1ELb1ELb0EEENS1_19SingleTileSchedulerILb0ELb1ELb1ELi128EEEEEEEEEvNT_6ParamsE --------------------------
	.section	.nv.shared._ZN7cutlass13device_kernelIN5flash19enable_sm80_to_sm89INS1_16FlashAttnFwdSm80INS1_25CollectiveMainloopFwdSm80ILi4ELi1ELb0EN4cute5tupleIJNS5_1CILi128EEENS7_ILi48EEENS7_ILi96EEEEEELi96ENS_10bfloat16_tEfNS_4arch4Sm80ELb0ELb1ELb0ELb0ELb0ELb0ELb1ELb1EEENS1_21CollectiveEpilogueFwdINS6_IJS8_SA_S9_EEENS6_IJNS7_ILi1EEESI_SI_EEESC_SE_Li128ELb0ELb1ELb1ELb0EEENS1_19SingleTileSchedulerILb0ELb1ELb1ELi128EEEEEEEEEvNT_6ParamsE,"aw",@nobits
	.sectionflags	@""
	.align	16


//--------------------- .nv.shared._ZN7cutlass13device_kernelIN5flash19enable_sm80_to_sm89INS1_16FlashAttnFwdSm80INS1_25CollectiveMainloopFwdSm80ILi4ELi1ELb0EN4cute5tupleIJNS5_1CILi128EEENS7_ILi48EEENS7_ILi96EEEEEELi96ENS_10bfloat16_tEfNS_4arch4Sm80ELb0ELb1ELb0ELb1ELb0ELb0ELb1ELb1EEENS1_21CollectiveEpilogueFwdINS6_IJS8_SA_S9_EEENS6_IJNS7_ILi1EEESI_SI_EEESC_SE_Li128ELb1ELb1ELb1ELb0EEENS1_36VarlenDynamicPersistentTileSchedulerILi128ELi48ELi128ELi128ELb1ELb1ELb0ELb1ELb0ELb1EEEEEEEEEvNT_6ParamsE --------------------------
	.section	.nv.shared._ZN7cutlass13device_kernelIN5flash19enable_sm80_to_sm89INS1_16FlashAttnFwdSm80INS1_25CollectiveMainloopFwdSm80ILi4ELi1ELb0EN4cute5tupleIJNS5_1CILi128EEENS7_ILi48EEENS7_ILi96EEEEEELi96ENS_10bfloat16_tEfNS_4arch4Sm80ELb0ELb1ELb0ELb1ELb0ELb0ELb1ELb1EEENS1_21CollectiveEpilogueFwdINS6_IJS8_SA_S9_EEENS6_IJNS7_ILi1EEESI_SI_EEESC_SE_Li128ELb1ELb1ELb1ELb0EEENS1_36VarlenDynamicPersistentTileSchedulerILi128ELi48ELi128ELi128ELb1ELb1ELb0ELb1ELb0ELb1EEEEEEEEEvNT_6ParamsE,"aw",@nobits
	.sectionflags	@""
	.align	16


//--------------------- .nv.shared._ZN7cutlass13device_kernelIN5flash19enable_sm80_to_sm89INS1_16FlashAttnFwdSm80INS1_25CollectiveMainloopFwdSm80ILi4ELi1ELb0EN4cute5tupleIJNS5_1CILi128EEENS7_ILi48EEENS7_ILi96EEEEEELi96ENS_10bfloat16_tEfNS_4arch4Sm80ELb0ELb1ELb0ELb1ELb0ELb1ELb1ELb1EEENS1_21CollectiveEpilogueFwdINS6_IJS8_SA_S9_EEENS6_IJNS7_ILi1EEESI_SI_EEESC_SE_Li128ELb1ELb1ELb1ELb0EEENS1_36VarlenDynamicPersistentTileSchedulerILi128ELi48ELi128ELi128ELb1ELb1ELb0ELb1ELb0ELb1EEEEEEEEEvNT_6ParamsE --------------------------
	.section	.nv.shared._ZN7cutlass13device_kernelIN5flash19enable_sm80_to_sm89INS1_16FlashAttnFwdSm80INS1_25CollectiveMainloopFwdSm80ILi4ELi1ELb0EN4cute5tupleIJNS5_1CILi128EEENS7_ILi48EEENS7_ILi96EEEEEELi96ENS_10bfloat16_tEfNS_4arch4Sm80ELb0ELb1ELb0ELb1ELb0ELb1ELb1ELb1EEENS1_21CollectiveEpilogueFwdINS6_IJS8_SA_S9_EEENS6_IJNS7_ILi1EEESI_SI_EEESC_SE_Li128ELb1ELb1ELb1ELb0EEENS1_36VarlenDynamicPersistentTileSchedulerILi128ELi48ELi128ELi128ELb1ELb1ELb0ELb1ELb0ELb1EEEEEEEEEvNT_6ParamsE,"aw",@nobits
	.sectionflags	@""
	.align	16


//--------------------- .nv.shared._ZN7cutlass13device_kernelIN5flash19enable_sm80_to_sm89INS1_16FlashAttnFwdSm80INS1_25CollectiveMainloopFwdSm80ILi4ELi1ELb0EN4cute5tupleIJNS5_1CILi128EEENS7_ILi64EEENS7_ILi96EEEEEELi96ENS_10bfloat16_tEfNS_4arch4Sm80ELb1ELb0ELb0ELb0ELb0ELb0ELb1ELb1EEENS1_21CollectiveEpilogueFwdINS6_IJS8_SA_S9_EEENS6_IJNS7_ILi1EEESI_SI_EEESC_SE_Li128ELb0ELb1ELb1ELb0EEENS1_30DynamicPersistentTileSchedulerILi128ELi128ELb1ELb1ELb0EEEEEEEEEvNT_6ParamsE --------------------------
	.section	.nv.shared._ZN7cutlass13device_kernelIN5flash19enable_sm80_to_sm89INS1_16FlashAttnFwdSm80INS1_25CollectiveMainloopFwdSm80ILi4ELi1ELb0EN4cute5tupleIJNS5_1CILi128EEENS7_ILi64EEENS7_ILi96EEEEEELi96ENS_10bfloat16_tEfNS_4arch4Sm80ELb1ELb0ELb0ELb0ELb0ELb0ELb1ELb1EEENS1_21CollectiveEpilogueFwdINS6_IJS8_SA_S9_EEENS6_IJNS7_ILi1EEESI_SI_EEESC_SE_Li128ELb0ELb1ELb1ELb0EEENS1_30DynamicPersistentTileSchedulerILi128ELi128ELb1ELb1ELb0EEEEEEEEEvNT_6ParamsE,"aw",@nobits
	.sectionflags	@""
	.align	16


//--------------------- .nv.shared._ZN7cutlass13device_kernelIN5flash19enable_sm80_to_sm89INS1_16FlashAttnFwdSm80INS1_25CollectiveMainloopFwdSm80ILi4ELi1ELb0EN4cute5tupleIJNS5_1CILi128EEENS7_ILi48EEENS7_ILi96EEEEEELi96ENS_10bfloat16_tEfNS_4arch4Sm80ELb1ELb0ELb0ELb1ELb0ELb0ELb1ELb1EEENS1_21CollectiveEpilogueFwdINS6_IJS8_SA_S9_EEENS6_IJNS7_ILi1EEESI_SI_EEESC_SE_Li128ELb1ELb1ELb1ELb0EEENS1_36VarlenDynamicPersistentTileSchedulerILi128ELi48ELi128ELi128ELb1ELb1ELb0ELb1ELb1ELb1EEEEEEEEEvNT_6ParamsE --------------------------
	.section	.nv.shared._ZN7cutlass13device_kernelIN5flash19enable_sm80_to_sm89INS1_16FlashAttnFwdSm80INS1_25CollectiveMainloopFwdSm80ILi4ELi1ELb0EN4cute5tupleIJNS5_1CILi128EEENS7_ILi48EEENS7_ILi96EEEEEELi96ENS_10bfloat16_tEfNS_4arch4Sm80ELb1ELb0ELb0ELb1ELb0ELb0ELb1ELb1EEENS1_21CollectiveEpilogueFwdINS6_IJS8_SA_S9_EEENS6_IJNS7_ILi1EEESI_SI_EEESC_SE_Li128ELb1ELb1ELb1ELb0EEENS1_36VarlenDynamicPersistentTileSchedulerILi128ELi48ELi128ELi128ELb1ELb1ELb0ELb1ELb1ELb1EEEEEEEEEvNT_6ParamsE,"aw",@nobits
	.sectionflags	@""
	.align	16


//--------------------- .nv.shared._ZN7cutlass13device_kernelIN5flash19enable_sm80_to_sm89INS1_16FlashAttnFwdSm80INS1_25CollectiveMainloopFwdSm80ILi4ELi1ELb0EN4cute5tupleIJNS5_1CILi128EEENS7_ILi48EEENS7_ILi96EEEEEELi96ENS_10bfloat16_tEfNS_4arch4Sm80ELb1ELb0ELb0ELb1ELb0ELb1ELb1ELb1EEENS1_21CollectiveEpilogueFwdINS6_IJS8_SA_S9_EEENS6_IJNS7_ILi1EEESI_SI_EEESC_SE_Li128ELb1ELb1ELb1ELb0EEENS1_36VarlenDynamicPersistentTileSchedulerILi128ELi48ELi128ELi128ELb1ELb1ELb0ELb1ELb1ELb1EEEEEEEEEvNT_6ParamsE --------------------------
	.section	.nv.shared._ZN7cutlass13device_kernelIN5flash19enable_sm80_to_sm89INS1_16FlashAttnFwdSm80INS1_25CollectiveMainloopFwdSm80ILi4ELi1ELb0EN4cute5tupleIJNS5_1CILi128EEENS7_ILi48EEENS7_ILi96EEEEEELi96ENS_10bfloat16_tEfNS_4arch4Sm80ELb1ELb0ELb0ELb1ELb0ELb1ELb1ELb1EEENS1_21CollectiveEpilogueFwdINS6_IJS8_SA_S9_EEENS6_IJNS7_ILi1EEESI_SI_EEESC_SE_Li128ELb1ELb1ELb1ELb0EEENS1_36VarlenDynamicPersistentTileSchedulerILi128ELi48ELi128ELi128ELb1ELb1ELb0ELb1ELb1ELb1EEEEEEEEEvNT_6ParamsE,"aw",@nobits
	.sectionflags	@""
	.align	16
